	.target	sm_103a

	.elftype	@"ET_EXEC"


//--------------------- .note.nv.tkinfo           --------------------------
	.section	.note.nv.tkinfo,"",@"SHT_NOTE"
	.sectionflags	@"SHF_NOTE_NV_TKINFO"
	.tkinfo
        /*0018*/ 	.word	0x00000002
        /*0030*/ 	.string	""
        /*0030*/ 	.string	"ptxas"
        /*0030*/ 	.string	"Cuda compilation tools, release 13.0, V13.0.88"
        /*0030*/ 	.string	"Build cuda_13.0.r13.0/compiler.36424714_0"
        /*0030*/ 	.string	"-arch sm_103a -m 64 "



//--------------------- .note.nv.cuinfo           --------------------------
	.section	.note.nv.cuinfo,"",@"SHT_NOTE"
	.sectionflags	@"SHF_NOTE_NV_CUINFO"
        /*0018*/ 	.short	0x0002
        /*001a*/ 	.short	0x0067
        /*001c*/ 	.short	0x0082
	.zero		2


//--------------------- .nv.info                  --------------------------
	.section	.nv.info,"",@"SHT_CUDA_INFO"
	.align	4


	//----- nvinfo : EIATTR_REGCOUNT
	.align		4
        /*0000*/ 	.byte	0x04, 0x2f
        /*0002*/ 	.short	(.L_45 - .L_44)
	.align		4
.L_44:
        /*0004*/ 	.word	index@(_ZN2at6native29vectorized_elementwise_kernelILi8EZZZNS0_16asin_kernel_cudaERNS_18TensorIteratorBaseEENKUlvE_clEvENKUlvE_clEvEUlN3c107complexIdEEE_St5arrayIPcLm2EEEEviT0_T1_)
        /*0008*/ 	.word	0x00000004


	//----- nvinfo : EIATTR_FRAME_SIZE
	.align		4
.L_45:
        /*000c*/ 	.byte	0x04, 0x11
        /*000e*/ 	.short	(.L_47 - .L_46)
	.align		4
.L_46:
        /*0010*/ 	.word	index@(_ZN2at6native29vectorized_elementwise_kernelILi8EZZZNS0_16asin_kernel_cudaERNS_18TensorIteratorBaseEENKUlvE_clEvENKUlvE_clEvEUlN3c107complexIdEEE_St5arrayIPcLm2EEEEviT0_T1_)
        /*0014*/ 	.word	0x00000000


	//----- nvinfo : EIATTR_REGCOUNT
	.align		4
.L_47:
        /*0018*/ 	.byte	0x04, 0x2f
        /*001a*/ 	.short	(.L_49 - .L_48)
	.align		4
.L_48:
        /*001c*/ 	.word	index@(_ZN2at6native29vectorized_elementwise_kernelILi4EZZZNS0_16asin_kernel_cudaERNS_18TensorIteratorBaseEENKUlvE_clEvENKUlvE_clEvEUlN3c107complexIdEEE_St5arrayIPcLm2EEEEviT0_T1_)
        /*0020*/ 	.word	0x00000048


	//----- nvinfo : EIATTR_FRAME_SIZE
	.align		4
.L_49:
        /*0024*/ 	.byte	0x04, 0x11
        /*0026*/ 	.short	(.L_51 - .L_50)
	.align		4
.L_50:
        /*0028*/ 	.word	index@($__internal_23_$__cuda_sm20_dsqrt_rn_f64_mediumpath_v1)
        /*002c*/ 	.word	0x00000000


	//----- nvinfo : EIATTR_FRAME_SIZE
	.align		4
.L_51:
        /*0030*/ 	.byte	0x04, 0x11
        /*0032*/ 	.short	(.L_53 - .L_52)
	.align		4
.L_52:
        /*0034*/ 	.word	index@($__internal_22_$__cuda_sm20_div_rn_f64_full)
        /*0038*/ 	.word	0x00000000


	//----- nvinfo : EIATTR_FRAME_SIZE
	.align		4
.L_53:
        /*003c*/ 	.byte	0x04, 0x11
        /*003e*/ 	.short	(.L_55 - .L_54)
	.align		4
.L_54:
        /*0040*/ 	.word	index@(_ZN2at6native29vectorized_elementwise_kernelILi4EZZZNS0_16asin_kernel_cudaERNS_18TensorIteratorBaseEENKUlvE_clEvENKUlvE_clEvEUlN3c107complexIdEEE_St5arrayIPcLm2EEEEviT0_T1_)
        /*0044*/ 	.word	0x00000000


	//----- nvinfo : EIATTR_REGCOUNT
	.align		4
.L_55:
        /*0048*/ 	.byte	0x04, 0x2f
        /*004a*/ 	.short	(.L_57 - .L_56)
	.align		4
.L_56:
        /*004c*/ 	.word	index@(_ZN2at6native29vectorized_elementwise_kernelILi2EZZZNS0_16asin_kernel_cudaERNS_18TensorIteratorBaseEENKUlvE_clEvENKUlvE_clEvEUlN3c107complexIdEEE_St5arrayIPcLm2EEEEviT0_T1_)
        /*0050*/ 	.word	0x00000048


	//----- nvinfo : EIATTR_FRAME_SIZE
	.align		4
.L_57:
        /*0054*/ 	.byte	0x04, 0x11
        /*0056*/ 	.short	(.L_59 - .L_58)
	.align		4
.L_58:
        /*0058*/ 	.word	index@($__internal_21_$__cuda_sm20_dsqrt_rn_f64_mediumpath_v1)
        /*005c*/ 	.word	0x00000000


	//----- nvinfo : EIATTR_FRAME_SIZE
	.align		4
.L_59:
        /*0060*/ 	.byte	0x04, 0x11
        /*0062*/ 	.short	(.L_61 - .L_60)
	.align		4
.L_60:
        /*0064*/ 	.word	index@($__internal_20_$__cuda_sm20_div_rn_f64_full)
        /*0068*/ 	.word	0x00000000


	//----- nvinfo : EIATTR_FRAME_SIZE
	.align		4
.L_61:
        /*006c*/ 	.byte	0x04, 0x11
        /*006e*/ 	.short	(.L_63 - .L_62)
	.align		4
.L_62:
        /*0070*/ 	.word	index@(_ZN2at6native29vectorized_elementwise_kernelILi2EZZZNS0_16asin_kernel_cudaERNS_18TensorIteratorBaseEENKUlvE_clEvENKUlvE_clEvEUlN3c107complexIdEEE_St5arrayIPcLm2EEEEviT0_T1_)
        /*0074*/ 	.word	0x00000000


	//----- nvinfo : EIATTR_REGCOUNT
	.align		4
.L_63:
        /*0078*/ 	.byte	0x04, 0x2f
        /*007a*/ 	.short	(.L_65 - .L_64)
	.align		4
.L_64:
        /*007c*/ 	.word	index@(_ZN2at6native27unrolled_elementwise_kernelIZZZNS0_16asin_kernel_cudaERNS_18TensorIteratorBaseEENKUlvE_clEvENKUlvE_clEvEUlN3c107complexIdEEE_St5arrayIPcLm2EELi4E23TrivialOffsetCalculatorILi1EjESE_NS0_6memory15LoadWithoutCastENSF_16StoreWithoutCastEEEviT_T0_T2_T3_T4_T5_)
        /*0080*/ 	.word	0x00000038


	//----- nvinfo : EIATTR_FRAME_SIZE
	.align		4
.L_65:
        /*0084*/ 	.byte	0x04, 0x11
        /*0086*/ 	.short	(.L_67 - .L_66)
	.align		4
.L_66:
        /*0088*/ 	.word	index@($__internal_19_$__cuda_sm20_dsqrt_rn_f64_mediumpath_v1)
        /*008c*/ 	.word	0x00000000


	//----- nvinfo : EIATTR_FRAME_SIZE
	.align		4
.L_67:
        /*0090*/ 	.byte	0x04, 0x11
        /*0092*/ 	.short	(.L_69 - .L_68)
	.align		4
.L_68:
        /*0094*/ 	.word	index@($__internal_18_$__cuda_sm20_div_rn_f64_full)
        /*0098*/ 	.word	0x00000000


	//----- nvinfo : EIATTR_FRAME_SIZE
	.align		4
.L_69:
        /*009c*/ 	.byte	0x04, 0x11
        /*009e*/ 	.short	(.L_71 - .L_70)
	.align		4
.L_70:
        /*00a0*/ 	.word	index@(_ZN2at6native27unrolled_elementwise_kernelIZZZNS0_16asin_kernel_cudaERNS_18TensorIteratorBaseEENKUlvE_clEvENKUlvE_clEvEUlN3c107complexIdEEE_St5arrayIPcLm2EELi4E23TrivialOffsetCalculatorILi1EjESE_NS0_6memory15LoadWithoutCastENSF_16StoreWithoutCastEEEviT_T0_T2_T3_T4_T5_)
        /*00a4*/ 	.word	0x00000000


	//----- nvinfo : EIATTR_REGCOUNT
	.align		4
.L_71:
        /*00a8*/ 	.byte	0x04, 0x2f
        /*00aa*/ 	.short	(.L_73 - .L_72)
	.align		4
.L_72:
        /*00ac*/ 	.word	index@(_ZN2at6native18elementwise_kernelILi128ELi2EZNS0_22gpu_kernel_impl_nocastIZZZNS0_16asin_kernel_cudaERNS_18TensorIteratorBaseEENKUlvE_clEvENKUlvE_clEvEUlN3c107complexIdEEE_EEvS4_RKT_EUliE_EEviT1_)
        /*00b0*/ 	.word	0x00000032


	//----- nvinfo : EIATTR_FRAME_SIZE
	.align		4
.L_73:
        /*00b4*/ 	.byte	0x04, 0x11
        /*00b6*/ 	.short	(.L_75 - .L_74)
	.align		4
.L_74:
        /*00b8*/ 	.word	index@($__internal_17_$__cuda_sm20_dsqrt_rn_f64_mediumpath_v1)
        /*00bc*/ 	.word	0x00000000


	//----- nvinfo : EIATTR_FRAME_SIZE
	.align		4
.L_75:
        /*00c0*/ 	.byte	0x04, 0x11
        /*00c2*/ 	.short	(.L_77 - .L_76)
	.align		4
.L_76:
        /*00c4*/ 	.word	index@($__internal_16_$__cuda_sm20_div_rn_f64_full)
        /*00c8*/ 	.word	0x00000000


	//----- nvinfo : EIATTR_FRAME_SIZE
	.align		4
.L_77:
        /*00cc*/ 	.byte	0x04, 0x11
        /*00ce*/ 	.short	(.L_79 - .L_78)
	.align		4
.L_78:
        /*00d0*/ 	.word	index@(_ZN2at6native18elementwise_kernelILi128ELi2EZNS0_22gpu_kernel_impl_nocastIZZZNS0_16asin_kernel_cudaERNS_18TensorIteratorBaseEENKUlvE_clEvENKUlvE_clEvEUlN3c107complexIdEEE_EEvS4_RKT_EUliE_EEviT1_)
        /*00d4*/ 	.word	0x00000000


	//----- nvinfo : EIATTR_REGCOUNT
	.align		4
.L_79:
        /*00d8*/ 	.byte	0x04, 0x2f
        /*00da*/ 	.short	(.L_81 - .L_80)
	.align		4
.L_80:
        /*00dc*/ 	.word	index@(_ZN2at6native27unrolled_elementwise_kernelIZZZNS0_16asin_kernel_cudaERNS_18TensorIteratorBaseEENKUlvE_clEvENKUlvE_clEvEUlN3c107complexIdEEE_St5arrayIPcLm2EELi4E23TrivialOffsetCalculatorILi1EjESE_NS0_6memory12LoadWithCastILi1EEENSF_13StoreWithCastILi1EEEEEviT_T0_T2_T3_T4_T5_)
        /*00e0*/ 	.word	0x0000003d


	//----- nvinfo : EIATTR_FRAME_SIZE
	.align		4
.L_81:
        /*00e4*/ 	.byte	0x04, 0x11
        /*00e6*/ 	.short	(.L_83 - .L_82)
	.align		4
.L_82:
        /*00e8*/ 	.word	index@($__internal_15_$__cuda_sm20_dsqrt_rn_f64_mediumpath_v1)
        /*00ec*/ 	.word	0x00000000


	//----- nvinfo : EIATTR_FRAME_SIZE
	.align		4
.L_83:
        /*00f0*/ 	.byte	0x04, 0x11
        /*00f2*/ 	.short	(.L_85 - .L_84)
	.align		4
.L_84:
        /*00f4*/ 	.word	index@($__internal_14_$__cuda_sm20_div_rn_f64_full)
        /*00f8*/ 	.word	0x00000000


	//----- nvinfo : EIATTR_FRAME_SIZE
	.align		4
.L_85:
        /*00fc*/ 	.byte	0x04, 0x11
        /*00fe*/ 	.short	(.L_87 - .L_86)
	.align		4
.L_86:
        /*0100*/ 	.word	index@(_ZN2at6native27unrolled_elementwise_kernelIZZZNS0_16asin_kernel_cudaERNS_18TensorIteratorBaseEENKUlvE_clEvENKUlvE_clEvEUlN3c107complexIdEEE_St5arrayIPcLm2EELi4E23TrivialOffsetCalculatorILi1EjESE_NS0_6memory12LoadWithCastILi1EEENSF_13StoreWithCastILi1EEEEEviT_T0_T2_T3_T4_T5_)
        /*0104*/ 	.word	0x00000000


	//----- nvinfo : EIATTR_REGCOUNT
	.align		4
.L_87:
        /*0108*/ 	.byte	0x04, 0x2f
        /*010a*/ 	.short	(.L_89 - .L_88)
	.align		4
.L_88:
        /*010c*/ 	.word	index@(_ZN2at6native18elementwise_kernelILi128ELi4EZNS0_15gpu_kernel_implIZZZNS0_16asin_kernel_cudaERNS_18TensorIteratorBaseEENKUlvE_clEvENKUlvE_clEvEUlN3c107complexIdEEE_EEvS4_RKT_EUliE_EEviT1_)
        /*0110*/ 	.word	0x00000030


	//----- nvinfo : EIATTR_FRAME_SIZE
	.align		4
.L_89:
        /*0114*/ 	.byte	0x04, 0x11
        /*0116*/ 	.short	(.L_91 - .L_90)
	.align		4
.L_90:
        /*0118*/ 	.word	index@($__internal_13_$__cuda_sm20_dsqrt_rn_f64_mediumpath_v1)
        /*011c*/ 	.word	0x00000000


	//----- nvinfo : EIATTR_FRAME_SIZE
	.align		4
.L_91:
        /*0120*/ 	.byte	0x04, 0x11
        /*0122*/ 	.short	(.L_93 - .L_92)
	.align		4
.L_92:
        /*0124*/ 	.word	index@($__internal_12_$__cuda_sm20_div_rn_f64_full)
        /*0128*/ 	.word	0x00000000


	//----- nvinfo : EIATTR_FRAME_SIZE
	.align		4
.L_93:
        /*012c*/ 	.byte	0x04, 0x11
        /*012e*/ 	.short	(.L_95 - .L_94)
	.align		4
.L_94:
        /*0130*/ 	.word	index@(_ZN2at6native18elementwise_kernelILi128ELi4EZNS0_15gpu_kernel_implIZZZNS0_16asin_kernel_cudaERNS_18TensorIteratorBaseEENKUlvE_clEvENKUlvE_clEvEUlN3c107complexIdEEE_EEvS4_RKT_EUliE_EEviT1_)
        /*0134*/ 	.word	0x00000000


	//----- nvinfo : EIATTR_REGCOUNT
	.align		4
.L_95:
        /*0138*/ 	.byte	0x04, 0x2f
        /*013a*/ 	.short	(.L_97 - .L_96)
	.align		4
.L_96:
        /*013c*/ 	.word	index@(_ZN2at6native29vectorized_elementwise_kernelILi8EZZZNS0_16asin_kernel_cudaERNS_18TensorIteratorBaseEENKUlvE_clEvENKUlvE0_clEvEUlN3c107complexIfEEE_St5arrayIPcLm2EEEEviT0_T1_)
        /*0140*/ 	.word	0x00000004


	//----- nvinfo : EIATTR_FRAME_SIZE
	.align		4
.L_97:
        /*0144*/ 	.byte	0x04, 0x11
        /*0146*/ 	.short	(.L_99 - .L_98)
	.align		4
.L_98:
        /*0148*/ 	.word	index@(_ZN2at6native29vectorized_elementwise_kernelILi8EZZZNS0_16asin_kernel_cudaERNS_18TensorIteratorBaseEENKUlvE_clEvENKUlvE0_clEvEUlN3c107complexIfEEE_St5arrayIPcLm2EEEEviT0_T1_)
        /*014c*/ 	.word	0x00000000


	//----- nvinfo : EIATTR_REGCOUNT
	.align		4
.L_99:
        /*0150*/ 	.byte	0x04, 0x2f
        /*0152*/ 	.short	(.L_101 - .L_100)
	.align		4
.L_100:
        /*0154*/ 	.word	index@(_ZN2at6native29vectorized_elementwise_kernelILi4EZZZNS0_16asin_kernel_cudaERNS_18TensorIteratorBaseEENKUlvE_clEvENKUlvE0_clEvEUlN3c107complexIfEEE_St5arrayIPcLm2EEEEviT0_T1_)
        /*0158*/ 	.word	0x00000024


	//----- nvinfo : EIATTR_FRAME_SIZE
	.align		4
.L_101:
        /*015c*/ 	.byte	0x04, 0x11
        /*015e*/ 	.short	(.L_103 - .L_102)
	.align		4
.L_102:
        /*0160*/ 	.word	index@($__internal_11_$__cuda_sm3x_div_rn_ftz_f32_slowpath)
        /*0164*/ 	.word	0x00000000


	//----- nvinfo : EIATTR_FRAME_SIZE
	.align		4
.L_103:
        /*0168*/ 	.byte	0x04, 0x11
        /*016a*/ 	.short	(.L_105 - .L_104)
	.align		4
.L_104:
        /*016c*/ 	.word	index@(_ZN2at6native29vectorized_elementwise_kernelILi4EZZZNS0_16asin_kernel_cudaERNS_18TensorIteratorBaseEENKUlvE_clEvENKUlvE0_clEvEUlN3c107complexIfEEE_St5arrayIPcLm2EEEEviT0_T1_)
        /*0170*/ 	.word	0x00000000


	//----- nvinfo : EIATTR_REGCOUNT
	.align		4
.L_105:
        /*0174*/ 	.byte	0x04, 0x2f
        /*0176*/ 	.short	(.L_107 - .L_106)
	.align		4
.L_106:
        /*0178*/ 	.word	index@(_ZN2at6native29vectorized_elementwise_kernelILi2EZZZNS0_16asin_kernel_cudaERNS_18TensorIteratorBaseEENKUlvE_clEvENKUlvE0_clEvEUlN3c107complexIfEEE_St5arrayIPcLm2EEEEviT0_T1_)
        /*017c*/ 	.word	0x00000024


	//----- nvinfo : EIATTR_FRAME_SIZE
	.align		4
.L_107:
        /*0180*/ 	.byte	0x04, 0x11
        /*0182*/ 	.short	(.L_109 - .L_108)
	.align		4
.L_108:
        /*0184*/ 	.word	index@($__internal_10_$__cuda_sm3x_div_rn_ftz_f32_slowpath)
        /*0188*/ 	.word	0x00000000


	//----- nvinfo : EIATTR_FRAME_SIZE
	.align		4
.L_109:
        /*018c*/ 	.byte	0x04, 0x11
        /*018e*/ 	.short	(.L_111 - .L_110)
	.align		4
.L_110:
        /*0190*/ 	.word	index@(_ZN2at6native29vectorized_elementwise_kernelILi2EZZZNS0_16asin_kernel_cudaERNS_18TensorIteratorBaseEENKUlvE_clEvENKUlvE0_clEvEUlN3c107complexIfEEE_St5arrayIPcLm2EEEEviT0_T1_)
        /*0194*/ 	.word	0x00000000


	//----- nvinfo : EIATTR_REGCOUNT
	.align		4
.L_111:
        /*0198*/ 	.byte	0x04, 0x2f
        /*019a*/ 	.short	(.L_113 - .L_112)
	.align		4
.L_112:
        /*019c*/ 	.word	index@(_ZN2at6native27unrolled_elementwise_kernelIZZZNS0_16asin_kernel_cudaERNS_18TensorIteratorBaseEENKUlvE_clEvENKUlvE0_clEvEUlN3c107complexIfEEE_St5arrayIPcLm2EELi4E23TrivialOffsetCalculatorILi1EjESE_NS0_6memory15LoadWithoutCastENSF_16StoreWithoutCastEEEviT_T0_T2_T3_T4_T5_)
        /*01a0*/ 	.word	0x00000020


	//----- nvinfo : EIATTR_FRAME_SIZE
	.align		4
.L_113:
        /*01a4*/ 	.byte	0x04, 0x11
        /*01a6*/ 	.short	(.L_115 - .L_114)
	.align		4
.L_114:
        /*01a8*/ 	.word	index@($__internal_9_$__cuda_sm3x_div_rn_ftz_f32_slowpath)
        /*01ac*/ 	.word	0x00000000


	//----- nvinfo : EIATTR_FRAME_SIZE
	.align		4
.L_115:
        /*01b0*/ 	.byte	0x04, 0x11
        /*01b2*/ 	.short	(.L_117 - .L_116)
	.align		4
.L_116:
        /*01b4*/ 	.word	index@(_ZN2at6native27unrolled_elementwise_kernelIZZZNS0_16asin_kernel_cudaERNS_18TensorIteratorBaseEENKUlvE_clEvENKUlvE0_clEvEUlN3c107complexIfEEE_St5arrayIPcLm2EELi4E23TrivialOffsetCalculatorILi1EjESE_NS0_6memory15LoadWithoutCastENSF_16StoreWithoutCastEEEviT_T0_T2_T3_T4_T5_)
        /*01b8*/ 	.word	0x00000000


	//----- nvinfo : EIATTR_REGCOUNT
	.align		4
.L_117:
        /*01bc*/ 	.byte	0x04, 0x2f
        /*01be*/ 	.short	(.L_119 - .L_118)
	.align		4
.L_118:
        /*01c0*/ 	.word	index@(_ZN2at6native18elementwise_kernelILi128ELi2EZNS0_22gpu_kernel_impl_nocastIZZZNS0_16asin_kernel_cudaERNS_18TensorIteratorBaseEENKUlvE_clEvENKUlvE0_clEvEUlN3c107complexIfEEE_EEvS4_RKT_EUliE_EEviT1_)
        /*01c4*/ 	.word	0x0000001c


	//----- nvinfo : EIATTR_FRAME_SIZE
	.align		4
.L_119:
        /*01c8*/ 	.byte	0x04, 0x11
        /*01ca*/ 	.short	(.L_121 - .L_120)
	.align		4
.L_120:
        /*01cc*/ 	.word	index@($__internal_8_$__cuda_sm3x_div_rn_ftz_f32_slowpath)
        /*01d0*/ 	.word	0x00000000


	//----- nvinfo : EIATTR_FRAME_SIZE
	.align		4
.L_121:
        /*01d4*/ 	.byte	0x04, 0x11
        /*01d6*/ 	.short	(.L_123 - .L_122)
	.align		4
.L_122:
        /*01d8*/ 	.word	index@(_ZN2at6native18elementwise_kernelILi128ELi2EZNS0_22gpu_kernel_impl_nocastIZZZNS0_16asin_kernel_cudaERNS_18TensorIteratorBaseEENKUlvE_clEvENKUlvE0_clEvEUlN3c107complexIfEEE_EEvS4_RKT_EUliE_EEviT1_)
        /*01dc*/ 	.word	0x00000000


	//----- nvinfo : EIATTR_REGCOUNT
	.align		4
.L_123:
        /*01e0*/ 	.byte	0x04, 0x2f
        /*01e2*/ 	.short	(.L_125 - .L_124)
	.align		4
.L_124:
        /*01e4*/ 	.word	index@(_ZN2at6native27unrolled_elementwise_kernelIZZZNS0_16asin_kernel_cudaERNS_18TensorIteratorBaseEENKUlvE_clEvENKUlvE0_clEvEUlN3c107complexIfEEE_St5arrayIPcLm2EELi4E23TrivialOffsetCalculatorILi1EjESE_NS0_6memory12LoadWithCastILi1EEENSF_13StoreWithCastILi1EEEEEviT_T0_T2_T3_T4_T5_)
        /*01e8*/ 	.word	0x00000020


	//----- nvinfo : EIATTR_FRAME_SIZE
	.align		4
.L_125:
        /*01ec*/ 	.byte	0x04, 0x11
        /*01ee*/ 	.short	(.L_127 - .L_126)
	.align		4
.L_126:
        /*01f0*/ 	.word	index@($__internal_7_$__cuda_sm3x_div_rn_ftz_f32_slowpath)
        /*01f4*/ 	.word	0x00000000


	//----- nvinfo : EIATTR_FRAME_SIZE
	.align		4
.L_127:
        /*01f8*/ 	.byte	0x04, 0x11
        /*01fa*/ 	.short	(.L_129 - .L_128)
	.align		4
.L_128:
        /*01fc*/ 	.word	index@(_ZN2at6native27unrolled_elementwise_kernelIZZZNS0_16asin_kernel_cudaERNS_18TensorIteratorBaseEENKUlvE_clEvENKUlvE0_clEvEUlN3c107complexIfEEE_St5arrayIPcLm2EELi4E23TrivialOffsetCalculatorILi1EjESE_NS0_6memory12LoadWithCastILi1EEENSF_13StoreWithCastILi1EEEEEviT_T0_T2_T3_T4_T5_)
        /*0200*/ 	.word	0x00000000


	//----- nvinfo : EIATTR_REGCOUNT
	.align		4
.L_129:
        /*0204*/ 	.byte	0x04, 0x2f
        /*0206*/ 	.short	(.L_131 - .L_130)
	.align		4
.L_130:
        /*0208*/ 	.word	index@(_ZN2at6native18elementwise_kernelILi128ELi4EZNS0_15gpu_kernel_implIZZZNS0_16asin_kernel_cudaERNS_18TensorIteratorBaseEENKUlvE_clEvENKUlvE0_clEvEUlN3c107complexIfEEE_EEvS4_RKT_EUliE_EEviT1_)
        /*020c*/ 	.word	0x00000018


	//----- nvinfo : EIATTR_FRAME_SIZE
	.align		4
.L_131:
        /*0210*/ 	.byte	0x04, 0x11
        /*0212*/ 	.short	(.L_133 - .L_132)
	.align		4
.L_132:
        /*0214*/ 	.word	index@($__internal_6_$__cuda_sm3x_div_rn_ftz_f32_slowpath)
        /*0218*/ 	.word	0x00000000


	//----- nvinfo : EIATTR_FRAME_SIZE
	.align		4
.L_133:
        /*021c*/ 	.byte	0x04, 0x11
        /*021e*/ 	.short	(.L_135 - .L_134)
	.align		4
.L_134:
        /*0220*/ 	.word	index@(_ZN2at6native18elementwise_kernelILi128ELi4EZNS0_15gpu_kernel_implIZZZNS0_16asin_kernel_cudaERNS_18TensorIteratorBaseEENKUlvE_clEvENKUlvE0_clEvEUlN3c107complexIfEEE_EEvS4_RKT_EUliE_EEviT1_)
        /*0224*/ 	.word	0x00000000


	//----- nvinfo : EIATTR_REGCOUNT
	.align		4
.L_135:
        /*0228*/ 	.byte	0x04, 0x2f
        /*022a*/ 	.short	(.L_137 - .L_136)
	.align		4
.L_136:
        /*022c*/ 	.word	index@(_ZN2at6native29vectorized_elementwise_kernelILi8EZZZNS0_16asin_kernel_cudaERNS_18TensorIteratorBaseEENKUlvE_clEvENKUlvE1_clEvEUlN3c107complexINS6_4HalfEEEE_St5arrayIPcLm2EEEEviT0_T1_)
        /*0230*/ 	.word	0x00000004


	//----- nvinfo : EIATTR_FRAME_SIZE
	.align		4
.L_137:
        /*0234*/ 	.byte	0x04, 0x11
        /*0236*/ 	.short	(.L_139 - .L_138)
	.align		4
.L_138:
        /*0238*/ 	.word	index@(_ZN2at6native29vectorized_elementwise_kernelILi8EZZZNS0_16asin_kernel_cudaERNS_18TensorIteratorBaseEENKUlvE_clEvENKUlvE1_clEvEUlN3c107complexINS6_4HalfEEEE_St5arrayIPcLm2EEEEviT0_T1_)
        /*023c*/ 	.word	0x00000000


	//----- nvinfo : EIATTR_REGCOUNT
	.align		4
.L_139:
        /*0240*/ 	.byte	0x04, 0x2f
        /*0242*/ 	.short	(.L_141 - .L_140)
	.align		4
.L_140:
        /*0244*/ 	.word	index@(_ZN2at6native29vectorized_elementwise_kernelILi4EZZZNS0_16asin_kernel_cudaERNS_18TensorIteratorBaseEENKUlvE_clEvENKUlvE1_clEvEUlN3c107complexINS6_4HalfEEEE_St5arrayIPcLm2EEEEviT0_T1_)
        /*0248*/ 	.word	0x00000027


	//----- nvinfo : EIATTR_FRAME_SIZE
	.align		4
.L_141:
        /*024c*/ 	.byte	0x04, 0x11
        /*024e*/ 	.short	(.L_143 - .L_142)
	.align		4
.L_142:
        /*0250*/ 	.word	index@($__internal_5_$__cuda_sm3x_div_rn_ftz_f32_slowpath)
        /*0254*/ 	.word	0x00000000


	//----- nvinfo : EIATTR_FRAME_SIZE
	.align		4
.L_143:
        /*0258*/ 	.byte	0x04, 0x11
        /*025a*/ 	.short	(.L_145 - .L_144)
	.align		4
.L_144:
        /*025c*/ 	.word	index@(_ZN2at6native29vectorized_elementwise_kernelILi4EZZZNS0_16asin_kernel_cudaERNS_18TensorIteratorBaseEENKUlvE_clEvENKUlvE1_clEvEUlN3c107complexINS6_4HalfEEEE_St5arrayIPcLm2EEEEviT0_T1_)
        /*0260*/ 	.word	0x00000000


	//----- nvinfo : EIATTR_REGCOUNT
	.align		4
.L_145:
        /*0264*/ 	.byte	0x04, 0x2f
        /*0266*/ 	.short	(.L_147 - .L_146)
	.align		4
.L_146:
        /*0268*/ 	.word	index@(_ZN2at6native29vectorized_elementwise_kernelILi2EZZZNS0_16asin_kernel_cudaERNS_18TensorIteratorBaseEENKUlvE_clEvENKUlvE1_clEvEUlN3c107complexINS6_4HalfEEEE_St5arrayIPcLm2EEEEviT0_T1_)
        /*026c*/ 	.word	0x00000028


	//----- nvinfo : EIATTR_FRAME_SIZE
	.align		4
.L_147:
        /*0270*/ 	.byte	0x04, 0x11
        /*0272*/ 	.short	(.L_149 - .L_148)
	.align		4
.L_148:
        /*0274*/ 	.word	index@($__internal_4_$__cuda_sm3x_div_rn_ftz_f32_slowpath)
        /*0278*/ 	.word	0x00000000


	//----- nvinfo : EIATTR_FRAME_SIZE
	.align		4
.L_149:
        /*027c*/ 	.byte	0x04, 0x11
        /*027e*/ 	.short	(.L_151 - .L_150)
	.align		4
.L_150:
        /*0280*/ 	.word	index@(_ZN2at6native29vectorized_elementwise_kernelILi2EZZZNS0_16asin_kernel_cudaERNS_18TensorIteratorBaseEENKUlvE_clEvENKUlvE1_clEvEUlN3c107complexINS6_4HalfEEEE_St5arrayIPcLm2EEEEviT0_T1_)
        /*0284*/ 	.word	0x00000000


	//----- nvinfo : EIATTR_REGCOUNT
	.align		4
.L_151:
        /*0288*/ 	.byte	0x04, 0x2f
        /*028a*/ 	.short	(.L_153 - .L_152)
	.align		4
.L_152:
        /*028c*/ 	.word	index@(_ZN2at6native27unrolled_elementwise_kernelIZZZNS0_16asin_kernel_cudaERNS_18TensorIteratorBaseEENKUlvE_clEvENKUlvE1_clEvEUlN3c107complexINS6_4HalfEEEE_St5arrayIPcLm2EELi4E23TrivialOffsetCalculatorILi1EjESF_NS0_6memory15LoadWithoutCastENSG_16StoreWithoutCastEEEviT_T0_T2_T3_T4_T5_)
        /*0290*/ 	.word	0x00000020


	//----- nvinfo : EIATTR_FRAME_SIZE
	.align		4
.L_153:
        /*0294*/ 	.byte	0x04, 0x11
        /*0296*/ 	.short	(.L_155 - .L_154)
	.align		4
.L_154:
        /*0298*/ 	.word	index@($__internal_3_$__cuda_sm3x_div_rn_ftz_f32_slowpath)
        /*029c*/ 	.word	0x00000000


	//----- nvinfo : EIATTR_FRAME_SIZE
	.align		4
.L_155:
        /*02a0*/ 	.byte	0x04, 0x11
        /*02a2*/ 	.short	(.L_157 - .L_156)
	.align		4
.L_156:
        /*02a4*/ 	.word	index@(_ZN2at6native27unrolled_elementwise_kernelIZZZNS0_16asin_kernel_cudaERNS_18TensorIteratorBaseEENKUlvE_clEvENKUlvE1_clEvEUlN3c107complexINS6_4HalfEEEE_St5arrayIPcLm2EELi4E23TrivialOffsetCalculatorILi1EjESF_NS0_6memory15LoadWithoutCastENSG_16StoreWithoutCastEEEviT_T0_T2_T3_T4_T5_)
        /*02a8*/ 	.word	0x00000000


	//----- nvinfo : EIATTR_REGCOUNT
	.align		4
.L_157:
        /*02ac*/ 	.byte	0x04, 0x2f
        /*02ae*/ 	.short	(.L_159 - .L_158)
	.align		4
.L_158:
        /*02b0*/ 	.word	index@(_ZN2at6native18elementwise_kernelILi128ELi2EZNS0_22gpu_kernel_impl_nocastIZZZNS0_16asin_kernel_cudaERNS_18TensorIteratorBaseEENKUlvE_clEvENKUlvE1_clEvEUlN3c107complexINS7_4HalfEEEE_EEvS4_RKT_EUliE_EEviT1_)
        /*02b4*/ 	.word	0x0000001c


	//----- nvinfo : EIATTR_FRAME_SIZE
	.align		4
.L_159:
        /*02b8*/ 	.byte	0x04, 0x11
        /*02ba*/ 	.short	(.L_161 - .L_160)
	.align		4
.L_160:
        /*02bc*/ 	.word	index@($__internal_2_$__cuda_sm3x_div_rn_ftz_f32_slowpath)
        /*02c0*/ 	.word	0x00000000


	//----- nvinfo : EIATTR_FRAME_SIZE
	.align		4
.L_161:
        /*02c4*/ 	.byte	0x04, 0x11
        /*02c6*/ 	.short	(.L_163 - .L_162)
	.align		4
.L_162:
        /*02c8*/ 	.word	index@(_ZN2at6native18elementwise_kernelILi128ELi2EZNS0_22gpu_kernel_impl_nocastIZZZNS0_16asin_kernel_cudaERNS_18TensorIteratorBaseEENKUlvE_clEvENKUlvE1_clEvEUlN3c107complexINS7_4HalfEEEE_EEvS4_RKT_EUliE_EEviT1_)
        /*02cc*/ 	.word	0x00000000


	//----- nvinfo : EIATTR_REGCOUNT
	.align		4
.L_163:
        /*02d0*/ 	.byte	0x04, 0x2f
        /*02d2*/ 	.short	(.L_165 - .L_164)
	.align		4
.L_164:
        /*02d4*/ 	.word	index@(_ZN2at6native27unrolled_elementwise_kernelIZZZNS0_16asin_kernel_cudaERNS_18TensorIteratorBaseEENKUlvE_clEvENKUlvE1_clEvEUlN3c107complexINS6_4HalfEEEE_St5arrayIPcLm2EELi4E23TrivialOffsetCalculatorILi1EjESF_NS0_6memory12LoadWithCastILi1EEENSG_13StoreWithCastILi1EEEEEviT_T0_T2_T3_T4_T5_)
        /*02d8*/ 	.word	0x0000001f


	//----- nvinfo : EIATTR_FRAME_SIZE
	.align		4
.L_165:
        /*02dc*/ 	.byte	0x04, 0x11
        /*02de*/ 	.short	(.L_167 - .L_166)
	.align		4
.L_166:
        /*02e0*/ 	.word	index@($__internal_1_$__cuda_sm3x_div_rn_ftz_f32_slowpath)
        /*02e4*/ 	.word	0x00000000


	//----- nvinfo : EIATTR_FRAME_SIZE
	.align		4
.L_167:
        /*02e8*/ 	.byte	0x04, 0x11
        /*02ea*/ 	.short	(.L_169 - .L_168)
	.align		4
.L_168:
        /*02ec*/ 	.word	index@(_ZN2at6native27unrolled_elementwise_kernelIZZZNS0_16asin_kernel_cudaERNS_18TensorIteratorBaseEENKUlvE_clEvENKUlvE1_clEvEUlN3c107complexINS6_4HalfEEEE_St5arrayIPcLm2EELi4E23TrivialOffsetCalculatorILi1EjESF_NS0_6memory12LoadWithCastILi1EEENSG_13StoreWithCastILi1EEEEEviT_T0_T2_T3_T4_T5_)
        /*02f0*/ 	.word	0x00000000


	//----- nvinfo : EIATTR_REGCOUNT
	.align		4
.L_169:
        /*02f4*/ 	.byte	0x04, 0x2f
        /*02f6*/ 	.short	(.L_171 - .L_170)
	.align		4
.L_170:
        /*02f8*/ 	.word	index@(_ZN2at6native18elementwise_kernelILi128ELi4EZNS0_15gpu_kernel_implIZZZNS0_16asin_kernel_cudaERNS_18TensorIteratorBaseEENKUlvE_clEvENKUlvE1_clEvEUlN3c107complexINS7_4HalfEEEE_EEvS4_RKT_EUliE_EEviT1_)
        /*02fc*/ 	.word	0x00000018


	//----- nvinfo : EIATTR_FRAME_SIZE
	.align		4
.L_171:
        /*0300*/ 	.byte	0x04, 0x11
        /*0302*/ 	.short	(.L_173 - .L_172)
	.align		4
.L_172:
        /*0304*/ 	.word	index@($__internal_0_$__cuda_sm3x_div_rn_ftz_f32_slowpath)
        /*0308*/ 	.word	0x00000000


	//----- nvinfo : EIATTR_FRAME_SIZE
	.align		4
.L_173:
        /*030c*/ 	.byte	0x04, 0x11
        /*030e*/ 	.short	(.L_175 - .L_174)
	.align		4
.L_174:
        /*0310*/ 	.word	index@(_ZN2at6native18elementwise_kernelILi128ELi4EZNS0_15gpu_kernel_implIZZZNS0_16asin_kernel_cudaERNS_18TensorIteratorBaseEENKUlvE_clEvENKUlvE1_clEvEUlN3c107complexINS7_4HalfEEEE_EEvS4_RKT_EUliE_EEviT1_)
        /*0314*/ 	.word	0x00000000


	//----- nvinfo : EIATTR_REGCOUNT
	.align		4
.L_175:
        /*0318*/ 	.byte	0x04, 0x2f
        /*031a*/ 	.short	(.L_177 - .L_176)
	.align		4
.L_176:
        /*031c*/ 	.word	index@(_ZN2at6native29vectorized_elementwise_kernelILi8EZZZNS0_16asin_kernel_cudaERNS_18TensorIteratorBaseEENKUlvE0_clEvENKUlvE_clEvEUldE_St5arrayIPcLm2EEEEviT0_T1_)
        /*0320*/ 	.word	0x00000004


	//----- nvinfo : EIATTR_FRAME_SIZE
	.align		4
.L_177:
        /*0324*/ 	.byte	0x04, 0x11
        /*0326*/ 	.short	(.L_179 - .L_178)
	.align		4
.L_178:
        /*0328*/ 	.word	index@(_ZN2at6native29vectorized_elementwise_kernelILi8EZZZNS0_16asin_kernel_cudaERNS_18TensorIteratorBaseEENKUlvE0_clEvENKUlvE_clEvEUldE_St5arrayIPcLm2EEEEviT0_T1_)
        /*032c*/ 	.word	0x00000000


	//----- nvinfo : EIATTR_REGCOUNT
	.align		4
.L_179:
        /*0330*/ 	.byte	0x04, 0x2f
        /*0332*/ 	.short	(.L_181 - .L_180)
	.align		4
.L_180:
        /*0334*/ 	.word	index@(_ZN2at6native29vectorized_elementwise_kernelILi4EZZZNS0_16asin_kernel_cudaERNS_18TensorIteratorBaseEENKUlvE0_clEvENKUlvE_clEvEUldE_St5arrayIPcLm2EEEEviT0_T1_)
        /*0338*/ 	.word	0x00000026


	//----- nvinfo : EIATTR_FRAME_SIZE
	.align		4
.L_181:
        /*033c*/ 	.byte	0x04, 0x11
        /*033e*/ 	.short	(.L_183 - .L_182)
	.align		4
.L_182:
        /*0340*/ 	.word	index@(_ZN2at6native29vectorized_elementwise_kernelILi4EZZZNS0_16asin_kernel_cudaERNS_18TensorIteratorBaseEENKUlvE0_clEvENKUlvE_clEvEUldE_St5arrayIPcLm2EEEEviT0_T1_)
        /*0344*/ 	.word	0x00000000


	//----- nvinfo : EIATTR_REGCOUNT
	.align		4
.L_183:
        /*0348*/ 	.byte	0x04, 0x2f
        /*034a*/ 	.short	(.L_185 - .L_184)
	.align		4
.L_184:
        /*034c*/ 	.word	index@(_ZN2at6native29vectorized_elementwise_kernelILi2EZZZNS0_16asin_kernel_cudaERNS_18TensorIteratorBaseEENKUlvE0_clEvENKUlvE_clEvEUldE_St5arrayIPcLm2EEEEviT0_T1_)
        /*0350*/ 	.word	0x00000026


	//----- nvinfo : EIATTR_FRAME_SIZE
	.align		4
.L_185:
        /*0354*/ 	.byte	0x04, 0x11
        /*0356*/ 	.short	(.L_187 - .L_186)
	.align		4
.L_186:
        /*0358*/ 	.word	index@(_ZN2at6native29vectorized_elementwise_kernelILi2EZZZNS0_16asin_kernel_cudaERNS_18TensorIteratorBaseEENKUlvE0_clEvENKUlvE_clEvEUldE_St5arrayIPcLm2EEEEviT0_T1_)
        /*035c*/ 	.word	0x00000000


	//----- nvinfo : EIATTR_REGCOUNT
	.align		4
.L_187:
        /*0360*/ 	.byte	0x04, 0x2f
        /*0362*/ 	.short	(.L_189 - .L_188)
	.align		4
.L_188:
        /*0364*/ 	.word	index@(_ZN2at6native27unrolled_elementwise_kernelIZZZNS0_16asin_kernel_cudaERNS_18TensorIteratorBaseEENKUlvE0_clEvENKUlvE_clEvEUldE_St5arrayIPcLm2EELi4E23TrivialOffsetCalculatorILi1EjESB_NS0_6memory15LoadWithoutCastENSC_16StoreWithoutCastEEEviT_T0_T2_T3_T4_T5_)
        /*0368*/ 	.word	0x0000001c


	//----- nvinfo : EIATTR_FRAME_SIZE
	.align		4
.L_189:
        /*036c*/ 	.byte	0x04, 0x11
        /*036e*/ 	.short	(.L_191 - .L_190)
	.align		4
.L_190:
        /*0370*/ 	.word	index@(_ZN2at6native27unrolled_elementwise_kernelIZZZNS0_16asin_kernel_cudaERNS_18TensorIteratorBaseEENKUlvE0_clEvENKUlvE_clEvEUldE_St5arrayIPcLm2EELi4E23TrivialOffsetCalculatorILi1EjESB_NS0_6memory15LoadWithoutCastENSC_16StoreWithoutCastEEEviT_T0_T2_T3_T4_T5_)
        /*0374*/ 	.word	0x00000000


	//----- nvinfo : EIATTR_REGCOUNT
	.align		4
.L_191:
        /*0378*/ 	.byte	0x04, 0x2f
        /*037a*/ 	.short	(.L_193 - .L_192)
	.align		4
.L_192:
        /*037c*/ 	.word	index@(_ZN2at6native18elementwise_kernelILi128ELi2EZNS0_22gpu_kernel_impl_nocastIZZZNS0_16asin_kernel_cudaERNS_18TensorIteratorBaseEENKUlvE0_clEvENKUlvE_clEvEUldE_EEvS4_RKT_EUliE_EEviT1_)
        /*0380*/ 	.word	0x00000016


	//----- nvinfo : EIATTR_FRAME_SIZE
	.align		4
.L_193:
        /*0384*/ 	.byte	0x04, 0x11
        /*0386*/ 	.short	(.L_195 - .L_194)
	.align		4
.L_194:
        /*0388*/ 	.word	index@(_ZN2at6native18elementwise_kernelILi128ELi2EZNS0_22gpu_kernel_impl_nocastIZZZNS0_16asin_kernel_cudaERNS_18TensorIteratorBaseEENKUlvE0_clEvENKUlvE_clEvEUldE_EEvS4_RKT_EUliE_EEviT1_)
        /*038c*/ 	.word	0x00000000


	//----- nvinfo : EIATTR_REGCOUNT
	.align		4
.L_195:
        /*0390*/ 	.byte	0x04, 0x2f
        /*0392*/ 	.short	(.L_197 - .L_196)
	.align		4
.L_196:
        /*0394*/ 	.word	index@(_ZN2at6native27unrolled_elementwise_kernelIZZZNS0_16asin_kernel_cudaERNS_18TensorIteratorBaseEENKUlvE0_clEvENKUlvE_clEvEUldE_St5arrayIPcLm2EELi4E23TrivialOffsetCalculatorILi1EjESB_NS0_6memory12LoadWithCastILi1EEENSC_13StoreWithCastILi1EEEEEviT_T0_T2_T3_T4_T5_)
        /*0398*/ 	.word	0x00000022


	//----- nvinfo : EIATTR_FRAME_SIZE
	.align		4
.L_197:
        /*039c*/ 	.byte	0x04, 0x11
        /*039e*/ 	.short	(.L_199 - .L_198)
	.align		4
.L_198:
        /*03a0*/ 	.word	index@(_ZN2at6native27unrolled_elementwise_kernelIZZZNS0_16asin_kernel_cudaERNS_18TensorIteratorBaseEENKUlvE0_clEvENKUlvE_clEvEUldE_St5arrayIPcLm2EELi4E23TrivialOffsetCalculatorILi1EjESB_NS0_6memory12LoadWithCastILi1EEENSC_13StoreWithCastILi1EEEEEviT_T0_T2_T3_T4_T5_)
        /*03a4*/ 	.word	0x00000000


	//----- nvinfo : EIATTR_REGCOUNT
	.align		4
.L_199:
        /*03a8*/ 	.byte	0x04, 0x2f
        /*03aa*/ 	.short	(.L_201 - .L_200)
	.align		4
.L_200:
        /*03ac*/ 	.word	index@(_ZN2at6native18elementwise_kernelILi128ELi4EZNS0_15gpu_kernel_implIZZZNS0_16asin_kernel_cudaERNS_18TensorIteratorBaseEENKUlvE0_clEvENKUlvE_clEvEUldE_EEvS4_RKT_EUliE_EEviT1_)
        /*03b0*/ 	.word	0x00000018


	//----- nvinfo : EIATTR_FRAME_SIZE
	.align		4
.L_201:
        /*03b4*/ 	.byte	0x04, 0x11
        /*03b6*/ 	.short	(.L_203 - .L_202)
	.align		4
.L_202:
        /*03b8*/ 	.word	index@(_ZN2at6native18elementwise_kernelILi128ELi4EZNS0_15gpu_kernel_implIZZZNS0_16asin_kernel_cudaERNS_18TensorIteratorBaseEENKUlvE0_clEvENKUlvE_clEvEUldE_EEvS4_RKT_EUliE_EEviT1_)
        /*03bc*/ 	.word	0x00000000


	//----- nvinfo : EIATTR_REGCOUNT
	.align		4
.L_203:
        /*03c0*/ 	.byte	0x04, 0x2f
        /*03c2*/ 	.short	(.L_205 - .L_204)
	.align		4
.L_204:
        /*03c4*/ 	.word	index@(_ZN2at6native29vectorized_elementwise_kernelILi8EZZZNS0_16asin_kernel_cudaERNS_18TensorIteratorBaseEENKUlvE0_clEvENKUlvE0_clEvEUlfE_St5arrayIPcLm2EEEEviT0_T1_)
        /*03c8*/ 	.word	0x00000004


	//----- nvinfo : EIATTR_FRAME_SIZE
	.align		4
.L_205:
        /*03cc*/ 	.byte	0x04, 0x11
        /*03ce*/ 	.short	(.L_207 - .L_206)
	.align		4
.L_206:
        /*03d0*/ 	.word	index@(_ZN2at6native29vectorized_elementwise_kernelILi8EZZZNS0_16asin_kernel_cudaERNS_18TensorIteratorBaseEENKUlvE0_clEvENKUlvE0_clEvEUlfE_St5arrayIPcLm2EEEEviT0_T1_)
        /*03d4*/ 	.word	0x00000000


	//----- nvinfo : EIATTR_REGCOUNT
	.align		4
.L_207:
        /*03d8*/ 	.byte	0x04, 0x2f
        /*03da*/ 	.short	(.L_209 - .L_208)
	.align		4
.L_208:
        /*03dc*/ 	.word	index@(_ZN2at6native29vectorized_elementwise_kernelILi4EZZZNS0_16asin_kernel_cudaERNS_18TensorIteratorBaseEENKUlvE0_clEvENKUlvE0_clEvEUlfE_St5arrayIPcLm2EEEEviT0_T1_)
        /*03e0*/ 	.word	0x00000020


	//----- nvinfo : EIATTR_FRAME_SIZE
	.align		4
.L_209:
        /*03e4*/ 	.byte	0x04, 0x11
        /*03e6*/ 	.short	(.L_211 - .L_210)
	.align		4
.L_210:
        /*03e8*/ 	.word	index@(_ZN2at6native29vectorized_elementwise_kernelILi4EZZZNS0_16asin_kernel_cudaERNS_18TensorIteratorBaseEENKUlvE0_clEvENKUlvE0_clEvEUlfE_St5arrayIPcLm2EEEEviT0_T1_)
        /*03ec*/ 	.word	0x00000000


	//----- nvinfo : EIATTR_REGCOUNT
	.align		4
.L_211:
        /*03f0*/ 	.byte	0x04, 0x2f
        /*03f2*/ 	.short	(.L_213 - .L_212)
	.align		4
.L_212:
        /*03f4*/ 	.word	index@(_ZN2at6native29vectorized_elementwise_kernelILi2EZZZNS0_16asin_kernel_cudaERNS_18TensorIteratorBaseEENKUlvE0_clEvENKUlvE0_clEvEUlfE_St5arrayIPcLm2EEEEviT0_T1_)
        /*03f8*/ 	.word	0x0000001e


	//----- nvinfo : EIATTR_FRAME_SIZE
	.align		4
.L_213:
        /*03fc*/ 	.byte	0x04, 0x11
        /*03fe*/ 	.short	(.L_215 - .L_214)
	.align		4
.L_214:
        /*0400*/ 	.word	index@(_ZN2at6native29vectorized_elementwise_kernelILi2EZZZNS0_16asin_kernel_cudaERNS_18TensorIteratorBaseEENKUlvE0_clEvENKUlvE0_clEvEUlfE_St5arrayIPcLm2EEEEviT0_T1_)
        /*0404*/ 	.word	0x00000000


	//----- nvinfo : EIATTR_REGCOUNT
	.align		4
.L_215:
        /*0408*/ 	.byte	0x04, 0x2f
        /*040a*/ 	.short	(.L_217 - .L_216)
	.align		4
.L_216:
        /*040c*/ 	.word	index@(_ZN2at6native27unrolled_elementwise_kernelIZZZNS0_16asin_kernel_cudaERNS_18TensorIteratorBaseEENKUlvE0_clEvENKUlvE0_clEvEUlfE_St5arrayIPcLm2EELi4E23TrivialOffsetCalculatorILi1EjESB_NS0_6memory15LoadWithoutCastENSC_16StoreWithoutCastEEEviT_T0_T2_T3_T4_T5_)
        /*0410*/ 	.word	0x00000016


	//----- nvinfo : EIATTR_FRAME_SIZE
	.align		4
.L_217:
        /*0414*/ 	.byte	0x04, 0x11
        /*0416*/ 	.short	(.L_219 - .L_218)
	.align		4
.L_218:
        /*0418*/ 	.word	index@(_ZN2at6native27unrolled_elementwise_kernelIZZZNS0_16asin_kernel_cudaERNS_18TensorIteratorBaseEENKUlvE0_clEvENKUlvE0_clEvEUlfE_St5arrayIPcLm2EELi4E23TrivialOffsetCalculatorILi1EjESB_NS0_6memory15LoadWithoutCastENSC_16StoreWithoutCastEEEviT_T0_T2_T3_T4_T5_)
        /*041c*/ 	.word	0x00000000


	//----- nvinfo : EIATTR_REGCOUNT
	.align		4
.L_219:
        /*0420*/ 	.byte	0x04, 0x2f
        /*0422*/ 	.short	(.L_221 - .L_220)
	.align		4
.L_220:
        /*0424*/ 	.word	index@(_ZN2at6native18elementwise_kernelILi128ELi2EZNS0_22gpu_kernel_impl_nocastIZZZNS0_16asin_kernel_cudaERNS_18TensorIteratorBaseEENKUlvE0_clEvENKUlvE0_clEvEUlfE_EEvS4_RKT_EUliE_EEviT1_)
        /*0428*/ 	.word	0x00000014


	//----- nvinfo : EIATTR_FRAME_SIZE
	.align		4
.L_221:
        /*042c*/ 	.byte	0x04, 0x11
        /*042e*/ 	.short	(.L_223 - .L_222)
	.align		4
.L_222:
        /*0430*/ 	.word	index@(_ZN2at6native18elementwise_kernelILi128ELi2EZNS0_22gpu_kernel_impl_nocastIZZZNS0_16asin_kernel_cudaERNS_18TensorIteratorBaseEENKUlvE0_clEvENKUlvE0_clEvEUlfE_EEvS4_RKT_EUliE_EEviT1_)
        /*0434*/ 	.word	0x00000000


	//----- nvinfo : EIATTR_REGCOUNT
	.align		4
.L_223:
        /*0438*/ 	.byte	0x04, 0x2f
        /*043a*/ 	.short	(.L_225 - .L_224)
	.align		4
.L_224:
        /*043c*/ 	.word	index@(_ZN2at6native27unrolled_elementwise_kernelIZZZNS0_16asin_kernel_cudaERNS_18TensorIteratorBaseEENKUlvE0_clEvENKUlvE0_clEvEUlfE_St5arrayIPcLm2EELi4E23TrivialOffsetCalculatorILi1EjESB_NS0_6memory12LoadWithCastILi1EEENSC_13StoreWithCastILi1EEEEEviT_T0_T2_T3_T4_T5_)
        /*0440*/ 	.word	0x0000001d


	//----- nvinfo : EIATTR_FRAME_SIZE
	.align		4
.L_225:
        /*0444*/ 	.byte	0x04, 0x11
        /*0446*/ 	.short	(.L_227 - .L_226)
	.align		4
.L_226:
        /*0448*/ 	.word	index@(_ZN2at6native27unrolled_elementwise_kernelIZZZNS0_16asin_kernel_cudaERNS_18TensorIteratorBaseEENKUlvE0_clEvENKUlvE0_clEvEUlfE_St5arrayIPcLm2EELi4E23TrivialOffsetCalculatorILi1EjESB_NS0_6memory12LoadWithCastILi1EEENSC_13StoreWithCastILi1EEEEEviT_T0_T2_T3_T4_T5_)
        /*044c*/ 	.word	0x00000000


	//----- nvinfo : EIATTR_REGCOUNT
	.align		4
.L_227:
        /*0450*/ 	.byte	0x04, 0x2f
        /*0452*/ 	.short	(.L_229 - .L_228)
	.align		4
.L_228:
        /*0454*/ 	.word	index@(_ZN2at6native18elementwise_kernelILi128ELi4EZNS0_15gpu_kernel_implIZZZNS0_16asin_kernel_cudaERNS_18TensorIteratorBaseEENKUlvE0_clEvENKUlvE0_clEvEUlfE_EEvS4_RKT_EUliE_EEviT1_)
        /*0458*/ 	.word	0x00000018


	//----- nvinfo : EIATTR_FRAME_SIZE
	.align		4
.L_229:
        /*045c*/ 	.byte	0x04, 0x11
        /*045e*/ 	.short	(.L_231 - .L_230)
	.align		4
.L_230:
        /*0460*/ 	.word	index@(_ZN2at6native18elementwise_kernelILi128ELi4EZNS0_15gpu_kernel_implIZZZNS0_16asin_kernel_cudaERNS_18TensorIteratorBaseEENKUlvE0_clEvENKUlvE0_clEvEUlfE_EEvS4_RKT_EUliE_EEviT1_)
        /*0464*/ 	.word	0x00000000


	//----- nvinfo : EIATTR_REGCOUNT
	.align		4
.L_231:
        /*0468*/ 	.byte	0x04, 0x2f
        /*046a*/ 	.short	(.L_233 - .L_232)
	.align		4
.L_232:
        /*046c*/ 	.word	index@(_ZN2at6native29vectorized_elementwise_kernelILi8EZZZNS0_16asin_kernel_cudaERNS_18TensorIteratorBaseEENKUlvE0_clEvENKUlvE1_clEvEUlN3c104HalfEE_St5arrayIPcLm2EEEEviT0_T1_)
        /*0470*/ 	.word	0x00000004


	//----- nvinfo : EIATTR_FRAME_SIZE
	.align		4
.L_233:
        /*0474*/ 	.byte	0x04, 0x11
        /*0476*/ 	.short	(.L_235 - .L_234)
	.align		4
.L_234:
        /*0478*/ 	.word	index@(_ZN2at6native29vectorized_elementwise_kernelILi8EZZZNS0_16asin_kernel_cudaERNS_18TensorIteratorBaseEENKUlvE0_clEvENKUlvE1_clEvEUlN3c104HalfEE_St5arrayIPcLm2EEEEviT0_T1_)
        /*047c*/ 	.word	0x00000000


	//----- nvinfo : EIATTR_REGCOUNT
	.align		4
.L_235:
        /*0480*/ 	.byte	0x04, 0x2f
        /*0482*/ 	.short	(.L_237 - .L_236)
	.align		4
.L_236:
        /*0484*/ 	.word	index@(_ZN2at6native29vectorized_elementwise_kernelILi4EZZZNS0_16asin_kernel_cudaERNS_18TensorIteratorBaseEENKUlvE0_clEvENKUlvE1_clEvEUlN3c104HalfEE_St5arrayIPcLm2EEEEviT0_T1_)
        /*0488*/ 	.word	0x00000020


	//----- nvinfo : EIATTR_FRAME_SIZE
	.align		4
.L_237:
        /*048c*/ 	.byte	0x04, 0x11
        /*048e*/ 	.short	(.L_239 - .L_238)
	.align		4
.L_238:
        /*0490*/ 	.word	index@(_ZN2at6native29vectorized_elementwise_kernelILi4EZZZNS0_16asin_kernel_cudaERNS_18TensorIteratorBaseEENKUlvE0_clEvENKUlvE1_clEvEUlN3c104HalfEE_St5arrayIPcLm2EEEEviT0_T1_)
        /*0494*/ 	.word	0x00000000


	//----- nvinfo : EIATTR_REGCOUNT
	.align		4
.L_239:
        /*0498*/ 	.byte	0x04, 0x2f
        /*049a*/ 	.short	(.L_241 - .L_240)
	.align		4
.L_240:
        /*049c*/ 	.word	index@(_ZN2at6native29vectorized_elementwise_kernelILi2EZZZNS0_16asin_kernel_cudaERNS_18TensorIteratorBaseEENKUlvE0_clEvENKUlvE1_clEvEUlN3c104HalfEE_St5arrayIPcLm2EEEEviT0_T1_)
        /*04a0*/ 	.word	0x00000020


	//----- nvinfo : EIATTR_FRAME_SIZE
	.align		4
.L_241:
        /*04a4*/ 	.byte	0x04, 0x11
        /*04a6*/ 	.short	(.L_243 - .L_242)
	.align		4
.L_242:
        /*04a8*/ 	.word	index@(_ZN2at6native29vectorized_elementwise_kernelILi2EZZZNS0_16asin_kernel_cudaERNS_18TensorIteratorBaseEENKUlvE0_clEvENKUlvE1_clEvEUlN3c104HalfEE_St5arrayIPcLm2EEEEviT0_T1_)
        /*04ac*/ 	.word	0x00000000


	//----- nvinfo : EIATTR_REGCOUNT
	.align		4
.L_243:
        /*04b0*/ 	.byte	0x04, 0x2f
        /*04b2*/ 	.short	(.L_245 - .L_244)
	.align		4
.L_244:
        /*04b4*/ 	.word	index@(_ZN2at6native27unrolled_elementwise_kernelIZZZNS0_16asin_kernel_cudaERNS_18TensorIteratorBaseEENKUlvE0_clEvENKUlvE1_clEvEUlN3c104HalfEE_St5arrayIPcLm2EELi4E23TrivialOffsetCalculatorILi1EjESD_NS0_6memory15LoadWithoutCastENSE_16StoreWithoutCastEEEviT_T0_T2_T3_T4_T5_)
        /*04b8*/ 	.word	0x00000015


	//----- nvinfo : EIATTR_FRAME_SIZE
	.align		4
.L_245:
        /*04bc*/ 	.byte	0x04, 0x11
        /*04be*/ 	.short	(.L_247 - .L_246)
	.align		4
.L_246:
        /*04c0*/ 	.word	index@(_ZN2at6native27unrolled_elementwise_kernelIZZZNS0_16asin_kernel_cudaERNS_18TensorIteratorBaseEENKUlvE0_clEvENKUlvE1_clEvEUlN3c104HalfEE_St5arrayIPcLm2EELi4E23TrivialOffsetCalculatorILi1EjESD_NS0_6memory15LoadWithoutCastENSE_16StoreWithoutCastEEEviT_T0_T2_T3_T4_T5_)
        /*04c4*/ 	.word	0x00000000


	//----- nvinfo : EIATTR_REGCOUNT
	.align		4
.L_247:
        /*04c8*/ 	.byte	0x04, 0x2f
        /*04ca*/ 	.short	(.L_249 - .L_248)
	.align		4
.L_248:
        /*04cc*/ 	.word	index@(_ZN2at6native18elementwise_kernelILi128ELi4EZNS0_22gpu_kernel_impl_nocastIZZZNS0_16asin_kernel_cudaERNS_18TensorIteratorBaseEENKUlvE0_clEvENKUlvE1_clEvEUlN3c104HalfEE_EEvS4_RKT_EUliE_EEviT1_)
        /*04d0*/ 	.word	0x00000014


	//----- nvinfo : EIATTR_FRAME_SIZE
	.align		4
.L_249:
        /*04d4*/ 	.byte	0x04, 0x11
        /*04d6*/ 	.short	(.L_251 - .L_250)
	.align		4
.L_250:
        /*04d8*/ 	.word	index@(_ZN2at6native18elementwise_kernelILi128ELi4EZNS0_22gpu_kernel_impl_nocastIZZZNS0_16asin_kernel_cudaERNS_18TensorIteratorBaseEENKUlvE0_clEvENKUlvE1_clEvEUlN3c104HalfEE_EEvS4_RKT_EUliE_EEviT1_)
        /*04dc*/ 	.word	0x00000000


	//----- nvinfo : EIATTR_REGCOUNT
	.align		4
.L_251:
        /*04e0*/ 	.byte	0x04, 0x2f
        /*04e2*/ 	.short	(.L_253 - .L_252)
	.align		4
.L_252:
        /*04e4*/ 	.word	index@(_ZN2at6native27unrolled_elementwise_kernelIZZZNS0_16asin_kernel_cudaERNS_18TensorIteratorBaseEENKUlvE0_clEvENKUlvE1_clEvEUlN3c104HalfEE_St5arrayIPcLm2EELi4E23TrivialOffsetCalculatorILi1EjESD_NS0_6memory12LoadWithCastILi1EEENSE_13StoreWithCastILi1EEEEEviT_T0_T2_T3_T4_T5_)
        /*04e8*/ 	.word	0x0000001e


	//----- nvinfo : EIATTR_FRAME_SIZE
	.align		4
.L_253:
        /*04ec*/ 	.byte	0x04, 0x11
        /*04ee*/ 	.short	(.L_255 - .L_254)
	.align		4
.L_254:
        /*04f0*/ 	.word	index@(_ZN2at6native27unrolled_elementwise_kernelIZZZNS0_16asin_kernel_cudaERNS_18TensorIteratorBaseEENKUlvE0_clEvENKUlvE1_clEvEUlN3c104HalfEE_St5arrayIPcLm2EELi4E23TrivialOffsetCalculatorILi1EjESD_NS0_6memory12LoadWithCastILi1EEENSE_13StoreWithCastILi1EEEEEviT_T0_T2_T3_T4_T5_)
        /*04f4*/ 	.word	0x00000000


	//----- nvinfo : EIATTR_REGCOUNT
	.align		4
.L_255:
        /*04f8*/ 	.byte	0x04, 0x2f
        /*04fa*/ 	.short	(.L_257 - .L_256)
	.align		4
.L_256:
        /*04fc*/ 	.word	index@(_ZN2at6native18elementwise_kernelILi128ELi4EZNS0_15gpu_kernel_implIZZZNS0_16asin_kernel_cudaERNS_18TensorIteratorBaseEENKUlvE0_clEvENKUlvE1_clEvEUlN3c104HalfEE_EEvS4_RKT_EUliE_EEviT1_)
        /*0500*/ 	.word	0x00000018


	//----- nvinfo : EIATTR_FRAME_SIZE
	.align		4
.L_257:
        /*0504*/ 	.byte	0x04, 0x11
        /*0506*/ 	.short	(.L_259 - .L_258)
	.align		4
.L_258:
        /*0508*/ 	.word	index@(_ZN2at6native18elementwise_kernelILi128ELi4EZNS0_15gpu_kernel_implIZZZNS0_16asin_kernel_cudaERNS_18TensorIteratorBaseEENKUlvE0_clEvENKUlvE1_clEvEUlN3c104HalfEE_EEvS4_RKT_EUliE_EEviT1_)
        /*050c*/ 	.word	0x00000000


	//----- nvinfo : EIATTR_REGCOUNT
	.align		4
.L_259:
        /*0510*/ 	.byte	0x04, 0x2f
        /*0512*/ 	.short	(.L_261 - .L_260)
	.align		4
.L_260:
        /*0514*/ 	.word	index@(_ZN2at6native29vectorized_elementwise_kernelILi8EZZZNS0_16asin_kernel_cudaERNS_18TensorIteratorBaseEENKUlvE0_clEvENKUlvE2_clEvEUlN3c108BFloat16EE_St5arrayIPcLm2EEEEviT0_T1_)
        /*0518*/ 	.word	0x00000004


	//----- nvinfo : EIATTR_FRAME_SIZE
	.align		4
.L_261:
        /*051c*/ 	.byte	0x04, 0x11
        /*051e*/ 	.short	(.L_263 - .L_262)
	.align		4
.L_262:
        /*0520*/ 	.word	index@(_ZN2at6native29vectorized_elementwise_kernelILi8EZZZNS0_16asin_kernel_cudaERNS_18TensorIteratorBaseEENKUlvE0_clEvENKUlvE2_clEvEUlN3c108BFloat16EE_St5arrayIPcLm2EEEEviT0_T1_)
        /*0524*/ 	.word	0x00000000


	//----- nvinfo : EIATTR_REGCOUNT
	.align		4
.L_263:
        /*0528*/ 	.byte	0x04, 0x2f
        /*052a*/ 	.short	(.L_265 - .L_264)
	.align		4
.L_264:
        /*052c*/ 	.word	index@(_ZN2at6native29vectorized_elementwise_kernelILi4EZZZNS0_16asin_kernel_cudaERNS_18TensorIteratorBaseEENKUlvE0_clEvENKUlvE2_clEvEUlN3c108BFloat16EE_St5arrayIPcLm2EEEEviT0_T1_)
        /*0530*/ 	.word	0x00000020


	//----- nvinfo : EIATTR_FRAME_SIZE
	.align		4
.L_265:
        /*0534*/ 	.byte	0x04, 0x11
        /*0536*/ 	.short	(.L_267 - .L_266)
	.align		4
.L_266:
        /*0538*/ 	.word	index@(_ZN2at6native29vectorized_elementwise_kernelILi4EZZZNS0_16asin_kernel_cudaERNS_18TensorIteratorBaseEENKUlvE0_clEvENKUlvE2_clEvEUlN3c108BFloat16EE_St5arrayIPcLm2EEEEviT0_T1_)
        /*053c*/ 	.word	0x00000000


	//----- nvinfo : EIATTR_REGCOUNT
	.align		4
.L_267:
        /*0540*/ 	.byte	0x04, 0x2f
        /*0542*/ 	.short	(.L_269 - .L_268)
	.align		4
.L_268:
        /*0544*/ 	.word	index@(_ZN2at6native29vectorized_elementwise_kernelILi2EZZZNS0_16asin_kernel_cudaERNS_18TensorIteratorBaseEENKUlvE0_clEvENKUlvE2_clEvEUlN3c108BFloat16EE_St5arrayIPcLm2EEEEviT0_T1_)
        /*0548*/ 	.word	0x00000020


	//----- nvinfo : EIATTR_FRAME_SIZE
	.align		4
.L_269:
        /*054c*/ 	.byte	0x04, 0x11
        /*054e*/ 	.short	(.L_271 - .L_270)
	.align		4
.L_270:
        /*0550*/ 	.word	index@(_ZN2at6native29vectorized_elementwise_kernelILi2EZZZNS0_16asin_kernel_cudaERNS_18TensorIteratorBaseEENKUlvE0_clEvENKUlvE2_clEvEUlN3c108BFloat16EE_St5arrayIPcLm2EEEEviT0_T1_)
        /*0554*/ 	.word	0x00000000


	//----- nvinfo : EIATTR_REGCOUNT
	.align		4
.L_271:
        /*0558*/ 	.byte	0x04, 0x2f
        /*055a*/ 	.short	(.L_273 - .L_272)
	.align		4
.L_272:
        /*055c*/ 	.word	index@(_ZN2at6native27unrolled_elementwise_kernelIZZZNS0_16asin_kernel_cudaERNS_18TensorIteratorBaseEENKUlvE0_clEvENKUlvE2_clEvEUlN3c108BFloat16EE_St5arrayIPcLm2EELi4E23TrivialOffsetCalculatorILi1EjESD_NS0_6memory15LoadWithoutCastENSE_16StoreWithoutCastEEEviT_T0_T2_T3_T4_T5_)
        /*0560*/ 	.word	0x00000015


	//----- nvinfo : EIATTR_FRAME_SIZE
	.align		4
.L_273:
        /*0564*/ 	.byte	0x04, 0x11
        /*0566*/ 	.short	(.L_275 - .L_274)
	.align		4
.L_274:
        /*0568*/ 	.word	index@(_ZN2at6native27unrolled_elementwise_kernelIZZZNS0_16asin_kernel_cudaERNS_18TensorIteratorBaseEENKUlvE0_clEvENKUlvE2_clEvEUlN3c108BFloat16EE_St5arrayIPcLm2EELi4E23TrivialOffsetCalculatorILi1EjESD_NS0_6memory15LoadWithoutCastENSE_16StoreWithoutCastEEEviT_T0_T2_T3_T4_T5_)
        /*056c*/ 	.word	0x00000000


	//----- nvinfo : EIATTR_REGCOUNT
	.align		4
.L_275:
        /*0570*/ 	.byte	0x04, 0x2f
        /*0572*/ 	.short	(.L_277 - .L_276)
	.align		4
.L_276:
        /*0574*/ 	.word	index@(_ZN2at6native18elementwise_kernelILi128ELi4EZNS0_22gpu_kernel_impl_nocastIZZZNS0_16asin_kernel_cudaERNS_18TensorIteratorBaseEENKUlvE0_clEvENKUlvE2_clEvEUlN3c108BFloat16EE_EEvS4_RKT_EUliE_EEviT1_)
        /*0578*/ 	.word	0x00000014


	//----- nvinfo : EIATTR_FRAME_SIZE
	.align		4
.L_277:
        /*057c*/ 	.byte	0x04, 0x11
        /*057e*/ 	.short	(.L_279 - .L_278)
	.align		4
.L_278:
        /*0580*/ 	.word	index@(_ZN2at6native18elementwise_kernelILi128ELi4EZNS0_22gpu_kernel_impl_nocastIZZZNS0_16asin_kernel_cudaERNS_18TensorIteratorBaseEENKUlvE0_clEvENKUlvE2_clEvEUlN3c108BFloat16EE_EEvS4_RKT_EUliE_EEviT1_)
        /*0584*/ 	.word	0x00000000


	//----- nvinfo : EIATTR_REGCOUNT
	.align		4
.L_279:
        /*0588*/ 	.byte	0x04, 0x2f
        /*058a*/ 	.short	(.L_281 - .L_280)
	.align		4
.L_280:
        /*058c*/ 	.word	index@(_ZN2at6native27unrolled_elementwise_kernelIZZZNS0_16asin_kernel_cudaERNS_18TensorIteratorBaseEENKUlvE0_clEvENKUlvE2_clEvEUlN3c108BFloat16EE_St5arrayIPcLm2EELi4E23TrivialOffsetCalculatorILi1EjESD_NS0_6memory12LoadWithCastILi1EEENSE_13StoreWithCastILi1EEEEEviT_T0_T2_T3_T4_T5_)
        /*0590*/ 	.word	0x0000001c


	//----- nvinfo : EIATTR_FRAME_SIZE
	.align		4
.L_281:
        /*0594*/ 	.byte	0x04, 0x11
        /*0596*/ 	.short	(.L_283 - .L_282)
	.align		4
.L_282:
        /*0598*/ 	.word	index@(_ZN2at6native27unrolled_elementwise_kernelIZZZNS0_16asin_kernel_cudaERNS_18TensorIteratorBaseEENKUlvE0_clEvENKUlvE2_clEvEUlN3c108BFloat16EE_St5arrayIPcLm2EELi4E23TrivialOffsetCalculatorILi1EjESD_NS0_6memory12LoadWithCastILi1EEENSE_13StoreWithCastILi1EEEEEviT_T0_T2_T3_T4_T5_)
        /*059c*/ 	.word	0x00000000


	//----- nvinfo : EIATTR_REGCOUNT
	.align		4
.L_283:
        /*05a0*/ 	.byte	0x04, 0x2f
        /*05a2*/ 	.short	(.L_285 - .L_284)
	.align		4
.L_284:
        /*05a4*/ 	.word	index@(_ZN2at6native18elementwise_kernelILi128ELi4EZNS0_15gpu_kernel_implIZZZNS0_16asin_kernel_cudaERNS_18TensorIteratorBaseEENKUlvE0_clEvENKUlvE2_clEvEUlN3c108BFloat16EE_EEvS4_RKT_EUliE_EEviT1_)
        /*05a8*/ 	.word	0x00000018


	//----- nvinfo : EIATTR_FRAME_SIZE
	.align		4
.L_285:
        /*05ac*/ 	.byte	0x04, 0x11
        /*05ae*/ 	.short	(.L_287 - .L_286)
	.align		4
.L_286:
        /*05b0*/ 	.word	index@(_ZN2at6native18elementwise_kernelILi128ELi4EZNS0_15gpu_kernel_implIZZZNS0_16asin_kernel_cudaERNS_18TensorIteratorBaseEENKUlvE0_clEvENKUlvE2_clEvEUlN3c108BFloat16EE_EEvS4_RKT_EUliE_EEviT1_)
        /*05b4*/ 	.word	0x00000000


	//----- nvinfo : EIATTR_MIN_STACK_SIZE
	.align		4
.L_287:
        /*05b8*/ 	.byte	0x04, 0x12
        /*05ba*/ 	.short	(.L_289 - .L_288)
	.align		4
.L_288:
        /*05bc*/ 	.word	index@(_ZN2at6native18elementwise_kernelILi128ELi4EZNS0_15gpu_kernel_implIZZZNS0_16asin_kernel_cudaERNS_18TensorIteratorBaseEENKUlvE0_clEvENKUlvE2_clEvEUlN3c108BFloat16EE_EEvS4_RKT_EUliE_EEviT1_)
        /*05c0*/ 	.word	0x00000000


	//----- nvinfo : EIATTR_MIN_STACK_SIZE
	.align		4
.L_289:
        /*05c4*/ 	.byte	0x04, 0x12
        /*05c6*/ 	.short	(.L_291 - .L_290)
	.align		4
.L_290:
        /*05c8*/ 	.word	index@(_ZN2at6native27unrolled_elementwise_kernelIZZZNS0_16asin_kernel_cudaERNS_18TensorIteratorBaseEENKUlvE0_clEvENKUlvE2_clEvEUlN3c108BFloat16EE_St5arrayIPcLm2EELi4E23TrivialOffsetCalculatorILi1EjESD_NS0_6memory12LoadWithCastILi1EEENSE_13StoreWithCastILi1EEEEEviT_T0_T2_T3_T4_T5_)
        /*05cc*/ 	.word	0x00000000


	//----- nvinfo : EIATTR_MIN_STACK_SIZE
	.align		4
.L_291:
        /*05d0*/ 	.byte	0x04, 0x12
        /*05d2*/ 	.short	(.L_293 - .L_292)
	.align		4
.L_292:
        /*05d4*/ 	.word	index@(_ZN2at6native18elementwise_kernelILi128ELi4EZNS0_22gpu_kernel_impl_nocastIZZZNS0_16asin_kernel_cudaERNS_18TensorIteratorBaseEENKUlvE0_clEvENKUlvE2_clEvEUlN3c108BFloat16EE_EEvS4_RKT_EUliE_EEviT1_)
        /*05d8*/ 	.word	0x00000000


	//----- nvinfo : EIATTR_MIN_STACK_SIZE
	.align		4
.L_293:
        /*05dc*/ 	.byte	0x04, 0x12
        /*05de*/ 	.short	(.L_295 - .L_294)
	.align		4
.L_294:
        /*05e0*/ 	.word	index@(_ZN2at6native27unrolled_elementwise_kernelIZZZNS0_16asin_kernel_cudaERNS_18TensorIteratorBaseEENKUlvE0_clEvENKUlvE2_clEvEUlN3c108BFloat16EE_St5arrayIPcLm2EELi4E23TrivialOffsetCalculatorILi1EjESD_NS0_6memory15LoadWithoutCastENSE_16StoreWithoutCastEEEviT_T0_T2_T3_T4_T5_)
        /*05e4*/ 	.word	0x00000000


	//----- nvinfo : EIATTR_MIN_STACK_SIZE
	.align		4
.L_295:
        /*05e8*/ 	.byte	0x04, 0x12
        /*05ea*/ 	.short	(.L_297 - .L_296)
	.align		4
.L_296:
        /*05ec*/ 	.word	index@(_ZN2at6native29vectorized_elementwise_kernelILi2EZZZNS0_16asin_kernel_cudaERNS_18TensorIteratorBaseEENKUlvE0_clEvENKUlvE2_clEvEUlN3c108BFloat16EE_St5arrayIPcLm2EEEEviT0_T1_)
        /*05f0*/ 	.word	0x00000000


	//----- nvinfo : EIATTR_MIN_STACK_SIZE
	.align		4
.L_297:
        /*05f4*/ 	.byte	0x04, 0x12
        /*05f6*/ 	.short	(.L_299 - .L_298)
	.align		4
.L_298:
        /*05f8*/ 	.word	index@(_ZN2at6native29vectorized_elementwise_kernelILi4EZZZNS0_16asin_kernel_cudaERNS_18TensorIteratorBaseEENKUlvE0_clEvENKUlvE2_clEvEUlN3c108BFloat16EE_St5arrayIPcLm2EEEEviT0_T1_)
        /*05fc*/ 	.word	0x00000000


	//----- nvinfo : EIATTR_MIN_STACK_SIZE
	.align		4
.L_299:
        /*0600*/ 	.byte	0x04, 0x12
        /*0602*/ 	.short	(.L_301 - .L_300)
	.align		4
.L_300:
        /*0604*/ 	.word	index@(_ZN2at6native29vectorized_elementwise_kernelILi8EZZZNS0_16asin_kernel_cudaERNS_18TensorIteratorBaseEENKUlvE0_clEvENKUlvE2_clEvEUlN3c108BFloat16EE_St5arrayIPcLm2EEEEviT0_T1_)
        /*0608*/ 	.word	0x00000000


	//----- nvinfo : EIATTR_MIN_STACK_SIZE
	.align		4
.L_301:
        /*060c*/ 	.byte	0x04, 0x12
        /*060e*/ 	.short	(.L_303 - .L_302)
	.align		4
.L_302:
        /*0610*/ 	.word	index@(_ZN2at6native18elementwise_kernelILi128ELi4EZNS0_15gpu_kernel_implIZZZNS0_16asin_kernel_cudaERNS_18TensorIteratorBaseEENKUlvE0_clEvENKUlvE1_clEvEUlN3c104HalfEE_EEvS4_RKT_EUliE_EEviT1_)
        /*0614*/ 	.word	0x00000000


	//----- nvinfo : EIATTR_MIN_STACK_SIZE
	.align		4
.L_303:
        /*0618*/ 	.byte	0x04, 0x12
        /*061a*/ 	.short	(.L_305 - .L_304)
	.align		4
.L_304:
        /*061c*/ 	.word	index@(_ZN2at6native27unrolled_elementwise_kernelIZZZNS0_16asin_kernel_cudaERNS_18TensorIteratorBaseEENKUlvE0_clEvENKUlvE1_clEvEUlN3c104HalfEE_St5arrayIPcLm2EELi4E23TrivialOffsetCalculatorILi1EjESD_NS0_6memory12LoadWithCastILi1EEENSE_13StoreWithCastILi1EEEEEviT_T0_T2_T3_T4_T5_)
        /*0620*/ 	.word	0x00000000


	//----- nvinfo : EIATTR_MIN_STACK_SIZE
	.align		4
.L_305:
        /*0624*/ 	.byte	0x04, 0x12
        /*0626*/ 	.short	(.L_307 - .L_306)
	.align		4
.L_306:
        /*0628*/ 	.word	index@(_ZN2at6native18elementwise_kernelILi128ELi4EZNS0_22gpu_kernel_impl_nocastIZZZNS0_16asin_kernel_cudaERNS_18TensorIteratorBaseEENKUlvE0_clEvENKUlvE1_clEvEUlN3c104HalfEE_EEvS4_RKT_EUliE_EEviT1_)
        /*062c*/ 	.word	0x00000000


	//----- nvinfo : EIATTR_MIN_STACK_SIZE
	.align		4
.L_307:
        /*0630*/ 	.byte	0x04, 0x12
        /*0632*/ 	.short	(.L_309 - .L_308)
	.align		4
.L_308:
        /*0634*/ 	.word	index@(_ZN2at6native27unrolled_elementwise_kernelIZZZNS0_16asin_kernel_cudaERNS_18TensorIteratorBaseEENKUlvE0_clEvENKUlvE1_clEvEUlN3c104HalfEE_St5arrayIPcLm2EELi4E23TrivialOffsetCalculatorILi1EjESD_NS0_6memory15LoadWithoutCastENSE_16StoreWithoutCastEEEviT_T0_T2_T3_T4_T5_)
        /*0638*/ 	.word	0x00000000


	//----- nvinfo : EIATTR_MIN_STACK_SIZE
	.align		4
.L_309:
        /*063c*/ 	.byte	0x04, 0x12
        /*063e*/ 	.short	(.L_311 - .L_310)
	.align		4
.L_310:
        /*0640*/ 	.word	index@(_ZN2at6native29vectorized_elementwise_kernelILi2EZZZNS0_16asin_kernel_cudaERNS_18TensorIteratorBaseEENKUlvE0_clEvENKUlvE1_clEvEUlN3c104HalfEE_St5arrayIPcLm2EEEEviT0_T1_)
        /*0644*/ 	.word	0x00000000


	//----- nvinfo : EIATTR_MIN_STACK_SIZE
	.align		4
.L_311:
        /*0648*/ 	.byte	0x04, 0x12
        /*064a*/ 	.short	(.L_313 - .L_312)
	.align		4
.L_312:
        /*064c*/ 	.word	index@(_ZN2at6native29vectorized_elementwise_kernelILi4EZZZNS0_16asin_kernel_cudaERNS_18TensorIteratorBaseEENKUlvE0_clEvENKUlvE1_clEvEUlN3c104HalfEE_St5arrayIPcLm2EEEEviT0_T1_)
        /*0650*/ 	.word	0x00000000


	//----- nvinfo : EIATTR_MIN_STACK_SIZE
	.align		4
.L_313:
        /*0654*/ 	.byte	0x04, 0x12
        /*0656*/ 	.short	(.L_315 - .L_314)
	.align		4
.L_314:
        /*0658*/ 	.word	index@(_ZN2at6native29vectorized_elementwise_kernelILi8EZZZNS0_16asin_kernel_cudaERNS_18TensorIteratorBaseEENKUlvE0_clEvENKUlvE1_clEvEUlN3c104HalfEE_St5arrayIPcLm2EEEEviT0_T1_)
        /*065c*/ 	.word	0x00000000


	//----- nvinfo : EIATTR_MIN_STACK_SIZE
	.align		4
.L_315:
        /*0660*/ 	.byte	0x04, 0x12
        /*0662*/ 	.short	(.L_317 - .L_316)
	.align		4
.L_316:
        /*0664*/ 	.word	index@(_ZN2at6native18elementwise_kernelILi128ELi4EZNS0_15gpu_kernel_implIZZZNS0_16asin_kernel_cudaERNS_18TensorIteratorBaseEENKUlvE0_clEvENKUlvE0_clEvEUlfE_EEvS4_RKT_EUliE_EEviT1_)
        /*0668*/ 	.word	0x00000000


	//----- nvinfo : EIATTR_MIN_STACK_SIZE
	.align		4
.L_317:
        /*066c*/ 	.byte	0x04, 0x12
        /*066e*/ 	.short	(.L_319 - .L_318)
	.align		4
.L_318:
        /*0670*/ 	.word	index@(_ZN2at6native27unrolled_elementwise_kernelIZZZNS0_16asin_kernel_cudaERNS_18TensorIteratorBaseEENKUlvE0_clEvENKUlvE0_clEvEUlfE_St5arrayIPcLm2EELi4E23TrivialOffsetCalculatorILi1EjESB_NS0_6memory12LoadWithCastILi1EEENSC_13StoreWithCastILi1EEEEEviT_T0_T2_T3_T4_T5_)
        /*0674*/ 	.word	0x00000000


	//----- nvinfo : EIATTR_MIN_STACK_SIZE
	.align		4
.L_319:
        /*0678*/ 	.byte	0x04, 0x12
        /*067a*/ 	.short	(.L_321 - .L_320)
	.align		4
.L_320:
        /*067c*/ 	.word	index@(_ZN2at6native18elementwise_kernelILi128ELi2EZNS0_22gpu_kernel_impl_nocastIZZZNS0_16asin_kernel_cudaERNS_18TensorIteratorBaseEENKUlvE0_clEvENKUlvE0_clEvEUlfE_EEvS4_RKT_EUliE_EEviT1_)
        /*0680*/ 	.word	0x00000000


	//----- nvinfo : EIATTR_MIN_STACK_SIZE
	.align		4
.L_321:
        /*0684*/ 	.byte	0x04, 0x12
        /*0686*/ 	.short	(.L_323 - .L_322)
	.align		4
.L_322:
        /*0688*/ 	.word	index@(_ZN2at6native27unrolled_elementwise_kernelIZZZNS0_16asin_kernel_cudaERNS_18TensorIteratorBaseEENKUlvE0_clEvENKUlvE0_clEvEUlfE_St5arrayIPcLm2EELi4E23TrivialOffsetCalculatorILi1EjESB_NS0_6memory15LoadWithoutCastENSC_16StoreWithoutCastEEEviT_T0_T2_T3_T4_T5_)
        /*068c*/ 	.word	0x00000000


	//----- nvinfo : EIATTR_MIN_STACK_SIZE
	.align		4
.L_323:
        /*0690*/ 	.byte	0x04, 0x12
        /*0692*/ 	.short	(.L_325 - .L_324)
	.align		4
.L_324:
        /*0694*/ 	.word	index@(_ZN2at6native29vectorized_elementwise_kernelILi2EZZZNS0_16asin_kernel_cudaERNS_18TensorIteratorBaseEENKUlvE0_clEvENKUlvE0_clEvEUlfE_St5arrayIPcLm2EEEEviT0_T1_)
        /*0698*/ 	.word	0x00000000


	//----- nvinfo : EIATTR_MIN_STACK_SIZE
	.align		4
.L_325:
        /*069c*/ 	.byte	0x04, 0x12
        /*069e*/ 	.short	(.L_327 - .L_326)
	.align		4
.L_326:
        /*06a0*/ 	.word	index@(_ZN2at6native29vectorized_elementwise_kernelILi4EZZZNS0_16asin_kernel_cudaERNS_18TensorIteratorBaseEENKUlvE0_clEvENKUlvE0_clEvEUlfE_St5arrayIPcLm2EEEEviT0_T1_)
        /*06a4*/ 	.word	0x00000000


	//----- nvinfo : EIATTR_MIN_STACK_SIZE
	.align		4
.L_327:
        /*06a8*/ 	.byte	0x04, 0x12
        /*06aa*/ 	.short	(.L_329 - .L_328)
	.align		4
.L_328:
        /*06ac*/ 	.word	index@(_ZN2at6native29vectorized_elementwise_kernelILi8EZZZNS0_16asin_kernel_cudaERNS_18TensorIteratorBaseEENKUlvE0_clEvENKUlvE0_clEvEUlfE_St5arrayIPcLm2EEEEviT0_T1_)
        /*06b0*/ 	.word	0x00000000


	//----- nvinfo : EIATTR_MIN_STACK_SIZE
	.align		4
.L_329:
        /*06b4*/ 	.byte	0x04, 0x12
        /*06b6*/ 	.short	(.L_331 - .L_330)
	.align		4
.L_330:
        /*06b8*/ 	.word	index@(_ZN2at6native18elementwise_kernelILi128ELi4EZNS0_15gpu_kernel_implIZZZNS0_16asin_kernel_cudaERNS_18TensorIteratorBaseEENKUlvE0_clEvENKUlvE_clEvEUldE_EEvS4_RKT_EUliE_EEviT1_)
        /*06bc*/ 	.word	0x00000000


	//----- nvinfo : EIATTR_MIN_STACK_SIZE
	.align		4
.L_331:
        /*06c0*/ 	.byte	0x04, 0x12
        /*06c2*/ 	.short	(.L_333 - .L_332)
	.align		4
.L_332:
        /*06c4*/ 	.word	index@(_ZN2at6native27unrolled_elementwise_kernelIZZZNS0_16asin_kernel_cudaERNS_18TensorIteratorBaseEENKUlvE0_clEvENKUlvE_clEvEUldE_St5arrayIPcLm2EELi4E23TrivialOffsetCalculatorILi1EjESB_NS0_6memory12LoadWithCastILi1EEENSC_13StoreWithCastILi1EEEEEviT_T0_T2_T3_T4_T5_)
        /*06c8*/ 	.word	0x00000000


	//----- nvinfo : EIATTR_MIN_STACK_SIZE
	.align		4
.L_333:
        /*06cc*/ 	.byte	0x04, 0x12
        /*06ce*/ 	.short	(.L_335 - .L_334)
	.align		4
.L_334:
        /*06d0*/ 	.word	index@(_ZN2at6native18elementwise_kernelILi128ELi2EZNS0_22gpu_kernel_impl_nocastIZZZNS0_16asin_kernel_cudaERNS_18TensorIteratorBaseEENKUlvE0_clEvENKUlvE_clEvEUldE_EEvS4_RKT_EUliE_EEviT1_)
        /*06d4*/ 	.word	0x00000000


	//----- nvinfo : EIATTR_MIN_STACK_SIZE
	.align		4
.L_335:
        /*06d8*/ 	.byte	0x04, 0x12
        /*06da*/ 	.short	(.L_337 - .L_336)
	.align		4
.L_336:
        /*06dc*/ 	.word	index@(_ZN2at6native27unrolled_elementwise_kernelIZZZNS0_16asin_kernel_cudaERNS_18TensorIteratorBaseEENKUlvE0_clEvENKUlvE_clEvEUldE_St5arrayIPcLm2EELi4E23TrivialOffsetCalculatorILi1EjESB_NS0_6memory15LoadWithoutCastENSC_16StoreWithoutCastEEEviT_T0_T2_T3_T4_T5_)
        /*06e0*/ 	.word	0x00000000


	//----- nvinfo : EIATTR_MIN_STACK_SIZE
	.align		4
.L_337:
        /*06e4*/ 	.byte	0x04, 0x12
        /*06e6*/ 	.short	(.L_339 - .L_338)
	.align		4
.L_338:
        /*06e8*/ 	.word	index@(_ZN2at6native29vectorized_elementwise_kernelILi2EZZZNS0_16asin_kernel_cudaERNS_18TensorIteratorBaseEENKUlvE0_clEvENKUlvE_clEvEUldE_St5arrayIPcLm2EEEEviT0_T1_)
        /*06ec*/ 	.word	0x00000000


	//----- nvinfo : EIATTR_MIN_STACK_SIZE
	.align		4
.L_339:
        /*06f0*/ 	.byte	0x04, 0x12
        /*06f2*/ 	.short	(.L_341 - .L_340)
	.align		4
.L_340:
        /*06f4*/ 	.word	index@(_ZN2at6native29vectorized_elementwise_kernelILi4EZZZNS0_16asin_kernel_cudaERNS_18TensorIteratorBaseEENKUlvE0_clEvENKUlvE_clEvEUldE_St5arrayIPcLm2EEEEviT0_T1_)
        /*06f8*/ 	.word	0x00000000


	//----- nvinfo : EIATTR_MIN_STACK_SIZE
	.align		4
.L_341:
        /*06fc*/ 	.byte	0x04, 0x12
        /*06fe*/ 	.short	(.L_343 - .L_342)
	.align		4
.L_342:
        /*0700*/ 	.word	index@(_ZN2at6native29vectorized_elementwise_kernelILi8EZZZNS0_16asin_kernel_cudaERNS_18TensorIteratorBaseEENKUlvE0_clEvENKUlvE_clEvEUldE_St5arrayIPcLm2EEEEviT0_T1_)
        /*0704*/ 	.word	0x00000000


	//----- nvinfo : EIATTR_MIN_STACK_SIZE
	.align		4
.L_343:
        /*0708*/ 	.byte	0x04, 0x12
        /*070a*/ 	.short	(.L_345 - .L_344)
	.align		4
.L_344:
        /*070c*/ 	.word	index@(_ZN2at6native18elementwise_kernelILi128ELi4EZNS0_15gpu_kernel_implIZZZNS0_16asin_kernel_cudaERNS_18TensorIteratorBaseEENKUlvE_clEvENKUlvE1_clEvEUlN3c107complexINS7_4HalfEEEE_EEvS4_RKT_EUliE_EEviT1_)
        /*0710*/ 	.word	0x00000000


	//----- nvinfo : EIATTR_MIN_STACK_SIZE
	.align		4
.L_345:
        /*0714*/ 	.byte	0x04, 0x12
        /*0716*/ 	.short	(.L_347 - .L_346)
	.align		4
.L_346:
        /*0718*/ 	.word	index@(_ZN2at6native27unrolled_elementwise_kernelIZZZNS0_16asin_kernel_cudaERNS_18TensorIteratorBaseEENKUlvE_clEvENKUlvE1_clEvEUlN3c107complexINS6_4HalfEEEE_St5arrayIPcLm2EELi4E23TrivialOffsetCalculatorILi1EjESF_NS0_6memory12LoadWithCastILi1EEENSG_13StoreWithCastILi1EEEEEviT_T0_T2_T3_T4_T5_)
        /*071c*/ 	.word	0x00000000


	//----- nvinfo : EIATTR_MIN_STACK_SIZE
	.align		4
.L_347:
        /*0720*/ 	.byte	0x04, 0x12
        /*0722*/ 	.short	(.L_349 - .L_348)
	.align		4
.L_348:
        /*0724*/ 	.word	index@(_ZN2at6native18elementwise_kernelILi128ELi2EZNS0_22gpu_kernel_impl_nocastIZZZNS0_16asin_kernel_cudaERNS_18TensorIteratorBaseEENKUlvE_clEvENKUlvE1_clEvEUlN3c107complexINS7_4HalfEEEE_EEvS4_RKT_EUliE_EEviT1_)
        /*0728*/ 	.word	0x00000000


	//----- nvinfo : EIATTR_MIN_STACK_SIZE
	.align		4
.L_349:
        /*072c*/ 	.byte	0x04, 0x12
        /*072e*/ 	.short	(.L_351 - .L_350)
	.align		4
.L_350:
        /*0730*/ 	.word	index@(_ZN2at6native27unrolled_elementwise_kernelIZZZNS0_16asin_kernel_cudaERNS_18TensorIteratorBaseEENKUlvE_clEvENKUlvE1_clEvEUlN3c107complexINS6_4HalfEEEE_St5arrayIPcLm2EELi4E23TrivialOffsetCalculatorILi1EjESF_NS0_6memory15LoadWithoutCastENSG_16StoreWithoutCastEEEviT_T0_T2_T3_T4_T5_)
        /*0734*/ 	.word	0x00000000


	//----- nvinfo : EIATTR_MIN_STACK_SIZE
	.align		4
.L_351:
        /*0738*/ 	.byte	0x04, 0x12
        /*073a*/ 	.short	(.L_353 - .L_352)
	.align		4
.L_352:
        /*073c*/ 	.word	index@(_ZN2at6native29vectorized_elementwise_kernelILi2EZZZNS0_16asin_kernel_cudaERNS_18TensorIteratorBaseEENKUlvE_clEvENKUlvE1_clEvEUlN3c107complexINS6_4HalfEEEE_St5arrayIPcLm2EEEEviT0_T1_)
        /*0740*/ 	.word	0x00000000


	//----- nvinfo : EIATTR_MIN_STACK_SIZE
	.align		4
.L_353:
        /*0744*/ 	.byte	0x04, 0x12
        /*0746*/ 	.short	(.L_355 - .L_354)
	.align		4
.L_354:
        /*0748*/ 	.word	index@(_ZN2at6native29vectorized_elementwise_kernelILi4EZZZNS0_16asin_kernel_cudaERNS_18TensorIteratorBaseEENKUlvE_clEvENKUlvE1_clEvEUlN3c107complexINS6_4HalfEEEE_St5arrayIPcLm2EEEEviT0_T1_)
        /*074c*/ 	.word	0x00000000


	//----- nvinfo : EIATTR_MIN_STACK_SIZE
	.align		4
.L_355:
        /*0750*/ 	.byte	0x04, 0x12
        /*0752*/ 	.short	(.L_357 - .L_356)
	.align		4
.L_356:
        /*0754*/ 	.word	index@(_ZN2at6native29vectorized_elementwise_kernelILi8EZZZNS0_16asin_kernel_cudaERNS_18TensorIteratorBaseEENKUlvE_clEvENKUlvE1_clEvEUlN3c107complexINS6_4HalfEEEE_St5arrayIPcLm2EEEEviT0_T1_)
        /*0758*/ 	.word	0x00000000


	//----- nvinfo : EIATTR_MIN_STACK_SIZE
	.align		4
.L_357:
        /*075c*/ 	.byte	0x04, 0x12
        /*075e*/ 	.short	(.L_359 - .L_358)
	.align		4
.L_358:
        /*0760*/ 	.word	index@(_ZN2at6native18elementwise_kernelILi128ELi4EZNS0_15gpu_kernel_implIZZZNS0_16asin_kernel_cudaERNS_18TensorIteratorBaseEENKUlvE_clEvENKUlvE0_clEvEUlN3c107complexIfEEE_EEvS4_RKT_EUliE_EEviT1_)
        /*0764*/ 	.word	0x00000000


	//----- nvinfo : EIATTR_MIN_STACK_SIZE
	.align		4
.L_359:
        /*0768*/ 	.byte	0x04, 0x12
        /*076a*/ 	.short	(.L_361 - .L_360)
	.align		4
.L_360:
        /*076c*/ 	.word	index@(_ZN2at6native27unrolled_elementwise_kernelIZZZNS0_16asin_kernel_cudaERNS_18TensorIteratorBaseEENKUlvE_clEvENKUlvE0_clEvEUlN3c107complexIfEEE_St5arrayIPcLm2EELi4E23TrivialOffsetCalculatorILi1EjESE_NS0_6memory12LoadWithCastILi1EEENSF_13StoreWithCastILi1EEEEEviT_T0_T2_T3_T4_T5_)
        /*0770*/ 	.word	0x00000000


	//----- nvinfo : EIATTR_MIN_STACK_SIZE
	.align		4
.L_361:
        /*0774*/ 	.byte	0x04, 0x12
        /*0776*/ 	.short	(.L_363 - .L_362)
	.align		4
.L_362:
        /*0778*/ 	.word	index@(_ZN2at6native18elementwise_kernelILi128ELi2EZNS0_22gpu_kernel_impl_nocastIZZZNS0_16asin_kernel_cudaERNS_18TensorIteratorBaseEENKUlvE_clEvENKUlvE0_clEvEUlN3c107complexIfEEE_EEvS4_RKT_EUliE_EEviT1_)
        /*077c*/ 	.word	0x00000000


	//----- nvinfo : EIATTR_MIN_STACK_SIZE
	.align		4
.L_363:
        /*0780*/ 	.byte	0x04, 0x12
        /*0782*/ 	.short	(.L_365 - .L_364)
	.align		4
.L_364:
        /*0784*/ 	.word	index@(_ZN2at6native27unrolled_elementwise_kernelIZZZNS0_16asin_kernel_cudaERNS_18TensorIteratorBaseEENKUlvE_clEvENKUlvE0_clEvEUlN3c107complexIfEEE_St5arrayIPcLm2EELi4E23TrivialOffsetCalculatorILi1EjESE_NS0_6memory15LoadWithoutCastENSF_16StoreWithoutCastEEEviT_T0_T2_T3_T4_T5_)
        /*0788*/ 	.word	0x00000000


	//----- nvinfo : EIATTR_MIN_STACK_SIZE
	.align		4
.L_365:
        /*078c*/ 	.byte	0x04, 0x12
        /*078e*/ 	.short	(.L_367 - .L_366)
	.align		4
.L_366:
        /*0790*/ 	.word	index@(_ZN2at6native29vectorized_elementwise_kernelILi2EZZZNS0_16asin_kernel_cudaERNS_18TensorIteratorBaseEENKUlvE_clEvENKUlvE0_clEvEUlN3c107complexIfEEE_St5arrayIPcLm2EEEEviT0_T1_)
        /*0794*/ 	.word	0x00000000


	//----- nvinfo : EIATTR_MIN_STACK_SIZE
	.align		4
.L_367:
        /*0798*/ 	.byte	0x04, 0x12
        /*079a*/ 	.short	(.L_369 - .L_368)
	.align		4
.L_368:
        /*079c*/ 	.word	index@(_ZN2at6native29vectorized_elementwise_kernelILi4EZZZNS0_16asin_kernel_cudaERNS_18TensorIteratorBaseEENKUlvE_clEvENKUlvE0_clEvEUlN3c107complexIfEEE_St5arrayIPcLm2EEEEviT0_T1_)
        /*07a0*/ 	.word	0x00000000


	//----- nvinfo : EIATTR_MIN_STACK_SIZE
	.align		4
.L_369:
        /*07a4*/ 	.byte	0x04, 0x12
        /*07a6*/ 	.short	(.L_371 - .L_370)
	.align		4
.L_370:
        /*07a8*/ 	.word	index@(_ZN2at6native29vectorized_elementwise_kernelILi8EZZZNS0_16asin_kernel_cudaERNS_18TensorIteratorBaseEENKUlvE_clEvENKUlvE0_clEvEUlN3c107complexIfEEE_St5arrayIPcLm2EEEEviT0_T1_)
        /*07ac*/ 	.word	0x00000000


	//----- nvinfo : EIATTR_MIN_STACK_SIZE
	.align		4
.L_371:
        /*07b0*/ 	.byte	0x04, 0x12
        /*07b2*/ 	.short	(.L_373 - .L_372)
	.align		4
.L_372:
        /*07b4*/ 	.word	index@(_ZN2at6native18elementwise_kernelILi128ELi4EZNS0_15gpu_kernel_implIZZZNS0_16asin_kernel_cudaERNS_18TensorIteratorBaseEENKUlvE_clEvENKUlvE_clEvEUlN3c107complexIdEEE_EEvS4_RKT_EUliE_EEviT1_)
        /*07b8*/ 	.word	0x00000000


	//----- nvinfo : EIATTR_MIN_STACK_SIZE
	.align		4
.L_373:
        /*07bc*/ 	.byte	0x04, 0x12
        /*07be*/ 	.short	(.L_375 - .L_374)
	.align		4
.L_374:
        /*07c0*/ 	.word	index@(_ZN2at6native27unrolled_elementwise_kernelIZZZNS0_16asin_kernel_cudaERNS_18TensorIteratorBaseEENKUlvE_clEvENKUlvE_clEvEUlN3c107complexIdEEE_St5arrayIPcLm2EELi4E23TrivialOffsetCalculatorILi1EjESE_NS0_6memory12LoadWithCastILi1EEENSF_13StoreWithCastILi1EEEEEviT_T0_T2_T3_T4_T5_)
        /*07c4*/ 	.word	0x00000000


	//----- nvinfo : EIATTR_MIN_STACK_SIZE
	.align		4
.L_375:
        /*07c8*/ 	.byte	0x04, 0x12
        /*07ca*/ 	.short	(.L_377 - .L_376)
	.align		4
.L_376:
        /*07cc*/ 	.word	index@(_ZN2at6native18elementwise_kernelILi128ELi2EZNS0_22gpu_kernel_impl_nocastIZZZNS0_16asin_kernel_cudaERNS_18TensorIteratorBaseEENKUlvE_clEvENKUlvE_clEvEUlN3c107complexIdEEE_EEvS4_RKT_EUliE_EEviT1_)
        /*07d0*/ 	.word	0x00000000


	//----- nvinfo : EIATTR_MIN_STACK_SIZE
	.align		4
.L_377:
        /*07d4*/ 	.byte	0x04, 0x12
        /*07d6*/ 	.short	(.L_379 - .L_378)
	.align		4
.L_378:
        /*07d8*/ 	.word	index@(_ZN2at6native27unrolled_elementwise_kernelIZZZNS0_16asin_kernel_cudaERNS_18TensorIteratorBaseEENKUlvE_clEvENKUlvE_clEvEUlN3c107complexIdEEE_St5arrayIPcLm2EELi4E23TrivialOffsetCalculatorILi1EjESE_NS0_6memory15LoadWithoutCastENSF_16StoreWithoutCastEEEviT_T0_T2_T3_T4_T5_)
        /*07dc*/ 	.word	0x00000000


	//----- nvinfo : EIATTR_MIN_STACK_SIZE
	.align		4
.L_379:
        /*07e0*/ 	.byte	0x04, 0x12
        /*07e2*/ 	.short	(.L_381 - .L_380)
	.align		4
.L_380:
        /*07e4*/ 	.word	index@(_ZN2at6native29vectorized_elementwise_kernelILi2EZZZNS0_16asin_kernel_cudaERNS_18TensorIteratorBaseEENKUlvE_clEvENKUlvE_clEvEUlN3c107complexIdEEE_St5arrayIPcLm2EEEEviT0_T1_)
        /*07e8*/ 	.word	0x00000000


	//----- nvinfo : EIATTR_MIN_STACK_SIZE
	.align		4
.L_381:
        /*07ec*/ 	.byte	0x04, 0x12
        /*07ee*/ 	.short	(.L_383 - .L_382)
	.align		4
.L_382:
        /*07f0*/ 	.word	index@(_ZN2at6native29vectorized_elementwise_kernelILi4EZZZNS0_16asin_kernel_cudaERNS_18TensorIteratorBaseEENKUlvE_clEvENKUlvE_clEvEUlN3c107complexIdEEE_St5arrayIPcLm2EEEEviT0_T1_)
        /*07f4*/ 	.word	0x00000000


	//----- nvinfo : EIATTR_MIN_STACK_SIZE
	.align		4
.L_383:
        /*07f8*/ 	.byte	0x04, 0x12
        /*07fa*/ 	.short	(.L_385 - .L_384)
	.align		4
.L_384:
        /*07fc*/ 	.word	index@(_ZN2at6native29vectorized_elementwise_kernelILi8EZZZNS0_16asin_kernel_cudaERNS_18TensorIteratorBaseEENKUlvE_clEvENKUlvE_clEvEUlN3c107complexIdEEE_St5arrayIPcLm2EEEEviT0_T1_)
        /*0800*/ 	.word	0x00000000
.L_385:


//--------------------- .nv.compat                --------------------------
	.section	.nv.compat,"",@"SHT_CUDA_COMPAT_INFO"
	.align	4
        /*0000*/ 	.byte	0x02, 0x09, 0x01, 0x00, 0x02, 0x02, 0x01, 0x00, 0x02, 0x05, 0x05, 0x00, 0x03, 0x07, 0x01, 0x01
        /*0010*/ 	.byte	0x02, 0x03, 0x00, 0x00, 0x02, 0x06, 0x01, 0x00, 0x04, 0x0b, 0x08, 0x00, 0x00, 0x00, 0x00, 0x00
        /*0020*/ 	.byte	0x00, 0x00, 0x00, 0x00


//--------------------- .nv.info._ZN2at6native18elementwise_kernelILi128ELi4EZNS0_15gpu_kernel_implIZZZNS0_16asin_kernel_cudaERNS_18TensorIteratorBaseEENKUlvE0_clEvENKUlvE2_clEvEUlN3c108BFloat16EE_EEvS4_RKT_EUliE_EEviT1_ --------------------------
	.section	.nv.info._ZN2at6native18elementwise_kernelILi128ELi4EZNS0_15gpu_kernel_implIZZZNS0_16asin_kernel_cudaERNS_18TensorIteratorBaseEENKUlvE0_clEvENKUlvE2_clEvEUlN3c108BFloat16EE_EEvS4_RKT_EUliE_EEviT1_,"",@"SHT_CUDA_INFO"
	.sectionflags	@""
	.align	4


	//----- nvinfo : EIATTR_CUDA_API_VERSION
	.align		4
        /*0000*/ 	.byte	0x04, 0x37
        /*0002*/ 	.short	(.L_387 - .L_386)
.L_386:
        /*0004*/ 	.word	0x00000082


	//----- nvinfo : EIATTR_KPARAM_INFO
	.align		4
.L_387:
        /*0008*/ 	.byte	0x04, 0x17
        /*000a*/ 	.short	(.L_389 - .L_388)
.L_388:
        /*000c*/ 	.word	0x00000000
        /*0010*/ 	.short	0x0001
        /*0012*/ 	.short	0x0008
        /*0014*/ 	.byte	0x00, 0xf0, 0x61, 0x08


	//----- nvinfo : EIATTR_KPARAM_INFO
	.align		4
.L_389:
        /*0018*/ 	.byte	0x04, 0x17
        /*001a*/ 	.short	(.L_391 - .L_390)
.L_390:
        /*001c*/ 	.word	0x00000000
        /*0020*/ 	.short	0x0000
        /*0022*/ 	.short	0x0000
        /*0024*/ 	.byte	0x00, 0xf0, 0x11, 0x00


	//----- nvinfo : EIATTR_SPARSE_MMA_MASK
	.align		4
.L_391:
        /*0028*/ 	.byte	0x03, 0x50
        /*002a*/ 	.short	0x0000


	//----- nvinfo : EIATTR_MAXREG_COUNT
	.align		4
        /*002c*/ 	.byte	0x03, 0x1b
        /*002e*/ 	.short	0x0080


	//----- nvinfo : EIATTR_EXTERNS
	.align		4
        /*0030*/ 	.byte	0x04, 0x0f
        /*0032*/ 	.short	(.L_393 - .L_392)


	//   ....[0]....
	.align		4
.L_392:
        /*0034*/ 	.word	index@(__assertfail)


	//----- nvinfo : EIATTR_MERCURY_ISA_VERSION
	.align		4
.L_393:
        /*0038*/ 	.byte	0x03, 0x5f
        /*003a*/ 	.short	0x0101


	//----- nvinfo : EIATTR_VRC_CTA_INIT_COUNT
	.align		4
        /*003c*/ 	.byte	0x02, 0x4a
	.zero		1
	.zero		1


	//----- nvinfo : EIATTR_SYSCALL_OFFSETS
	.align		4
        /*0040*/ 	.byte	0x04, 0x46
        /*0042*/ 	.short	(.L_395 - .L_394)


	//   ....[0]....
.L_394:
        /*0044*/ 	.word	0x00002290


	//   ....[1]....
        /*0048*/ 	.word	0x00003320


	//   ....[2]....
        /*004c*/ 	.word	0x00005750


	//   ....[3]....
        /*0050*/ 	.word	0x00006630


	//   ....[4]....
        /*0054*/ 	.word	0x00008b50


	//   ....[5]....
        /*0058*/ 	.word	0x00009a30


	//   ....[6]....
        /*005c*/ 	.word	0x0000bf60


	//   ....[7]....
        /*0060*/ 	.word	0x0000ce10


	//----- nvinfo : EIATTR_EXIT_INSTR_OFFSETS
	.align		4
.L_395:
        /*0064*/ 	.byte	0x04, 0x1c
        /*0066*/ 	.short	(.L_397 - .L_396)


	//   ....[0]....
.L_396:
        /*0068*/ 	.word	0x00009cf0


	//   ....[1]....
        /*006c*/ 	.word	0x0000c290


	//   ....[2]....
        /*0070*/ 	.word	0x0000c2d0


	//   ....[3]....
        /*0074*/ 	.word	0x0000c370


	//   ....[4]....
        /*0078*/ 	.word	0x0000c3b0


	//   ....[5]....
        /*007c*/ 	.word	0x0000c3f0


	//   ....[6]....
        /*0080*/ 	.word	0x0000c480


	//   ....[7]....
        /*0084*/ 	.word	0x0000c4c0


	//   ....[8]....
        /*0088*/ 	.word	0x0000c560


	//   ....[9]....
        /*008c*/ 	.word	0x0000c5b0


	//   ....[10]....
        /*0090*/ 	.word	0x0000c600


	//   ....[11]....
        /*0094*/ 	.word	0x0000c6e0


	//   ....[12]....
        /*0098*/ 	.word	0x0000c850


	//   ....[13]....
        /*009c*/ 	.word	0x0000c9c0


	//   ....[14]....
        /*00a0*/ 	.word	0x0000cb20


	//   ....[15]....
        /*00a4*/ 	.word	0x0000cb60


	//   ....[16]....
        /*00a8*/ 	.word	0x0000cba0


	//   ....[17]....
        /*00ac*/ 	.word	0x0000cc50


	//   ....[18]....
        /*00b0*/ 	.word	0x0000ccb0


	//   ....[19]....
        /*00b4*/ 	.word	0x0000ce20


	//   ....[20]....
        /*00b8*/ 	.word	0x0000cf30


	//   ....[21]....
        /*00bc*/ 	.word	0x0000d070


	//   ....[22]....
        /*00c0*/ 	.word	0x0000d090


	//----- nvinfo : EIATTR_MAX_THREADS
	.align		4
.L_397:
        /*00c4*/ 	.byte	0x04, 0x05
        /*00c6*/ 	.short	(.L_399 - .L_398)
.L_398:
        /*00c8*/ 	.word	0x00000080
        /*00cc*/ 	.word	0x00000001
        /*00d0*/ 	.word	0x00000001


	//----- nvinfo : EIATTR_CRS_STACK_SIZE
	.align		4
.L_399:
        /*00d4*/ 	.byte	0x04, 0x1e
        /*00d6*/ 	.short	(.L_401 - .L_400)
.L_400:
        /*00d8*/ 	.word	0x00000000


	//----- nvinfo : EIATTR_CBANK_PARAM_SIZE
	.align		4
.L_401:
        /*00dc*/ 	.byte	0x03, 0x19
        /*00de*/ 	.short	0x0220


	//----- nvinfo : EIATTR_PARAM_CBANK
	.align		4
        /*00e0*/ 	.byte	0x04, 0x0a
        /*00e2*/ 	.short	(.L_403 - .L_402)
	.align		4
.L_402:
        /*00e4*/ 	.word	index@(.nv.constant0._ZN2at6native18elementwise_kernelILi128ELi4EZNS0_15gpu_kernel_implIZZZNS0_16asin_kernel_cudaERNS_18TensorIteratorBaseEENKUlvE0_clEvENKUlvE2_clEvEUlN3c108BFloat16EE_EEvS4_RKT_EUliE_EEviT1_)
        /*00e8*/ 	.short	0x0380
        /*00ea*/ 	.short	0x0220


	//----- nvinfo : EIATTR_SW_WAR
	.align		4
.L_403:
        /*00ec*/ 	.byte	0x04, 0x36
        /*00ee*/ 	.short	(.L_405 - .L_404)
.L_404:
        /*00f0*/ 	.word	0x00000008
.L_405:


//--------------------- .nv.info._ZN2at6native27unrolled_elementwise_kernelIZZZNS0_16asin_kernel_cudaERNS_18TensorIteratorBaseEENKUlvE0_clEvENKUlvE2_clEvEUlN3c108BFloat16EE_St5arrayIPcLm2EELi4E23TrivialOffsetCalculatorILi1EjESD_NS0_6memory12LoadWithCastILi1EEENSE_13StoreWithCastILi1EEEEEviT_T0_T2_T3_T4_T5_ --------------------------
	.section	.nv.info._ZN2at6native27unrolled_elementwise_kernelIZZZNS0_16asin_kernel_cudaERNS_18TensorIteratorBaseEENKUlvE0_clEvENKUlvE2_clEvEUlN3c108BFloat16EE_St5arrayIPcLm2EELi4E23TrivialOffsetCalculatorILi1EjESD_NS0_6memory12LoadWithCastILi1EEENSE_13StoreWithCastILi1EEEEEviT_T0_T2_T3_T4_T5_,"",@"SHT_CUDA_INFO"
	.sectionflags	@""
	.align	4


	//----- nvinfo : EIATTR_CUDA_API_VERSION
	.align		4
        /*0000*/ 	.byte	0x04, 0x37
        /*0002*/ 	.short	(.L_407 - .L_406)
.L_406:
        /*0004*/ 	.word	0x00000082


	//----- nvinfo : EIATTR_KPARAM_INFO
	.align		4
.L_407:
        /*0008*/ 	.byte	0x04, 0x17
        /*000a*/ 	.short	(.L_409 - .L_408)
.L_408:
        /*000c*/ 	.word	0x00000000
        /*0010*/ 	.short	0x0006
        /*0012*/ 	.short	0x0024
        /*0014*/ 	.byte	0x00, 0xf0, 0x21, 0x00


	//----- nvinfo : EIATTR_KPARAM_INFO
	.align		4
.L_409:
        /*0018*/ 	.byte	0x04, 0x17
        /*001a*/ 	.short	(.L_411 - .L_410)
.L_410:
        /*001c*/ 	.word	0x00000000
        /*0020*/ 	.short	0x0005
        /*0022*/ 	.short	0x001c
        /*0024*/ 	.byte	0x00, 0xf0, 0x21, 0x00


	//----- nvinfo : EIATTR_KPARAM_INFO
	.align		4
.L_411:
        /*0028*/ 	.byte	0x04, 0x17
        /*002a*/ 	.short	(.L_413 - .L_412)
.L_412:
        /*002c*/ 	.word	0x00000000
        /*0030*/ 	.short	0x0004
        /*0032*/ 	.short	0x0019
        /*0034*/ 	.byte	0x00, 0xf0, 0x05, 0x00


	//----- nvinfo : EIATTR_KPARAM_INFO
	.align		4
.L_413:
        /*0038*/ 	.byte	0x04, 0x17
        /*003a*/ 	.short	(.L_415 - .L_414)
.L_414:
        /*003c*/ 	.word	0x00000000
        /*0040*/ 	.short	0x0003
        /*0042*/ 	.short	0x0018
        /*0044*/ 	.byte	0x00, 0xf0, 0x05, 0x00


	//----- nvinfo : EIATTR_KPARAM_INFO
	.align		4
.L_415:
        /*0048*/ 	.byte	0x04, 0x17
        /*004a*/ 	.short	(.L_417 - .L_416)
.L_416:
        /*004c*/ 	.word	0x00000000
        /*0050*/ 	.short	0x0002
        /*0052*/ 	.short	0x0008
        /*0054*/ 	.byte	0x00, 0xf0, 0x41, 0x00


	//----- nvinfo : EIATTR_KPARAM_INFO
	.align		4
.L_417:
        /*0058*/ 	.byte	0x04, 0x17
        /*005a*/ 	.short	(.L_419 - .L_418)
.L_418:
        /*005c*/ 	.word	0x00000000
        /*0060*/ 	.short	0x0001
        /*0062*/ 	.short	0x0004
        /*0064*/ 	.byte	0x00, 0xf0, 0x05, 0x00


	//----- nvinfo : EIATTR_KPARAM_INFO
	.align		4
.L_419:
        /*0068*/ 	.byte	0x04, 0x17
        /*006a*/ 	.short	(.L_421 - .L_420)
.L_420:
        /*006c*/ 	.word	0x00000000
        /*0070*/ 	.short	0x0000
        /*0072*/ 	.short	0x0000
        /*0074*/ 	.byte	0x00, 0xf0, 0x11, 0x00


	//----- nvinfo : EIATTR_SPARSE_MMA_MASK
	.align		4
.L_421:
        /*0078*/ 	.byte	0x03, 0x50
        /*007a*/ 	.short	0x0000


	//----- nvinfo : EIATTR_MAXREG_COUNT
	.align		4
        /*007c*/ 	.byte	0x03, 0x1b
        /*007e*/ 	.short	0x00ff


	//----- nvinfo : EIATTR_EXTERNS
	.align		4
        /*0080*/ 	.byte	0x04, 0x0f
        /*0082*/ 	.short	(.L_423 - .L_422)


	//   ....[0]....
	.align		4
.L_422:
        /*0084*/ 	.word	index@(__assertfail)


	//----- nvinfo : EIATTR_MERCURY_ISA_VERSION
	.align		4
.L_423:
        /*0088*/ 	.byte	0x03, 0x5f
        /*008a*/ 	.short	0x0101


	//----- nvinfo : EIATTR_VRC_CTA_INIT_COUNT
	.align		4
        /*008c*/ 	.byte	0x02, 0x4a
	.zero		1
	.zero		1


	//----- nvinfo : EIATTR_SYSCALL_OFFSETS
	.align		4
        /*0090*/ 	.byte	0x04, 0x46
        /*0092*/ 	.short	(.L_425 - .L_424)


	//   ....[0]....
.L_424:
        /*0094*/ 	.word	0x00001080


	//   ....[1]....
        /*0098*/ 	.word	0x000022e0


	//   ....[2]....
        /*009c*/ 	.word	0x00003480


	//   ....[3]....
        /*00a0*/ 	.word	0x00004530


	//   ....[4]....
        /*00a4*/ 	.word	0x00005cf0


	//   ....[5]....
        /*00a8*/ 	.word	0x00006bd0


	//   ....[6]....
        /*00ac*/ 	.word	0x00007b50


	//   ....[7]....
        /*00b0*/ 	.word	0x00008ad0


	//----- nvinfo : EIATTR_EXIT_INSTR_OFFSETS
	.align		4
.L_425:
        /*00b4*/ 	.byte	0x04, 0x1c
        /*00b6*/ 	.short	(.L_427 - .L_426)


	//   ....[0]....
.L_426:
        /*00b8*/ 	.word	0x00007e00


	//   ....[1]....
        /*00bc*/ 	.word	0x00007f50


	//   ....[2]....
        /*00c0*/ 	.word	0x00007f90


	//   ....[3]....
        /*00c4*/ 	.word	0x00008030


	//   ....[4]....
        /*00c8*/ 	.word	0x00008070


	//   ....[5]....
        /*00cc*/ 	.word	0x000080b0


	//   ....[6]....
        /*00d0*/ 	.word	0x00008140


	//   ....[7]....
        /*00d4*/ 	.word	0x00008180


	//   ....[8]....
        /*00d8*/ 	.word	0x00008220


	//   ....[9]....
        /*00dc*/ 	.word	0x00008270


	//   ....[10]....
        /*00e0*/ 	.word	0x000082c0


	//   ....[11]....
        /*00e4*/ 	.word	0x000083a0


	//   ....[12]....
        /*00e8*/ 	.word	0x00008510


	//   ....[13]....
        /*00ec*/ 	.word	0x00008680


	//   ....[14]....
        /*00f0*/ 	.word	0x000087e0


	//   ....[15]....
        /*00f4*/ 	.word	0x00008820


	//   ....[16]....
        /*00f8*/ 	.word	0x00008860


	//   ....[17]....
        /*00fc*/ 	.word	0x00008910


	//   ....[18]....
        /*0100*/ 	.word	0x00008970


	//   ....[19]....
        /*0104*/ 	.word	0x00008ae0


	//   ....[20]....
        /*0108*/ 	.word	0x00008bf0


	//   ....[21]....
        /*010c*/ 	.word	0x00008d30


	//   ....[22]....
        /*0110*/ 	.word	0x00008d50


	//----- nvinfo : EIATTR_MAX_THREADS
	.align		4
.L_427:
        /*0114*/ 	.byte	0x04, 0x05
        /*0116*/ 	.short	(.L_429 - .L_428)
.L_428:
        /*0118*/ 	.word	0x00000080
        /*011c*/ 	.word	0x00000001
        /*0120*/ 	.word	0x00000001


	//----- nvinfo : EIATTR_CRS_STACK_SIZE
	.align		4
.L_429:
        /*0124*/ 	.byte	0x04, 0x1e
        /*0126*/ 	.short	(.L_431 - .L_430)
.L_430:
        /*0128*/ 	.word	0x00000000


	//----- nvinfo : EIATTR_CBANK_PARAM_SIZE
	.align		4
.L_431:
        /*012c*/ 	.byte	0x03, 0x19
        /*012e*/ 	.short	0x002c


	//----- nvinfo : EIATTR_PARAM_CBANK
	.align		4
        /*0130*/ 	.byte	0x04, 0x0a
        /*0132*/ 	.short	(.L_433 - .L_432)
	.align		4
.L_432:
        /*0134*/ 	.word	index@(.nv.constant0._ZN2at6native27unrolled_elementwise_kernelIZZZNS0_16asin_kernel_cudaERNS_18TensorIteratorBaseEENKUlvE0_clEvENKUlvE2_clEvEUlN3c108BFloat16EE_St5arrayIPcLm2EELi4E23TrivialOffsetCalculatorILi1EjESD_NS0_6memory12LoadWithCastILi1EEENSE_13StoreWithCastILi1EEEEEviT_T0_T2_T3_T4_T5_)
        /*0138*/ 	.short	0x0380
        /*013a*/ 	.short	0x002c


	//----- nvinfo : EIATTR_SW_WAR
	.align		4
.L_433:
        /*013c*/ 	.byte	0x04, 0x36
        /*013e*/ 	.short	(.L_435 - .L_434)
.L_434:
        /*0140*/ 	.word	0x00000008
.L_435:


//--------------------- .nv.info._ZN2at6native18elementwise_kernelILi128ELi4EZNS0_22gpu_kernel_impl_nocastIZZZNS0_16asin_kernel_cudaERNS_18TensorIteratorBaseEENKUlvE0_clEvENKUlvE2_clEvEUlN3c108BFloat16EE_EEvS4_RKT_EUliE_EEviT1_ --------------------------
	.section	.nv.info._ZN2at6native18elementwise_kernelILi128ELi4EZNS0_22gpu_kernel_impl_nocastIZZZNS0_16asin_kernel_cudaERNS_18TensorIteratorBaseEENKUlvE0_clEvENKUlvE2_clEvEUlN3c108BFloat16EE_EEvS4_RKT_EUliE_EEviT1_,"",@"SHT_CUDA_INFO"
	.sectionflags	@""
	.align	4


	//----- nvinfo : EIATTR_CUDA_API_VERSION
	.align		4
        /*0000*/ 	.byte	0x04, 0x37
        /*0002*/ 	.short	(.L_437 - .L_436)
.L_436:
        /*0004*/ 	.word	0x00000082


	//----- nvinfo : EIATTR_KPARAM_INFO
	.align		4
.L_437:
        /*0008*/ 	.byte	0x04, 0x17
        /*000a*/ 	.short	(.L_439 - .L_438)
.L_438:
        /*000c*/ 	.word	0x00000000
        /*0010*/ 	.short	0x0001
        /*0012*/ 	.short	0x0008
        /*0014*/ 	.byte	0x00, 0xf0, 0x61, 0x08


	//----- nvinfo : EIATTR_KPARAM_INFO
	.align		4
.L_439:
        /*0018*/ 	.byte	0x04, 0x17
        /*001a*/ 	.short	(.L_441 - .L_440)
.L_440:
        /*001c*/ 	.word	0x00000000
        /*0020*/ 	.short	0x0000
        /*0022*/ 	.short	0x0000
        /*0024*/ 	.byte	0x00, 0xf0, 0x11, 0x00


	//----- nvinfo : EIATTR_SPARSE_MMA_MASK
	.align		4
.L_441:
        /*0028*/ 	.byte	0x03, 0x50
        /*002a*/ 	.short	0x0000


	//----- nvinfo : EIATTR_MAXREG_COUNT
	.align		4
        /*002c*/ 	.byte	0x03, 0x1b
        /*002e*/ 	.short	0x0080


	//----- nvinfo : EIATTR_MERCURY_ISA_VERSION
	.align		4
        /*0030*/ 	.byte	0x03, 0x5f
        /*0032*/ 	.short	0x0101


	//----- nvinfo : EIATTR_VRC_CTA_INIT_COUNT
	.align		4
        /*0034*/ 	.byte	0x02, 0x4a
	.zero		1
	.zero		1


	//----- nvinfo : EIATTR_EXIT_INSTR_OFFSETS
	.align		4
        /*0038*/ 	.byte	0x04, 0x1c
        /*003a*/ 	.short	(.L_443 - .L_442)


	//   ....[0]....
.L_442:
        /*003c*/ 	.word	0x00000780


	//   ....[1]....
        /*0040*/ 	.word	0x00000980


	//   ....[2]....
        /*0044*/ 	.word	0x00004920


	//   ....[3]....
        /*0048*/ 	.word	0x00005df0


	//----- nvinfo : EIATTR_MAX_THREADS
	.align		4
.L_443:
        /*004c*/ 	.byte	0x04, 0x05
        /*004e*/ 	.short	(.L_445 - .L_444)
.L_444:
        /*0050*/ 	.word	0x00000080
        /*0054*/ 	.word	0x00000001
        /*0058*/ 	.word	0x00000001


	//----- nvinfo : EIATTR_CRS_STACK_SIZE
	.align		4
.L_445:
        /*005c*/ 	.byte	0x04, 0x1e
        /*005e*/ 	.short	(.L_447 - .L_446)
.L_446:
        /*0060*/ 	.word	0x00000000


	//----- nvinfo : EIATTR_CBANK_PARAM_SIZE
	.align		4
.L_447:
        /*0064*/ 	.byte	0x03, 0x19
        /*0066*/ 	.short	0x0220


	//----- nvinfo : EIATTR_PARAM_CBANK
	.align		4
        /*0068*/ 	.byte	0x04, 0x0a
        /*006a*/ 	.short	(.L_449 - .L_448)
	.align		4
.L_448:
        /*006c*/ 	.word	index@(.nv.constant0._ZN2at6native18elementwise_kernelILi128ELi4EZNS0_22gpu_kernel_impl_nocastIZZZNS0_16asin_kernel_cudaERNS_18TensorIteratorBaseEENKUlvE0_clEvENKUlvE2_clEvEUlN3c108BFloat16EE_EEvS4_RKT_EUliE_EEviT1_)
        /*0070*/ 	.short	0x0380
        /*0072*/ 	.short	0x0220


	//----- nvinfo : EIATTR_SW_WAR
	.align		4
.L_449:
        /*0074*/ 	.byte	0x04, 0x36
        /*0076*/ 	.short	(.L_451 - .L_450)
.L_450:
        /*0078*/ 	.word	0x00000008
.L_451:


//--------------------- .nv.info._ZN2at6native27unrolled_elementwise_kernelIZZZNS0_16asin_kernel_cudaERNS_18TensorIteratorBaseEENKUlvE0_clEvENKUlvE2_clEvEUlN3c108BFloat16EE_St5arrayIPcLm2EELi4E23TrivialOffsetCalculatorILi1EjESD_NS0_6memory15LoadWithoutCastENSE_16StoreWithoutCastEEEviT_T0_T2_T3_T4_T5_ --------------------------
	.section	.nv.info._ZN2at6native27unrolled_elementwise_kernelIZZZNS0_16asin_kernel_cudaERNS_18TensorIteratorBaseEENKUlvE0_clEvENKUlvE2_clEvEUlN3c108BFloat16EE_St5arrayIPcLm2EELi4E23TrivialOffsetCalculatorILi1EjESD_NS0_6memory15LoadWithoutCastENSE_16StoreWithoutCastEEEviT_T0_T2_T3_T4_T5_,"",@"SHT_CUDA_INFO"
	.sectionflags	@""
	.align	4


	//----- nvinfo : EIATTR_CUDA_API_VERSION
	.align		4
        /*0000*/ 	.byte	0x04, 0x37
        /*0002*/ 	.short	(.L_453 - .L_452)
.L_452:
        /*0004*/ 	.word	0x00000082


	//----- nvinfo : EIATTR_KPARAM_INFO
	.align		4
.L_453:
        /*0008*/ 	.byte	0x04, 0x17
        /*000a*/ 	.short	(.L_455 - .L_454)
.L_454:
        /*000c*/ 	.word	0x00000000
        /*0010*/ 	.short	0x0006
        /*0012*/ 	.short	0x001b
        /*0014*/ 	.byte	0x00, 0xf0, 0x05, 0x00


	//----- nvinfo : EIATTR_KPARAM_INFO
	.align		4
.L_455:
        /*0018*/ 	.byte	0x04, 0x17
        /*001a*/ 	.short	(.L_457 - .L_456)
.L_456:
        /*001c*/ 	.word	0x00000000
        /*0020*/ 	.short	0x0005
        /*0022*/ 	.short	0x001a
        /*0024*/ 	.byte	0x00, 0xf0, 0x05, 0x00


	//----- nvinfo : EIATTR_KPARAM_INFO
	.align		4
.L_457:
        /*0028*/ 	.byte	0x04, 0x17
        /*002a*/ 	.short	(.L_459 - .L_458)
.L_458:
        /*002c*/ 	.word	0x00000000
        /*0030*/ 	.short	0x0004
        /*0032*/ 	.short	0x0019
        /*0034*/ 	.byte	0x00, 0xf0, 0x05, 0x00


	//----- nvinfo : EIATTR_KPARAM_INFO
	.align		4
.L_459:
        /*0038*/ 	.byte	0x04, 0x17
        /*003a*/ 	.short	(.L_461 - .L_460)
.L_460:
        /*003c*/ 	.word	0x00000000
        /*0040*/ 	.short	0x0003
        /*0042*/ 	.short	0x0018
        /*0044*/ 	.byte	0x00, 0xf0, 0x05, 0x00


	//----- nvinfo : EIATTR_KPARAM_INFO
	.align		4
.L_461:
        /*0048*/ 	.byte	0x04, 0x17
        /*004a*/ 	.short	(.L_463 - .L_462)
.L_462:
        /*004c*/ 	.word	0x00000000
        /*0050*/ 	.short	0x0002
        /*0052*/ 	.short	0x0008
        /*0054*/ 	.byte	0x00, 0xf0, 0x41, 0x00


	//----- nvinfo : EIATTR_KPARAM_INFO
	.align		4
.L_463:
        /*0058*/ 	.byte	0x04, 0x17
        /*005a*/ 	.short	(.L_465 - .L_464)
.L_464:
        /*005c*/ 	.word	0x00000000
        /*0060*/ 	.short	0x0001
        /*0062*/ 	.short	0x0004
        /*0064*/ 	.byte	0x00, 0xf0, 0x05, 0x00


	//----- nvinfo : EIATTR_KPARAM_INFO
	.align		4
.L_465:
        /*0068*/ 	.byte	0x04, 0x17
        /*006a*/ 	.short	(.L_467 - .L_466)
.L_466:
        /*006c*/ 	.word	0x00000000
        /*0070*/ 	.short	0x0000
        /*0072*/ 	.short	0x0000
        /*0074*/ 	.byte	0x00, 0xf0, 0x11, 0x00


	//----- nvinfo : EIATTR_SPARSE_MMA_MASK
	.align		4
.L_467:
        /*0078*/ 	.byte	0x03, 0x50
        /*007a*/ 	.short	0x0000


	//----- nvinfo : EIATTR_MAXREG_COUNT
	.align		4
        /*007c*/ 	.byte	0x03, 0x1b
        /*007e*/ 	.short	0x00ff


	//----- nvinfo : EIATTR_MERCURY_ISA_VERSION
	.align		4
        /*0080*/ 	.byte	0x03, 0x5f
        /*0082*/ 	.short	0x0101


	//----- nvinfo : EIATTR_VRC_CTA_INIT_COUNT
	.align		4
        /*0084*/ 	.byte	0x02, 0x4a
	.zero		1
	.zero		1


	//----- nvinfo : EIATTR_EXIT_INSTR_OFFSETS
	.align		4
        /*0088*/ 	.byte	0x04, 0x1c
        /*008a*/ 	.short	(.L_469 - .L_468)


	//   ....[0]....
.L_468:
        /*008c*/ 	.word	0x00000b60


	//   ....[1]....
        /*0090*/ 	.word	0x00000bc0


	//----- nvinfo : EIATTR_MAX_THREADS
	.align		4
.L_469:
        /*0094*/ 	.byte	0x04, 0x05
        /*0096*/ 	.short	(.L_471 - .L_470)
.L_470:
        /*0098*/ 	.word	0x00000080
        /*009c*/ 	.word	0x00000001
        /*00a0*/ 	.word	0x00000001


	//----- nvinfo : EIATTR_CRS_STACK_SIZE
	.align		4
.L_471:
        /*00a4*/ 	.byte	0x04, 0x1e
        /*00a6*/ 	.short	(.L_473 - .L_472)
.L_472:
        /*00a8*/ 	.word	0x00000000


	//----- nvinfo : EIATTR_CBANK_PARAM_SIZE
	.align		4
.L_473:
        /*00ac*/ 	.byte	0x03, 0x19
        /*00ae*/ 	.short	0x001c


	//----- nvinfo : EIATTR_PARAM_CBANK
	.align		4
        /*00b0*/ 	.byte	0x04, 0x0a
        /*00b2*/ 	.short	(.L_475 - .L_474)
	.align		4
.L_474:
        /*00b4*/ 	.word	index@(.nv.constant0._ZN2at6native27unrolled_elementwise_kernelIZZZNS0_16asin_kernel_cudaERNS_18TensorIteratorBaseEENKUlvE0_clEvENKUlvE2_clEvEUlN3c108BFloat16EE_St5arrayIPcLm2EELi4E23TrivialOffsetCalculatorILi1EjESD_NS0_6memory15LoadWithoutCastENSE_16StoreWithoutCastEEEviT_T0_T2_T3_T4_T5_)
        /*00b8*/ 	.short	0x0380
        /*00ba*/ 	.short	0x001c


	//----- nvinfo : EIATTR_SW_WAR
	.align		4
.L_475:
        /*00bc*/ 	.byte	0x04, 0x36
        /*00be*/ 	.short	(.L_477 - .L_476)
.L_476:
        /*00c0*/ 	.word	0x00000008
.L_477:


//--------------------- .nv.info._ZN2at6native29vectorized_elementwise_kernelILi2EZZZNS0_16asin_kernel_cudaERNS_18TensorIteratorBaseEENKUlvE0_clEvENKUlvE2_clEvEUlN3c108BFloat16EE_St5arrayIPcLm2EEEEviT0_T1_ --------------------------
	.section	.nv.info._ZN2at6native29vectorized_elementwise_kernelILi2EZZZNS0_16asin_kernel_cudaERNS_18TensorIteratorBaseEENKUlvE0_clEvENKUlvE2_clEvEUlN3c108BFloat16EE_St5arrayIPcLm2EEEEviT0_T1_,"",@"SHT_CUDA_INFO"
	.sectionflags	@""
	.align	4


	//----- nvinfo : EIATTR_CUDA_API_VERSION
	.align		4
        /*0000*/ 	.byte	0x04, 0x37
        /*0002*/ 	.short	(.L_479 - .L_478)
.L_478:
        /*0004*/ 	.word	0x00000082


	//----- nvinfo : EIATTR_KPARAM_INFO
	.align		4
.L_479:
        /*0008*/ 	.byte	0x04, 0x17
        /*000a*/ 	.short	(.L_481 - .L_480)
.L_480:
        /*000c*/ 	.word	0x00000000
        /*0010*/ 	.short	0x0002
        /*0012*/ 	.short	0x0008
        /*0014*/ 	.byte	0x00, 0xf0, 0x41, 0x00


	//----- nvinfo : EIATTR_KPARAM_INFO
	.align		4
.L_481:
        /*0018*/ 	.byte	0x04, 0x17
        /*001a*/ 	.short	(.L_483 - .L_482)
.L_482:
        /*001c*/ 	.word	0x00000000
        /*0020*/ 	.short	0x0001
        /*0022*/ 	.short	0x0004
        /*0024*/ 	.byte	0x00, 0xf0, 0x05, 0x00


	//----- nvinfo : EIATTR_KPARAM_INFO
	.align		4
.L_483:
        /*0028*/ 	.byte	0x04, 0x17
        /*002a*/ 	.short	(.L_485 - .L_484)
.L_484:
        /*002c*/ 	.word	0x00000000
        /*0030*/ 	.short	0x0000
        /*0032*/ 	.short	0x0000
        /*0034*/ 	.byte	0x00, 0xf0, 0x11, 0x00


	//----- nvinfo : EIATTR_SPARSE_MMA_MASK
	.align		4
.L_485:
        /*0038*/ 	.byte	0x03, 0x50
        /*003a*/ 	.short	0x0000


	//----- nvinfo : EIATTR_MAXREG_COUNT
	.align		4
        /*003c*/ 	.byte	0x03, 0x1b
        /*003e*/ 	.short	0x00ff


	//----- nvinfo : EIATTR_MERCURY_ISA_VERSION
	.align		4
        /*0040*/ 	.byte	0x03, 0x5f
        /*0042*/ 	.short	0x0101


	//----- nvinfo : EIATTR_VRC_CTA_INIT_COUNT
	.align		4
        /*0044*/ 	.byte	0x02, 0x4a
	.zero		1
	.zero		1


	//----- nvinfo : EIATTR_EXIT_INSTR_OFFSETS
	.align		4
        /*0048*/ 	.byte	0x04, 0x1c
        /*004a*/ 	.short	(.L_487 - .L_486)


	//   ....[0]....
.L_486:
        /*004c*/ 	.word	0x00001750


	//   ....[1]....
        /*0050*/ 	.word	0x000017a0


	//   ....[2]....
        /*0054*/ 	.word	0x000024d0


	//----- nvinfo : EIATTR_MAX_THREADS
	.align		4
.L_487:
        /*0058*/ 	.byte	0x04, 0x05
        /*005a*/ 	.short	(.L_489 - .L_488)
.L_488:
        /*005c*/ 	.word	0x00000080
        /*0060*/ 	.word	0x00000001
        /*0064*/ 	.word	0x00000001


	//----- nvinfo : EIATTR_CRS_STACK_SIZE
	.align		4
.L_489:
        /*0068*/ 	.byte	0x04, 0x1e
        /*006a*/ 	.short	(.L_491 - .L_490)
.L_490:
        /*006c*/ 	.word	0x00000000


	//----- nvinfo : EIATTR_CBANK_PARAM_SIZE
	.align		4
.L_491:
        /*0070*/ 	.byte	0x03, 0x19
        /*0072*/ 	.short	0x0018


	//----- nvinfo : EIATTR_PARAM_CBANK
	.align		4
        /*0074*/ 	.byte	0x04, 0x0a
        /*0076*/ 	.short	(.L_493 - .L_492)
	.align		4
.L_492:
        /*0078*/ 	.word	index@(.nv.constant0._ZN2at6native29vectorized_elementwise_kernelILi2EZZZNS0_16asin_kernel_cudaERNS_18TensorIteratorBaseEENKUlvE0_clEvENKUlvE2_clEvEUlN3c108BFloat16EE_St5arrayIPcLm2EEEEviT0_T1_)
        /*007c*/ 	.short	0x0380
        /*007e*/ 	.short	0x0018


	//----- nvinfo : EIATTR_SW_WAR
	.align		4
.L_493:
        /*0080*/ 	.byte	0x04, 0x36
        /*0082*/ 	.short	(.L_495 - .L_494)
.L_494:
        /*0084*/ 	.word	0x00000008
.L_495:


//--------------------- .nv.info._ZN2at6native29vectorized_elementwise_kernelILi4EZZZNS0_16asin_kernel_cudaERNS_18TensorIteratorBaseEENKUlvE0_clEvENKUlvE2_clEvEUlN3c108BFloat16EE_St5arrayIPcLm2EEEEviT0_T1_ --------------------------
	.section	.nv.info._ZN2at6native29vectorized_elementwise_kernelILi4EZZZNS0_16asin_kernel_cudaERNS_18TensorIteratorBaseEENKUlvE0_clEvENKUlvE2_clEvEUlN3c108BFloat16EE_St5arrayIPcLm2EEEEviT0_T1_,"",@"SHT_CUDA_INFO"
	.sectionflags	@""
	.align	4


	//----- nvinfo : EIATTR_CUDA_API_VERSION
	.align		4
        /*0000*/ 	.byte	0x04, 0x37
        /*0002*/ 	.short	(.L_497 - .L_496)
.L_496:
        /*0004*/ 	.word	0x00000082


	//----- nvinfo : EIATTR_KPARAM_INFO
	.align		4
.L_497:
        /*0008*/ 	.byte	0x04, 0x17
        /*000a*/ 	.short	(.L_499 - .L_498)
.L_498:
        /*000c*/ 	.word	0x00000000
        /*0010*/ 	.short	0x0002
        /*0012*/ 	.short	0x0008
        /*0014*/ 	.byte	0x00, 0xf0, 0x41, 0x00


	//----- nvinfo : EIATTR_KPARAM_INFO
	.align		4
.L_499:
        /*0018*/ 	.byte	0x04, 0x17
        /*001a*/ 	.short	(.L_501 - .L_500)
.L_500:
        /*001c*/ 	.word	0x00000000
        /*0020*/ 	.short	0x0001
        /*0022*/ 	.short	0x0004
        /*0024*/ 	.byte	0x00, 0xf0, 0x05, 0x00


	//----- nvinfo : EIATTR_KPARAM_INFO
	.align		4
.L_501:
        /*0028*/ 	.byte	0x04, 0x17
        /*002a*/ 	.short	(.L_503 - .L_502)
.L_502:
        /*002c*/ 	.word	0x00000000
        /*0030*/ 	.short	0x0000
        /*0032*/ 	.short	0x0000
        /*0034*/ 	.byte	0x00, 0xf0, 0x11, 0x00


	//----- nvinfo : EIATTR_SPARSE_MMA_MASK
	.align		4
.L_503:
        /*0038*/ 	.byte	0x03, 0x50
        /*003a*/ 	.short	0x0000


	//----- nvinfo : EIATTR_MAXREG_COUNT
	.align		4
        /*003c*/ 	.byte	0x03, 0x1b
        /*003e*/ 	.short	0x00ff


	//----- nvinfo : EIATTR_MERCURY_ISA_VERSION
	.align		4
        /*0040*/ 	.byte	0x03, 0x5f
        /*0042*/ 	.short	0x0101


	//----- nvinfo : EIATTR_VRC_CTA_INIT_COUNT
	.align		4
        /*0044*/ 	.byte	0x02, 0x4a
	.zero		1
	.zero		1


	//----- nvinfo : EIATTR_EXIT_INSTR_OFFSETS
	.align		4
        /*0048*/ 	.byte	0x04, 0x1c
        /*004a*/ 	.short	(.L_505 - .L_504)


	//   ....[0]....
.L_504:
        /*004c*/ 	.word	0x00001750


	//   ....[1]....
        /*0050*/ 	.word	0x000017a0


	//   ....[2]....
        /*0054*/ 	.word	0x00002490


	//----- nvinfo : EIATTR_MAX_THREADS
	.align		4
.L_505:
        /*0058*/ 	.byte	0x04, 0x05
        /*005a*/ 	.short	(.L_507 - .L_506)
.L_506:
        /*005c*/ 	.word	0x00000080
        /*0060*/ 	.word	0x00000001
        /*0064*/ 	.word	0x00000001


	//----- nvinfo : EIATTR_CRS_STACK_SIZE
	.align		4
.L_507:
        /*0068*/ 	.byte	0x04, 0x1e
        /*006a*/ 	.short	(.L_509 - .L_508)
.L_508:
        /*006c*/ 	.word	0x00000000


	//----- nvinfo : EIATTR_CBANK_PARAM_SIZE
	.align		4
.L_509:
        /*0070*/ 	.byte	0x03, 0x19
        /*0072*/ 	.short	0x0018


	//----- nvinfo : EIATTR_PARAM_CBANK
	.align		4
        /*0074*/ 	.byte	0x04, 0x0a
        /*0076*/ 	.short	(.L_511 - .L_510)
	.align		4
.L_510:
        /*0078*/ 	.word	index@(.nv.constant0._ZN2at6native29vectorized_elementwise_kernelILi4EZZZNS0_16asin_kernel_cudaERNS_18TensorIteratorBaseEENKUlvE0_clEvENKUlvE2_clEvEUlN3c108BFloat16EE_St5arrayIPcLm2EEEEviT0_T1_)
        /*007c*/ 	.short	0x0380
        /*007e*/ 	.short	0x0018


	//----- nvinfo : EIATTR_SW_WAR
	.align		4
.L_511:
        /*0080*/ 	.byte	0x04, 0x36
        /*0082*/ 	.short	(.L_513 - .L_512)
.L_512:
        /*0084*/ 	.word	0x00000008
.L_513:


//--------------------- .nv.info._ZN2at6native29vectorized_elementwise_kernelILi8EZZZNS0_16asin_kernel_cudaERNS_18TensorIteratorBaseEENKUlvE0_clEvENKUlvE2_clEvEUlN3c108BFloat16EE_St5arrayIPcLm2EEEEviT0_T1_ --------------------------
	.section	.nv.info._ZN2at6native29vectorized_elementwise_kernelILi8EZZZNS0_16asin_kernel_cudaERNS_18TensorIteratorBaseEENKUlvE0_clEvENKUlvE2_clEvEUlN3c108BFloat16EE_St5arrayIPcLm2EEEEviT0_T1_,"",@"SHT_CUDA_INFO"
	.sectionflags	@""
	.align	4


	//----- nvinfo : EIATTR_CUDA_API_VERSION
	.align		4
        /*0000*/ 	.byte	0x04, 0x37
        /*0002*/ 	.short	(.L_515 - .L_514)
.L_514:
        /*0004*/ 	.word	0x00000082


	//----- nvinfo : EIATTR_KPARAM_INFO
	.align		4
.L_515:
        /*0008*/ 	.byte	0x04, 0x17
        /*000a*/ 	.short	(.L_517 - .L_516)
.L_516:
        /*000c*/ 	.word	0x00000000
        /*0010*/ 	.short	0x0002
        /*0012*/ 	.short	0x0008
        /*0014*/ 	.byte	0x00, 0xf0, 0x41, 0x00


	//----- nvinfo : EIATTR_KPARAM_INFO
	.align		4
.L_517:
        /*0018*/ 	.byte	0x04, 0x17
        /*001a*/ 	.short	(.L_519 - .L_518)
.L_518:
        /*001c*/ 	.word	0x00000000
        /*0020*/ 	.short	0x0001
        /*0022*/ 	.short	0x0004
        /*0024*/ 	.byte	0x00, 0xf0, 0x05, 0x00


	//----- nvinfo : EIATTR_KPARAM_INFO
	.align		4
.L_519:
        /*0028*/ 	.byte	0x04, 0x17
        /*002a*/ 	.short	(.L_521 - .L_520)
.L_520:
        /*002c*/ 	.word	0x00000000
        /*0030*/ 	.short	0x0000
        /*0032*/ 	.short	0x0000
        /*0034*/ 	.byte	0x00, 0xf0, 0x11, 0x00


	//----- nvinfo : EIATTR_SPARSE_MMA_MASK
	.align		4
.L_521:
        /*0038*/ 	.byte	0x03, 0x50
        /*003a*/ 	.short	0x0000


	//----- nvinfo : EIATTR_MAXREG_COUNT
	.align		4
        /*003c*/ 	.byte	0x03, 0x1b
        /*003e*/ 	.short	0x00ff


	//----- nvinfo : EIATTR_MERCURY_ISA_VERSION
	.align		4
        /*0040*/ 	.byte	0x03, 0x5f
        /*0042*/ 	.short	0x0101


	//----- nvinfo : EIATTR_VRC_CTA_INIT_COUNT
	.align		4
        /*0044*/ 	.byte	0x02, 0x4a
	.zero		1
	.zero		1


	//----- nvinfo : EIATTR_EXIT_INSTR_OFFSETS
	.align		4
        /*0048*/ 	.byte	0x04, 0x1c
        /*004a*/ 	.short	(.L_523 - .L_522)


	//   ....[0]....
.L_522:
        /*004c*/ 	.word	0x00000010


	//----- nvinfo : EIATTR_MAX_THREADS
	.align		4
.L_523:
        /*0050*/ 	.byte	0x04, 0x05
        /*0052*/ 	.short	(.L_525 - .L_524)
.L_524:
        /*0054*/ 	.word	0x00000080
        /*0058*/ 	.word	0x00000001
        /*005c*/ 	.word	0x00000001


	//----- nvinfo : EIATTR_CBANK_PARAM_SIZE
	.align		4
.L_525:
        /*0060*/ 	.byte	0x03, 0x19
        /*0062*/ 	.short	0x0018


	//----- nvinfo : EIATTR_PARAM_CBANK
	.align		4
        /*0064*/ 	.byte	0x04, 0x0a
        /*0066*/ 	.short	(.L_527 - .L_526)
	.align		4
.L_526:
        /*0068*/ 	.word	index@(.nv.constant0._ZN2at6native29vectorized_elementwise_kernelILi8EZZZNS0_16asin_kernel_cudaERNS_18TensorIteratorBaseEENKUlvE0_clEvENKUlvE2_clEvEUlN3c108BFloat16EE_St5arrayIPcLm2EEEEviT0_T1_)
        /*006c*/ 	.short	0x0380
        /*006e*/ 	.short	0x0018


	//----- nvinfo : EIATTR_SW_WAR
	.align		4
.L_527:
        /*0070*/ 	.byte	0x04, 0x36
        /*0072*/ 	.short	(.L_529 - .L_528)
.L_528:
        /*0074*/ 	.word	0x00000008
.L_529:


//--------------------- .nv.info._ZN2at6native18elementwise_kernelILi128ELi4EZNS0_15gpu_kernel_implIZZZNS0_16asin_kernel_cudaERNS_18TensorIteratorBaseEENKUlvE0_clEvENKUlvE1_clEvEUlN3c104HalfEE_EEvS4_RKT_EUliE_EEviT1_ --------------------------
	.section	.nv.info._ZN2at6native18elementwise_kernelILi128ELi4EZNS0_15gpu_kernel_implIZZZNS0_16asin_kernel_cudaERNS_18TensorIteratorBaseEENKUlvE0_clEvENKUlvE1_clEvEUlN3c104HalfEE_EEvS4_RKT_EUliE_EEviT1_,"",@"SHT_CUDA_INFO"
	.sectionflags	@""
	.align	4


	//----- nvinfo : EIATTR_CUDA_API_VERSION
	.align		4
        /*0000*/ 	.byte	0x04, 0x37
        /*0002*/ 	.short	(.L_531 - .L_530)
.L_530:
        /*0004*/ 	.word	0x00000082


	//----- nvinfo : EIATTR_KPARAM_INFO
	.align		4
.L_531:
        /*0008*/ 	.byte	0x04, 0x17
        /*000a*/ 	.short	(.L_533 - .L_532)
.L_532:
        /*000c*/ 	.word	0x00000000
        /*0010*/ 	.short	0x0001
        /*0012*/ 	.short	0x0008
        /*0014*/ 	.byte	0x00, 0xf0, 0x61, 0x08


	//----- nvinfo : EIATTR_KPARAM_INFO
	.align		4
.L_533:
        /*0018*/ 	.byte	0x04, 0x17
        /*001a*/ 	.short	(.L_535 - .L_534)
.L_534:
        /*001c*/ 	.word	0x00000000
        /*0020*/ 	.short	0x0000
        /*0022*/ 	.short	0x0000
        /*0024*/ 	.byte	0x00, 0xf0, 0x11, 0x00


	//----- nvinfo : EIATTR_SPARSE_MMA_MASK
	.align		4
.L_535:
        /*0028*/ 	.byte	0x03, 0x50
        /*002a*/ 	.short	0x0000


	//----- nvinfo : EIATTR_MAXREG_COUNT
	.align		4
        /*002c*/ 	.byte	0x03, 0x1b
        /*002e*/ 	.short	0x0080


	//----- nvinfo : EIATTR_EXTERNS
	.align		4
        /*0030*/ 	.byte	0x04, 0x0f
        /*0032*/ 	.short	(.L_537 - .L_536)


	//   ....[0]....
	.align		4
.L_536:
        /*0034*/ 	.word	index@(__assertfail)


	//----- nvinfo : EIATTR_MERCURY_ISA_VERSION
	.align		4
.L_537:
        /*0038*/ 	.byte	0x03, 0x5f
        /*003a*/ 	.short	0x0101


	//----- nvinfo : EIATTR_VRC_CTA_INIT_COUNT
	.align		4
        /*003c*/ 	.byte	0x02, 0x4a
	.zero		1
	.zero		1


	//----- nvinfo : EIATTR_SYSCALL_OFFSETS
	.align		4
        /*0040*/ 	.byte	0x04, 0x46
        /*0042*/ 	.short	(.L_539 - .L_538)


	//   ....[0]....
.L_538:
        /*0044*/ 	.word	0x00002270


	//   ....[1]....
        /*0048*/ 	.word	0x00003300


	//   ....[2]....
        /*004c*/ 	.word	0x00005710


	//   ....[3]....
        /*0050*/ 	.word	0x000065d0


	//   ....[4]....
        /*0054*/ 	.word	0x00008af0


	//   ....[5]....
        /*0058*/ 	.word	0x000099b0


	//   ....[6]....
        /*005c*/ 	.word	0x0000bee0


	//   ....[7]....
        /*0060*/ 	.word	0x0000cd70


	//----- nvinfo : EIATTR_EXIT_INSTR_OFFSETS
	.align		4
.L_539:
        /*0064*/ 	.byte	0x04, 0x1c
        /*0066*/ 	.short	(.L_541 - .L_540)


	//   ....[0]....
.L_540:
        /*0068*/ 	.word	0x00009c90


	//   ....[1]....
        /*006c*/ 	.word	0x0000c210


	//   ....[2]....
        /*0070*/ 	.word	0x0000c250


	//   ....[3]....
        /*0074*/ 	.word	0x0000c2f0


	//   ....[4]....
        /*0078*/ 	.word	0x0000c330


	//   ....[5]....
        /*007c*/ 	.word	0x0000c370


	//   ....[6]....
        /*0080*/ 	.word	0x0000c400


	//   ....[7]....
        /*0084*/ 	.word	0x0000c420


	//   ....[8]....
        /*0088*/ 	.word	0x0000c4c0


	//   ....[9]....
        /*008c*/ 	.word	0x0000c510


	//   ....[10]....
        /*0090*/ 	.word	0x0000c560


	//   ....[11]....
        /*0094*/ 	.word	0x0000c640


	//   ....[12]....
        /*0098*/ 	.word	0x0000c7b0


	//   ....[13]....
        /*009c*/ 	.word	0x0000c920


	//   ....[14]....
        /*00a0*/ 	.word	0x0000ca80


	//   ....[15]....
        /*00a4*/ 	.word	0x0000cac0


	//   ....[16]....
        /*00a8*/ 	.word	0x0000cb00


	//   ....[17]....
        /*00ac*/ 	.word	0x0000cbb0


	//   ....[18]....
        /*00b0*/ 	.word	0x0000cc10


	//   ....[19]....
        /*00b4*/ 	.word	0x0000cd80


	//   ....[20]....
        /*00b8*/ 	.word	0x0000ce90


	//   ....[21]....
        /*00bc*/ 	.word	0x0000cfd0


	//   ....[22]....
        /*00c0*/ 	.word	0x0000d010


	//----- nvinfo : EIATTR_MAX_THREADS
	.align		4
.L_541:
        /*00c4*/ 	.byte	0x04, 0x05
        /*00c6*/ 	.short	(.L_543 - .L_542)
.L_542:
        /*00c8*/ 	.word	0x00000080
        /*00cc*/ 	.word	0x00000001
        /*00d0*/ 	.word	0x00000001


	//----- nvinfo : EIATTR_CRS_STACK_SIZE
	.align		4
.L_543:
        /*00d4*/ 	.byte	0x04, 0x1e
        /*00d6*/ 	.short	(.L_545 - .L_544)
.L_544:
        /*00d8*/ 	.word	0x00000000


	//----- nvinfo : EIATTR_CBANK_PARAM_SIZE
	.align		4
.L_545:
        /*00dc*/ 	.byte	0x03, 0x19
        /*00de*/ 	.short	0x0220


	//----- nvinfo : EIATTR_PARAM_CBANK
	.align		4
        /*00e0*/ 	.byte	0x04, 0x0a
        /*00e2*/ 	.short	(.L_547 - .L_546)
	.align		4
.L_546:
        /*00e4*/ 	.word	index@(.nv.constant0._ZN2at6native18elementwise_kernelILi128ELi4EZNS0_15gpu_kernel_implIZZZNS0_16asin_kernel_cudaERNS_18TensorIteratorBaseEENKUlvE0_clEvENKUlvE1_clEvEUlN3c104HalfEE_EEvS4_RKT_EUliE_EEviT1_)
        /*00e8*/ 	.short	0x0380
        /*00ea*/ 	.short	0x0220


	//----- nvinfo : EIATTR_SW_WAR
	.align		4
.L_547:
        /*00ec*/ 	.byte	0x04, 0x36
        /*00ee*/ 	.short	(.L_549 - .L_548)
.L_548:
        /*00f0*/ 	.word	0x00000008
.L_549:


//--------------------- .nv.info._ZN2at6native27unrolled_elementwise_kernelIZZZNS0_16asin_kernel_cudaERNS_18TensorIteratorBaseEENKUlvE0_clEvENKUlvE1_clEvEUlN3c104HalfEE_St5arrayIPcLm2EELi4E23TrivialOffsetCalculatorILi1EjESD_NS0_6memory12LoadWithCastILi1EEENSE_13StoreWithCastILi1EEEEEviT_T0_T2_T3_T4_T5_ --------------------------
	.section	.nv.info._ZN2at6native27unrolled_elementwise_kernelIZZZNS0_16asin_kernel_cudaERNS_18TensorIteratorBaseEENKUlvE0_clEvENKUlvE1_clEvEUlN3c104HalfEE_St5arrayIPcLm2EELi4E23TrivialOffsetCalculatorILi1EjESD_NS0_6memory12LoadWithCastILi1EEENSE_13StoreWithCastILi1EEEEEviT_T0_T2_T3_T4_T5_,"",@"SHT_CUDA_INFO"
	.sectionflags	@""
	.align	4


	//----- nvinfo : EIATTR_CUDA_API_VERSION
	.align		4
        /*0000*/ 	.byte	0x04, 0x37
        /*0002*/ 	.short	(.L_551 - .L_550)
.L_550:
        /*0004*/ 	.word	0x00000082


	//----- nvinfo : EIATTR_KPARAM_INFO
	.align		4
.L_551:
        /*0008*/ 	.byte	0x04, 0x17
        /*000a*/ 	.short	(.L_553 - .L_552)
.L_552:
        /*000c*/ 	.word	0x00000000
        /*0010*/ 	.short	0x0006
        /*0012*/ 	.short	0x0024
        /*0014*/ 	.byte	0x00, 0xf0, 0x21, 0x00


	//----- nvinfo : EIATTR_KPARAM_INFO
	.align		4
.L_553:
        /*0018*/ 	.byte	0x04, 0x17
        /*001a*/ 	.short	(.L_555 - .L_554)
.L_554:
        /*001c*/ 	.word	0x00000000
        /*0020*/ 	.short	0x0005
        /*0022*/ 	.short	0x001c
        /*0024*/ 	.byte	0x00, 0xf0, 0x21, 0x00


	//----- nvinfo : EIATTR_KPARAM_INFO
	.align		4
.L_555:
        /*0028*/ 	.byte	0x04, 0x17
        /*002a*/ 	.short	(.L_557 - .L_556)
.L_556:
        /*002c*/ 	.word	0x00000000
        /*0030*/ 	.short	0x0004
        /*0032*/ 	.short	0x0019
        /*0034*/ 	.byte	0x00, 0xf0, 0x05, 0x00


	//----- nvinfo : EIATTR_KPARAM_INFO
	.align		4
.L_557:
        /*0038*/ 	.byte	0x04, 0x17
        /*003a*/ 	.short	(.L_559 - .L_558)
.L_558:
        /*003c*/ 	.word	0x00000000
        /*0040*/ 	.short	0x0003
        /*0042*/ 	.short	0x0018
        /*0044*/ 	.byte	0x00, 0xf0, 0x05, 0x00


	//----- nvinfo : EIATTR_KPARAM_INFO
	.align		4
.L_559:
        /*0048*/ 	.byte	0x04, 0x17
        /*004a*/ 	.short	(.L_561 - .L_560)
.L_560:
        /*004c*/ 	.word	0x00000000
        /*0050*/ 	.short	0x0002
        /*0052*/ 	.short	0x0008
        /*0054*/ 	.byte	0x00, 0xf0, 0x41, 0x00


	//----- nvinfo : EIATTR_KPARAM_INFO
	.align		4
.L_561:
        /*0058*/ 	.byte	0x04, 0x17
        /*005a*/ 	.short	(.L_563 - .L_562)
.L_562:
        /*005c*/ 	.word	0x00000000
        /*0060*/ 	.short	0x0001
        /*0062*/ 	.short	0x0004
        /*0064*/ 	.byte	0x00, 0xf0, 0x05, 0x00


	//----- nvinfo : EIATTR_KPARAM_INFO
	.align		4
.L_563:
        /*0068*/ 	.byte	0x04, 0x17
        /*006a*/ 	.short	(.L_565 - .L_564)
.L_564:
        /*006c*/ 	.word	0x00000000
        /*0070*/ 	.short	0x0000
        /*0072*/ 	.short	0x0000
        /*0074*/ 	.byte	0x00, 0xf0, 0x11, 0x00


	//----- nvinfo : EIATTR_SPARSE_MMA_MASK
	.align		4
.L_565:
        /*0078*/ 	.byte	0x03, 0x50
        /*007a*/ 	.short	0x0000


	//----- nvinfo : EIATTR_MAXREG_COUNT
	.align		4
        /*007c*/ 	.byte	0x03, 0x1b
        /*007e*/ 	.short	0x00ff


	//----- nvinfo : EIATTR_EXTERNS
	.align		4
        /*0080*/ 	.byte	0x04, 0x0f
        /*0082*/ 	.short	(.L_567 - .L_566)


	//   ....[0]....
	.align		4
.L_566:
        /*0084*/ 	.word	index@(__assertfail)


	//----- nvinfo : EIATTR_MERCURY_ISA_VERSION
	.align		4
.L_567:
        /*0088*/ 	.byte	0x03, 0x5f
        /*008a*/ 	.short	0x0101


	//----- nvinfo : EIATTR_VRC_CTA_INIT_COUNT
	.align		4
        /*008c*/ 	.byte	0x02, 0x4a
	.zero		1
	.zero		1


	//----- nvinfo : EIATTR_SYSCALL_OFFSETS
	.align		4
        /*0090*/ 	.byte	0x04, 0x46
        /*0092*/ 	.short	(.L_569 - .L_568)


	//   ....[0]....
.L_568:
        /*0094*/ 	.word	0x00001040


	//   ....[1]....
        /*0098*/ 	.word	0x00002260


	//   ....[2]....
        /*009c*/ 	.word	0x000033c0


	//   ....[3]....
        /*00a0*/ 	.word	0x00004440


	//   ....[4]....
        /*00a4*/ 	.word	0x00005c00


	//   ....[5]....
        /*00a8*/ 	.word	0x00006ac0


	//   ....[6]....
        /*00ac*/ 	.word	0x00007a40


	//   ....[7]....
        /*00b0*/ 	.word	0x000089c0


	//----- nvinfo : EIATTR_EXIT_INSTR_OFFSETS
	.align		4
.L_569:
        /*00b4*/ 	.byte	0x04, 0x1c
        /*00b6*/ 	.short	(.L_571 - .L_570)


	//   ....[0]....
.L_570:
        /*00b8*/ 	.word	0x00007d10


	//   ....[1]....
        /*00bc*/ 	.word	0x00007e60


	//   ....[2]....
        /*00c0*/ 	.word	0x00007ea0


	//   ....[3]....
        /*00c4*/ 	.word	0x00007f40


	//   ....[4]....
        /*00c8*/ 	.word	0x00007f80


	//   ....[5]....
        /*00cc*/ 	.word	0x00007fc0


	//   ....[6]....
        /*00d0*/ 	.word	0x00008050


	//   ....[7]....
        /*00d4*/ 	.word	0x00008070


	//   ....[8]....
        /*00d8*/ 	.word	0x00008110


	//   ....[9]....
        /*00dc*/ 	.word	0x00008160


	//   ....[10]....
        /*00e0*/ 	.word	0x000081b0


	//   ....[11]....
        /*00e4*/ 	.word	0x00008290


	//   ....[12]....
        /*00e8*/ 	.word	0x00008400


	//   ....[13]....
        /*00ec*/ 	.word	0x00008570


	//   ....[14]....
        /*00f0*/ 	.word	0x000086d0


	//   ....[15]....
        /*00f4*/ 	.word	0x00008710


	//   ....[16]....
        /*00f8*/ 	.word	0x00008750


	//   ....[17]....
        /*00fc*/ 	.word	0x00008800


	//   ....[18]....
        /*0100*/ 	.word	0x00008860


	//   ....[19]....
        /*0104*/ 	.word	0x000089d0


	//   ....[20]....
        /*0108*/ 	.word	0x00008ae0


	//   ....[21]....
        /*010c*/ 	.word	0x00008c20


	//   ....[22]....
        /*0110*/ 	.word	0x00008c60


	//----- nvinfo : EIATTR_MAX_THREADS
	.align		4
.L_571:
        /*0114*/ 	.byte	0x04, 0x05
        /*0116*/ 	.short	(.L_573 - .L_572)
.L_572:
        /*0118*/ 	.word	0x00000080
        /*011c*/ 	.word	0x00000001
        /*0120*/ 	.word	0x00000001


	//----- nvinfo : EIATTR_CRS_STACK_SIZE
	.align		4
.L_573:
        /*0124*/ 	.byte	0x04, 0x1e
        /*0126*/ 	.short	(.L_575 - .L_574)
.L_574:
        /*0128*/ 	.word	0x00000000


	//----- nvinfo : EIATTR_CBANK_PARAM_SIZE
	.align		4
.L_575:
        /*012c*/ 	.byte	0x03, 0x19
        /*012e*/ 	.short	0x002c


	//----- nvinfo : EIATTR_PARAM_CBANK
	.align		4
        /*0130*/ 	.byte	0x04, 0x0a
        /*0132*/ 	.short	(.L_577 - .L_576)
	.align		4
.L_576:
        /*0134*/ 	.word	index@(.nv.constant0._ZN2at6native27unrolled_elementwise_kernelIZZZNS0_16asin_kernel_cudaERNS_18TensorIteratorBaseEENKUlvE0_clEvENKUlvE1_clEvEUlN3c104HalfEE_St5arrayIPcLm2EELi4E23TrivialOffsetCalculatorILi1EjESD_NS0_6memory12LoadWithCastILi1EEENSE_13StoreWithCastILi1EEEEEviT_T0_T2_T3_T4_T5_)
        /*0138*/ 	.short	0x0380
        /*013a*/ 	.short	0x002c


	//----- nvinfo : EIATTR_SW_WAR
	.align		4
.L_577:
        /*013c*/ 	.byte	0x04, 0x36
        /*013e*/ 	.short	(.L_579 - .L_578)
.L_578:
        /*0140*/ 	.word	0x00000008
.L_579:


//--------------------- .nv.info._ZN2at6native18elementwise_kernelILi128ELi4EZNS0_22gpu_kernel_impl_nocastIZZZNS0_16asin_kernel_cudaERNS_18TensorIteratorBaseEENKUlvE0_clEvENKUlvE1_clEvEUlN3c104HalfEE_EEvS4_RKT_EUliE_EEviT1_ --------------------------
	.section	.nv.info._ZN2at6native18elementwise_kernelILi128ELi4EZNS0_22gpu_kernel_impl_nocastIZZZNS0_16asin_kernel_cudaERNS_18TensorIteratorBaseEENKUlvE0_clEvENKUlvE1_clEvEUlN3c104HalfEE_EEvS4_RKT_EUliE_EEviT1_,"",@"SHT_CUDA_INFO"
	.sectionflags	@""
	.align	4


	//----- nvinfo : EIATTR_CUDA_API_VERSION
	.align		4
        /*0000*/ 	.byte	0x04, 0x37
        /*0002*/ 	.short	(.L_581 - .L_580)
.L_580:
        /*0004*/ 	.word	0x00000082


	//----- nvinfo : EIATTR_KPARAM_INFO
	.align		4
.L_581:
        /*0008*/ 	.byte	0x04, 0x17
        /*000a*/ 	.short	(.L_583 - .L_582)
.L_582:
        /*000c*/ 	.word	0x00000000
        /*0010*/ 	.short	0x0001
        /*0012*/ 	.short	0x0008
        /*0014*/ 	.byte	0x00, 0xf0, 0x61, 0x08


	//----- nvinfo : EIATTR_KPARAM_INFO
	.align		4
.L_583:
        /*0018*/ 	.byte	0x04, 0x17
        /*001a*/ 	.short	(.L_585 - .L_584)
.L_584:
        /*001c*/ 	.word	0x00000000
        /*0020*/ 	.short	0x0000
        /*0022*/ 	.short	0x0000
        /*0024*/ 	.byte	0x00, 0xf0, 0x11, 0x00


	//----- nvinfo : EIATTR_SPARSE_MMA_MASK
	.align		4
.L_585:
        /*0028*/ 	.byte	0x03, 0x50
        /*002a*/ 	.short	0x0000


	//----- nvinfo : EIATTR_MAXREG_COUNT
	.align		4
        /*002c*/ 	.byte	0x03, 0x1b
        /*002e*/ 	.short	0x0080


	//----- nvinfo : EIATTR_MERCURY_ISA_VERSION
	.align		4
        /*0030*/ 	.byte	0x03, 0x5f
        /*0032*/ 	.short	0x0101


	//----- nvinfo : EIATTR_VRC_CTA_INIT_COUNT
	.align		4
        /*0034*/ 	.byte	0x02, 0x4a
	.zero		1
	.zero		1


	//----- nvinfo : EIATTR_EXIT_INSTR_OFFSETS
	.align		4
        /*0038*/ 	.byte	0x04, 0x1c
        /*003a*/ 	.short	(.L_587 - .L_586)


	//   ....[0]....
.L_586:
        /*003c*/ 	.word	0x00000780


	//   ....[1]....
        /*0040*/ 	.word	0x00000980


	//   ....[2]....
        /*0044*/ 	.word	0x00004920


	//   ....[3]....
        /*0048*/ 	.word	0x00005df0


	//----- nvinfo : EIATTR_MAX_THREADS
	.align		4
.L_587:
        /*004c*/ 	.byte	0x04, 0x05
        /*004e*/ 	.short	(.L_589 - .L_588)
.L_588:
        /*0050*/ 	.word	0x00000080
        /*0054*/ 	.word	0x00000001
        /*0058*/ 	.word	0x00000001


	//----- nvinfo : EIATTR_CRS_STACK_SIZE
	.align		4
.L_589:
        /*005c*/ 	.byte	0x04, 0x1e
        /*005e*/ 	.short	(.L_591 - .L_590)
.L_590:
        /*0060*/ 	.word	0x00000000


	//----- nvinfo : EIATTR_CBANK_PARAM_SIZE
	.align		4
.L_591:
        /*0064*/ 	.byte	0x03, 0x19
        /*0066*/ 	.short	0x0220


	//----- nvinfo : EIATTR_PARAM_CBANK
	.align		4
        /*0068*/ 	.byte	0x04, 0x0a
        /*006a*/ 	.short	(.L_593 - .L_592)
	.align		4
.L_592:
        /*006c*/ 	.word	index@(.nv.constant0._ZN2at6native18elementwise_kernelILi128ELi4EZNS0_22gpu_kernel_impl_nocastIZZZNS0_16asin_kernel_cudaERNS_18TensorIteratorBaseEENKUlvE0_clEvENKUlvE1_clEvEUlN3c104HalfEE_EEvS4_RKT_EUliE_EEviT1_)
        /*0070*/ 	.short	0x0380
        /*0072*/ 	.short	0x0220


	//----- nvinfo : EIATTR_SW_WAR
	.align		4
.L_593:
        /*0074*/ 	.byte	0x04, 0x36
        /*0076*/ 	.short	(.L_595 - .L_594)
.L_594:
        /*0078*/ 	.word	0x00000008
.L_595:


//--------------------- .nv.info._ZN2at6native27unrolled_elementwise_kernelIZZZNS0_16asin_kernel_cudaERNS_18TensorIteratorBaseEENKUlvE0_clEvENKUlvE1_clEvEUlN3c104HalfEE_St5arrayIPcLm2EELi4E23TrivialOffsetCalculatorILi1EjESD_NS0_6memory15LoadWithoutCastENSE_16StoreWithoutCastEEEviT_T0_T2_T3_T4_T5_ --------------------------
	.section	.nv.info._ZN2at6native27unrolled_elementwise_kernelIZZZNS0_16asin_kernel_cudaERNS_18TensorIteratorBaseEENKUlvE0_clEvENKUlvE1_clEvEUlN3c104HalfEE_St5arrayIPcLm2EELi4E23TrivialOffsetCalculatorILi1EjESD_NS0_6memory15LoadWithoutCastENSE_16StoreWithoutCastEEEviT_T0_T2_T3_T4_T5_,"",@"SHT_CUDA_INFO"
	.sectionflags	@""
	.align	4


	//----- nvinfo : EIATTR_CUDA_API_VERSION
	.align		4
        /*0000*/ 	.byte	0x04, 0x37
        /*0002*/ 	.short	(.L_597 - .L_596)
.L_596:
        /*0004*/ 	.word	0x00000082


	//----- nvinfo : EIATTR_KPARAM_INFO
	.align		4
.L_597:
        /*0008*/ 	.byte	0x04, 0x17
        /*000a*/ 	.short	(.L_599 - .L_598)
.L_598:
        /*000c*/ 	.word	0x00000000
        /*0010*/ 	.short	0x0006
        /*0012*/ 	.short	0x001b
        /*0014*/ 	.byte	0x00, 0xf0, 0x05, 0x00


	//----- nvinfo : EIATTR_KPARAM_INFO
	.align		4
.L_599:
        /*0018*/ 	.byte	0x04, 0x17
        /*001a*/ 	.short	(.L_601 - .L_600)
.L_600:
        /*001c*/ 	.word	0x00000000
        /*0020*/ 	.short	0x0005
        /*0022*/ 	.short	0x001a
        /*0024*/ 	.byte	0x00, 0xf0, 0x05, 0x00


	//----- nvinfo : EIATTR_KPARAM_INFO
	.align		4
.L_601:
        /*0028*/ 	.byte	0x04, 0x17
        /*002a*/ 	.short	(.L_603 - .L_602)
.L_602:
        /*002c*/ 	.word	0x00000000
        /*0030*/ 	.short	0x0004
        /*0032*/ 	.short	0x0019
        /*0034*/ 	.byte	0x00, 0xf0, 0x05, 0x00


	//----- nvinfo : EIATTR_KPARAM_INFO
	.align		4
.L_603:
        /*0038*/ 	.byte	0x04, 0x17
        /*003a*/ 	.short	(.L_605 - .L_604)
.L_604:
        /*003c*/ 	.word	0x00000000
        /*0040*/ 	.short	0x0003
        /*0042*/ 	.short	0x0018
        /*0044*/ 	.byte	0x00, 0xf0, 0x05, 0x00


	//----- nvinfo : EIATTR_KPARAM_INFO
	.align		4
.L_605:
        /*0048*/ 	.byte	0x04, 0x17
        /*004a*/ 	.short	(.L_607 - .L_606)
.L_606:
        /*004c*/ 	.word	0x00000000
        /*0050*/ 	.short	0x0002
        /*0052*/ 	.short	0x0008
        /*0054*/ 	.byte	0x00, 0xf0, 0x41, 0x00


	//----- nvinfo : EIATTR_KPARAM_INFO
	.align		4
.L_607:
        /*0058*/ 	.byte	0x04, 0x17
        /*005a*/ 	.short	(.L_609 - .L_608)
.L_608:
        /*005c*/ 	.word	0x00000000
        /*0060*/ 	.short	0x0001
        /*0062*/ 	.short	0x0004
        /*0064*/ 	.byte	0x00, 0xf0, 0x05, 0x00


	//----- nvinfo : EIATTR_KPARAM_INFO
	.align		4
.L_609:
        /*0068*/ 	.byte	0x04, 0x17
        /*006a*/ 	.short	(.L_611 - .L_610)
.L_610:
        /*006c*/ 	.word	0x00000000
        /*0070*/ 	.short	0x0000
        /*0072*/ 	.short	0x0000
        /*0074*/ 	.byte	0x00, 0xf0, 0x11, 0x00


	//----- nvinfo : EIATTR_SPARSE_MMA_MASK
	.align		4
.L_611:
        /*0078*/ 	.byte	0x03, 0x50
        /*007a*/ 	.short	0x0000


	//----- nvinfo : EIATTR_MAXREG_COUNT
	.align		4
        /*007c*/ 	.byte	0x03, 0x1b
        /*007e*/ 	.short	0x00ff


	//----- nvinfo : EIATTR_MERCURY_ISA_VERSION
	.align		4
        /*0080*/ 	.byte	0x03, 0x5f
        /*0082*/ 	.short	0x0101


	//----- nvinfo : EIATTR_VRC_CTA_INIT_COUNT
	.align		4
        /*0084*/ 	.byte	0x02, 0x4a
	.zero		1
	.zero		1


	//----- nvinfo : EIATTR_EXIT_INSTR_OFFSETS
	.align		4
        /*0088*/ 	.byte	0x04, 0x1c
        /*008a*/ 	.short	(.L_613 - .L_612)


	//   ....[0]....
.L_612:
        /*008c*/ 	.word	0x00000b60


	//   ....[1]....
        /*0090*/ 	.word	0x00000bc0


	//----- nvinfo : EIATTR_MAX_THREADS
	.align		4
.L_613:
        /*0094*/ 	.byte	0x04, 0x05
        /*0096*/ 	.short	(.L_615 - .L_614)
.L_614:
        /*0098*/ 	.word	0x00000080
        /*009c*/ 	.word	0x00000001
        /*00a0*/ 	.word	0x00000001


	//----- nvinfo : EIATTR_CRS_STACK_SIZE
	.align		4
.L_615:
        /*00a4*/ 	.byte	0x04, 0x1e
        /*00a6*/ 	.short	(.L_617 - .L_616)
.L_616:
        /*00a8*/ 	.word	0x00000000


	//----- nvinfo : EIATTR_CBANK_PARAM_SIZE
	.align		4
.L_617:
        /*00ac*/ 	.byte	0x03, 0x19
        /*00ae*/ 	.short	0x001c


	//----- nvinfo : EIATTR_PARAM_CBANK
	.align		4
        /*00b0*/ 	.byte	0x04, 0x0a
        /*00b2*/ 	.short	(.L_619 - .L_618)
	.align		4
.L_618:
        /*00b4*/ 	.word	index@(.nv.constant0._ZN2at6native27unrolled_elementwise_kernelIZZZNS0_16asin_kernel_cudaERNS_18TensorIteratorBaseEENKUlvE0_clEvENKUlvE1_clEvEUlN3c104HalfEE_St5arrayIPcLm2EELi4E23TrivialOffsetCalculatorILi1EjESD_NS0_6memory15LoadWithoutCastENSE_16StoreWithoutCastEEEviT_T0_T2_T3_T4_T5_)
        /*00b8*/ 	.short	0x0380
        /*00ba*/ 	.short	0x001c


	//----- nvinfo : EIATTR_SW_WAR
	.align		4
.L_619:
        /*00bc*/ 	.byte	0x04, 0x36
        /*00be*/ 	.short	(.L_621 - .L_620)
.L_620:
        /*00c0*/ 	.word	0x00000008
.L_621:


//--------------------- .nv.info._ZN2at6native29vectorized_elementwise_kernelILi2EZZZNS0_16asin_kernel_cudaERNS_18TensorIteratorBaseEENKUlvE0_clEvENKUlvE1_clEvEUlN3c104HalfEE_St5arrayIPcLm2EEEEviT0_T1_ --------------------------
	.section	.nv.info._ZN2at6native29vectorized_elementwise_kernelILi2EZZZNS0_16asin_kernel_cudaERNS_18TensorIteratorBaseEENKUlvE0_clEvENKUlvE1_clEvEUlN3c104HalfEE_St5arrayIPcLm2EEEEviT0_T1_,"",@"SHT_CUDA_INFO"
	.sectionflags	@""
	.align	4


	//----- nvinfo : EIATTR_CUDA_API_VERSION
	.align		4
        /*0000*/ 	.byte	0x04, 0x37
        /*0002*/ 	.short	(.L_623 - .L_622)
.L_622:
        /*0004*/ 	.word	0x00000082


	//----- nvinfo : EIATTR_KPARAM_INFO
	.align		4
.L_623:
        /*0008*/ 	.byte	0x04, 0x17
        /*000a*/ 	.short	(.L_625 - .L_624)
.L_624:
        /*000c*/ 	.word	0x00000000
        /*0010*/ 	.short	0x0002
        /*0012*/ 	.short	0x0008
        /*0014*/ 	.byte	0x00, 0xf0, 0x41, 0x00


	//----- nvinfo : EIATTR_KPARAM_INFO
	.align		4
.L_625:
        /*0018*/ 	.byte	0x04, 0x17
        /*001a*/ 	.short	(.L_627 - .L_626)
.L_626:
        /*001c*/ 	.word	0x00000000
        /*0020*/ 	.short	0x0001
        /*0022*/ 	.short	0x0004
        /*0024*/ 	.byte	0x00, 0xf0, 0x05, 0x00


	//----- nvinfo : EIATTR_KPARAM_INFO
	.align		4
.L_627:
        /*0028*/ 	.byte	0x04, 0x17
        /*002a*/ 	.short	(.L_629 - .L_628)
.L_628:
        /*002c*/ 	.word	0x00000000
        /*0030*/ 	.short	0x0000
        /*0032*/ 	.short	0x0000
        /*0034*/ 	.byte	0x00, 0xf0, 0x11, 0x00


	//----- nvinfo : EIATTR_SPARSE_MMA_MASK
	.align		4
.L_629:
        /*0038*/ 	.byte	0x03, 0x50
        /*003a*/ 	.short	0x0000


	//----- nvinfo : EIATTR_MAXREG_COUNT
	.align		4
        /*003c*/ 	.byte	0x03, 0x1b
        /*003e*/ 	.short	0x00ff


	//----- nvinfo : EIATTR_MERCURY_ISA_VERSION
	.align		4
        /*0040*/ 	.byte	0x03, 0x5f
        /*0042*/ 	.short	0x0101


	//----- nvinfo : EIATTR_VRC_CTA_INIT_COUNT
	.align		4
        /*0044*/ 	.byte	0x02, 0x4a
	.zero		1
	.zero		1


	//----- nvinfo : EIATTR_EXIT_INSTR_OFFSETS
	.align		4
        /*0048*/ 	.byte	0x04, 0x1c
        /*004a*/ 	.short	(.L_631 - .L_630)


	//   ....[0]....
.L_630:
        /*004c*/ 	.word	0x00001750


	//   ....[1]....
        /*0050*/ 	.word	0x000017a0


	//   ....[2]....
        /*0054*/ 	.word	0x00002490


	//----- nvinfo : EIATTR_MAX_THREADS
	.align		4
.L_631:
        /*0058*/ 	.byte	0x04, 0x05
        /*005a*/ 	.short	(.L_633 - .L_632)
.L_632:
        /*005c*/ 	.word	0x00000080
        /*0060*/ 	.word	0x00000001
        /*0064*/ 	.word	0x00000001


	//----- nvinfo : EIATTR_CRS_STACK_SIZE
	.align		4
.L_633:
        /*0068*/ 	.byte	0x04, 0x1e
        /*006a*/ 	.short	(.L_635 - .L_634)
.L_634:
        /*006c*/ 	.word	0x00000000


	//----- nvinfo : EIATTR_CBANK_PARAM_SIZE
	.align		4
.L_635:
        /*0070*/ 	.byte	0x03, 0x19
        /*0072*/ 	.short	0x0018


	//----- nvinfo : EIATTR_PARAM_CBANK
	.align		4
        /*0074*/ 	.byte	0x04, 0x0a
        /*0076*/ 	.short	(.L_637 - .L_636)
	.align		4
.L_636:
        /*0078*/ 	.word	index@(.nv.constant0._ZN2at6native29vectorized_elementwise_kernelILi2EZZZNS0_16asin_kernel_cudaERNS_18TensorIteratorBaseEENKUlvE0_clEvENKUlvE1_clEvEUlN3c104HalfEE_St5arrayIPcLm2EEEEviT0_T1_)
        /*007c*/ 	.short	0x0380
        /*007e*/ 	.short	0x0018


	//----- nvinfo : EIATTR_SW_WAR
	.align		4
.L_637:
        /*0080*/ 	.byte	0x04, 0x36
        /*0082*/ 	.short	(.L_639 - .L_638)
.L_638:
        /*0084*/ 	.word	0x00000008
.L_639:


//--------------------- .nv.info._ZN2at6native29vectorized_elementwise_kernelILi4EZZZNS0_16asin_kernel_cudaERNS_18TensorIteratorBaseEENKUlvE0_clEvENKUlvE1_clEvEUlN3c104HalfEE_St5arrayIPcLm2EEEEviT0_T1_ --------------------------
	.section	.nv.info._ZN2at6native29vectorized_elementwise_kernelILi4EZZZNS0_16asin_kernel_cudaERNS_18TensorIteratorBaseEENKUlvE0_clEvENKUlvE1_clEvEUlN3c104HalfEE_St5arrayIPcLm2EEEEviT0_T1_,"",@"SHT_CUDA_INFO"
	.sectionflags	@""
	.align	4


	//----- nvinfo : EIATTR_CUDA_API_VERSION
	.align		4
        /*0000*/ 	.byte	0x04, 0x37
        /*0002*/ 	.short	(.L_641 - .L_640)
.L_640:
        /*0004*/ 	.word	0x00000082


	//----- nvinfo : EIATTR_KPARAM_INFO
	.align		4
.L_641:
        /*0008*/ 	.byte	0x04, 0x17
        /*000a*/ 	.short	(.L_643 - .L_642)
.L_642:
        /*000c*/ 	.word	0x00000000
        /*0010*/ 	.short	0x0002
        /*0012*/ 	.short	0x0008
        /*0014*/ 	.byte	0x00, 0xf0, 0x41, 0x00


	//----- nvinfo : EIATTR_KPARAM_INFO
	.align		4
.L_643:
        /*0018*/ 	.byte	0x04, 0x17
        /*001a*/ 	.short	(.L_645 - .L_644)
.L_644:
        /*001c*/ 	.word	0x00000000
        /*0020*/ 	.short	0x0001
        /*0022*/ 	.short	0x0004
        /*0024*/ 	.byte	0x00, 0xf0, 0x05, 0x00


	//----- nvinfo : EIATTR_KPARAM_INFO
	.align		4
.L_645:
        /*0028*/ 	.byte	0x04, 0x17
        /*002a*/ 	.short	(.L_647 - .L_646)
.L_646:
        /*002c*/ 	.word	0x00000000
        /*0030*/ 	.short	0x0000
        /*0032*/ 	.short	0x0000
        /*0034*/ 	.byte	0x00, 0xf0, 0x11, 0x00


	//----- nvinfo : EIATTR_SPARSE_MMA_MASK
	.align		4
.L_647:
        /*0038*/ 	.byte	0x03, 0x50
        /*003a*/ 	.short	0x0000


	//----- nvinfo : EIATTR_MAXREG_COUNT
	.align		4
        /*003c*/ 	.byte	0x03, 0x1b
        /*003e*/ 	.short	0x00ff


	//----- nvinfo : EIATTR_MERCURY_ISA_VERSION
	.align		4
        /*0040*/ 	.byte	0x03, 0x5f
        /*0042*/ 	.short	0x0101


	//----- nvinfo : EIATTR_VRC_CTA_INIT_COUNT
	.align		4
        /*0044*/ 	.byte	0x02, 0x4a
	.zero		1
	.zero		1


	//----- nvinfo : EIATTR_EXIT_INSTR_OFFSETS
	.align		4
        /*0048*/ 	.byte	0x04, 0x1c
        /*004a*/ 	.short	(.L_649 - .L_648)


	//   ....[0]....
.L_648:
        /*004c*/ 	.word	0x00001750


	//   ....[1]....
        /*0050*/ 	.word	0x000017a0


	//   ....[2]....
        /*0054*/ 	.word	0x00002450


	//----- nvinfo : EIATTR_MAX_THREADS
	.align		4
.L_649:
        /*0058*/ 	.byte	0x04, 0x05
        /*005a*/ 	.short	(.L_651 - .L_650)
.L_650:
        /*005c*/ 	.word	0x00000080
        /*0060*/ 	.word	0x00000001
        /*0064*/ 	.word	0x00000001


	//----- nvinfo : EIATTR_CRS_STACK_SIZE
	.align		4
.L_651:
        /*0068*/ 	.byte	0x04, 0x1e
        /*006a*/ 	.short	(.L_653 - .L_652)
.L_652:
        /*006c*/ 	.word	0x00000000


	//----- nvinfo : EIATTR_CBANK_PARAM_SIZE
	.align		4
.L_653:
        /*0070*/ 	.byte	0x03, 0x19
        /*0072*/ 	.short	0x0018


	//----- nvinfo : EIATTR_PARAM_CBANK
	.align		4
        /*0074*/ 	.byte	0x04, 0x0a
        /*0076*/ 	.short	(.L_655 - .L_654)
	.align		4
.L_654:
        /*0078*/ 	.word	index@(.nv.constant0._ZN2at6native29vectorized_elementwise_kernelILi4EZZZNS0_16asin_kernel_cudaERNS_18TensorIteratorBaseEENKUlvE0_clEvENKUlvE1_clEvEUlN3c104HalfEE_St5arrayIPcLm2EEEEviT0_T1_)
        /*007c*/ 	.short	0x0380
        /*007e*/ 	.short	0x0018


	//----- nvinfo : EIATTR_SW_WAR
	.align		4
.L_655:
        /*0080*/ 	.byte	0x04, 0x36
        /*0082*/ 	.short	(.L_657 - .L_656)
.L_656:
        /*0084*/ 	.word	0x00000008
.L_657:


//--------------------- .nv.info._ZN2at6native29vectorized_elementwise_kernelILi8EZZZNS0_16asin_kernel_cudaERNS_18TensorIteratorBaseEENKUlvE0_clEvENKUlvE1_clEvEUlN3c104HalfEE_St5arrayIPcLm2EEEEviT0_T1_ --------------------------
	.section	.nv.info._ZN2at6native29vectorized_elementwise_kernelILi8EZZZNS0_16asin_kernel_cudaERNS_18TensorIteratorBaseEENKUlvE0_clEvENKUlvE1_clEvEUlN3c104HalfEE_St5arrayIPcLm2EEEEviT0_T1_,"",@"SHT_CUDA_INFO"
	.sectionflags	@""
	.align	4


	//----- nvinfo : EIATTR_CUDA_API_VERSION
	.align		4
        /*0000*/ 	.byte	0x04, 0x37
        /*0002*/ 	.short	(.L_659 - .L_658)
.L_658:
        /*0004*/ 	.word	0x00000082


	//----- nvinfo : EIATTR_KPARAM_INFO
	.align		4
.L_659:
        /*0008*/ 	.byte	0x04, 0x17
        /*000a*/ 	.short	(.L_661 - .L_660)
.L_660:
        /*000c*/ 	.word	0x00000000
        /*0010*/ 	.short	0x0002
        /*0012*/ 	.short	0x0008
        /*0014*/ 	.byte	0x00, 0xf0, 0x41, 0x00


	//----- nvinfo : EIATTR_KPARAM_INFO
	.align		4
.L_661:
        /*0018*/ 	.byte	0x04, 0x17
        /*001a*/ 	.short	(.L_663 - .L_662)
.L_662:
        /*001c*/ 	.word	0x00000000
        /*0020*/ 	.short	0x0001
        /*0022*/ 	.short	0x0004
        /*0024*/ 	.byte	0x00, 0xf0, 0x05, 0x00


	//----- nvinfo : EIATTR_KPARAM_INFO
	.align		4
.L_663:
        /*0028*/ 	.byte	0x04, 0x17
        /*002a*/ 	.short	(.L_665 - .L_664)
.L_664:
        /*002c*/ 	.word	0x00000000
        /*0030*/ 	.short	0x0000
        /*0032*/ 	.short	0x0000
        /*0034*/ 	.byte	0x00, 0xf0, 0x11, 0x00


	//----- nvinfo : EIATTR_SPARSE_MMA_MASK
	.align		4
.L_665:
        /*0038*/ 	.byte	0x03, 0x50
        /*003a*/ 	.short	0x0000


	//----- nvinfo : EIATTR_MAXREG_COUNT
	.align		4
        /*003c*/ 	.byte	0x03, 0x1b
        /*003e*/ 	.short	0x00ff


	//----- nvinfo : EIATTR_MERCURY_ISA_VERSION
	.align		4
        /*0040*/ 	.byte	0x03, 0x5f
        /*0042*/ 	.short	0x0101


	//----- nvinfo : EIATTR_VRC_CTA_INIT_COUNT
	.align		4
        /*0044*/ 	.byte	0x02, 0x4a
	.zero		1
	.zero		1


	//----- nvinfo : EIATTR_EXIT_INSTR_OFFSETS
	.align		4
        /*0048*/ 	.byte	0x04, 0x1c
        /*004a*/ 	.short	(.L_667 - .L_666)


	//   ....[0]....
.L_666:
        /*004c*/ 	.word	0x00000010


	//----- nvinfo : EIATTR_MAX_THREADS
	.align		4
.L_667:
        /*0050*/ 	.byte	0x04, 0x05
        /*0052*/ 	.short	(.L_669 - .L_668)
.L_668:
        /*0054*/ 	.word	0x00000080
        /*0058*/ 	.word	0x00000001
        /*005c*/ 	.word	0x00000001


	//----- nvinfo : EIATTR_CBANK_PARAM_SIZE
	.align		4
.L_669:
        /*0060*/ 	.byte	0x03, 0x19
        /*0062*/ 	.short	0x0018


	//----- nvinfo : EIATTR_PARAM_CBANK
	.align		4
        /*0064*/ 	.byte	0x04, 0x0a
        /*0066*/ 	.short	(.L_671 - .L_670)
	.align		4
.L_670:
        /*0068*/ 	.word	index@(.nv.constant0._ZN2at6native29vectorized_elementwise_kernelILi8EZZZNS0_16asin_kernel_cudaERNS_18TensorIteratorBaseEENKUlvE0_clEvENKUlvE1_clEvEUlN3c104HalfEE_St5arrayIPcLm2EEEEviT0_T1_)
        /*006c*/ 	.short	0x0380
        /*006e*/ 	.short	0x0018


	//----- nvinfo : EIATTR_SW_WAR
	.align		4
.L_671:
        /*0070*/ 	.byte	0x04, 0x36
        /*0072*/ 	.short	(.L_673 - .L_672)
.L_672:
        /*0074*/ 	.word	0x00000008
.L_673:


//--------------------- .nv.info._ZN2at6native18elementwise_kernelILi128ELi4EZNS0_15gpu_kernel_implIZZZNS0_16asin_kernel_cudaERNS_18TensorIteratorBaseEENKUlvE0_clEvENKUlvE0_clEvEUlfE_EEvS4_RKT_EUliE_EEviT1_ --------------------------
	.section	.nv.info._ZN2at6native18elementwise_kernelILi128ELi4EZNS0_15gpu_kernel_implIZZZNS0_16asin_kernel_cudaERNS_18TensorIteratorBaseEENKUlvE0_clEvENKUlvE0_clEvEUlfE_EEvS4_RKT_EUliE_EEviT1_,"",@"SHT_CUDA_INFO"
	.sectionflags	@""
	.align	4


	//----- nvinfo : EIATTR_CUDA_API_VERSION
	.align		4
        /*0000*/ 	.byte	0x04, 0x37
        /*0002*/ 	.short	(.L_675 - .L_674)
.L_674:
        /*0004*/ 	.word	0x00000082


	//----- nvinfo : EIATTR_KPARAM_INFO
	.align		4
.L_675:
        /*0008*/ 	.byte	0x04, 0x17
        /*000a*/ 	.short	(.L_677 - .L_676)
.L_676:
        /*000c*/ 	.word	0x00000000
        /*0010*/ 	.short	0x0001
        /*0012*/ 	.short	0x0008
        /*0014*/ 	.byte	0x00, 0xf0, 0x61, 0x08


	//----- nvinfo : EIATTR_KPARAM_INFO
	.align		4
.L_677:
        /*0018*/ 	.byte	0x04, 0x17
        /*001a*/ 	.short	(.L_679 - .L_678)
.L_678:
        /*001c*/ 	.word	0x00000000
        /*0020*/ 	.short	0x0000
        /*0022*/ 	.short	0x0000
        /*0024*/ 	.byte	0x00, 0xf0, 0x11, 0x00


	//----- nvinfo : EIATTR_SPARSE_MMA_MASK
	.align		4
.L_679:
        /*0028*/ 	.byte	0x03, 0x50
        /*002a*/ 	.short	0x0000


	//----- nvinfo : EIATTR_MAXREG_COUNT
	.align		4
        /*002c*/ 	.byte	0x03, 0x1b
        /*002e*/ 	.short	0x0080


	//----- nvinfo : EIATTR_EXTERNS
	.align		4
        /*0030*/ 	.byte	0x04, 0x0f
        /*0032*/ 	.short	(.L_681 - .L_680)


	//   ....[0]....
	.align		4
.L_680:
        /*0034*/ 	.word	index@(__assertfail)


	//----- nvinfo : EIATTR_MERCURY_ISA_VERSION
	.align		4
.L_681:
        /*0038*/ 	.byte	0x03, 0x5f
        /*003a*/ 	.short	0x0101


	//----- nvinfo : EIATTR_VRC_CTA_INIT_COUNT
	.align		4
        /*003c*/ 	.byte	0x02, 0x4a
	.zero		1
	.zero		1


	//----- nvinfo : EIATTR_SYSCALL_OFFSETS
	.align		4
        /*0040*/ 	.byte	0x04, 0x46
        /*0042*/ 	.short	(.L_683 - .L_682)


	//   ....[0]....
.L_682:
        /*0044*/ 	.word	0x00002150


	//   ....[1]....
        /*0048*/ 	.word	0x00003090


	//   ....[2]....
        /*004c*/ 	.word	0x00005320


	//   ....[3]....
        /*0050*/ 	.word	0x000060c0


	//   ....[4]....
        /*0054*/ 	.word	0x00008460


	//   ....[5]....
        /*0058*/ 	.word	0x00009200


	//   ....[6]....
        /*005c*/ 	.word	0x0000b5b0


	//   ....[7]....
        /*0060*/ 	.word	0x0000c320


	//----- nvinfo : EIATTR_EXIT_INSTR_OFFSETS
	.align		4
.L_683:
        /*0064*/ 	.byte	0x04, 0x1c
        /*0066*/ 	.short	(.L_685 - .L_684)


	//   ....[0]....
.L_684:
        /*0068*/ 	.word	0x000094b0


	//   ....[1]....
        /*006c*/ 	.word	0x0000b8a0


	//   ....[2]....
        /*0070*/ 	.word	0x0000b8e0


	//   ....[3]....
        /*0074*/ 	.word	0x0000b970


	//   ....[4]....
        /*0078*/ 	.word	0x0000b9a0


	//   ....[5]....
        /*007c*/ 	.word	0x0000b9d0


	//   ....[6]....
        /*0080*/ 	.word	0x0000ba50


	//   ....[7]....
        /*0084*/ 	.word	0x0000ba80


	//   ....[8]....
        /*0088*/ 	.word	0x0000bb10


	//   ....[9]....
        /*008c*/ 	.word	0x0000bb50


	//   ....[10]....
        /*0090*/ 	.word	0x0000bb90


	//   ....[11]....
        /*0094*/ 	.word	0x0000bc60


	//   ....[12]....
        /*0098*/ 	.word	0x0000bdc0


	//   ....[13]....
        /*009c*/ 	.word	0x0000bf20


	//   ....[14]....
        /*00a0*/ 	.word	0x0000c070


	//   ....[15]....
        /*00a4*/ 	.word	0x0000c0a0


	//   ....[16]....
        /*00a8*/ 	.word	0x0000c0d0


	//   ....[17]....
        /*00ac*/ 	.word	0x0000c170


	//   ....[18]....
        /*00b0*/ 	.word	0x0000c1c0


	//   ....[19]....
        /*00b4*/ 	.word	0x0000c330


	//   ....[20]....
        /*00b8*/ 	.word	0x0000c430


	//   ....[21]....
        /*00bc*/ 	.word	0x0000c560


	//   ....[22]....
        /*00c0*/ 	.word	0x0000c590


	//----- nvinfo : EIATTR_MAX_THREADS
	.align		4
.L_685:
        /*00c4*/ 	.byte	0x04, 0x05
        /*00c6*/ 	.short	(.L_687 - .L_686)
.L_686:
        /*00c8*/ 	.word	0x00000080
        /*00cc*/ 	.word	0x00000001
        /*00d0*/ 	.word	0x00000001


	//----- nvinfo : EIATTR_CRS_STACK_SIZE
	.align		4
.L_687:
        /*00d4*/ 	.byte	0x04, 0x1e
        /*00d6*/ 	.short	(.L_689 - .L_688)
.L_688:
        /*00d8*/ 	.word	0x00000000


	//----- nvinfo : EIATTR_CBANK_PARAM_SIZE
	.align		4
.L_689:
        /*00dc*/ 	.byte	0x03, 0x19
        /*00de*/ 	.short	0x0220


	//----- nvinfo : EIATTR_PARAM_CBANK
	.align		4
        /*00e0*/ 	.byte	0x04, 0x0a
        /*00e2*/ 	.short	(.L_691 - .L_690)
	.align		4
.L_690:
        /*00e4*/ 	.word	index@(.nv.constant0._ZN2at6native18elementwise_kernelILi128ELi4EZNS0_15gpu_kernel_implIZZZNS0_16asin_kernel_cudaERNS_18TensorIteratorBaseEENKUlvE0_clEvENKUlvE0_clEvEUlfE_EEvS4_RKT_EUliE_EEviT1_)
        /*00e8*/ 	.short	0x0380
        /*00ea*/ 	.short	0x0220


	//----- nvinfo : EIATTR_SW_WAR
	.align		4
.L_691:
        /*00ec*/ 	.byte	0x04, 0x36
        /*00ee*/ 	.short	(.L_693 - .L_692)
.L_692:
        /*00f0*/ 	.word	0x00000008
.L_693:


//--------------------- .nv.info._ZN2at6native27unrolled_elementwise_kernelIZZZNS0_16asin_kernel_cudaERNS_18TensorIteratorBaseEENKUlvE0_clEvENKUlvE0_clEvEUlfE_St5arrayIPcLm2EELi4E23TrivialOffsetCalculatorILi1EjESB_NS0_6memory12LoadWithCastILi1EEENSC_13StoreWithCastILi1EEEEEviT_T0_T2_T3_T4_T5_ --------------------------
	.section	.nv.info._ZN2at6native27unrolled_elementwise_kernelIZZZNS0_16asin_kernel_cudaERNS_18TensorIteratorBaseEENKUlvE0_clEvENKUlvE0_clEvEUlfE_St5arrayIPcLm2EELi4E23TrivialOffsetCalculatorILi1EjESB_NS0_6memory12LoadWithCastILi1EEENSC_13StoreWithCastILi1EEEEEviT_T0_T2_T3_T4_T5_,"",@"SHT_CUDA_INFO"
	.sectionflags	@""
	.align	4


	//----- nvinfo : EIATTR_CUDA_API_VERSION
	.align		4
        /*0000*/ 	.byte	0x04, 0x37
        /*0002*/ 	.short	(.L_695 - .L_694)
.L_694:
        /*0004*/ 	.word	0x00000082


	//----- nvinfo : EIATTR_KPARAM_INFO
	.align		4
.L_695:
        /*0008*/ 	.byte	0x04, 0x17
        /*000a*/ 	.short	(.L_697 - .L_696)
.L_696:
        /*000c*/ 	.word	0x00000000
        /*0010*/ 	.short	0x0006
        /*0012*/ 	.short	0x0024
        /*0014*/ 	.byte	0x00, 0xf0, 0x21, 0x00


	//----- nvinfo : EIATTR_KPARAM_INFO
	.align		4
.L_697:
        /*0018*/ 	.byte	0x04, 0x17
        /*001a*/ 	.short	(.L_699 - .L_698)
.L_698:
        /*001c*/ 	.word	0x00000000
        /*0020*/ 	.short	0x0005
        /*0022*/ 	.short	0x001c
        /*0024*/ 	.byte	0x00, 0xf0, 0x21, 0x00


	//----- nvinfo : EIATTR_KPARAM_INFO
	.align		4
.L_699:
        /*0028*/ 	.byte	0x04, 0x17
        /*002a*/ 	.short	(.L_701 - .L_700)
.L_700:
        /*002c*/ 	.word	0x00000000
        /*0030*/ 	.short	0x0004
        /*0032*/ 	.short	0x0019
        /*0034*/ 	.byte	0x00, 0xf0, 0x05, 0x00


	//----- nvinfo : EIATTR_KPARAM_INFO
	.align		4
.L_701:
        /*0038*/ 	.byte	0x04, 0x17
        /*003a*/ 	.short	(.L_703 - .L_702)
.L_702:
        /*003c*/ 	.word	0x00000000
        /*0040*/ 	.short	0x0003
        /*0042*/ 	.short	0x0018
        /*0044*/ 	.byte	0x00, 0xf0, 0x05, 0x00


	//----- nvinfo : EIATTR_KPARAM_INFO
	.align		4
.L_703:
        /*0048*/ 	.byte	0x04, 0x17
        /*004a*/ 	.short	(.L_705 - .L_704)
.L_704:
        /*004c*/ 	.word	0x00000000
        /*0050*/ 	.short	0x0002
        /*0052*/ 	.short	0x0008
        /*0054*/ 	.byte	0x00, 0xf0, 0x41, 0x00


	//----- nvinfo : EIATTR_KPARAM_INFO
	.align		4
.L_705:
        /*0058*/ 	.byte	0x04, 0x17
        /*005a*/ 	.short	(.L_707 - .L_706)
.L_706:
        /*005c*/ 	.word	0x00000000
        /*0060*/ 	.short	0x0001
        /*0062*/ 	.short	0x0004
        /*0064*/ 	.byte	0x00, 0xf0, 0x05, 0x00


	//----- nvinfo : EIATTR_KPARAM_INFO
	.align		4
.L_707:
        /*0068*/ 	.byte	0x04, 0x17
        /*006a*/ 	.short	(.L_709 - .L_708)
.L_708:
        /*006c*/ 	.word	0x00000000
        /*0070*/ 	.short	0x0000
        /*0072*/ 	.short	0x0000
        /*0074*/ 	.byte	0x00, 0xf0, 0x11, 0x00


	//----- nvinfo : EIATTR_SPARSE_MMA_MASK
	.align		4
.L_709:
        /*0078*/ 	.byte	0x03, 0x50
        /*007a*/ 	.short	0x0000


	//----- nvinfo : EIATTR_MAXREG_COUNT
	.align		4
        /*007c*/ 	.byte	0x03, 0x1b
        /*007e*/ 	.short	0x00ff


	//----- nvinfo : EIATTR_EXTERNS
	.align		4
        /*0080*/ 	.byte	0x04, 0x0f
        /*0082*/ 	.short	(.L_711 - .L_710)


	//   ....[0]....
	.align		4
.L_710:
        /*0084*/ 	.word	index@(__assertfail)


	//----- nvinfo : EIATTR_MERCURY_ISA_VERSION
	.align		4
.L_711:
        /*0088*/ 	.byte	0x03, 0x5f
        /*008a*/ 	.short	0x0101


	//----- nvinfo : EIATTR_VRC_CTA_INIT_COUNT
	.align		4
        /*008c*/ 	.byte	0x02, 0x4a
	.zero		1
	.zero		1


	//----- nvinfo : EIATTR_SYSCALL_OFFSETS
	.align		4
        /*0090*/ 	.byte	0x04, 0x46
        /*0092*/ 	.short	(.L_713 - .L_712)


	//   ....[0]....
.L_712:
        /*0094*/ 	.word	0x00000e60


	//   ....[1]....
        /*0098*/ 	.word	0x00001df0


	//   ....[2]....
        /*009c*/ 	.word	0x00002cf0


	//   ....[3]....
        /*00a0*/ 	.word	0x00003bd0


	//   ....[4]....
        /*00a4*/ 	.word	0x000051f0


	//   ....[5]....
        /*00a8*/ 	.word	0x00005f90


	//   ....[6]....
        /*00ac*/ 	.word	0x00006df0


	//   ....[7]....
        /*00b0*/ 	.word	0x00007c50


	//----- nvinfo : EIATTR_EXIT_INSTR_OFFSETS
	.align		4
.L_713:
        /*00b4*/ 	.byte	0x04, 0x1c
        /*00b6*/ 	.short	(.L_715 - .L_714)


	//   ....[0]....
.L_714:
        /*00b8*/ 	.word	0x00007090


	//   ....[1]....
        /*00bc*/ 	.word	0x000071d0


	//   ....[2]....
        /*00c0*/ 	.word	0x00007210


	//   ....[3]....
        /*00c4*/ 	.word	0x000072a0


	//   ....[4]....
        /*00c8*/ 	.word	0x000072d0


	//   ....[5]....
        /*00cc*/ 	.word	0x00007300


	//   ....[6]....
        /*00d0*/ 	.word	0x00007380


	//   ....[7]....
        /*00d4*/ 	.word	0x000073b0


	//   ....[8]....
        /*00d8*/ 	.word	0x00007440


	//   ....[9]....
        /*00dc*/ 	.word	0x00007480


	//   ....[10]....
        /*00e0*/ 	.word	0x000074c0


	//   ....[11]....
        /*00e4*/ 	.word	0x00007590


	//   ....[12]....
        /*00e8*/ 	.word	0x000076f0


	//   ....[13]....
        /*00ec*/ 	.word	0x00007850


	//   ....[14]....
        /*00f0*/ 	.word	0x000079a0


	//   ....[15]....
        /*00f4*/ 	.word	0x000079d0


	//   ....[16]....
        /*00f8*/ 	.word	0x00007a00


	//   ....[17]....
        /*00fc*/ 	.word	0x00007aa0


	//   ....[18]....
        /*0100*/ 	.word	0x00007af0


	//   ....[19]....
        /*0104*/ 	.word	0x00007c60


	//   ....[20]....
        /*0108*/ 	.word	0x00007d60


	//   ....[21]....
        /*010c*/ 	.word	0x00007e90


	//   ....[22]....
        /*0110*/ 	.word	0x00007ec0


	//----- nvinfo : EIATTR_MAX_THREADS
	.align		4
.L_715:
        /*0114*/ 	.byte	0x04, 0x05
        /*0116*/ 	.short	(.L_717 - .L_716)
.L_716:
        /*0118*/ 	.word	0x00000080
        /*011c*/ 	.word	0x00000001
        /*0120*/ 	.word	0x00000001


	//----- nvinfo : EIATTR_CRS_STACK_SIZE
	.align		4
.L_717:
        /*0124*/ 	.byte	0x04, 0x1e
        /*0126*/ 	.short	(.L_719 - .L_718)
.L_718:
        /*0128*/ 	.word	0x00000000


	//----- nvinfo : EIATTR_CBANK_PARAM_SIZE
	.align		4
.L_719:
        /*012c*/ 	.byte	0x03, 0x19
        /*012e*/ 	.short	0x002c


	//----- nvinfo : EIATTR_PARAM_CBANK
	.align		4
        /*0130*/ 	.byte	0x04, 0x0a
        /*0132*/ 	.short	(.L_721 - .L_720)
	.align		4
.L_720:
        /*0134*/ 	.word	index@(.nv.constant0._ZN2at6native27unrolled_elementwise_kernelIZZZNS0_16asin_kernel_cudaERNS_18TensorIteratorBaseEENKUlvE0_clEvENKUlvE0_clEvEUlfE_St5arrayIPcLm2EELi4E23TrivialOffsetCalculatorILi1EjESB_NS0_6memory12LoadWithCastILi1EEENSC_13StoreWithCastILi1EEEEEviT_T0_T2_T3_T4_T5_)
        /*0138*/ 	.short	0x0380
        /*013a*/ 	.short	0x002c


	//----- nvinfo : EIATTR_SW_WAR
	.align		4
.L_721:
        /*013c*/ 	.byte	0x04, 0x36
        /*013e*/ 	.short	(.L_723 - .L_722)
.L_722:
        /*0140*/ 	.word	0x00000008
.L_723:


//--------------------- .nv.info._ZN2at6native18elementwise_kernelILi128ELi2EZNS0_22gpu_kernel_impl_nocastIZZZNS0_16asin_kernel_cudaERNS_18TensorIteratorBaseEENKUlvE0_clEvENKUlvE0_clEvEUlfE_EEvS4_RKT_EUliE_EEviT1_ --------------------------
	.section	.nv.info._ZN2at6native18elementwise_kernelILi128ELi2EZNS0_22gpu_kernel_impl_nocastIZZZNS0_16asin_kernel_cudaERNS_18TensorIteratorBaseEENKUlvE0_clEvENKUlvE0_clEvEUlfE_EEvS4_RKT_EUliE_EEviT1_,"",@"SHT_CUDA_INFO"
	.sectionflags	@""
	.align	4


	//----- nvinfo : EIATTR_CUDA_API_VERSION
	.align		4
        /*0000*/ 	.byte	0x04, 0x37
        /*0002*/ 	.short	(.L_725 - .L_724)
.L_724:
        /*0004*/ 	.word	0x00000082


	//----- nvinfo : EIATTR_KPARAM_INFO
	.align		4
.L_725:
        /*0008*/ 	.byte	0x04, 0x17
        /*000a*/ 	.short	(.L_727 - .L_726)
.L_726:
        /*000c*/ 	.word	0x00000000
        /*0010*/ 	.short	0x0001
        /*0012*/ 	.short	0x0008
        /*0014*/ 	.byte	0x00, 0xf0, 0x61, 0x08


	//----- nvinfo : EIATTR_KPARAM_INFO
	.align		4
.L_727:
        /*0018*/ 	.byte	0x04, 0x17
        /*001a*/ 	.short	(.L_729 - .L_728)
.L_728:
        /*001c*/ 	.word	0x00000000
        /*0020*/ 	.short	0x0000
        /*0022*/ 	.short	0x0000
        /*0024*/ 	.byte	0x00, 0xf0, 0x11, 0x00


	//----- nvinfo : EIATTR_SPARSE_MMA_MASK
	.align		4
.L_729:
        /*0028*/ 	.byte	0x03, 0x50
        /*002a*/ 	.short	0x0000


	//----- nvinfo : EIATTR_MAXREG_COUNT
	.align		4
        /*002c*/ 	.byte	0x03, 0x1b
        /*002e*/ 	.short	0x0080


	//----- nvinfo : EIATTR_MERCURY_ISA_VERSION
	.align		4
        /*0030*/ 	.byte	0x03, 0x5f
        /*0032*/ 	.short	0x0101


	//----- nvinfo : EIATTR_VRC_CTA_INIT_COUNT
	.align		4
        /*0034*/ 	.byte	0x02, 0x4a
	.zero		1
	.zero		1


	//----- nvinfo : EIATTR_EXIT_INSTR_OFFSETS
	.align		4
        /*0038*/ 	.byte	0x04, 0x1c
        /*003a*/ 	.short	(.L_731 - .L_730)


	//   ....[0]....
.L_730:
        /*003c*/ 	.word	0x000002d0


	//   ....[1]....
        /*0040*/ 	.word	0x000004b0


	//   ....[2]....
        /*0044*/ 	.word	0x00001a00


	//   ....[3]....
        /*0048*/ 	.word	0x00002eb0


	//----- nvinfo : EIATTR_MAX_THREADS
	.align		4
.L_731:
        /*004c*/ 	.byte	0x04, 0x05
        /*004e*/ 	.short	(.L_733 - .L_732)
.L_732:
        /*0050*/ 	.word	0x00000080
        /*0054*/ 	.word	0x00000001
        /*0058*/ 	.word	0x00000001


	//----- nvinfo : EIATTR_CRS_STACK_SIZE
	.align		4
.L_733:
        /*005c*/ 	.byte	0x04, 0x1e
        /*005e*/ 	.short	(.L_735 - .L_734)
.L_734:
        /*0060*/ 	.word	0x00000000


	//----- nvinfo : EIATTR_CBANK_PARAM_SIZE
	.align		4
.L_735:
        /*0064*/ 	.byte	0x03, 0x19
        /*0066*/ 	.short	0x0220


	//----- nvinfo : EIATTR_PARAM_CBANK
	.align		4
        /*0068*/ 	.byte	0x04, 0x0a
        /*006a*/ 	.short	(.L_737 - .L_736)
	.align		4
.L_736:
        /*006c*/ 	.word	index@(.nv.constant0._ZN2at6native18elementwise_kernelILi128ELi2EZNS0_22gpu_kernel_impl_nocastIZZZNS0_16asin_kernel_cudaERNS_18TensorIteratorBaseEENKUlvE0_clEvENKUlvE0_clEvEUlfE_EEvS4_RKT_EUliE_EEviT1_)
        /*0070*/ 	.short	0x0380
        /*0072*/ 	.short	0x0220


	//----- nvinfo : EIATTR_SW_WAR
	.align		4
.L_737:
        /*0074*/ 	.byte	0x04, 0x36
        /*0076*/ 	.short	(.L_739 - .L_738)
.L_738:
        /*0078*/ 	.word	0x00000008
.L_739:


//--------------------- .nv.info._ZN2at6native27unrolled_elementwise_kernelIZZZNS0_16asin_kernel_cudaERNS_18TensorIteratorBaseEENKUlvE0_clEvENKUlvE0_clEvEUlfE_St5arrayIPcLm2EELi4E23TrivialOffsetCalculatorILi1EjESB_NS0_6memory15LoadWithoutCastENSC_16StoreWithoutCastEEEviT_T0_T2_T3_T4_T5_ --------------------------
	.section	.nv.info._ZN2at6native27unrolled_elementwise_kernelIZZZNS0_16asin_kernel_cudaERNS_18TensorIteratorBaseEENKUlvE0_clEvENKUlvE0_clEvEUlfE_St5arrayIPcLm2EELi4E23TrivialOffsetCalculatorILi1EjESB_NS0_6memory15LoadWithoutCastENSC_16StoreWithoutCastEEEviT_T0_T2_T3_T4_T5_,"",@"SHT_CUDA_INFO"
	.sectionflags	@""
	.align	4


	//----- nvinfo : EIATTR_CUDA_API_VERSION
	.align		4
        /*0000*/ 	.byte	0x04, 0x37
        /*0002*/ 	.short	(.L_741 - .L_740)
.L_740:
        /*0004*/ 	.word	0x00000082


	//----- nvinfo : EIATTR_KPARAM_INFO
	.align		4
.L_741:
        /*0008*/ 	.byte	0x04, 0x17
        /*000a*/ 	.short	(.L_743 - .L_742)
.L_742:
        /*000c*/ 	.word	0x00000000
        /*0010*/ 	.short	0x0006
        /*0012*/ 	.short	0x001b
        /*0014*/ 	.byte	0x00, 0xf0, 0x05, 0x00


	//----- nvinfo : EIATTR_KPARAM_INFO
	.align		4
.L_743:
        /*0018*/ 	.byte	0x04, 0x17
        /*001a*/ 	.short	(.L_745 - .L_744)
.L_744:
        /*001c*/ 	.word	0x00000000
        /*0020*/ 	.short	0x0005
        /*0022*/ 	.short	0x001a
        /*0024*/ 	.byte	0x00, 0xf0, 0x05, 0x00


	//----- nvinfo : EIATTR_KPARAM_INFO
	.align		4
.L_745:
        /*0028*/ 	.byte	0x04, 0x17
        /*002a*/ 	.short	(.L_747 - .L_746)
.L_746:
        /*002c*/ 	.word	0x00000000
        /*0030*/ 	.short	0x0004
        /*0032*/ 	.short	0x0019
        /*0034*/ 	.byte	0x00, 0xf0, 0x05, 0x00


	//----- nvinfo : EIATTR_KPARAM_INFO
	.align		4
.L_747:
        /*0038*/ 	.byte	0x04, 0x17
        /*003a*/ 	.short	(.L_749 - .L_748)
.L_748:
        /*003c*/ 	.word	0x00000000
        /*0040*/ 	.short	0x0003
        /*0042*/ 	.short	0x0018
        /*0044*/ 	.byte	0x00, 0xf0, 0x05, 0x00


	//----- nvinfo : EIATTR_KPARAM_INFO
	.align		4
.L_749:
        /*0048*/ 	.byte	0x04, 0x17
        /*004a*/ 	.short	(.L_751 - .L_750)
.L_750:
        /*004c*/ 	.word	0x00000000
        /*0050*/ 	.short	0x0002
        /*0052*/ 	.short	0x0008
        /*0054*/ 	.byte	0x00, 0xf0, 0x41, 0x00


	//----- nvinfo : EIATTR_KPARAM_INFO
	.align		4
.L_751:
        /*0058*/ 	.byte	0x04, 0x17
        /*005a*/ 	.short	(.L_753 - .L_752)
.L_752:
        /*005c*/ 	.word	0x00000000
        /*0060*/ 	.short	0x0001
        /*0062*/ 	.short	0x0004
        /*0064*/ 	.byte	0x00, 0xf0, 0x05, 0x00


	//----- nvinfo : EIATTR_KPARAM_INFO
	.align		4
.L_753:
        /*0068*/ 	.byte	0x04, 0x17
        /*006a*/ 	.short	(.L_755 - .L_754)
.L_754:
        /*006c*/ 	.word	0x00000000
        /*0070*/ 	.short	0x0000
        /*0072*/ 	.short	0x0000
        /*0074*/ 	.byte	0x00, 0xf0, 0x11, 0x00


	//----- nvinfo : EIATTR_SPARSE_MMA_MASK
	.align		4
.L_755:
        /*0078*/ 	.byte	0x03, 0x50
        /*007a*/ 	.short	0x0000


	//----- nvinfo : EIATTR_MAXREG_COUNT
	.align		4
        /*007c*/ 	.byte	0x03, 0x1b
        /*007e*/ 	.short	0x00ff


	//----- nvinfo : EIATTR_MERCURY_ISA_VERSION
	.align		4
        /*0080*/ 	.byte	0x03, 0x5f
        /*0082*/ 	.short	0x0101


	//----- nvinfo : EIATTR_VRC_CTA_INIT_COUNT
	.align		4
        /*0084*/ 	.byte	0x02, 0x4a
	.zero		1
	.zero		1


	//----- nvinfo : EIATTR_EXIT_INSTR_OFFSETS
	.align		4
        /*0088*/ 	.byte	0x04, 0x1c
        /*008a*/ 	.short	(.L_757 - .L_756)


	//   ....[0]....
.L_756:
        /*008c*/ 	.word	0x00000ac0


	//   ....[1]....
        /*0090*/ 	.word	0x00000b10


	//----- nvinfo : EIATTR_MAX_THREADS
	.align		4
.L_757:
        /*0094*/ 	.byte	0x04, 0x05
        /*0096*/ 	.short	(.L_759 - .L_758)
.L_758:
        /*0098*/ 	.word	0x00000080
        /*009c*/ 	.word	0x00000001
        /*00a0*/ 	.word	0x00000001


	//----- nvinfo : EIATTR_CRS_STACK_SIZE
	.align		4
.L_759:
        /*00a4*/ 	.byte	0x04, 0x1e
        /*00a6*/ 	.short	(.L_761 - .L_760)
.L_760:
        /*00a8*/ 	.word	0x00000000


	//----- nvinfo : EIATTR_CBANK_PARAM_SIZE
	.align		4
.L_761:
        /*00ac*/ 	.byte	0x03, 0x19
        /*00ae*/ 	.short	0x001c


	//----- nvinfo : EIATTR_PARAM_CBANK
	.align		4
        /*00b0*/ 	.byte	0x04, 0x0a
        /*00b2*/ 	.short	(.L_763 - .L_762)
	.align		4
.L_762:
        /*00b4*/ 	.word	index@(.nv.constant0._ZN2at6native27unrolled_elementwise_kernelIZZZNS0_16asin_kernel_cudaERNS_18TensorIteratorBaseEENKUlvE0_clEvENKUlvE0_clEvEUlfE_St5arrayIPcLm2EELi4E23TrivialOffsetCalculatorILi1EjESB_NS0_6memory15LoadWithoutCastENSC_16StoreWithoutCastEEEviT_T0_T2_T3_T4_T5_)
        /*00b8*/ 	.short	0x0380
        /*00ba*/ 	.short	0x001c


	//----- nvinfo : EIATTR_SW_WAR
	.align		4
.L_763:
        /*00bc*/ 	.byte	0x04, 0x36
        /*00be*/ 	.short	(.L_765 - .L_764)
.L_764:
        /*00c0*/ 	.word	0x00000008
.L_765:


//--------------------- .nv.info._ZN2at6native29vectorized_elementwise_kernelILi2EZZZNS0_16asin_kernel_cudaERNS_18TensorIteratorBaseEENKUlvE0_clEvENKUlvE0_clEvEUlfE_St5arrayIPcLm2EEEEviT0_T1_ --------------------------
	.section	.nv.info._ZN2at6native29vectorized_elementwise_kernelILi2EZZZNS0_16asin_kernel_cudaERNS_18TensorIteratorBaseEENKUlvE0_clEvENKUlvE0_clEvEUlfE_St5arrayIPcLm2EEEEviT0_T1_,"",@"SHT_CUDA_INFO"
	.sectionflags	@""
	.align	4


	//----- nvinfo : EIATTR_CUDA_API_VERSION
	.align		4
        /*0000*/ 	.byte	0x04, 0x37
        /*0002*/ 	.short	(.L_767 - .L_766)
.L_766:
        /*0004*/ 	.word	0x00000082


	//----- nvinfo : EIATTR_KPARAM_INFO
	.align		4
.L_767:
        /*0008*/ 	.byte	0x04, 0x17
        /*000a*/ 	.short	(.L_769 - .L_768)
.L_768:
        /*000c*/ 	.word	0x00000000
        /*0010*/ 	.short	0x0002
        /*0012*/ 	.short	0x0008
        /*0014*/ 	.byte	0x00, 0xf0, 0x41, 0x00


	//----- nvinfo : EIATTR_KPARAM_INFO
	.align		4
.L_769:
        /*0018*/ 	.byte	0x04, 0x17
        /*001a*/ 	.short	(.L_771 - .L_770)
.L_770:
        /*001c*/ 	.word	0x00000000
        /*0020*/ 	.short	0x0001
        /*0022*/ 	.short	0x0004
        /*0024*/ 	.byte	0x00, 0xf0, 0x05, 0x00


	//----- nvinfo : EIATTR_KPARAM_INFO
	.align		4
.L_771:
        /*0028*/ 	.byte	0x04, 0x17
        /*002a*/ 	.short	(.L_773 - .L_772)
.L_772:
        /*002c*/ 	.word	0x00000000
        /*0030*/ 	.short	0x0000
        /*0032*/ 	.short	0x0000
        /*0034*/ 	.byte	0x00, 0xf0, 0x11, 0x00


	//----- nvinfo : EIATTR_SPARSE_MMA_MASK
	.align		4
.L_773:
        /*0038*/ 	.byte	0x03, 0x50
        /*003a*/ 	.short	0x0000


	//----- nvinfo : EIATTR_MAXREG_COUNT
	.align		4
        /*003c*/ 	.byte	0x03, 0x1b
        /*003e*/ 	.short	0x00ff


	//----- nvinfo : EIATTR_MERCURY_ISA_VERSION
	.align		4
        /*0040*/ 	.byte	0x03, 0x5f
        /*0042*/ 	.short	0x0101


	//----- nvinfo : EIATTR_VRC_CTA_INIT_COUNT
	.align		4
        /*0044*/ 	.byte	0x02, 0x4a
	.zero		1
	.zero		1


	//----- nvinfo : EIATTR_EXIT_INSTR_OFFSETS
	.align		4
        /*0048*/ 	.byte	0x04, 0x1c
        /*004a*/ 	.short	(.L_775 - .L_774)


	//   ....[0]....
.L_774:
        /*004c*/ 	.word	0x00001640


	//   ....[1]....
        /*0050*/ 	.word	0x00001690


	//   ....[2]....
        /*0054*/ 	.word	0x000022e0


	//----- nvinfo : EIATTR_MAX_THREADS
	.align		4
.L_775:
        /*0058*/ 	.byte	0x04, 0x05
        /*005a*/ 	.short	(.L_777 - .L_776)
.L_776:
        /*005c*/ 	.word	0x00000080
        /*0060*/ 	.word	0x00000001
        /*0064*/ 	.word	0x00000001


	//----- nvinfo : EIATTR_CRS_STACK_SIZE
	.align		4
.L_777:
        /*0068*/ 	.byte	0x04, 0x1e
        /*006a*/ 	.short	(.L_779 - .L_778)
.L_778:
        /*006c*/ 	.word	0x00000000


	//----- nvinfo : EIATTR_CBANK_PARAM_SIZE
	.align		4
.L_779:
        /*0070*/ 	.byte	0x03, 0x19
        /*0072*/ 	.short	0x0018


	//----- nvinfo : EIATTR_PARAM_CBANK
	.align		4
        /*0074*/ 	.byte	0x04, 0x0a
        /*0076*/ 	.short	(.L_781 - .L_780)
	.align		4
.L_780:
        /*0078*/ 	.word	index@(.nv.constant0._ZN2at6native29vectorized_elementwise_kernelILi2EZZZNS0_16asin_kernel_cudaERNS_18TensorIteratorBaseEENKUlvE0_clEvENKUlvE0_clEvEUlfE_St5arrayIPcLm2EEEEviT0_T1_)
        /*007c*/ 	.short	0x0380
        /*007e*/ 	.short	0x0018


	//----- nvinfo : EIATTR_SW_WAR
	.align		4
.L_781:
        /*0080*/ 	.byte	0x04, 0x36
        /*0082*/ 	.short	(.L_783 - .L_782)
.L_782:
        /*0084*/ 	.word	0x00000008
.L_783:


//--------------------- .nv.info._ZN2at6native29vectorized_elementwise_kernelILi4EZZZNS0_16asin_kernel_cudaERNS_18TensorIteratorBaseEENKUlvE0_clEvENKUlvE0_clEvEUlfE_St5arrayIPcLm2EEEEviT0_T1_ --------------------------
	.section	.nv.info._ZN2at6native29vectorized_elementwise_kernelILi4EZZZNS0_16asin_kernel_cudaERNS_18TensorIteratorBaseEENKUlvE0_clEvENKUlvE0_clEvEUlfE_St5arrayIPcLm2EEEEviT0_T1_,"",@"SHT_CUDA_INFO"
	.sectionflags	@""
	.align	4


	//----- nvinfo : EIATTR_CUDA_API_VERSION
	.align		4
        /*0000*/ 	.byte	0x04, 0x37
        /*0002*/ 	.short	(.L_785 - .L_784)
.L_784:
        /*0004*/ 	.word	0x00000082


	//----- nvinfo : EIATTR_KPARAM_INFO
	.align		4
.L_785:
        /*0008*/ 	.byte	0x04, 0x17
        /*000a*/ 	.short	(.L_787 - .L_786)
.L_786:
        /*000c*/ 	.word	0x00000000
        /*0010*/ 	.short	0x0002
        /*0012*/ 	.short	0x0008
        /*0014*/ 	.byte	0x00, 0xf0, 0x41, 0x00


	//----- nvinfo : EIATTR_KPARAM_INFO
	.align		4
.L_787:
        /*0018*/ 	.byte	0x04, 0x17
        /*001a*/ 	.short	(.L_789 - .L_788)
.L_788:
        /*001c*/ 	.word	0x00000000
        /*0020*/ 	.short	0x0001
        /*0022*/ 	.short	0x0004
        /*0024*/ 	.byte	0x00, 0xf0, 0x05, 0x00


	//----- nvinfo : EIATTR_KPARAM_INFO
	.align		4
.L_789:
        /*0028*/ 	.byte	0x04, 0x17
        /*002a*/ 	.short	(.L_791 - .L_790)
.L_790:
        /*002c*/ 	.word	0x00000000
        /*0030*/ 	.short	0x0000
        /*0032*/ 	.short	0x0000
        /*0034*/ 	.byte	0x00, 0xf0, 0x11, 0x00


	//----- nvinfo : EIATTR_SPARSE_MMA_MASK
	.align		4
.L_791:
        /*0038*/ 	.byte	0x03, 0x50
        /*003a*/ 	.short	0x0000


	//----- nvinfo : EIATTR_MAXREG_COUNT
	.align		4
        /*003c*/ 	.byte	0x03, 0x1b
        /*003e*/ 	.short	0x00ff


	//----- nvinfo : EIATTR_MERCURY_ISA_VERSION
	.align		4
        /*0040*/ 	.byte	0x03, 0x5f
        /*0042*/ 	.short	0x0101


	//----- nvinfo : EIATTR_VRC_CTA_INIT_COUNT
	.align		4
        /*0044*/ 	.byte	0x02, 0x4a
	.zero		1
	.zero		1


	//----- nvinfo : EIATTR_EXIT_INSTR_OFFSETS
	.align		4
        /*0048*/ 	.byte	0x04, 0x1c
        /*004a*/ 	.short	(.L_793 - .L_792)


	//   ....[0]....
.L_792:
        /*004c*/ 	.word	0x00001630


	//   ....[1]....
        /*0050*/ 	.word	0x00001680


	//   ....[2]....
        /*0054*/ 	.word	0x00002270


	//----- nvinfo : EIATTR_MAX_THREADS
	.align		4
.L_793:
        /*0058*/ 	.byte	0x04, 0x05
        /*005a*/ 	.short	(.L_795 - .L_794)
.L_794:
        /*005c*/ 	.word	0x00000080
        /*0060*/ 	.word	0x00000001
        /*0064*/ 	.word	0x00000001


	//----- nvinfo : EIATTR_CRS_STACK_SIZE
	.align		4
.L_795:
        /*0068*/ 	.byte	0x04, 0x1e
        /*006a*/ 	.short	(.L_797 - .L_796)
.L_796:
        /*006c*/ 	.word	0x00000000


	//----- nvinfo : EIATTR_CBANK_PARAM_SIZE
	.align		4
.L_797:
        /*0070*/ 	.byte	0x03, 0x19
        /*0072*/ 	.short	0x0018


	//----- nvinfo : EIATTR_PARAM_CBANK
	.align		4
        /*0074*/ 	.byte	0x04, 0x0a
        /*0076*/ 	.short	(.L_799 - .L_798)
	.align		4
.L_798:
        /*0078*/ 	.word	index@(.nv.constant0._ZN2at6native29vectorized_elementwise_kernelILi4EZZZNS0_16asin_kernel_cudaERNS_18TensorIteratorBaseEENKUlvE0_clEvENKUlvE0_clEvEUlfE_St5arrayIPcLm2EEEEviT0_T1_)
        /*007c*/ 	.short	0x0380
        /*007e*/ 	.short	0x0018


	//----- nvinfo : EIATTR_SW_WAR
	.align		4
.L_799:
        /*0080*/ 	.byte	0x04, 0x36
        /*0082*/ 	.short	(.L_801 - .L_800)
.L_800:
        /*0084*/ 	.word	0x00000008
.L_801:


//--------------------- .nv.info._ZN2at6native29vectorized_elementwise_kernelILi8EZZZNS0_16asin_kernel_cudaERNS_18TensorIteratorBaseEENKUlvE0_clEvENKUlvE0_clEvEUlfE_St5arrayIPcLm2EEEEviT0_T1_ --------------------------
	.section	.nv.info._ZN2at6native29vectorized_elementwise_kernelILi8EZZZNS0_16asin_kernel_cudaERNS_18TensorIteratorBaseEENKUlvE0_clEvENKUlvE0_clEvEUlfE_St5arrayIPcLm2EEEEviT0_T1_,"",@"SHT_CUDA_INFO"
	.sectionflags	@""
	.align	4


	//----- nvinfo : EIATTR_CUDA_API_VERSION
	.align		4
        /*0000*/ 	.byte	0x04, 0x37
        /*0002*/ 	.short	(.L_803 - .L_802)
.L_802:
        /*0004*/ 	.word	0x00000082


	//----- nvinfo : EIATTR_KPARAM_INFO
	.align		4
.L_803:
        /*0008*/ 	.byte	0x04, 0x17
        /*000a*/ 	.short	(.L_805 - .L_804)
.L_804:
        /*000c*/ 	.word	0x00000000
        /*0010*/ 	.short	0x0002
        /*0012*/ 	.short	0x0008
        /*0014*/ 	.byte	0x00, 0xf0, 0x41, 0x00


	//----- nvinfo : EIATTR_KPARAM_INFO
	.align		4
.L_805:
        /*0018*/ 	.byte	0x04, 0x17
        /*001a*/ 	.short	(.L_807 - .L_806)
.L_806:
        /*001c*/ 	.word	0x00000000
        /*0020*/ 	.short	0x0001
        /*0022*/ 	.short	0x0004
        /*0024*/ 	.byte	0x00, 0xf0, 0x05, 0x00


	//----- nvinfo : EIATTR_KPARAM_INFO
	.align		4
.L_807:
        /*0028*/ 	.byte	0x04, 0x17
        /*002a*/ 	.short	(.L_809 - .L_808)
.L_808:
        /*002c*/ 	.word	0x00000000
        /*0030*/ 	.short	0x0000
        /*0032*/ 	.short	0x0000
        /*0034*/ 	.byte	0x00, 0xf0, 0x11, 0x00


	//----- nvinfo : EIATTR_SPARSE_MMA_MASK
	.align		4
.L_809:
        /*0038*/ 	.byte	0x03, 0x50
        /*003a*/ 	.short	0x0000


	//----- nvinfo : EIATTR_MAXREG_COUNT
	.align		4
        /*003c*/ 	.byte	0x03, 0x1b
        /*003e*/ 	.short	0x00ff


	//----- nvinfo : EIATTR_MERCURY_ISA_VERSION
	.align		4
        /*0040*/ 	.byte	0x03, 0x5f
        /*0042*/ 	.short	0x0101


	//----- nvinfo : EIATTR_VRC_CTA_INIT_COUNT
	.align		4
        /*0044*/ 	.byte	0x02, 0x4a
	.zero		1
	.zero		1


	//----- nvinfo : EIATTR_EXIT_INSTR_OFFSETS
	.align		4
        /*0048*/ 	.byte	0x04, 0x1c
        /*004a*/ 	.short	(.L_811 - .L_810)


	//   ....[0]....
.L_810:
        /*004c*/ 	.word	0x00000010


	//----- nvinfo : EIATTR_MAX_THREADS
	.align		4
.L_811:
        /*0050*/ 	.byte	0x04, 0x05
        /*0052*/ 	.short	(.L_813 - .L_812)
.L_812:
        /*0054*/ 	.word	0x00000080
        /*0058*/ 	.word	0x00000001
        /*005c*/ 	.word	0x00000001


	//----- nvinfo : EIATTR_CBANK_PARAM_SIZE
	.align		4
.L_813:
        /*0060*/ 	.byte	0x03, 0x19
        /*0062*/ 	.short	0x0018


	//----- nvinfo : EIATTR_PARAM_CBANK
	.align		4
        /*0064*/ 	.byte	0x04, 0x0a
        /*0066*/ 	.short	(.L_815 - .L_814)
	.align		4
.L_814:
        /*0068*/ 	.word	index@(.nv.constant0._ZN2at6native29vectorized_elementwise_kernelILi8EZZZNS0_16asin_kernel_cudaERNS_18TensorIteratorBaseEENKUlvE0_clEvENKUlvE0_clEvEUlfE_St5arrayIPcLm2EEEEviT0_T1_)
        /*006c*/ 	.short	0x0380
        /*006e*/ 	.short	0x0018


	//----- nvinfo : EIATTR_SW_WAR
	.align		4
.L_815:
        /*0070*/ 	.byte	0x04, 0x36
        /*0072*/ 	.short	(.L_817 - .L_816)
.L_816:
        /*0074*/ 	.word	0x00000008
.L_817:


//--------------------- .nv.info._ZN2at6native18elementwise_kernelILi128ELi4EZNS0_15gpu_kernel_implIZZZNS0_16asin_kernel_cudaERNS_18TensorIteratorBaseEENKUlvE0_clEvENKUlvE_clEvEUldE_EEvS4_RKT_EUliE_EEviT1_ --------------------------
	.section	.nv.info._ZN2at6native18elementwise_kernelILi128ELi4EZNS0_15gpu_kernel_implIZZZNS0_16asin_kernel_cudaERNS_18TensorIteratorBaseEENKUlvE0_clEvENKUlvE_clEvEUldE_EEvS4_RKT_EUliE_EEviT1_,"",@"SHT_CUDA_INFO"
	.sectionflags	@""
	.align	4


	//----- nvinfo : EIATTR_CUDA_API_VERSION
	.align		4
        /*0000*/ 	.byte	0x04, 0x37
        /*0002*/ 	.short	(.L_819 - .L_818)
.L_818:
        /*0004*/ 	.word	0x00000082


	//----- nvinfo : EIATTR_KPARAM_INFO
	.align		4
.L_819:
        /*0008*/ 	.byte	0x04, 0x17
        /*000a*/ 	.short	(.L_821 - .L_820)
.L_820:
        /*000c*/ 	.word	0x00000000
        /*0010*/ 	.short	0x0001
        /*0012*/ 	.short	0x0008
        /*0014*/ 	.byte	0x00, 0xf0, 0x61, 0x08


	//----- nvinfo : EIATTR_KPARAM_INFO
	.align		4
.L_821:
        /*0018*/ 	.byte	0x04, 0x17
        /*001a*/ 	.short	(.L_823 - .L_822)
.L_822:
        /*001c*/ 	.word	0x00000000
        /*0020*/ 	.short	0x0000
        /*0022*/ 	.short	0x0000
        /*0024*/ 	.byte	0x00, 0xf0, 0x11, 0x00


	//----- nvinfo : EIATTR_SPARSE_MMA_MASK
	.align		4
.L_823:
        /*0028*/ 	.byte	0x03, 0x50
        /*002a*/ 	.short	0x0000


	//----- nvinfo : EIATTR_MAXREG_COUNT
	.align		4
        /*002c*/ 	.byte	0x03, 0x1b
        /*002e*/ 	.short	0x0080


	//----- nvinfo : EIATTR_EXTERNS
	.align		4
        /*0030*/ 	.byte	0x04, 0x0f
        /*0032*/ 	.short	(.L_825 - .L_824)


	//   ....[0]....
	.align		4
.L_824:
        /*0034*/ 	.word	index@(__assertfail)


	//----- nvinfo : EIATTR_MERCURY_ISA_VERSION
	.align		4
.L_825:
        /*0038*/ 	.byte	0x03, 0x5f
        /*003a*/ 	.short	0x0101


	//----- nvinfo : EIATTR_VRC_CTA_INIT_COUNT
	.align		4
        /*003c*/ 	.byte	0x02, 0x4a
	.zero		1
	.zero		1


	//----- nvinfo : EIATTR_SYSCALL_OFFSETS
	.align		4
        /*0040*/ 	.byte	0x04, 0x46
        /*0042*/ 	.short	(.L_827 - .L_826)


	//   ....[0]....
.L_826:
        /*0044*/ 	.word	0x00002180


	//   ....[1]....
        /*0048*/ 	.word	0x00004530


	//   ....[2]....
        /*004c*/ 	.word	0x000068c0


	//   ....[3]....
        /*0050*/ 	.word	0x00008970


	//   ....[4]....
        /*0054*/ 	.word	0x0000af30


	//   ....[5]....
        /*0058*/ 	.word	0x0000cfe0


	//   ....[6]....
        /*005c*/ 	.word	0x0000f5b0


	//   ....[7]....
        /*0060*/ 	.word	0x00011630


	//----- nvinfo : EIATTR_EXIT_INSTR_OFFSETS
	.align		4
.L_827:
        /*0064*/ 	.byte	0x04, 0x1c
        /*0066*/ 	.short	(.L_829 - .L_828)


	//   ....[0]....
.L_828:
        /*0068*/ 	.word	0x0000d440


	//   ....[1]....
        /*006c*/ 	.word	0x00010800


	//   ....[2]....
        /*0070*/ 	.word	0x00010840


	//   ....[3]....
        /*0074*/ 	.word	0x000108d0


	//   ....[4]....
        /*0078*/ 	.word	0x00010900


	//   ....[5]....
        /*007c*/ 	.word	0x00010930


	//   ....[6]....
        /*0080*/ 	.word	0x00010a40


	//   ....[7]....
        /*0084*/ 	.word	0x00010b00


	//   ....[8]....
        /*0088*/ 	.word	0x00010c20


	//   ....[9]....
        /*008c*/ 	.word	0x00010cf0


	//   ....[10]....
        /*0090*/ 	.word	0x00010d10


	//   ....[11]....
        /*0094*/ 	.word	0x00010de0


	//   ....[12]....
        /*0098*/ 	.word	0x00010fd0


	//   ....[13]....
        /*009c*/ 	.word	0x000111c0


	//   ....[14]....
        /*00a0*/ 	.word	0x000113a0


	//   ....[15]....
        /*00a4*/ 	.word	0x000113d0


	//   ....[16]....
        /*00a8*/ 	.word	0x00011400


	//   ....[17]....
        /*00ac*/ 	.word	0x000114a0


	//   ....[18]....
        /*00b0*/ 	.word	0x000114d0


	//   ....[19]....
        /*00b4*/ 	.word	0x00011640


	//   ....[20]....
        /*00b8*/ 	.word	0x000117d0


	//   ....[21]....
        /*00bc*/ 	.word	0x00011990


	//   ....[22]....
        /*00c0*/ 	.word	0x00011a50


	//----- nvinfo : EIATTR_MAX_THREADS
	.align		4
.L_829:
        /*00c4*/ 	.byte	0x04, 0x05
        /*00c6*/ 	.short	(.L_831 - .L_830)
.L_830:
        /*00c8*/ 	.word	0x00000080
        /*00cc*/ 	.word	0x00000001
        /*00d0*/ 	.word	0x00000001


	//----- nvinfo : EIATTR_CRS_STACK_SIZE
	.align		4
.L_831:
        /*00d4*/ 	.byte	0x04, 0x1e
        /*00d6*/ 	.short	(.L_833 - .L_832)
.L_832:
        /*00d8*/ 	.word	0x00000000


	//----- nvinfo : EIATTR_CBANK_PARAM_SIZE
	.align		4
.L_833:
        /*00dc*/ 	.byte	0x03, 0x19
        /*00de*/ 	.short	0x0220


	//----- nvinfo : EIATTR_PARAM_CBANK
	.align		4
        /*00e0*/ 	.byte	0x04, 0x0a
        /*00e2*/ 	.short	(.L_835 - .L_834)
	.align		4
.L_834:
        /*00e4*/ 	.word	index@(.nv.constant0._ZN2at6native18elementwise_kernelILi128ELi4EZNS0_15gpu_kernel_implIZZZNS0_16asin_kernel_cudaERNS_18TensorIteratorBaseEENKUlvE0_clEvENKUlvE_clEvEUldE_EEvS4_RKT_EUliE_EEviT1_)
        /*00e8*/ 	.short	0x0380
        /*00ea*/ 	.short	0x0220


	//----- nvinfo : EIATTR_SW_WAR
	.align		4
.L_835:
        /*00ec*/ 	.byte	0x04, 0x36
        /*00ee*/ 	.short	(.L_837 - .L_836)
.L_836:
        /*00f0*/ 	.word	0x00000008
.L_837:


//--------------------- .nv.info._ZN2at6native27unrolled_elementwise_kernelIZZZNS0_16asin_kernel_cudaERNS_18TensorIteratorBaseEENKUlvE0_clEvENKUlvE_clEvEUldE_St5arrayIPcLm2EELi4E23TrivialOffsetCalculatorILi1EjESB_NS0_6memory12LoadWithCastILi1EEENSC_13StoreWithCastILi1EEEEEviT_T0_T2_T3_T4_T5_ --------------------------
	.section	.nv.info._ZN2at6native27unrolled_elementwise_kernelIZZZNS0_16asin_kernel_cudaERNS_18TensorIteratorBaseEENKUlvE0_clEvENKUlvE_clEvEUldE_St5arrayIPcLm2EELi4E23TrivialOffsetCalculatorILi1EjESB_NS0_6memory12LoadWithCastILi1EEENSC_13StoreWithCastILi1EEEEEviT_T0_T2_T3_T4_T5_,"",@"SHT_CUDA_INFO"
	.sectionflags	@""
	.align	4


	//----- nvinfo : EIATTR_CUDA_API_VERSION
	.align		4
        /*0000*/ 	.byte	0x04, 0x37
        /*0002*/ 	.short	(.L_839 - .L_838)
.L_838:
        /*0004*/ 	.word	0x00000082


	//----- nvinfo : EIATTR_KPARAM_INFO
	.align		4
.L_839:
        /*0008*/ 	.byte	0x04, 0x17
        /*000a*/ 	.short	(.L_841 - .L_840)
.L_840:
        /*000c*/ 	.word	0x00000000
        /*0010*/ 	.short	0x0006
        /*0012*/ 	.short	0x0024
        /*0014*/ 	.byte	0x00, 0xf0, 0x21, 0x00


	//----- nvinfo : EIATTR_KPARAM_INFO
	.align		4
.L_841:
        /*0018*/ 	.byte	0x04, 0x17
        /*001a*/ 	.short	(.L_843 - .L_842)
.L_842:
        /*001c*/ 	.word	0x00000000
        /*0020*/ 	.short	0x0005
        /*0022*/ 	.short	0x001c
        /*0024*/ 	.byte	0x00, 0xf0, 0x21, 0x00


	//----- nvinfo : EIATTR_KPARAM_INFO
	.align		4
.L_843:
        /*0028*/ 	.byte	0x04, 0x17
        /*002a*/ 	.short	(.L_845 - .L_844)
.L_844:
        /*002c*/ 	.word	0x00000000
        /*0030*/ 	.short	0x0004
        /*0032*/ 	.short	0x0019
        /*0034*/ 	.byte	0x00, 0xf0, 0x05, 0x00


	//----- nvinfo : EIATTR_KPARAM_INFO
	.align		4
.L_845:
        /*0038*/ 	.byte	0x04, 0x17
        /*003a*/ 	.short	(.L_847 - .L_846)
.L_846:
        /*003c*/ 	.word	0x00000000
        /*0040*/ 	.short	0x0003
        /*0042*/ 	.short	0x0018
        /*0044*/ 	.byte	0x00, 0xf0, 0x05, 0x00


	//----- nvinfo : EIATTR_KPARAM_INFO
	.align		4
.L_847:
        /*0048*/ 	.byte	0x04, 0x17
        /*004a*/ 	.short	(.L_849 - .L_848)
.L_848:
        /*004c*/ 	.word	0x00000000
        /*0050*/ 	.short	0x0002
        /*0052*/ 	.short	0x0008
        /*0054*/ 	.byte	0x00, 0xf0, 0x41, 0x00


	//----- nvinfo : EIATTR_KPARAM_INFO
	.align		4
.L_849:
        /*0058*/ 	.byte	0x04, 0x17
        /*005a*/ 	.short	(.L_851 - .L_850)
.L_850:
        /*005c*/ 	.word	0x00000000
        /*0060*/ 	.short	0x0001
        /*0062*/ 	.short	0x0004
        /*0064*/ 	.byte	0x00, 0xf0, 0x05, 0x00


	//----- nvinfo : EIATTR_KPARAM_INFO
	.align		4
.L_851:
        /*0068*/ 	.byte	0x04, 0x17
        /*006a*/ 	.short	(.L_853 - .L_852)
.L_852:
        /*006c*/ 	.word	0x00000000
        /*0070*/ 	.short	0x0000
        /*0072*/ 	.short	0x0000
        /*0074*/ 	.byte	0x00, 0xf0, 0x11, 0x00


	//----- nvinfo : EIATTR_SPARSE_MMA_MASK
	.align		4
.L_853:
        /*0078*/ 	.byte	0x03, 0x50
        /*007a*/ 	.short	0x0000


	//----- nvinfo : EIATTR_MAXREG_COUNT
	.align		4
        /*007c*/ 	.byte	0x03, 0x1b
        /*007e*/ 	.short	0x00ff


	//----- nvinfo : EIATTR_EXTERNS
	.align		4
        /*0080*/ 	.byte	0x04, 0x0f
        /*0082*/ 	.short	(.L_855 - .L_854)


	//   ....[0]....
	.align		4
.L_854:
        /*0084*/ 	.word	index@(__assertfail)


	//----- nvinfo : EIATTR_MERCURY_ISA_VERSION
	.align		4
.L_855:
        /*0088*/ 	.byte	0x03, 0x5f
        /*008a*/ 	.short	0x0101


	//----- nvinfo : EIATTR_VRC_CTA_INIT_COUNT
	.align		4
        /*008c*/ 	.byte	0x02, 0x4a
	.zero		1
	.zero		1


	//----- nvinfo : EIATTR_SYSCALL_OFFSETS
	.align		4
        /*0090*/ 	.byte	0x04, 0x46
        /*0092*/ 	.short	(.L_857 - .L_856)


	//   ....[0]....
.L_856:
        /*0094*/ 	.word	0x00000e80


	//   ....[1]....
        /*0098*/ 	.word	0x00001ec0


	//   ....[2]....
        /*009c*/ 	.word	0x00002e40


	//   ....[3]....
        /*00a0*/ 	.word	0x00003d80


	//   ....[4]....
        /*00a4*/ 	.word	0x000095f0


	//   ....[5]....
        /*00a8*/ 	.word	0x0000a7d0


	//   ....[6]....
        /*00ac*/ 	.word	0x0000bb90


	//   ....[7]....
        /*00b0*/ 	.word	0x0000cf50


	//----- nvinfo : EIATTR_EXIT_INSTR_OFFSETS
	.align		4
.L_857:
        /*00b4*/ 	.byte	0x04, 0x1c
        /*00b6*/ 	.short	(.L_859 - .L_858)


	//   ....[0]....
.L_858:
        /*00b8*/ 	.word	0x0000bfe0


	//   ....[1]....
        /*00bc*/ 	.word	0x0000c120


	//   ....[2]....
        /*00c0*/ 	.word	0x0000c160


	//   ....[3]....
        /*00c4*/ 	.word	0x0000c1f0


	//   ....[4]....
        /*00c8*/ 	.word	0x0000c220


	//   ....[5]....
        /*00cc*/ 	.word	0x0000c250


	//   ....[6]....
        /*00d0*/ 	.word	0x0000c360


	//   ....[7]....
        /*00d4*/ 	.word	0x0000c420


	//   ....[8]....
        /*00d8*/ 	.word	0x0000c540


	//   ....[9]....
        /*00dc*/ 	.word	0x0000c610


	//   ....[10]....
        /*00e0*/ 	.word	0x0000c630


	//   ....[11]....
        /*00e4*/ 	.word	0x0000c700


	//   ....[12]....
        /*00e8*/ 	.word	0x0000c8f0


	//   ....[13]....
        /*00ec*/ 	.word	0x0000cae0


	//   ....[14]....
        /*00f0*/ 	.word	0x0000ccc0


	//   ....[15]....
        /*00f4*/ 	.word	0x0000ccf0


	//   ....[16]....
        /*00f8*/ 	.word	0x0000cd20


	//   ....[17]....
        /*00fc*/ 	.word	0x0000cdc0


	//   ....[18]....
        /*0100*/ 	.word	0x0000cdf0


	//   ....[19]....
        /*0104*/ 	.word	0x0000cf60


	//   ....[20]....
        /*0108*/ 	.word	0x0000d0f0


	//   ....[21]....
        /*010c*/ 	.word	0x0000d2b0


	//   ....[22]....
        /*0110*/ 	.word	0x0000d370


	//----- nvinfo : EIATTR_MAX_THREADS
	.align		4
.L_859:
        /*0114*/ 	.byte	0x04, 0x05
        /*0116*/ 	.short	(.L_861 - .L_860)
.L_860:
        /*0118*/ 	.word	0x00000080
        /*011c*/ 	.word	0x00000001
        /*0120*/ 	.word	0x00000001


	//----- nvinfo : EIATTR_CRS_STACK_SIZE
	.align		4
.L_861:
        /*0124*/ 	.byte	0x04, 0x1e
        /*0126*/ 	.short	(.L_863 - .L_862)
.L_862:
        /*0128*/ 	.word	0x00000000


	//----- nvinfo : EIATTR_CBANK_PARAM_SIZE
	.align		4
.L_863:
        /*012c*/ 	.byte	0x03, 0x19
        /*012e*/ 	.short	0x002c


	//----- nvinfo : EIATTR_PARAM_CBANK
	.align		4
        /*0130*/ 	.byte	0x04, 0x0a
        /*0132*/ 	.short	(.L_865 - .L_864)
	.align		4
.L_864:
        /*0134*/ 	.word	index@(.nv.constant0._ZN2at6native27unrolled_elementwise_kernelIZZZNS0_16asin_kernel_cudaERNS_18TensorIteratorBaseEENKUlvE0_clEvENKUlvE_clEvEUldE_St5arrayIPcLm2EELi4E23TrivialOffsetCalculatorILi1EjESB_NS0_6memory12LoadWithCastILi1EEENSC_13StoreWithCastILi1EEEEEviT_T0_T2_T3_T4_T5_)
        /*0138*/ 	.short	0x0380
        /*013a*/ 	.short	0x002c


	//----- nvinfo : EIATTR_SW_WAR
	.align		4
.L_865:
        /*013c*/ 	.byte	0x04, 0x36
        /*013e*/ 	.short	(.L_867 - .L_866)
.L_866:
        /*0140*/ 	.word	0x00000008
.L_867:


//--------------------- .nv.info._ZN2at6native18elementwise_kernelILi128ELi2EZNS0_22gpu_kernel_impl_nocastIZZZNS0_16asin_kernel_cudaERNS_18TensorIteratorBaseEENKUlvE0_clEvENKUlvE_clEvEUldE_EEvS4_RKT_EUliE_EEviT1_ --------------------------
	.section	.nv.info._ZN2at6native18elementwise_kernelILi128ELi2EZNS0_22gpu_kernel_impl_nocastIZZZNS0_16asin_kernel_cudaERNS_18TensorIteratorBaseEENKUlvE0_clEvENKUlvE_clEvEUldE_EEvS4_RKT_EUliE_EEviT1_,"",@"SHT_CUDA_INFO"
	.sectionflags	@""
	.align	4


	//----- nvinfo : EIATTR_CUDA_API_VERSION
	.align		4
        /*0000*/ 	.byte	0x04, 0x37
        /*0002*/ 	.short	(.L_869 - .L_868)
.L_868:
        /*0004*/ 	.word	0x00000082


	//----- nvinfo : EIATTR_KPARAM_INFO
	.align		4
.L_869:
        /*0008*/ 	.byte	0x04, 0x17
        /*000a*/ 	.short	(.L_871 - .L_870)
.L_870:
        /*000c*/ 	.word	0x00000000
        /*0010*/ 	.short	0x0001
        /*0012*/ 	.short	0x0008
        /*0014*/ 	.byte	0x00, 0xf0, 0x61, 0x08


	//----- nvinfo : EIATTR_KPARAM_INFO
	.align		4
.L_871:
        /*0018*/ 	.byte	0x04, 0x17
        /*001a*/ 	.short	(.L_873 - .L_872)
.L_872:
        /*001c*/ 	.word	0x00000000
        /*0020*/ 	.short	0x0000
        /*0022*/ 	.short	0x0000
        /*0024*/ 	.byte	0x00, 0xf0, 0x11, 0x00


	//----- nvinfo : EIATTR_SPARSE_MMA_MASK
	.align		4
.L_873:
        /*0028*/ 	.byte	0x03, 0x50
        /*002a*/ 	.short	0x0000


	//----- nvinfo : EIATTR_MAXREG_COUNT
	.align		4
        /*002c*/ 	.byte	0x03, 0x1b
        /*002e*/ 	.short	0x0080


	//----- nvinfo : EIATTR_MERCURY_ISA_VERSION
	.align		4
        /*0030*/ 	.byte	0x03, 0x5f
        /*0032*/ 	.short	0x0101


	//----- nvinfo : EIATTR_VRC_CTA_INIT_COUNT
	.align		4
        /*0034*/ 	.byte	0x02, 0x4a
	.zero		1
	.zero		1


	//----- nvinfo : EIATTR_EXIT_INSTR_OFFSETS
	.align		4
        /*0038*/ 	.byte	0x04, 0x1c
        /*003a*/ 	.short	(.L_875 - .L_874)


	//   ....[0]....
.L_874:
        /*003c*/ 	.word	0x00001210


	//   ....[1]....
        /*0040*/ 	.word	0x00001d10


	//   ....[2]....
        /*0044*/ 	.word	0x00002350


	//   ....[3]....
        /*0048*/ 	.word	0x00004820


	//   ....[4]....
        /*004c*/ 	.word	0x00006c30


	//----- nvinfo : EIATTR_MAX_THREADS
	.align		4
.L_875:
        /*0050*/ 	.byte	0x04, 0x05
        /*0052*/ 	.short	(.L_877 - .L_876)
.L_876:
        /*0054*/ 	.word	0x00000080
        /*0058*/ 	.word	0x00000001
        /*005c*/ 	.word	0x00000001


	//----- nvinfo : EIATTR_CRS_STACK_SIZE
	.align		4
.L_877:
        /*0060*/ 	.byte	0x04, 0x1e
        /*0062*/ 	.short	(.L_879 - .L_878)
.L_878:
        /*0064*/ 	.word	0x00000000


	//----- nvinfo : EIATTR_CBANK_PARAM_SIZE
	.align		4
.L_879:
        /*0068*/ 	.byte	0x03, 0x19
        /*006a*/ 	.short	0x0220


	//----- nvinfo : EIATTR_PARAM_CBANK
	.align		4
        /*006c*/ 	.byte	0x04, 0x0a
        /*006e*/ 	.short	(.L_881 - .L_880)
	.align		4
.L_880:
        /*0070*/ 	.word	index@(.nv.constant0._ZN2at6native18elementwise_kernelILi128ELi2EZNS0_22gpu_kernel_impl_nocastIZZZNS0_16asin_kernel_cudaERNS_18TensorIteratorBaseEENKUlvE0_clEvENKUlvE_clEvEUldE_EEvS4_RKT_EUliE_EEviT1_)
        /*0074*/ 	.short	0x0380
        /*0076*/ 	.short	0x0220


	//----- nvinfo : EIATTR_SW_WAR
	.align		4
.L_881:
        /*0078*/ 	.byte	0x04, 0x36
        /*007a*/ 	.short	(.L_883 - .L_882)
.L_882:
        /*007c*/ 	.word	0x00000008
.L_883:


//--------------------- .nv.info._ZN2at6native27unrolled_elementwise_kernelIZZZNS0_16asin_kernel_cudaERNS_18TensorIteratorBaseEENKUlvE0_clEvENKUlvE_clEvEUldE_St5arrayIPcLm2EELi4E23TrivialOffsetCalculatorILi1EjESB_NS0_6memory15LoadWithoutCastENSC_16StoreWithoutCastEEEviT_T0_T2_T3_T4_T5_ --------------------------
	.section	.nv.info._ZN2at6native27unrolled_elementwise_kernelIZZZNS0_16asin_kernel_cudaERNS_18TensorIteratorBaseEENKUlvE0_clEvENKUlvE_clEvEUldE_St5arrayIPcLm2EELi4E23TrivialOffsetCalculatorILi1EjESB_NS0_6memory15LoadWithoutCastENSC_16StoreWithoutCastEEEviT_T0_T2_T3_T4_T5_,"",@"SHT_CUDA_INFO"
	.sectionflags	@""
	.align	4


	//----- nvinfo : EIATTR_CUDA_API_VERSION
	.align		4
        /*0000*/ 	.byte	0x04, 0x37
        /*0002*/ 	.short	(.L_885 - .L_884)
.L_884:
        /*0004*/ 	.word	0x00000082


	//----- nvinfo : EIATTR_KPARAM_INFO
	.align		4
.L_885:
        /*0008*/ 	.byte	0x04, 0x17
        /*000a*/ 	.short	(.L_887 - .L_886)
.L_886:
        /*000c*/ 	.word	0x00000000
        /*0010*/ 	.short	0x0006
        /*0012*/ 	.short	0x001b
        /*0014*/ 	.byte	0x00, 0xf0, 0x05, 0x00


	//----- nvinfo : EIATTR_KPARAM_INFO
	.align		4
.L_887:
        /*0018*/ 	.byte	0x04, 0x17
        /*001a*/ 	.short	(.L_889 - .L_888)
.L_888:
        /*001c*/ 	.word	0x00000000
        /*0020*/ 	.short	0x0005
        /*0022*/ 	.short	0x001a
        /*0024*/ 	.byte	0x00, 0xf0, 0x05, 0x00


	//----- nvinfo : EIATTR_KPARAM_INFO
	.align		4
.L_889:
        /*0028*/ 	.byte	0x04, 0x17
        /*002a*/ 	.short	(.L_891 - .L_890)
.L_890:
        /*002c*/ 	.word	0x00000000
        /*0030*/ 	.short	0x0004
        /*0032*/ 	.short	0x0019
        /*0034*/ 	.byte	0x00, 0xf0, 0x05, 0x00


	//----- nvinfo : EIATTR_KPARAM_INFO
	.align		4
.L_891:
        /*0038*/ 	.byte	0x04, 0x17
        /*003a*/ 	.short	(.L_893 - .L_892)
.L_892:
        /*003c*/ 	.word	0x00000000
        /*0040*/ 	.short	0x0003
        /*0042*/ 	.short	0x0018
        /*0044*/ 	.byte	0x00, 0xf0, 0x05, 0x00


	//----- nvinfo : EIATTR_KPARAM_INFO
	.align		4
.L_893:
        /*0048*/ 	.byte	0x04, 0x17
        /*004a*/ 	.short	(.L_895 - .L_894)
.L_894:
        /*004c*/ 	.word	0x00000000
        /*0050*/ 	.short	0x0002
        /*0052*/ 	.short	0x0008
        /*0054*/ 	.byte	0x00, 0xf0, 0x41, 0x00


	//----- nvinfo : EIATTR_KPARAM_INFO
	.align		4
.L_895:
        /*0058*/ 	.byte	0x04, 0x17
        /*005a*/ 	.short	(.L_897 - .L_896)
.L_896:
        /*005c*/ 	.word	0x00000000
        /*0060*/ 	.short	0x0001
        /*0062*/ 	.short	0x0004
        /*0064*/ 	.byte	0x00, 0xf0, 0x05, 0x00


	//----- nvinfo : EIATTR_KPARAM_INFO
	.align		4
.L_897:
        /*0068*/ 	.byte	0x04, 0x17
        /*006a*/ 	.short	(.L_899 - .L_898)
.L_898:
        /*006c*/ 	.word	0x00000000
        /*0070*/ 	.short	0x0000
        /*0072*/ 	.short	0x0000
        /*0074*/ 	.byte	0x00, 0xf0, 0x11, 0x00


	//----- nvinfo : EIATTR_SPARSE_MMA_MASK
	.align		4
.L_899:
        /*0078*/ 	.byte	0x03, 0x50
        /*007a*/ 	.short	0x0000


	//----- nvinfo : EIATTR_MAXREG_COUNT
	.align		4
        /*007c*/ 	.byte	0x03, 0x1b
        /*007e*/ 	.short	0x00ff


	//----- nvinfo : EIATTR_MERCURY_ISA_VERSION
	.align		4
        /*0080*/ 	.byte	0x03, 0x5f
        /*0082*/ 	.short	0x0101


	//----- nvinfo : EIATTR_VRC_CTA_INIT_COUNT
	.align		4
        /*0084*/ 	.byte	0x02, 0x4a
	.zero		1
	.zero		1


	//----- nvinfo : EIATTR_EXIT_INSTR_OFFSETS
	.align		4
        /*0088*/ 	.byte	0x04, 0x1c
        /*008a*/ 	.short	(.L_901 - .L_900)


	//   ....[0]....
.L_900:
        /*008c*/ 	.word	0x00004850


	//   ....[1]....
        /*0090*/ 	.word	0x000048a0


	//----- nvinfo : EIATTR_MAX_THREADS
	.align		4
.L_901:
        /*0094*/ 	.byte	0x04, 0x05
        /*0096*/ 	.short	(.L_903 - .L_902)
.L_902:
        /*0098*/ 	.word	0x00000080
        /*009c*/ 	.word	0x00000001
        /*00a0*/ 	.word	0x00000001


	//----- nvinfo : EIATTR_CRS_STACK_SIZE
	.align		4
.L_903:
        /*00a4*/ 	.byte	0x04, 0x1e
        /*00a6*/ 	.short	(.L_905 - .L_904)
.L_904:
        /*00a8*/ 	.word	0x00000000


	//----- nvinfo : EIATTR_CBANK_PARAM_SIZE
	.align		4
.L_905:
        /*00ac*/ 	.byte	0x03, 0x19
        /*00ae*/ 	.short	0x001c


	//----- nvinfo : EIATTR_PARAM_CBANK
	.align		4
        /*00b0*/ 	.byte	0x04, 0x0a
        /*00b2*/ 	.short	(.L_907 - .L_906)
	.align		4
.L_906:
        /*00b4*/ 	.word	index@(.nv.constant0._ZN2at6native27unrolled_elementwise_kernelIZZZNS0_16asin_kernel_cudaERNS_18TensorIteratorBaseEENKUlvE0_clEvENKUlvE_clEvEUldE_St5arrayIPcLm2EELi4E23TrivialOffsetCalculatorILi1EjESB_NS0_6memory15LoadWithoutCastENSC_16StoreWithoutCastEEEviT_T0_T2_T3_T4_T5_)
        /*00b8*/ 	.short	0x0380
        /*00ba*/ 	.short	0x001c


	//----- nvinfo : EIATTR_SW_WAR
	.align		4
.L_907:
        /*00bc*/ 	.byte	0x04, 0x36
        /*00be*/ 	.short	(.L_909 - .L_908)
.L_908:
        /*00c0*/ 	.word	0x00000008
.L_909:


//--------------------- .nv.info._ZN2at6native29vectorized_elementwise_kernelILi2EZZZNS0_16asin_kernel_cudaERNS_18TensorIteratorBaseEENKUlvE0_clEvENKUlvE_clEvEUldE_St5arrayIPcLm2EEEEviT0_T1_ --------------------------
	.section	.nv.info._ZN2at6native29vectorized_elementwise_kernelILi2EZZZNS0_16asin_kernel_cudaERNS_18TensorIteratorBaseEENKUlvE0_clEvENKUlvE_clEvEUldE_St5arrayIPcLm2EEEEviT0_T1_,"",@"SHT_CUDA_INFO"
	.sectionflags	@""
	.align	4


	//----- nvinfo : EIATTR_CUDA_API_VERSION
	.align		4
        /*0000*/ 	.byte	0x04, 0x37
        /*0002*/ 	.short	(.L_911 - .L_910)
.L_910:
        /*0004*/ 	.word	0x00000082


	//----- nvinfo : EIATTR_KPARAM_INFO
	.align		4
.L_911:
        /*0008*/ 	.byte	0x04, 0x17
        /*000a*/ 	.short	(.L_913 - .L_912)
.L_912:
        /*000c*/ 	.word	0x00000000
        /*0010*/ 	.short	0x0002
        /*0012*/ 	.short	0x0008
        /*0014*/ 	.byte	0x00, 0xf0, 0x41, 0x00


	//----- nvinfo : EIATTR_KPARAM_INFO
	.align		4
.L_913:
        /*0018*/ 	.byte	0x04, 0x17
        /*001a*/ 	.short	(.L_915 - .L_914)
.L_914:
        /*001c*/ 	.word	0x00000000
        /*0020*/ 	.short	0x0001
        /*0022*/ 	.short	0x0004
        /*0024*/ 	.byte	0x00, 0xf0, 0x05, 0x00


	//----- nvinfo : EIATTR_KPARAM_INFO
	.align		4
.L_915:
        /*0028*/ 	.byte	0x04, 0x17
        /*002a*/ 	.short	(.L_917 - .L_916)
.L_916:
        /*002c*/ 	.word	0x00000000
        /*0030*/ 	.short	0x0000
        /*0032*/ 	.short	0x0000
        /*0034*/ 	.byte	0x00, 0xf0, 0x11, 0x00


	//----- nvinfo : EIATTR_SPARSE_MMA_MASK
	.align		4
.L_917:
        /*0038*/ 	.byte	0x03, 0x50
        /*003a*/ 	.short	0x0000


	//----- nvinfo : EIATTR_MAXREG_COUNT
	.align		4
        /*003c*/ 	.byte	0x03, 0x1b
        /*003e*/ 	.short	0x00ff


	//----- nvinfo : EIATTR_MERCURY_ISA_VERSION
	.align		4
        /*0040*/ 	.byte	0x03, 0x5f
        /*0042*/ 	.short	0x0101


	//----- nvinfo : EIATTR_VRC_CTA_INIT_COUNT
	.align		4
        /*0044*/ 	.byte	0x02, 0x4a
	.zero		1
	.zero		1


	//----- nvinfo : EIATTR_EXIT_INSTR_OFFSETS
	.align		4
        /*0048*/ 	.byte	0x04, 0x1c
        /*004a*/ 	.short	(.L_919 - .L_918)


	//   ....[0]....
.L_918:
        /*004c*/ 	.word	0x00009160


	//   ....[1]....
        /*0050*/ 	.word	0x000091b0


	//   ....[2]....
        /*0054*/ 	.word	0x00010300


	//----- nvinfo : EIATTR_MAX_THREADS
	.align		4
.L_919:
        /*0058*/ 	.byte	0x04, 0x05
        /*005a*/ 	.short	(.L_921 - .L_920)
.L_920:
        /*005c*/ 	.word	0x00000080
        /*0060*/ 	.word	0x00000001
        /*0064*/ 	.word	0x00000001


	//----- nvinfo : EIATTR_CRS_STACK_SIZE
	.align		4
.L_921:
        /*0068*/ 	.byte	0x04, 0x1e
        /*006a*/ 	.short	(.L_923 - .L_922)
.L_922:
        /*006c*/ 	.word	0x00000000


	//----- nvinfo : EIATTR_CBANK_PARAM_SIZE
	.align		4
.L_923:
        /*0070*/ 	.byte	0x03, 0x19
        /*0072*/ 	.short	0x0018


	//----- nvinfo : EIATTR_PARAM_CBANK
	.align		4
        /*0074*/ 	.byte	0x04, 0x0a
        /*0076*/ 	.short	(.L_925 - .L_924)
	.align		4
.L_924:
        /*0078*/ 	.word	index@(.nv.constant0._ZN2at6native29vectorized_elementwise_kernelILi2EZZZNS0_16asin_kernel_cudaERNS_18TensorIteratorBaseEENKUlvE0_clEvENKUlvE_clEvEUldE_St5arrayIPcLm2EEEEviT0_T1_)
        /*007c*/ 	.short	0x0380
        /*007e*/ 	.short	0x0018


	//----- nvinfo : EIATTR_SW_WAR
	.align		4
.L_925:
        /*0080*/ 	.byte	0x04, 0x36
        /*0082*/ 	.short	(.L_927 - .L_926)
.L_926:
        /*0084*/ 	.word	0x00000008
.L_927:


//--------------------- .nv.info._ZN2at6native29vectorized_elementwise_kernelILi4EZZZNS0_16asin_kernel_cudaERNS_18TensorIteratorBaseEENKUlvE0_clEvENKUlvE_clEvEUldE_St5arrayIPcLm2EEEEviT0_T1_ --------------------------
	.section	.nv.info._ZN2at6native29vectorized_elementwise_kernelILi4EZZZNS0_16asin_kernel_cudaERNS_18TensorIteratorBaseEENKUlvE0_clEvENKUlvE_clEvEUldE_St5arrayIPcLm2EEEEviT0_T1_,"",@"SHT_CUDA_INFO"
	.sectionflags	@""
	.align	4


	//----- nvinfo : EIATTR_CUDA_API_VERSION
	.align		4
        /*0000*/ 	.byte	0x04, 0x37
        /*0002*/ 	.short	(.L_929 - .L_928)
.L_928:
        /*0004*/ 	.word	0x00000082


	//----- nvinfo : EIATTR_KPARAM_INFO
	.align		4
.L_929:
        /*0008*/ 	.byte	0x04, 0x17
        /*000a*/ 	.short	(.L_931 - .L_930)
.L_930:
        /*000c*/ 	.word	0x00000000
        /*0010*/ 	.short	0x0002
        /*0012*/ 	.short	0x0008
        /*0014*/ 	.byte	0x00, 0xf0, 0x41, 0x00


	//----- nvinfo : EIATTR_KPARAM_INFO
	.align		4
.L_931:
        /*0018*/ 	.byte	0x04, 0x17
        /*001a*/ 	.short	(.L_933 - .L_932)
.L_932:
        /*001c*/ 	.word	0x00000000
        /*0020*/ 	.short	0x0001
        /*0022*/ 	.short	0x0004
        /*0024*/ 	.byte	0x00, 0xf0, 0x05, 0x00


	//----- nvinfo : EIATTR_KPARAM_INFO
	.align		4
.L_933:
        /*0028*/ 	.byte	0x04, 0x17
        /*002a*/ 	.short	(.L_935 - .L_934)
.L_934:
        /*002c*/ 	.word	0x00000000
        /*0030*/ 	.short	0x0000
        /*0032*/ 	.short	0x0000
        /*0034*/ 	.byte	0x00, 0xf0, 0x11, 0x00


	//----- nvinfo : EIATTR_SPARSE_MMA_MASK
	.align		4
.L_935:
        /*0038*/ 	.byte	0x03, 0x50
        /*003a*/ 	.short	0x0000


	//----- nvinfo : EIATTR_MAXREG_COUNT
	.align		4
        /*003c*/ 	.byte	0x03, 0x1b
        /*003e*/ 	.short	0x00ff


	//----- nvinfo : EIATTR_MERCURY_ISA_VERSION
	.align		4
        /*0040*/ 	.byte	0x03, 0x5f
        /*0042*/ 	.short	0x0101


	//----- nvinfo : EIATTR_VRC_CTA_INIT_COUNT
	.align		4
        /*0044*/ 	.byte	0x02, 0x4a
	.zero		1
	.zero		1


	//----- nvinfo : EIATTR_EXIT_INSTR_OFFSETS
	.align		4
        /*0048*/ 	.byte	0x04, 0x1c
        /*004a*/ 	.short	(.L_937 - .L_936)


	//   ....[0]....
.L_936:
        /*004c*/ 	.word	0x00009160


	//   ....[1]....
        /*0050*/ 	.word	0x000091b0


	//   ....[2]....
        /*0054*/ 	.word	0x000102c0


	//----- nvinfo : EIATTR_MAX_THREADS
	.align		4
.L_937:
        /*0058*/ 	.byte	0x04, 0x05
        /*005a*/ 	.short	(.L_939 - .L_938)
.L_938:
        /*005c*/ 	.word	0x00000080
        /*0060*/ 	.word	0x00000001
        /*0064*/ 	.word	0x00000001


	//----- nvinfo : EIATTR_CRS_STACK_SIZE
	.align		4
.L_939:
        /*0068*/ 	.byte	0x04, 0x1e
        /*006a*/ 	.short	(.L_941 - .L_940)
.L_940:
        /*006c*/ 	.word	0x00000000


	//----- nvinfo : EIATTR_CBANK_PARAM_SIZE
	.align		4
.L_941:
        /*0070*/ 	.byte	0x03, 0x19
        /*0072*/ 	.short	0x0018


	//----- nvinfo : EIATTR_PARAM_CBANK
	.align		4
        /*0074*/ 	.byte	0x04, 0x0a
        /*0076*/ 	.short	(.L_943 - .L_942)
	.align		4
.L_942:
        /*0078*/ 	.word	index@(.nv.constant0._ZN2at6native29vectorized_elementwise_kernelILi4EZZZNS0_16asin_kernel_cudaERNS_18TensorIteratorBaseEENKUlvE0_clEvENKUlvE_clEvEUldE_St5arrayIPcLm2EEEEviT0_T1_)
        /*007c*/ 	.short	0x0380
        /*007e*/ 	.short	0x0018


	//----- nvinfo : EIATTR_SW_WAR
	.align		4
.L_943:
        /*0080*/ 	.byte	0x04, 0x36
        /*0082*/ 	.short	(.L_945 - .L_944)
.L_944:
        /*0084*/ 	.word	0x00000008
.L_945:


//--------------------- .nv.info._ZN2at6native29vectorized_elementwise_kernelILi8EZZZNS0_16asin_kernel_cudaERNS_18TensorIteratorBaseEENKUlvE0_clEvENKUlvE_clEvEUldE_St5arrayIPcLm2EEEEviT0_T1_ --------------------------
	.section	.nv.info._ZN2at6native29vectorized_elementwise_kernelILi8EZZZNS0_16asin_kernel_cudaERNS_18TensorIteratorBaseEENKUlvE0_clEvENKUlvE_clEvEUldE_St5arrayIPcLm2EEEEviT0_T1_,"",@"SHT_CUDA_INFO"
	.sectionflags	@""
	.align	4


	//----- nvinfo : EIATTR_CUDA_API_VERSION
	.align		4
        /*0000*/ 	.byte	0x04, 0x37
        /*0002*/ 	.short	(.L_947 - .L_946)
.L_946:
        /*0004*/ 	.word	0x00000082


	//----- nvinfo : EIATTR_KPARAM_INFO
	.align		4
.L_947:
        /*0008*/ 	.byte	0x04, 0x17
        /*000a*/ 	.short	(.L_949 - .L_948)
.L_948:
        /*000c*/ 	.word	0x00000000
        /*0010*/ 	.short	0x0002
        /*0012*/ 	.short	0x0008
        /*0014*/ 	.byte	0x00, 0xf0, 0x41, 0x00


	//----- nvinfo : EIATTR_KPARAM_INFO
	.align		4
.L_949:
        /*0018*/ 	.byte	0x04, 0x17
        /*001a*/ 	.short	(.L_951 - .L_950)
.L_950:
        /*001c*/ 	.word	0x00000000
        /*0020*/ 	.short	0x0001
        /*0022*/ 	.short	0x0004
        /*0024*/ 	.byte	0x00, 0xf0, 0x05, 0x00


	//----- nvinfo : EIATTR_KPARAM_INFO
	.align		4
.L_951:
        /*0028*/ 	.byte	0x04, 0x17
        /*002a*/ 	.short	(.L_953 - .L_952)
.L_952:
        /*002c*/ 	.word	0x00000000
        /*0030*/ 	.short	0x0000
        /*0032*/ 	.short	0x0000
        /*0034*/ 	.byte	0x00, 0xf0, 0x11, 0x00


	//----- nvinfo : EIATTR_SPARSE_MMA_MASK
	.align		4
.L_953:
        /*0038*/ 	.byte	0x03, 0x50
        /*003a*/ 	.short	0x0000


	//----- nvinfo : EIATTR_MAXREG_COUNT
	.align		4
        /*003c*/ 	.byte	0x03, 0x1b
        /*003e*/ 	.short	0x00ff


	//----- nvinfo : EIATTR_MERCURY_ISA_VERSION
	.align		4
        /*0040*/ 	.byte	0x03, 0x5f
        /*0042*/ 	.short	0x0101


	//----- nvinfo : EIATTR_VRC_CTA_INIT_COUNT
	.align		4
        /*0044*/ 	.byte	0x02, 0x4a
	.zero		1
	.zero		1


	//----- nvinfo : EIATTR_EXIT_INSTR_OFFSETS
	.align		4
        /*0048*/ 	.byte	0x04, 0x1c
        /*004a*/ 	.short	(.L_955 - .L_954)


	//   ....[0]....
.L_954:
        /*004c*/ 	.word	0x00000010


	//----- nvinfo : EIATTR_MAX_THREADS
	.align		4
.L_955:
        /*0050*/ 	.byte	0x04, 0x05
        /*0052*/ 	.short	(.L_957 - .L_956)
.L_956:
        /*0054*/ 	.word	0x00000080
        /*0058*/ 	.word	0x00000001
        /*005c*/ 	.word	0x00000001


	//----- nvinfo : EIATTR_CBANK_PARAM_SIZE
	.align		4
.L_957:
        /*0060*/ 	.byte	0x03, 0x19
        /*0062*/ 	.short	0x0018


	//----- nvinfo : EIATTR_PARAM_CBANK
	.align		4
        /*0064*/ 	.byte	0x04, 0x0a
        /*0066*/ 	.short	(.L_959 - .L_958)
	.align		4
.L_958:
        /*0068*/ 	.word	index@(.nv.constant0._ZN2at6native29vectorized_elementwise_kernelILi8EZZZNS0_16asin_kernel_cudaERNS_18TensorIteratorBaseEENKUlvE0_clEvENKUlvE_clEvEUldE_St5arrayIPcLm2EEEEviT0_T1_)
        /*006c*/ 	.short	0x0380
        /*006e*/ 	.short	0x0018


	//----- nvinfo : EIATTR_SW_WAR
	.align		4
.L_959:
        /*0070*/ 	.byte	0x04, 0x36
        /*0072*/ 	.short	(.L_961 - .L_960)
.L_960:
        /*0074*/ 	.word	0x00000008
.L_961:


//--------------------- .nv.info._ZN2at6native18elementwise_kernelILi128ELi4EZNS0_15gpu_kernel_implIZZZNS0_16asin_kernel_cudaERNS_18TensorIteratorBaseEENKUlvE_clEvENKUlvE1_clEvEUlN3c107complexINS7_4HalfEEEE_EEvS4_RKT_EUliE_EEviT1_ --------------------------
	.section	.nv.info._ZN2at6native18elementwise_kernelILi128ELi4EZNS0_15gpu_kernel_implIZZZNS0_16asin_kernel_cudaERNS_18TensorIteratorBaseEENKUlvE_clEvENKUlvE1_clEvEUlN3c107complexINS7_4HalfEEEE_EEvS4_RKT_EUliE_EEviT1_,"",@"SHT_CUDA_INFO"
	.sectionflags	@""
	.align	4


	//----- nvinfo : EIATTR_CUDA_API_VERSION
	.align		4
        /*0000*/ 	.byte	0x04, 0x37
        /*0002*/ 	.short	(.L_963 - .L_962)
.L_962:
        /*0004*/ 	.word	0x00000082


	//----- nvinfo : EIATTR_KPARAM_INFO
	.align		4
.L_963:
        /*0008*/ 	.byte	0x04, 0x17
        /*000a*/ 	.short	(.L_965 - .L_964)
.L_964:
        /*000c*/ 	.word	0x00000000
        /*0010*/ 	.short	0x0001
        /*0012*/ 	.short	0x0008
        /*0014*/ 	.byte	0x00, 0xf0, 0x61, 0x08


	//----- nvinfo : EIATTR_KPARAM_INFO
	.align		4
.L_965:
        /*0018*/ 	.byte	0x04, 0x17
        /*001a*/ 	.short	(.L_967 - .L_966)
.L_966:
        /*001c*/ 	.word	0x00000000
        /*0020*/ 	.short	0x0000
        /*0022*/ 	.short	0x0000
        /*0024*/ 	.byte	0x00, 0xf0, 0x11, 0x00


	//----- nvinfo : EIATTR_SPARSE_MMA_MASK
	.align		4
.L_967:
        /*0028*/ 	.byte	0x03, 0x50
        /*002a*/ 	.short	0x0000


	//----- nvinfo : EIATTR_MAXREG_COUNT
	.align		4
        /*002c*/ 	.byte	0x03, 0x1b
        /*002e*/ 	.short	0x0080


	//----- nvinfo : EIATTR_EXTERNS
	.align		4
        /*0030*/ 	.byte	0x04, 0x0f
        /*0032*/ 	.short	(.L_969 - .L_968)


	//   ....[0]....
	.align		4
.L_968:
        /*0034*/ 	.word	index@(__assertfail)


	//----- nvinfo : EIATTR_MERCURY_ISA_VERSION
	.align		4
.L_969:
        /*0038*/ 	.byte	0x03, 0x5f
        /*003a*/ 	.short	0x0101


	//----- nvinfo : EIATTR_VRC_CTA_INIT_COUNT
	.align		4
        /*003c*/ 	.byte	0x02, 0x4a
	.zero		1
	.zero		1


	//----- nvinfo : EIATTR_SYSCALL_OFFSETS
	.align		4
        /*0040*/ 	.byte	0x04, 0x46
        /*0042*/ 	.short	(.L_971 - .L_970)


	//   ....[0]....
.L_970:
        /*0044*/ 	.word	0x00002460


	//   ....[1]....
        /*0048*/ 	.word	0x00005c60


	//   ....[2]....
        /*004c*/ 	.word	0x00008270


	//   ....[3]....
        /*0050*/ 	.word	0x0000b900


	//   ....[4]....
        /*0054*/ 	.word	0x0000e020


	//   ....[5]....
        /*0058*/ 	.word	0x000116b0


	//   ....[6]....
        /*005c*/ 	.word	0x00013de0


	//   ....[7]....
        /*0060*/ 	.word	0x00017430


	//----- nvinfo : EIATTR_EXIT_INSTR_OFFSETS
	.align		4
.L_971:
        /*0064*/ 	.byte	0x04, 0x1c
        /*0066*/ 	.short	(.L_973 - .L_972)


	//   ....[0]....
.L_972:
        /*0068*/ 	.word	0x00011990


	//   ....[1]....
        /*006c*/ 	.word	0x00016880


	//   ....[2]....
        /*0070*/ 	.word	0x000168c0


	//   ....[3]....
        /*0074*/ 	.word	0x00016960


	//   ....[4]....
        /*0078*/ 	.word	0x000169a0


	//   ....[5]....
        /*007c*/ 	.word	0x000169e0


	//   ....[6]....
        /*0080*/ 	.word	0x00016a70


	//   ....[7]....
        /*0084*/ 	.word	0x00016a90


	//   ....[8]....
        /*0088*/ 	.word	0x00016b30


	//   ....[9]....
        /*008c*/ 	.word	0x00016b50


	//   ....[10]....
        /*0090*/ 	.word	0x00016ba0


	//   ....[11]....
        /*0094*/ 	.word	0x00016c80


	//   ....[12]....
        /*0098*/ 	.word	0x00016df0


	//   ....[13]....
        /*009c*/ 	.word	0x00016f60


	//   ....[14]....
        /*00a0*/ 	.word	0x000170c0


	//   ....[15]....
        /*00a4*/ 	.word	0x00017100


	//   ....[16]....
        /*00a8*/ 	.word	0x00017140


	//   ....[17]....
        /*00ac*/ 	.word	0x00017210


	//   ....[18]....
        /*00b0*/ 	.word	0x000172d0


	//   ....[19]....
        /*00b4*/ 	.word	0x00017440


	//   ....[20]....
        /*00b8*/ 	.word	0x00017550


	//   ....[21]....
        /*00bc*/ 	.word	0x00017690


	//   ....[22]....
        /*00c0*/ 	.word	0x000176d0


	//----- nvinfo : EIATTR_MAX_THREADS
	.align		4
.L_973:
        /*00c4*/ 	.byte	0x04, 0x05
        /*00c6*/ 	.short	(.L_975 - .L_974)
.L_974:
        /*00c8*/ 	.word	0x00000080
        /*00cc*/ 	.word	0x00000001
        /*00d0*/ 	.word	0x00000001


	//----- nvinfo : EIATTR_CRS_STACK_SIZE
	.align		4
.L_975:
        /*00d4*/ 	.byte	0x04, 0x1e
        /*00d6*/ 	.short	(.L_977 - .L_976)
.L_976:
        /*00d8*/ 	.word	0x00000000


	//----- nvinfo : EIATTR_CBANK_PARAM_SIZE
	.align		4
.L_977:
        /*00dc*/ 	.byte	0x03, 0x19
        /*00de*/ 	.short	0x0220


	//----- nvinfo : EIATTR_PARAM_CBANK
	.align		4
        /*00e0*/ 	.byte	0x04, 0x0a
        /*00e2*/ 	.short	(.L_979 - .L_978)
	.align		4
.L_978:
        /*00e4*/ 	.word	index@(.nv.constant0._ZN2at6native18elementwise_kernelILi128ELi4EZNS0_15gpu_kernel_implIZZZNS0_16asin_kernel_cudaERNS_18TensorIteratorBaseEENKUlvE_clEvENKUlvE1_clEvEUlN3c107complexINS7_4HalfEEEE_EEvS4_RKT_EUliE_EEviT1_)
        /*00e8*/ 	.short	0x0380
        /*00ea*/ 	.short	0x0220


	//----- nvinfo : EIATTR_SW_WAR
	.align		4
.L_979:
        /*00ec*/ 	.byte	0x04, 0x36
        /*00ee*/ 	.short	(.L_981 - .L_980)
.L_980:
        /*00f0*/ 	.word	0x00000008
.L_981:


//--------------------- .nv.info._ZN2at6native27unrolled_elementwise_kernelIZZZNS0_16asin_kernel_cudaERNS_18TensorIteratorBaseEENKUlvE_clEvENKUlvE1_clEvEUlN3c107complexINS6_4HalfEEEE_St5arrayIPcLm2EELi4E23TrivialOffsetCalculatorILi1EjESF_NS0_6memory12LoadWithCastILi1EEENSG_13StoreWithCastILi1EEEEEviT_T0_T2_T3_T4_T5_ --------------------------
	.section	.nv.info._ZN2at6native27unrolled_elementwise_kernelIZZZNS0_16asin_kernel_cudaERNS_18TensorIteratorBaseEENKUlvE_clEvENKUlvE1_clEvEUlN3c107complexINS6_4HalfEEEE_St5arrayIPcLm2EELi4E23TrivialOffsetCalculatorILi1EjESF_NS0_6memory12LoadWithCastILi1EEENSG_13StoreWithCastILi1EEEEEviT_T0_T2_T3_T4_T5_,"",@"SHT_CUDA_INFO"
	.sectionflags	@""
	.align	4


	//----- nvinfo : EIATTR_CUDA_API_VERSION
	.align		4
        /*0000*/ 	.byte	0x04, 0x37
        /*0002*/ 	.short	(.L_983 - .L_982)
.L_982:
        /*0004*/ 	.word	0x00000082


	//----- nvinfo : EIATTR_KPARAM_INFO
	.align		4
.L_983:
        /*0008*/ 	.byte	0x04, 0x17
        /*000a*/ 	.short	(.L_985 - .L_984)
.L_984:
        /*000c*/ 	.word	0x00000000
        /*0010*/ 	.short	0x0006
        /*0012*/ 	.short	0x0024
        /*0014*/ 	.byte	0x00, 0xf0, 0x21, 0x00


	//----- nvinfo : EIATTR_KPARAM_INFO
	.align		4
.L_985:
        /*0018*/ 	.byte	0x04, 0x17
        /*001a*/ 	.short	(.L_987 - .L_986)
.L_986:
        /*001c*/ 	.word	0x00000000
        /*0020*/ 	.short	0x0005
        /*0022*/ 	.short	0x001c
        /*0024*/ 	.byte	0x00, 0xf0, 0x21, 0x00


	//----- nvinfo : EIATTR_KPARAM_INFO
	.align		4
.L_987:
        /*0028*/ 	.byte	0x04, 0x17
        /*002a*/ 	.short	(.L_989 - .L_988)
.L_988:
        /*002c*/ 	.word	0x00000000
        /*0030*/ 	.short	0x0004
        /*0032*/ 	.short	0x0019
        /*0034*/ 	.byte	0x00, 0xf0, 0x05, 0x00


	//----- nvinfo : EIATTR_KPARAM_INFO
	.align		4
.L_989:
        /*0038*/ 	.byte	0x04, 0x17
        /*003a*/ 	.short	(.L_991 - .L_990)
.L_990:
        /*003c*/ 	.word	0x00000000
        /*0040*/ 	.short	0x0003
        /*0042*/ 	.short	0x0018
        /*0044*/ 	.byte	0x00, 0xf0, 0x05, 0x00


	//----- nvinfo : EIATTR_KPARAM_INFO
	.align		4
.L_991:
        /*0048*/ 	.byte	0x04, 0x17
        /*004a*/ 	.short	(.L_993 - .L_992)
.L_992:
        /*004c*/ 	.word	0x00000000
        /*0050*/ 	.short	0x0002
        /*0052*/ 	.short	0x0008
        /*0054*/ 	.byte	0x00, 0xf0, 0x41, 0x00


	//----- nvinfo : EIATTR_KPARAM_INFO
	.align		4
.L_993:
        /*0058*/ 	.byte	0x04, 0x17
        /*005a*/ 	.short	(.L_995 - .L_994)
.L_994:
        /*005c*/ 	.word	0x00000000
        /*0060*/ 	.short	0x0001
        /*0062*/ 	.short	0x0004
        /*0064*/ 	.byte	0x00, 0xf0, 0x05, 0x00


	//----- nvinfo : EIATTR_KPARAM_INFO
	.align		4
.L_995:
        /*0068*/ 	.byte	0x04, 0x17
        /*006a*/ 	.short	(.L_997 - .L_996)
.L_996:
        /*006c*/ 	.word	0x00000000
        /*0070*/ 	.short	0x0000
        /*0072*/ 	.short	0x0000
        /*0074*/ 	.byte	0x00, 0xf0, 0x11, 0x00


	//----- nvinfo : EIATTR_SPARSE_MMA_MASK
	.align		4
.L_997:
        /*0078*/ 	.byte	0x03, 0x50
        /*007a*/ 	.short	0x0000


	//----- nvinfo : EIATTR_MAXREG_COUNT
	.align		4
        /*007c*/ 	.byte	0x03, 0x1b
        /*007e*/ 	.short	0x00ff


	//----- nvinfo : EIATTR_EXTERNS
	.align		4
        /*0080*/ 	.byte	0x04, 0x0f
        /*0082*/ 	.short	(.L_999 - .L_998)


	//   ....[0]....
	.align		4
.L_998:
        /*0084*/ 	.word	index@(__assertfail)


	//----- nvinfo : EIATTR_MERCURY_ISA_VERSION
	.align		4
.L_999:
        /*0088*/ 	.byte	0x03, 0x5f
        /*008a*/ 	.short	0x0101


	//----- nvinfo : EIATTR_VRC_CTA_INIT_COUNT
	.align		4
        /*008c*/ 	.byte	0x02, 0x4a
	.zero		1
	.zero		1


	//----- nvinfo : EIATTR_SYSCALL_OFFSETS
	.align		4
        /*0090*/ 	.byte	0x04, 0x46
        /*0092*/ 	.short	(.L_1001 - .L_1000)


	//   ....[0]....
.L_1000:
        /*0094*/ 	.word	0x00001180


	//   ....[1]....
        /*0098*/ 	.word	0x000024f0


	//   ....[2]....
        /*009c*/ 	.word	0x000037a0


	//   ....[3]....
        /*00a0*/ 	.word	0x00004a40


	//   ....[4]....
        /*00a4*/ 	.word	0x0000ff80


	//   ....[5]....
        /*00a8*/ 	.word	0x00010e80


	//   ....[6]....
        /*00ac*/ 	.word	0x00011e70


	//   ....[7]....
        /*00b0*/ 	.word	0x00012e40


	//----- nvinfo : EIATTR_EXIT_INSTR_OFFSETS
	.align		4
.L_1001:
        /*00b4*/ 	.byte	0x04, 0x1c
        /*00b6*/ 	.short	(.L_1003 - .L_1002)


	//   ....[0]....
.L_1002:
        /*00b8*/ 	.word	0x00012140


	//   ....[1]....
        /*00bc*/ 	.word	0x00012290


	//   ....[2]....
        /*00c0*/ 	.word	0x000122d0


	//   ....[3]....
        /*00c4*/ 	.word	0x00012370


	//   ....[4]....
        /*00c8*/ 	.word	0x000123b0


	//   ....[5]....
        /*00cc*/ 	.word	0x000123f0


	//   ....[6]....
        /*00d0*/ 	.word	0x00012480


	//   ....[7]....
        /*00d4*/ 	.word	0x000124a0


	//   ....[8]....
        /*00d8*/ 	.word	0x00012540


	//   ....[9]....
        /*00dc*/ 	.word	0x00012560


	//   ....[10]....
        /*00e0*/ 	.word	0x000125b0


	//   ....[11]....
        /*00e4*/ 	.word	0x00012690


	//   ....[12]....
        /*00e8*/ 	.word	0x00012800


	//   ....[13]....
        /*00ec*/ 	.word	0x00012970


	//   ....[14]....
        /*00f0*/ 	.word	0x00012ad0


	//   ....[15]....
        /*00f4*/ 	.word	0x00012b10


	//   ....[16]....
        /*00f8*/ 	.word	0x00012b50


	//   ....[17]....
        /*00fc*/ 	.word	0x00012c20


	//   ....[18]....
        /*0100*/ 	.word	0x00012ce0


	//   ....[19]....
        /*0104*/ 	.word	0x00012e50


	//   ....[20]....
        /*0108*/ 	.word	0x00012f60


	//   ....[21]....
        /*010c*/ 	.word	0x000130a0


	//   ....[22]....
        /*0110*/ 	.word	0x000130e0


	//----- nvinfo : EIATTR_MAX_THREADS
	.align		4
.L_1003:
        /*0114*/ 	.byte	0x04, 0x05
        /*0116*/ 	.short	(.L_1005 - .L_1004)
.L_1004:
        /*0118*/ 	.word	0x00000080
        /*011c*/ 	.word	0x00000001
        /*0120*/ 	.word	0x00000001


	//----- nvinfo : EIATTR_CRS_STACK_SIZE
	.align		4
.L_1005:
        /*0124*/ 	.byte	0x04, 0x1e
        /*0126*/ 	.short	(.L_1007 - .L_1006)
.L_1006:
        /*0128*/ 	.word	0x00000000


	//----- nvinfo : EIATTR_CBANK_PARAM_SIZE
	.align		4
.L_1007:
        /*012c*/ 	.byte	0x03, 0x19
        /*012e*/ 	.short	0x002c


	//----- nvinfo : EIATTR_PARAM_CBANK
	.align		4
        /*0130*/ 	.byte	0x04, 0x0a
        /*0132*/ 	.short	(.L_1009 - .L_1008)
	.align		4
.L_1008:
        /*0134*/ 	.word	index@(.nv.constant0._ZN2at6native27unrolled_elementwise_kernelIZZZNS0_16asin_kernel_cudaERNS_18TensorIteratorBaseEENKUlvE_clEvENKUlvE1_clEvEUlN3c107complexINS6_4HalfEEEE_St5arrayIPcLm2EELi4E23TrivialOffsetCalculatorILi1EjESF_NS0_6memory12LoadWithCastILi1EEENSG_13StoreWithCastILi1EEEEEviT_T0_T2_T3_T4_T5_)
        /*0138*/ 	.short	0x0380
        /*013a*/ 	.short	0x002c


	//----- nvinfo : EIATTR_SW_WAR
	.align		4
.L_1009:
        /*013c*/ 	.byte	0x04, 0x36
        /*013e*/ 	.short	(.L_1011 - .L_1010)
.L_1010:
        /*0140*/ 	.word	0x00000008
.L_1011:


//--------------------- .nv.info._ZN2at6native18elementwise_kernelILi128ELi2EZNS0_22gpu_kernel_impl_nocastIZZZNS0_16asin_kernel_cudaERNS_18TensorIteratorBaseEENKUlvE_clEvENKUlvE1_clEvEUlN3c107complexINS7_4HalfEEEE_EEvS4_RKT_EUliE_EEviT1_ --------------------------
	.section	.nv.info._ZN2at6native18elementwise_kernelILi128ELi2EZNS0_22gpu_kernel_impl_nocastIZZZNS0_16asin_kernel_cudaERNS_18TensorIteratorBaseEENKUlvE_clEvENKUlvE1_clEvEUlN3c107complexINS7_4HalfEEEE_EEvS4_RKT_EUliE_EEviT1_,"",@"SHT_CUDA_INFO"
	.sectionflags	@""
	.align	4


	//----- nvinfo : EIATTR_CUDA_API_VERSION
	.align		4
        /*0000*/ 	.byte	0x04, 0x37
        /*0002*/ 	.short	(.L_1013 - .L_1012)
.L_1012:
        /*0004*/ 	.word	0x00000082


	//----- nvinfo : EIATTR_KPARAM_INFO
	.align		4
.L_1013:
        /*0008*/ 	.byte	0x04, 0x17
        /*000a*/ 	.short	(.L_1015 - .L_1014)
.L_1014:
        /*000c*/ 	.word	0x00000000
        /*0010*/ 	.short	0x0001
        /*0012*/ 	.short	0x0008
        /*0014*/ 	.byte	0x00, 0xf0, 0x61, 0x08


	//----- nvinfo : EIATTR_KPARAM_INFO
	.align		4
.L_1015:
        /*0018*/ 	.byte	0x04, 0x17
        /*001a*/ 	.short	(.L_1017 - .L_1016)
.L_1016:
        /*001c*/ 	.word	0x00000000
        /*0020*/ 	.short	0x0000
        /*0022*/ 	.short	0x0000
        /*0024*/ 	.byte	0x00, 0xf0, 0x11, 0x00


	//----- nvinfo : EIATTR_SPARSE_MMA_MASK
	.align		4
.L_1017:
        /*0028*/ 	.byte	0x03, 0x50
        /*002a*/ 	.short	0x0000


	//----- nvinfo : EIATTR_MAXREG_COUNT
	.align		4
        /*002c*/ 	.byte	0x03, 0x1b
        /*002e*/ 	.short	0x0080


	//----- nvinfo : EIATTR_MERCURY_ISA_VERSION
	.align		4
        /*0030*/ 	.byte	0x03, 0x5f
        /*0032*/ 	.short	0x0101


	//----- nvinfo : EIATTR_VRC_CTA_INIT_COUNT
	.align		4
        /*0034*/ 	.byte	0x02, 0x4a
	.zero		1
	.zero		1


	//----- nvinfo : EIATTR_EXIT_INSTR_OFFSETS
	.align		4
        /*0038*/ 	.byte	0x04, 0x1c
        /*003a*/ 	.short	(.L_1019 - .L_1018)


	//   ....[0]....
.L_1018:
        /*003c*/ 	.word	0x00003c70


	//   ....[1]....
        /*0040*/ 	.word	0x00007890


	//----- nvinfo : EIATTR_MAX_THREADS
	.align		4
.L_1019:
        /*0044*/ 	.byte	0x04, 0x05
        /*0046*/ 	.short	(.L_1021 - .L_1020)
.L_1020:
        /*0048*/ 	.word	0x00000080
        /*004c*/ 	.word	0x00000001
        /*0050*/ 	.word	0x00000001


	//----- nvinfo : EIATTR_CRS_STACK_SIZE
	.align		4
.L_1021:
        /*0054*/ 	.byte	0x04, 0x1e
        /*0056*/ 	.short	(.L_1023 - .L_1022)
.L_1022:
        /*0058*/ 	.word	0x00000000


	//----- nvinfo : EIATTR_CBANK_PARAM_SIZE
	.align		4
.L_1023:
        /*005c*/ 	.byte	0x03, 0x19
        /*005e*/ 	.short	0x0220


	//----- nvinfo : EIATTR_PARAM_CBANK
	.align		4
        /*0060*/ 	.byte	0x04, 0x0a
        /*0062*/ 	.short	(.L_1025 - .L_1024)
	.align		4
.L_1024:
        /*0064*/ 	.word	index@(.nv.constant0._ZN2at6native18elementwise_kernelILi128ELi2EZNS0_22gpu_kernel_impl_nocastIZZZNS0_16asin_kernel_cudaERNS_18TensorIteratorBaseEENKUlvE_clEvENKUlvE1_clEvEUlN3c107complexINS7_4HalfEEEE_EEvS4_RKT_EUliE_EEviT1_)
        /*0068*/ 	.short	0x0380
        /*006a*/ 	.short	0x0220


	//----- nvinfo : EIATTR_SW_WAR
	.align		4
.L_1025:
        /*006c*/ 	.byte	0x04, 0x36
        /*006e*/ 	.short	(.L_1027 - .L_1026)
.L_1026:
        /*0070*/ 	.word	0x00000008
.L_1027:


//--------------------- .nv.info._ZN2at6native27unrolled_elementwise_kernelIZZZNS0_16asin_kernel_cudaERNS_18TensorIteratorBaseEENKUlvE_clEvENKUlvE1_clEvEUlN3c107complexINS6_4HalfEEEE_St5arrayIPcLm2EELi4E23TrivialOffsetCalculatorILi1EjESF_NS0_6memory15LoadWithoutCastENSG_16StoreWithoutCastEEEviT_T0_T2_T3_T4_T5_ --------------------------
	.section	.nv.info._ZN2at6native27unrolled_elementwise_kernelIZZZNS0_16asin_kernel_cudaERNS_18TensorIteratorBaseEENKUlvE_clEvENKUlvE1_clEvEUlN3c107complexINS6_4HalfEEEE_St5arrayIPcLm2EELi4E23TrivialOffsetCalculatorILi1EjESF_NS0_6memory15LoadWithoutCastENSG_16StoreWithoutCastEEEviT_T0_T2_T3_T4_T5_,"",@"SHT_CUDA_INFO"
	.sectionflags	@""
	.align	4


	//----- nvinfo : EIATTR_CUDA_API_VERSION
	.align		4
        /*0000*/ 	.byte	0x04, 0x37
        /*0002*/ 	.short	(.L_1029 - .L_1028)
.L_1028:
        /*0004*/ 	.word	0x00000082


	//----- nvinfo : EIATTR_KPARAM_INFO
	.align		4
.L_1029:
        /*0008*/ 	.byte	0x04, 0x17
        /*000a*/ 	.short	(.L_1031 - .L_1030)
.L_1030:
        /*000c*/ 	.word	0x00000000
        /*0010*/ 	.short	0x0006
        /*0012*/ 	.short	0x001b
        /*0014*/ 	.byte	0x00, 0xf0, 0x05, 0x00


	//----- nvinfo : EIATTR_KPARAM_INFO
	.align		4
.L_1031:
        /*0018*/ 	.byte	0x04, 0x17
        /*001a*/ 	.short	(.L_1033 - .L_1032)
.L_1032:
        /*001c*/ 	.word	0x00000000
        /*0020*/ 	.short	0x0005
        /*0022*/ 	.short	0x001a
        /*0024*/ 	.byte	0x00, 0xf0, 0x05, 0x00


	//----- nvinfo : EIATTR_KPARAM_INFO
	.align		4
.L_1033:
        /*0028*/ 	.byte	0x04, 0x17
        /*002a*/ 	.short	(.L_1035 - .L_1034)
.L_1034:
        /*002c*/ 	.word	0x00000000
        /*0030*/ 	.short	0x0004
        /*0032*/ 	.short	0x0019
        /*0034*/ 	.byte	0x00, 0xf0, 0x05, 0x00


	//----- nvinfo : EIATTR_KPARAM_INFO
	.align		4
.L_1035:
        /*0038*/ 	.byte	0x04, 0x17
        /*003a*/ 	.short	(.L_1037 - .L_1036)
.L_1036:
        /*003c*/ 	.word	0x00000000
        /*0040*/ 	.short	0x0003
        /*0042*/ 	.short	0x0018
        /*0044*/ 	.byte	0x00, 0xf0, 0x05, 0x00


	//----- nvinfo : EIATTR_KPARAM_INFO
	.align		4
.L_1037:
        /*0048*/ 	.byte	0x04, 0x17
        /*004a*/ 	.short	(.L_1039 - .L_1038)
.L_1038:
        /*004c*/ 	.word	0x00000000
        /*0050*/ 	.short	0x0002
        /*0052*/ 	.short	0x0008
        /*0054*/ 	.byte	0x00, 0xf0, 0x41, 0x00


	//----- nvinfo : EIATTR_KPARAM_INFO
	.align		4
.L_1039:
        /*0058*/ 	.byte	0x04, 0x17
        /*005a*/ 	.short	(.L_1041 - .L_1040)
.L_1040:
        /*005c*/ 	.word	0x00000000
        /*0060*/ 	.short	0x0001
        /*0062*/ 	.short	0x0004
        /*0064*/ 	.byte	0x00, 0xf0, 0x05, 0x00


	//----- nvinfo : EIATTR_KPARAM_INFO
	.align		4
.L_1041:
        /*0068*/ 	.byte	0x04, 0x17
        /*006a*/ 	.short	(.L_1043 - .L_1042)
.L_1042:
        /*006c*/ 	.word	0x00000000
        /*0070*/ 	.short	0x0000
        /*0072*/ 	.short	0x0000
        /*0074*/ 	.byte	0x00, 0xf0, 0x11, 0x00


	//----- nvinfo : EIATTR_SPARSE_MMA_MASK
	.align		4
.L_1043:
        /*0078*/ 	.byte	0x03, 0x50
        /*007a*/ 	.short	0x0000


	//----- nvinfo : EIATTR_MAXREG_COUNT
	.align		4
        /*007c*/ 	.byte	0x03, 0x1b
        /*007e*/ 	.short	0x00ff


	//----- nvinfo : EIATTR_MERCURY_ISA_VERSION
	.align		4
        /*0080*/ 	.byte	0x03, 0x5f
        /*0082*/ 	.short	0x0101


	//----- nvinfo : EIATTR_VRC_CTA_INIT_COUNT
	.align		4
        /*0084*/ 	.byte	0x02, 0x4a
	.zero		1
	.zero		1


	//----- nvinfo : EIATTR_EXIT_INSTR_OFFSETS
	.align		4
        /*0088*/ 	.byte	0x04, 0x1c
        /*008a*/ 	.short	(.L_1045 - .L_1044)


	//   ....[0]....
.L_1044:
        /*008c*/ 	.word	0x0000a840


	//   ....[1]....
        /*0090*/ 	.word	0x0000a8a0


	//----- nvinfo : EIATTR_MAX_THREADS
	.align		4
.L_1045:
        /*0094*/ 	.byte	0x04, 0x05
        /*0096*/ 	.short	(.L_1047 - .L_1046)
.L_1046:
        /*0098*/ 	.word	0x00000080
        /*009c*/ 	.word	0x00000001
        /*00a0*/ 	.word	0x00000001


	//----- nvinfo : EIATTR_CRS_STACK_SIZE
	.align		4
.L_1047:
        /*00a4*/ 	.byte	0x04, 0x1e
        /*00a6*/ 	.short	(.L_1049 - .L_1048)
.L_1048:
        /*00a8*/ 	.word	0x00000000


	//----- nvinfo : EIATTR_CBANK_PARAM_SIZE
	.align		4
.L_1049:
        /*00ac*/ 	.byte	0x03, 0x19
        /*00ae*/ 	.short	0x001c


	//----- nvinfo : EIATTR_PARAM_CBANK
	.align		4
        /*00b0*/ 	.byte	0x04, 0x0a
        /*00b2*/ 	.short	(.L_1051 - .L_1050)
	.align		4
.L_1050:
        /*00b4*/ 	.word	index@(.nv.constant0._ZN2at6native27unrolled_elementwise_kernelIZZZNS0_16asin_kernel_cudaERNS_18TensorIteratorBaseEENKUlvE_clEvENKUlvE1_clEvEUlN3c107complexINS6_4HalfEEEE_St5arrayIPcLm2EELi4E23TrivialOffsetCalculatorILi1EjESF_NS0_6memory15LoadWithoutCastENSG_16StoreWithoutCastEEEviT_T0_T2_T3_T4_T5_)
        /*00b8*/ 	.short	0x0380
        /*00ba*/ 	.short	0x001c


	//----- nvinfo : EIATTR_SW_WAR
	.align		4
.L_1051:
        /*00bc*/ 	.byte	0x04, 0x36
        /*00be*/ 	.short	(.L_1053 - .L_1052)
.L_1052:
        /*00c0*/ 	.word	0x00000008
.L_1053:


//--------------------- .nv.info._ZN2at6native29vectorized_elementwise_kernelILi2EZZZNS0_16asin_kernel_cudaERNS_18TensorIteratorBaseEENKUlvE_clEvENKUlvE1_clEvEUlN3c107complexINS6_4HalfEEEE_St5arrayIPcLm2EEEEviT0_T1_ --------------------------
	.section	.nv.info._ZN2at6native29vectorized_elementwise_kernelILi2EZZZNS0_16asin_kernel_cudaERNS_18TensorIteratorBaseEENKUlvE_clEvENKUlvE1_clEvEUlN3c107complexINS6_4HalfEEEE_St5arrayIPcLm2EEEEviT0_T1_,"",@"SHT_CUDA_INFO"
	.sectionflags	@""
	.align	4


	//----- nvinfo : EIATTR_CUDA_API_VERSION
	.align		4
        /*0000*/ 	.byte	0x04, 0x37
        /*0002*/ 	.short	(.L_1055 - .L_1054)
.L_1054:
        /*0004*/ 	.word	0x00000082


	//----- nvinfo : EIATTR_KPARAM_INFO
	.align		4
.L_1055:
        /*0008*/ 	.byte	0x04, 0x17
        /*000a*/ 	.short	(.L_1057 - .L_1056)
.L_1056:
        /*000c*/ 	.word	0x00000000
        /*0010*/ 	.short	0x0002
        /*0012*/ 	.short	0x0008
        /*0014*/ 	.byte	0x00, 0xf0, 0x41, 0x00


	//----- nvinfo : EIATTR_KPARAM_INFO
	.align		4
.L_1057:
        /*0018*/ 	.byte	0x04, 0x17
        /*001a*/ 	.short	(.L_1059 - .L_1058)
.L_1058:
        /*001c*/ 	.word	0x00000000
        /*0020*/ 	.short	0x0001
        /*0022*/ 	.short	0x0004
        /*0024*/ 	.byte	0x00, 0xf0, 0x05, 0x00


	//----- nvinfo : EIATTR_KPARAM_INFO
	.align		4
.L_1059:
        /*0028*/ 	.byte	0x04, 0x17
        /*002a*/ 	.short	(.L_1061 - .L_1060)
.L_1060:
        /*002c*/ 	.word	0x00000000
        /*0030*/ 	.short	0x0000
        /*0032*/ 	.short	0x0000
        /*0034*/ 	.byte	0x00, 0xf0, 0x11, 0x00


	//----- nvinfo : EIATTR_SPARSE_MMA_MASK
	.align		4
.L_1061:
        /*0038*/ 	.byte	0x03, 0x50
        /*003a*/ 	.short	0x0000


	//----- nvinfo : EIATTR_MAXREG_COUNT
	.align		4
        /*003c*/ 	.byte	0x03, 0x1b
        /*003e*/ 	.short	0x00ff


	//----- nvinfo : EIATTR_MERCURY_ISA_VERSION
	.align		4
        /*0040*/ 	.byte	0x03, 0x5f
        /*0042*/ 	.short	0x0101


	//----- nvinfo : EIATTR_VRC_CTA_INIT_COUNT
	.align		4
        /*0044*/ 	.byte	0x02, 0x4a
	.zero		1
	.zero		1


	//----- nvinfo : EIATTR_EXIT_INSTR_OFFSETS
	.align		4
        /*0048*/ 	.byte	0x04, 0x1c
        /*004a*/ 	.short	(.L_1063 - .L_1062)


	//   ....[0]....
.L_1062:
        /*004c*/ 	.word	0x00014f60


	//   ....[1]....
        /*0050*/ 	.word	0x00014fc0


	//   ....[2]....
        /*0054*/ 	.word	0x000295c0


	//----- nvinfo : EIATTR_MAX_THREADS
	.align		4
.L_1063:
        /*0058*/ 	.byte	0x04, 0x05
        /*005a*/ 	.short	(.L_1065 - .L_1064)
.L_1064:
        /*005c*/ 	.word	0x00000080
        /*0060*/ 	.word	0x00000001
        /*0064*/ 	.word	0x00000001


	//----- nvinfo : EIATTR_CRS_STACK_SIZE
	.align		4
.L_1065:
        /*0068*/ 	.byte	0x04, 0x1e
        /*006a*/ 	.short	(.L_1067 - .L_1066)
.L_1066:
        /*006c*/ 	.word	0x00000000


	//----- nvinfo : EIATTR_CBANK_PARAM_SIZE
	.align		4
.L_1067:
        /*0070*/ 	.byte	0x03, 0x19
        /*0072*/ 	.short	0x0018


	//----- nvinfo : EIATTR_PARAM_CBANK
	.align		4
        /*0074*/ 	.byte	0x04, 0x0a
        /*0076*/ 	.short	(.L_1069 - .L_1068)
	.align		4
.L_1068:
        /*0078*/ 	.word	index@(.nv.constant0._ZN2at6native29vectorized_elementwise_kernelILi2EZZZNS0_16asin_kernel_cudaERNS_18TensorIteratorBaseEENKUlvE_clEvENKUlvE1_clEvEUlN3c107complexINS6_4HalfEEEE_St5arrayIPcLm2EEEEviT0_T1_)
        /*007c*/ 	.short	0x0380
        /*007e*/ 	.short	0x0018


	//----- nvinfo : EIATTR_SW_WAR
	.align		4
.L_1069:
        /*0080*/ 	.byte	0x04, 0x36
        /*0082*/ 	.short	(.L_1071 - .L_1070)
.L_1070:
        /*0084*/ 	.word	0x00000008
.L_1071:


//--------------------- .nv.info._ZN2at6native29vectorized_elementwise_kernelILi4EZZZNS0_16asin_kernel_cudaERNS_18TensorIteratorBaseEENKUlvE_clEvENKUlvE1_clEvEUlN3c107complexINS6_4HalfEEEE_St5arrayIPcLm2EEEEviT0_T1_ --------------------------
	.section	.nv.info._ZN2at6native29vectorized_elementwise_kernelILi4EZZZNS0_16asin_kernel_cudaERNS_18TensorIteratorBaseEENKUlvE_clEvENKUlvE1_clEvEUlN3c107complexINS6_4HalfEEEE_St5arrayIPcLm2EEEEviT0_T1_,"",@"SHT_CUDA_INFO"
	.sectionflags	@""
	.align	4


	//----- nvinfo : EIATTR_CUDA_API_VERSION
	.align		4
        /*0000*/ 	.byte	0x04, 0x37
        /*0002*/ 	.short	(.L_1073 - .L_1072)
.L_1072:
        /*0004*/ 	.word	0x00000082


	//----- nvinfo : EIATTR_KPARAM_INFO
	.align		4
.L_1073:
        /*0008*/ 	.byte	0x04, 0x17
        /*000a*/ 	.short	(.L_1075 - .L_1074)
.L_1074:
        /*000c*/ 	.word	0x00000000
        /*0010*/ 	.short	0x0002
        /*0012*/ 	.short	0x0008
        /*0014*/ 	.byte	0x00, 0xf0, 0x41, 0x00


	//----- nvinfo : EIATTR_KPARAM_INFO
	.align		4
.L_1075:
        /*0018*/ 	.byte	0x04, 0x17
        /*001a*/ 	.short	(.L_1077 - .L_1076)
.L_1076:
        /*001c*/ 	.word	0x00000000
        /*0020*/ 	.short	0x0001
        /*0022*/ 	.short	0x0004
        /*0024*/ 	.byte	0x00, 0xf0, 0x05, 0x00


	//----- nvinfo : EIATTR_KPARAM_INFO
	.align		4
.L_1077:
        /*0028*/ 	.byte	0x04, 0x17
        /*002a*/ 	.short	(.L_1079 - .L_1078)
.L_1078:
        /*002c*/ 	.word	0x00000000
        /*0030*/ 	.short	0x0000
        /*0032*/ 	.short	0x0000
        /*0034*/ 	.byte	0x00, 0xf0, 0x11, 0x00


	//----- nvinfo : EIATTR_SPARSE_MMA_MASK
	.align		4
.L_1079:
        /*0038*/ 	.byte	0x03, 0x50
        /*003a*/ 	.short	0x0000


	//----- nvinfo : EIATTR_MAXREG_COUNT
	.align		4
        /*003c*/ 	.byte	0x03, 0x1b
        /*003e*/ 	.short	0x00ff


	//----- nvinfo : EIATTR_MERCURY_ISA_VERSION
	.align		4
        /*0040*/ 	.byte	0x03, 0x5f
        /*0042*/ 	.short	0x0101


	//----- nvinfo : EIATTR_VRC_CTA_INIT_COUNT
	.align		4
        /*0044*/ 	.byte	0x02, 0x4a
	.zero		1
	.zero		1


	//----- nvinfo : EIATTR_EXIT_INSTR_OFFSETS
	.align		4
        /*0048*/ 	.byte	0x04, 0x1c
        /*004a*/ 	.short	(.L_1081 - .L_1080)


	//   ....[0]....
.L_1080:
        /*004c*/ 	.word	0x00014c70


	//   ....[1]....
        /*0050*/ 	.word	0x00014cd0


	//   ....[2]....
        /*0054*/ 	.word	0x00028f40


	//----- nvinfo : EIATTR_MAX_THREADS
	.align		4
.L_1081:
        /*0058*/ 	.byte	0x04, 0x05
        /*005a*/ 	.short	(.L_1083 - .L_1082)
.L_1082:
        /*005c*/ 	.word	0x00000080
        /*0060*/ 	.word	0x00000001
        /*0064*/ 	.word	0x00000001


	//----- nvinfo : EIATTR_CRS_STACK_SIZE
	.align		4
.L_1083:
        /*0068*/ 	.byte	0x04, 0x1e
        /*006a*/ 	.short	(.L_1085 - .L_1084)
.L_1084:
        /*006c*/ 	.word	0x00000000


	//----- nvinfo : EIATTR_CBANK_PARAM_SIZE
	.align		4
.L_1085:
        /*0070*/ 	.byte	0x03, 0x19
        /*0072*/ 	.short	0x0018


	//----- nvinfo : EIATTR_PARAM_CBANK
	.align		4
        /*0074*/ 	.byte	0x04, 0x0a
        /*0076*/ 	.short	(.L_1087 - .L_1086)
	.align		4
.L_1086:
        /*0078*/ 	.word	index@(.nv.constant0._ZN2at6native29vectorized_elementwise_kernelILi4EZZZNS0_16asin_kernel_cudaERNS_18TensorIteratorBaseEENKUlvE_clEvENKUlvE1_clEvEUlN3c107complexINS6_4HalfEEEE_St5arrayIPcLm2EEEEviT0_T1_)
        /*007c*/ 	.short	0x0380
        /*007e*/ 	.short	0x0018


	//----- nvinfo : EIATTR_SW_WAR
	.align		4
.L_1087:
        /*0080*/ 	.byte	0x04, 0x36
        /*0082*/ 	.short	(.L_1089 - .L_1088)
.L_1088:
        /*0084*/ 	.word	0x00000008
.L_1089:


//--------------------- .nv.info._ZN2at6native29vectorized_elementwise_kernelILi8EZZZNS0_16asin_kernel_cudaERNS_18TensorIteratorBaseEENKUlvE_clEvENKUlvE1_clEvEUlN3c107complexINS6_4HalfEEEE_St5arrayIPcLm2EEEEviT0_T1_ --------------------------
	.section	.nv.info._ZN2at6native29vectorized_elementwise_kernelILi8EZZZNS0_16asin_kernel_cudaERNS_18TensorIteratorBaseEENKUlvE_clEvENKUlvE1_clEvEUlN3c107complexINS6_4HalfEEEE_St5arrayIPcLm2EEEEviT0_T1_,"",@"SHT_CUDA_INFO"
	.sectionflags	@""
	.align	4


	//----- nvinfo : EIATTR_CUDA_API_VERSION
	.align		4
        /*0000*/ 	.byte	0x04, 0x37
        /*0002*/ 	.short	(.L_1091 - .L_1090)
.L_1090:
        /*0004*/ 	.word	0x00000082


	//----- nvinfo : EIATTR_KPARAM_INFO
	.align		4
.L_1091:
        /*0008*/ 	.byte	0x04, 0x17
        /*000a*/ 	.short	(.L_1093 - .L_1092)
.L_1092:
        /*000c*/ 	.word	0x00000000
        /*0010*/ 	.short	0x0002
        /*0012*/ 	.short	0x0008
        /*0014*/ 	.byte	0x00, 0xf0, 0x41, 0x00


	//----- nvinfo : EIATTR_KPARAM_INFO
	.align		4
.L_1093:
        /*0018*/ 	.byte	0x04, 0x17
        /*001a*/ 	.short	(.L_1095 - .L_1094)
.L_1094:
        /*001c*/ 	.word	0x00000000
        /*0020*/ 	.short	0x0001
        /*0022*/ 	.short	0x0004
        /*0024*/ 	.byte	0x00, 0xf0, 0x05, 0x00


	//----- nvinfo : EIATTR_KPARAM_INFO
	.align		4
.L_1095:
        /*0028*/ 	.byte	0x04, 0x17
        /*002a*/ 	.short	(.L_1097 - .L_1096)
.L_1096:
        /*002c*/ 	.word	0x00000000
        /*0030*/ 	.short	0x0000
        /*0032*/ 	.short	0x0000
        /*0034*/ 	.byte	0x00, 0xf0, 0x11, 0x00


	//----- nvinfo : EIATTR_SPARSE_MMA_MASK
	.align		4
.L_1097:
        /*0038*/ 	.byte	0x03, 0x50
        /*003a*/ 	.short	0x0000


	//----- nvinfo : EIATTR_MAXREG_COUNT
	.align		4
        /*003c*/ 	.byte	0x03, 0x1b
        /*003e*/ 	.short	0x00ff


	//----- nvinfo : EIATTR_MERCURY_ISA_VERSION
	.align		4
        /*0040*/ 	.byte	0x03, 0x5f
        /*0042*/ 	.short	0x0101


	//----- nvinfo : EIATTR_VRC_CTA_INIT_COUNT
	.align		4
        /*0044*/ 	.byte	0x02, 0x4a
	.zero		1
	.zero		1


	//----- nvinfo : EIATTR_EXIT_INSTR_OFFSETS
	.align		4
        /*0048*/ 	.byte	0x04, 0x1c
        /*004a*/ 	.short	(.L_1099 - .L_1098)


	//   ....[0]....
.L_1098:
        /*004c*/ 	.word	0x00000010


	//----- nvinfo : EIATTR_MAX_THREADS
	.align		4
.L_1099:
        /*0050*/ 	.byte	0x04, 0x05
        /*0052*/ 	.short	(.L_1101 - .L_1100)
.L_1100:
        /*0054*/ 	.word	0x00000080
        /*0058*/ 	.word	0x00000001
        /*005c*/ 	.word	0x00000001


	//----- nvinfo : EIATTR_CBANK_PARAM_SIZE
	.align		4
.L_1101:
        /*0060*/ 	.byte	0x03, 0x19
        /*0062*/ 	.short	0x0018


	//----- nvinfo : EIATTR_PARAM_CBANK
	.align		4
        /*0064*/ 	.byte	0x04, 0x0a
        /*0066*/ 	.short	(.L_1103 - .L_1102)
	.align		4
.L_1102:
        /*0068*/ 	.word	index@(.nv.constant0._ZN2at6native29vectorized_elementwise_kernelILi8EZZZNS0_16asin_kernel_cudaERNS_18TensorIteratorBaseEENKUlvE_clEvENKUlvE1_clEvEUlN3c107complexINS6_4HalfEEEE_St5arrayIPcLm2EEEEviT0_T1_)
        /*006c*/ 	.short	0x0380
        /*006e*/ 	.short	0x0018


	//----- nvinfo : EIATTR_SW_WAR
	.align		4
.L_1103:
        /*0070*/ 	.byte	0x04, 0x36
        /*0072*/ 	.short	(.L_1105 - .L_1104)
.L_1104:
        /*0074*/ 	.word	0x00000008
.L_1105:


//--------------------- .nv.info._ZN2at6native18elementwise_kernelILi128ELi4EZNS0_15gpu_kernel_implIZZZNS0_16asin_kernel_cudaERNS_18TensorIteratorBaseEENKUlvE_clEvENKUlvE0_clEvEUlN3c107complexIfEEE_EEvS4_RKT_EUliE_EEviT1_ --------------------------
	.section	.nv.info._ZN2at6native18elementwise_kernelILi128ELi4EZNS0_15gpu_kernel_implIZZZNS0_16asin_kernel_cudaERNS_18TensorIteratorBaseEENKUlvE_clEvENKUlvE0_clEvEUlN3c107complexIfEEE_EEvS4_RKT_EUliE_EEviT1_,"",@"SHT_CUDA_INFO"
	.sectionflags	@""
	.align	4


	//----- nvinfo : EIATTR_CUDA_API_VERSION
	.align		4
        /*0000*/ 	.byte	0x04, 0x37
        /*0002*/ 	.short	(.L_1107 - .L_1106)
.L_1106:
        /*0004*/ 	.word	0x00000082


	//----- nvinfo : EIATTR_KPARAM_INFO
	.align		4
.L_1107:
        /*0008*/ 	.byte	0x04, 0x17
        /*000a*/ 	.short	(.L_1109 - .L_1108)
.L_1108:
        /*000c*/ 	.word	0x00000000
        /*0010*/ 	.short	0x0001
        /*0012*/ 	.short	0x0008
        /*0014*/ 	.byte	0x00, 0xf0, 0x61, 0x08


	//----- nvinfo : EIATTR_KPARAM_INFO
	.align		4
.L_1109:
        /*0018*/ 	.byte	0x04, 0x17
        /*001a*/ 	.short	(.L_1111 - .L_1110)
.L_1110:
        /*001c*/ 	.word	0x00000000
        /*0020*/ 	.short	0x0000
        /*0022*/ 	.short	0x0000
        /*0024*/ 	.byte	0x00, 0xf0, 0x11, 0x00


	//----- nvinfo : EIATTR_SPARSE_MMA_MASK
	.align		4
.L_1111:
        /*0028*/ 	.byte	0x03, 0x50
        /*002a*/ 	.short	0x0000


	//----- nvinfo : EIATTR_MAXREG_COUNT
	.align		4
        /*002c*/ 	.byte	0x03, 0x1b
        /*002e*/ 	.short	0x0080


	//----- nvinfo : EIATTR_EXTERNS
	.align		4
        /*0030*/ 	.byte	0x04, 0x0f
        /*0032*/ 	.short	(.L_1113 - .L_1112)


	//   ....[0]....
	.align		4
.L_1112:
        /*0034*/ 	.word	index@(__assertfail)


	//----- nvinfo : EIATTR_MERCURY_ISA_VERSION
	.align		4
.L_1113:
        /*0038*/ 	.byte	0x03, 0x5f
        /*003a*/ 	.short	0x0101


	//----- nvinfo : EIATTR_VRC_CTA_INIT_COUNT
	.align		4
        /*003c*/ 	.byte	0x02, 0x4a
	.zero		1
	.zero		1


	//----- nvinfo : EIATTR_SYSCALL_OFFSETS
	.align		4
        /*0040*/ 	.byte	0x04, 0x46
        /*0042*/ 	.short	(.L_1115 - .L_1114)


	//   ....[0]....
.L_1114:
        /*0044*/ 	.word	0x000022e0


	//   ....[1]....
        /*0048*/ 	.word	0x00005900


	//   ....[2]....
        /*004c*/ 	.word	0x00007d30


	//   ....[3]....
        /*0050*/ 	.word	0x0000b210


	//   ....[4]....
        /*0054*/ 	.word	0x0000d750


	//   ....[5]....
        /*0058*/ 	.word	0x00010c30


	//   ....[6]....
        /*005c*/ 	.word	0x00013180


	//   ....[7]....
        /*0060*/ 	.word	0x00016630


	//----- nvinfo : EIATTR_EXIT_INSTR_OFFSETS
	.align		4
.L_1115:
        /*0064*/ 	.byte	0x04, 0x1c
        /*0066*/ 	.short	(.L_1117 - .L_1116)


	//   ....[0]....
.L_1116:
        /*0068*/ 	.word	0x00010ee0


	//   ....[1]....
        /*006c*/ 	.word	0x00015b60


	//   ....[2]....
        /*0070*/ 	.word	0x00015ba0


	//   ....[3]....
        /*0074*/ 	.word	0x00015c30


	//   ....[4]....
        /*0078*/ 	.word	0x00015c60


	//   ....[5]....
        /*007c*/ 	.word	0x00015c90


	//   ....[6]....
        /*0080*/ 	.word	0x00015d10


	//   ....[7]....
        /*0084*/ 	.word	0x00015d40


	//   ....[8]....
        /*0088*/ 	.word	0x00015dc0


	//   ....[9]....
        /*008c*/ 	.word	0x00015df0


	//   ....[10]....
        /*0090*/ 	.word	0x00015e30


	//   ....[11]....
        /*0094*/ 	.word	0x00015f00


	//   ....[12]....
        /*0098*/ 	.word	0x00016060


	//   ....[13]....
        /*009c*/ 	.word	0x000161c0


	//   ....[14]....
        /*00a0*/ 	.word	0x00016310


	//   ....[15]....
        /*00a4*/ 	.word	0x00016340


	//   ....[16]....
        /*00a8*/ 	.word	0x00016370


	//   ....[17]....
        /*00ac*/ 	.word	0x00016430


	//   ....[18]....
        /*00b0*/ 	.word	0x000164d0


	//   ....[19]....
        /*00b4*/ 	.word	0x00016640


	//   ....[20]....
        /*00b8*/ 	.word	0x00016740


	//   ....[21]....
        /*00bc*/ 	.word	0x00016870


	//   ....[22]....
        /*00c0*/ 	.word	0x000168a0


	//----- nvinfo : EIATTR_MAX_THREADS
	.align		4
.L_1117:
        /*00c4*/ 	.byte	0x04, 0x05
        /*00c6*/ 	.short	(.L_1119 - .L_1118)
.L_1118:
        /*00c8*/ 	.word	0x00000080
        /*00cc*/ 	.word	0x00000001
        /*00d0*/ 	.word	0x00000001


	//----- nvinfo : EIATTR_CRS_STACK_SIZE
	.align		4
.L_1119:
        /*00d4*/ 	.byte	0x04, 0x1e
        /*00d6*/ 	.short	(.L_1121 - .L_1120)
.L_1120:
        /*00d8*/ 	.word	0x00000000


	//----- nvinfo : EIATTR_CBANK_PARAM_SIZE
	.align		4
.L_1121:
        /*00dc*/ 	.byte	0x03, 0x19
        /*00de*/ 	.short	0x0220


	//----- nvinfo : EIATTR_PARAM_CBANK
	.align		4
        /*00e0*/ 	.byte	0x04, 0x0a
        /*00e2*/ 	.short	(.L_1123 - .L_1122)
	.align		4
.L_1122:
        /*00e4*/ 	.word	index@(.nv.constant0._ZN2at6native18elementwise_kernelILi128ELi4EZNS0_15gpu_kernel_implIZZZNS0_16asin_kernel_cudaERNS_18TensorIteratorBaseEENKUlvE_clEvENKUlvE0_clEvEUlN3c107complexIfEEE_EEvS4_RKT_EUliE_EEviT1_)
        /*00e8*/ 	.short	0x0380
        /*00ea*/ 	.short	0x0220


	//----- nvinfo : EIATTR_SW_WAR
	.align		4
.L_1123:
        /*00ec*/ 	.byte	0x04, 0x36
        /*00ee*/ 	.short	(.L_1125 - .L_1124)
.L_1124:
        /*00f0*/ 	.word	0x00000008
.L_1125:


//--------------------- .nv.info._ZN2at6native27unrolled_elementwise_kernelIZZZNS0_16asin_kernel_cudaERNS_18TensorIteratorBaseEENKUlvE_clEvENKUlvE0_clEvEUlN3c107complexIfEEE_St5arrayIPcLm2EELi4E23TrivialOffsetCalculatorILi1EjESE_NS0_6memory12LoadWithCastILi1EEENSF_13StoreWithCastILi1EEEEEviT_T0_T2_T3_T4_T5_ --------------------------
	.section	.nv.info._ZN2at6native27unrolled_elementwise_kernelIZZZNS0_16asin_kernel_cudaERNS_18TensorIteratorBaseEENKUlvE_clEvENKUlvE0_clEvEUlN3c107complexIfEEE_St5arrayIPcLm2EELi4E23TrivialOffsetCalculatorILi1EjESE_NS0_6memory12LoadWithCastILi1EEENSF_13StoreWithCastILi1EEEEEviT_T0_T2_T3_T4_T5_,"",@"SHT_CUDA_INFO"
	.sectionflags	@""
	.align	4


	//----- nvinfo : EIATTR_CUDA_API_VERSION
	.align		4
        /*0000*/ 	.byte	0x04, 0x37
        /*0002*/ 	.short	(.L_1127 - .L_1126)
.L_1126:
        /*0004*/ 	.word	0x00000082


	//----- nvinfo : EIATTR_KPARAM_INFO
	.align		4
.L_1127:
        /*0008*/ 	.byte	0x04, 0x17
        /*000a*/ 	.short	(.L_1129 - .L_1128)
.L_1128:
        /*000c*/ 	.word	0x00000000
        /*0010*/ 	.short	0x0006
        /*0012*/ 	.short	0x0024
        /*0014*/ 	.byte	0x00, 0xf0, 0x21, 0x00


	//----- nvinfo : EIATTR_KPARAM_INFO
	.align		4
.L_1129:
        /*0018*/ 	.byte	0x04, 0x17
        /*001a*/ 	.short	(.L_1131 - .L_1130)
.L_1130:
        /*001c*/ 	.word	0x00000000
        /*0020*/ 	.short	0x0005
        /*0022*/ 	.short	0x001c
        /*0024*/ 	.byte	0x00, 0xf0, 0x21, 0x00


	//----- nvinfo : EIATTR_KPARAM_INFO
	.align		4
.L_1131:
        /*0028*/ 	.byte	0x04, 0x17
        /*002a*/ 	.short	(.L_1133 - .L_1132)
.L_1132:
        /*002c*/ 	.word	0x00000000
        /*0030*/ 	.short	0x0004
        /*0032*/ 	.short	0x0019
        /*0034*/ 	.byte	0x00, 0xf0, 0x05, 0x00


	//----- nvinfo : EIATTR_KPARAM_INFO
	.align		4
.L_1133:
        /*0038*/ 	.byte	0x04, 0x17
        /*003a*/ 	.short	(.L_1135 - .L_1134)
.L_1134:
        /*003c*/ 	.word	0x00000000
        /*0040*/ 	.short	0x0003
        /*0042*/ 	.short	0x0018
        /*0044*/ 	.byte	0x00, 0xf0, 0x05, 0x00


	//----- nvinfo : EIATTR_KPARAM_INFO
	.align		4
.L_1135:
        /*0048*/ 	.byte	0x04, 0x17
        /*004a*/ 	.short	(.L_1137 - .L_1136)
.L_1136:
        /*004c*/ 	.word	0x00000000
        /*0050*/ 	.short	0x0002
        /*0052*/ 	.short	0x0008
        /*0054*/ 	.byte	0x00, 0xf0, 0x41, 0x00


	//----- nvinfo : EIATTR_KPARAM_INFO
	.align		4
.L_1137:
        /*0058*/ 	.byte	0x04, 0x17
        /*005a*/ 	.short	(.L_1139 - .L_1138)
.L_1138:
        /*005c*/ 	.word	0x00000000
        /*0060*/ 	.short	0x0001
        /*0062*/ 	.short	0x0004
        /*0064*/ 	.byte	0x00, 0xf0, 0x05, 0x00


	//----- nvinfo : EIATTR_KPARAM_INFO
	.align		4
.L_1139:
        /*0068*/ 	.byte	0x04, 0x17
        /*006a*/ 	.short	(.L_1141 - .L_1140)
.L_1140:
        /*006c*/ 	.word	0x00000000
        /*0070*/ 	.short	0x0000
        /*0072*/ 	.short	0x0000
        /*0074*/ 	.byte	0x00, 0xf0, 0x11, 0x00


	//----- nvinfo : EIATTR_SPARSE_MMA_MASK
	.align		4
.L_1141:
        /*0078*/ 	.byte	0x03, 0x50
        /*007a*/ 	.short	0x0000


	//----- nvinfo : EIATTR_MAXREG_COUNT
	.align		4
        /*007c*/ 	.byte	0x03, 0x1b
        /*007e*/ 	.short	0x00ff


	//----- nvinfo : EIATTR_EXTERNS
	.align		4
        /*0080*/ 	.byte	0x04, 0x0f
        /*0082*/ 	.short	(.L_1143 - .L_1142)


	//   ....[0]....
	.align		4
.L_1142:
        /*0084*/ 	.word	index@(__assertfail)


	//----- nvinfo : EIATTR_MERCURY_ISA_VERSION
	.align		4
.L_1143:
        /*0088*/ 	.byte	0x03, 0x5f
        /*008a*/ 	.short	0x0101


	//----- nvinfo : EIATTR_VRC_CTA_INIT_COUNT
	.align		4
        /*008c*/ 	.byte	0x02, 0x4a
	.zero		1
	.zero		1


	//----- nvinfo : EIATTR_SYSCALL_OFFSETS
	.align		4
        /*0090*/ 	.byte	0x04, 0x46
        /*0092*/ 	.short	(.L_1145 - .L_1144)


	//   ....[0]....
.L_1144:
        /*0094*/ 	.word	0x00000fe0


	//   ....[1]....
        /*0098*/ 	.word	0x00002130


	//   ....[2]....
        /*009c*/ 	.word	0x000031f0


	//   ....[3]....
        /*00a0*/ 	.word	0x000041c0


	//   ....[4]....
        /*00a4*/ 	.word	0x0000f5b0


	//   ....[5]....
        /*00a8*/ 	.word	0x00010390


	//   ....[6]....
        /*00ac*/ 	.word	0x00011260


	//   ....[7]....
        /*00b0*/ 	.word	0x00012110


	//----- nvinfo : EIATTR_EXIT_INSTR_OFFSETS
	.align		4
.L_1145:
        /*00b4*/ 	.byte	0x04, 0x1c
        /*00b6*/ 	.short	(.L_1147 - .L_1146)


	//   ....[0]....
.L_1146:
        /*00b8*/ 	.word	0x00011500


	//   ....[1]....
        /*00bc*/ 	.word	0x00011640


	//   ....[2]....
        /*00c0*/ 	.word	0x00011680


	//   ....[3]....
        /*00c4*/ 	.word	0x00011710


	//   ....[4]....
        /*00c8*/ 	.word	0x00011740


	//   ....[5]....
        /*00cc*/ 	.word	0x00011770


	//   ....[6]....
        /*00d0*/ 	.word	0x000117f0


	//   ....[7]....
        /*00d4*/ 	.word	0x00011820


	//   ....[8]....
        /*00d8*/ 	.word	0x000118a0


	//   ....[9]....
        /*00dc*/ 	.word	0x000118d0


	//   ....[10]....
        /*00e0*/ 	.word	0x00011910


	//   ....[11]....
        /*00e4*/ 	.word	0x000119e0


	//   ....[12]....
        /*00e8*/ 	.word	0x00011b40


	//   ....[13]....
        /*00ec*/ 	.word	0x00011ca0


	//   ....[14]....
        /*00f0*/ 	.word	0x00011df0


	//   ....[15]....
        /*00f4*/ 	.word	0x00011e20


	//   ....[16]....
        /*00f8*/ 	.word	0x00011e50


	//   ....[17]....
        /*00fc*/ 	.word	0x00011f10


	//   ....[18]....
        /*0100*/ 	.word	0x00011fb0


	//   ....[19]....
        /*0104*/ 	.word	0x00012120


	//   ....[20]....
        /*0108*/ 	.word	0x00012220


	//   ....[21]....
        /*010c*/ 	.word	0x00012350


	//   ....[22]....
        /*0110*/ 	.word	0x00012380


	//----- nvinfo : EIATTR_MAX_THREADS
	.align		4
.L_1147:
        /*0114*/ 	.byte	0x04, 0x05
        /*0116*/ 	.short	(.L_1149 - .L_1148)
.L_1148:
        /*0118*/ 	.word	0x00000080
        /*011c*/ 	.word	0x00000001
        /*0120*/ 	.word	0x00000001


	//----- nvinfo : EIATTR_CRS_STACK_SIZE
	.align		4
.L_1149:
        /*0124*/ 	.byte	0x04, 0x1e
        /*0126*/ 	.short	(.L_1151 - .L_1150)
.L_1150:
        /*0128*/ 	.word	0x00000000


	//----- nvinfo : EIATTR_CBANK_PARAM_SIZE
	.align		4
.L_1151:
        /*012c*/ 	.byte	0x03, 0x19
        /*012e*/ 	.short	0x002c


	//----- nvinfo : EIATTR_PARAM_CBANK
	.align		4
        /*0130*/ 	.byte	0x04, 0x0a
        /*0132*/ 	.short	(.L_1153 - .L_1152)
	.align		4
.L_1152:
        /*0134*/ 	.word	index@(.nv.constant0._ZN2at6native27unrolled_elementwise_kernelIZZZNS0_16asin_kernel_cudaERNS_18TensorIteratorBaseEENKUlvE_clEvENKUlvE0_clEvEUlN3c107complexIfEEE_St5arrayIPcLm2EELi4E23TrivialOffsetCalculatorILi1EjESE_NS0_6memory12LoadWithCastILi1EEENSF_13StoreWithCastILi1EEEEEviT_T0_T2_T3_T4_T5_)
        /*0138*/ 	.short	0x0380
        /*013a*/ 	.short	0x002c


	//----- nvinfo : EIATTR_SW_WAR
	.align		4
.L_1153:
        /*013c*/ 	.byte	0x04, 0x36
        /*013e*/ 	.short	(.L_1155 - .L_1154)
.L_1154:
        /*0140*/ 	.word	0x00000008
.L_1155:


//--------------------- .nv.info._ZN2at6native18elementwise_kernelILi128ELi2EZNS0_22gpu_kernel_impl_nocastIZZZNS0_16asin_kernel_cudaERNS_18TensorIteratorBaseEENKUlvE_clEvENKUlvE0_clEvEUlN3c107complexIfEEE_EEvS4_RKT_EUliE_EEviT1_ --------------------------
	.section	.nv.info._ZN2at6native18elementwise_kernelILi128ELi2EZNS0_22gpu_kernel_impl_nocastIZZZNS0_16asin_kernel_cudaERNS_18TensorIteratorBaseEENKUlvE_clEvENKUlvE0_clEvEUlN3c107complexIfEEE_EEvS4_RKT_EUliE_EEviT1_,"",@"SHT_CUDA_INFO"
	.sectionflags	@""
	.align	4


	//----- nvinfo : EIATTR_CUDA_API_VERSION
	.align		4
        /*0000*/ 	.byte	0x04, 0x37
        /*0002*/ 	.short	(.L_1157 - .L_1156)
.L_1156:
        /*0004*/ 	.word	0x00000082


	//----- nvinfo : EIATTR_KPARAM_INFO
	.align		4
.L_1157:
        /*0008*/ 	.byte	0x04, 0x17
        /*000a*/ 	.short	(.L_1159 - .L_1158)
.L_1158:
        /*000c*/ 	.word	0x00000000
        /*0010*/ 	.short	0x0001
        /*0012*/ 	.short	0x0008
        /*0014*/ 	.byte	0x00, 0xf0, 0x61, 0x08


	//----- nvinfo : EIATTR_KPARAM_INFO
	.align		4
.L_1159:
        /*0018*/ 	.byte	0x04, 0x17
        /*001a*/ 	.short	(.L_1161 - .L_1160)
.L_1160:
        /*001c*/ 	.word	0x00000000
        /*0020*/ 	.short	0x0000
        /*0022*/ 	.short	0x0000
        /*0024*/ 	.byte	0x00, 0xf0, 0x11, 0x00


	//----- nvinfo : EIATTR_SPARSE_MMA_MASK
	.align		4
.L_1161:
        /*0028*/ 	.byte	0x03, 0x50
        /*002a*/ 	.short	0x0000


	//----- nvinfo : EIATTR_MAXREG_COUNT
	.align		4
        /*002c*/ 	.byte	0x03, 0x1b
        /*002e*/ 	.short	0x0080


	//----- nvinfo : EIATTR_MERCURY_ISA_VERSION
	.align		4
        /*0030*/ 	.byte	0x03, 0x5f
        /*0032*/ 	.short	0x0101


	//----- nvinfo : EIATTR_VRC_CTA_INIT_COUNT
	.align		4
        /*0034*/ 	.byte	0x02, 0x4a
	.zero		1
	.zero		1


	//----- nvinfo : EIATTR_EXIT_INSTR_OFFSETS
	.align		4
        /*0038*/ 	.byte	0x04, 0x1c
        /*003a*/ 	.short	(.L_1163 - .L_1162)


	//   ....[0]....
.L_1162:
        /*003c*/ 	.word	0x00003c40


	//   ....[1]....
        /*0040*/ 	.word	0x00007820


	//----- nvinfo : EIATTR_MAX_THREADS
	.align		4
.L_1163:
        /*0044*/ 	.byte	0x04, 0x05
        /*0046*/ 	.short	(.L_1165 - .L_1164)
.L_1164:
        /*0048*/ 	.word	0x00000080
        /*004c*/ 	.word	0x00000001
        /*0050*/ 	.word	0x00000001


	//----- nvinfo : EIATTR_CRS_STACK_SIZE
	.align		4
.L_1165:
        /*0054*/ 	.byte	0x04, 0x1e
        /*0056*/ 	.short	(.L_1167 - .L_1166)
.L_1166:
        /*0058*/ 	.word	0x00000000


	//----- nvinfo : EIATTR_CBANK_PARAM_SIZE
	.align		4
.L_1167:
        /*005c*/ 	.byte	0x03, 0x19
        /*005e*/ 	.short	0x0220


	//----- nvinfo : EIATTR_PARAM_CBANK
	.align		4
        /*0060*/ 	.byte	0x04, 0x0a
        /*0062*/ 	.short	(.L_1169 - .L_1168)
	.align		4
.L_1168:
        /*0064*/ 	.word	index@(.nv.constant0._ZN2at6native18elementwise_kernelILi128ELi2EZNS0_22gpu_kernel_impl_nocastIZZZNS0_16asin_kernel_cudaERNS_18TensorIteratorBaseEENKUlvE_clEvENKUlvE0_clEvEUlN3c107complexIfEEE_EEvS4_RKT_EUliE_EEviT1_)
        /*0068*/ 	.short	0x0380
        /*006a*/ 	.short	0x0220


	//----- nvinfo : EIATTR_SW_WAR
	.align		4
.L_1169:
        /*006c*/ 	.byte	0x04, 0x36
        /*006e*/ 	.short	(.L_1171 - .L_1170)
.L_1170:
        /*0070*/ 	.word	0x00000008
.L_1171:


//--------------------- .nv.info._ZN2at6native27unrolled_elementwise_kernelIZZZNS0_16asin_kernel_cudaERNS_18TensorIteratorBaseEENKUlvE_clEvENKUlvE0_clEvEUlN3c107complexIfEEE_St5arrayIPcLm2EELi4E23TrivialOffsetCalculatorILi1EjESE_NS0_6memory15LoadWithoutCastENSF_16StoreWithoutCastEEEviT_T0_T2_T3_T4_T5_ --------------------------
	.section	.nv.info._ZN2at6native27unrolled_elementwise_kernelIZZZNS0_16asin_kernel_cudaERNS_18TensorIteratorBaseEENKUlvE_clEvENKUlvE0_clEvEUlN3c107complexIfEEE_St5arrayIPcLm2EELi4E23TrivialOffsetCalculatorILi1EjESE_NS0_6memory15LoadWithoutCastENSF_16StoreWithoutCastEEEviT_T0_T2_T3_T4_T5_,"",@"SHT_CUDA_INFO"
	.sectionflags	@""
	.align	4


	//----- nvinfo : EIATTR_CUDA_API_VERSION
	.align		4
        /*0000*/ 	.byte	0x04, 0x37
        /*0002*/ 	.short	(.L_1173 - .L_1172)
.L_1172:
        /*0004*/ 	.word	0x00000082


	//----- nvinfo : EIATTR_KPARAM_INFO
	.align		4
.L_1173:
        /*0008*/ 	.byte	0x04, 0x17
        /*000a*/ 	.short	(.L_1175 - .L_1174)
.L_1174:
        /*000c*/ 	.word	0x00000000
        /*0010*/ 	.short	0x0006
        /*0012*/ 	.short	0x001b
        /*0014*/ 	.byte	0x00, 0xf0, 0x05, 0x00


	//----- nvinfo : EIATTR_KPARAM_INFO
	.align		4
.L_1175:
        /*0018*/ 	.byte	0x04, 0x17
        /*001a*/ 	.short	(.L_1177 - .L_1176)
.L_1176:
        /*001c*/ 	.word	0x00000000
        /*0020*/ 	.short	0x0005
        /*0022*/ 	.short	0x001a
        /*0024*/ 	.byte	0x00, 0xf0, 0x05, 0x00


	//----- nvinfo : EIATTR_KPARAM_INFO
	.align		4
.L_1177:
        /*0028*/ 	.byte	0x04, 0x17
        /*002a*/ 	.short	(.L_1179 - .L_1178)
.L_1178:
        /*002c*/ 	.word	0x00000000
        /*0030*/ 	.short	0x0004
        /*0032*/ 	.short	0x0019
        /*0034*/ 	.byte	0x00, 0xf0, 0x05, 0x00


	//----- nvinfo : EIATTR_KPARAM_INFO
	.align		4
.L_1179:
        /*0038*/ 	.byte	0x04, 0x17
        /*003a*/ 	.short	(.L_1181 - .L_1180)
.L_1180:
        /*003c*/ 	.word	0x00000000
        /*0040*/ 	.short	0x0003
        /*0042*/ 	.short	0x0018
        /*0044*/ 	.byte	0x00, 0xf0, 0x05, 0x00


	//----- nvinfo : EIATTR_KPARAM_INFO
	.align		4
.L_1181:
        /*0048*/ 	.byte	0x04, 0x17
        /*004a*/ 	.short	(.L_1183 - .L_1182)
.L_1182:
        /*004c*/ 	.word	0x00000000
        /*0050*/ 	.short	0x0002
        /*0052*/ 	.short	0x0008
        /*0054*/ 	.byte	0x00, 0xf0, 0x41, 0x00


	//----- nvinfo : EIATTR_KPARAM_INFO
	.align		4
.L_1183:
        /*0058*/ 	.byte	0x04, 0x17
        /*005a*/ 	.short	(.L_1185 - .L_1184)
.L_1184:
        /*005c*/ 	.word	0x00000000
        /*0060*/ 	.short	0x0001
        /*0062*/ 	.short	0x0004
        /*0064*/ 	.byte	0x00, 0xf0, 0x05, 0x00


	//----- nvinfo : EIATTR_KPARAM_INFO
	.align		4
.L_1185:
        /*0068*/ 	.byte	0x04, 0x17
        /*006a*/ 	.short	(.L_1187 - .L_1186)
.L_1186:
        /*006c*/ 	.word	0x00000000
        /*0070*/ 	.short	0x0000
        /*0072*/ 	.short	0x0000
        /*0074*/ 	.byte	0x00, 0xf0, 0x11, 0x00


	//----- nvinfo : EIATTR_SPARSE_MMA_MASK
	.align		4
.L_1187:
        /*0078*/ 	.byte	0x03, 0x50
        /*007a*/ 	.short	0x0000


	//----- nvinfo : EIATTR_MAXREG_COUNT
	.align		4
        /*007c*/ 	.byte	0x03, 0x1b
        /*007e*/ 	.short	0x00ff


	//----- nvinfo : EIATTR_MERCURY_ISA_VERSION
	.align		4
        /*0080*/ 	.byte	0x03, 0x5f
        /*0082*/ 	.short	0x0101


	//----- nvinfo : EIATTR_VRC_CTA_INIT_COUNT
	.align		4
        /*0084*/ 	.byte	0x02, 0x4a
	.zero		1
	.zero		1


	//----- nvinfo : EIATTR_EXIT_INSTR_OFFSETS
	.align		4
        /*0088*/ 	.byte	0x04, 0x1c
        /*008a*/ 	.short	(.L_1189 - .L_1188)


	//   ....[0]....
.L_1188:
        /*008c*/ 	.word	0x0000a750


	//   ....[1]....
        /*0090*/ 	.word	0x0000a7a0


	//----- nvinfo : EIATTR_MAX_THREADS
	.align		4
.L_1189:
        /*0094*/ 	.byte	0x04, 0x05
        /*0096*/ 	.short	(.L_1191 - .L_1190)
.L_1190:
        /*0098*/ 	.word	0x00000080
        /*009c*/ 	.word	0x00000001
        /*00a0*/ 	.word	0x00000001


	//----- nvinfo : EIATTR_CRS_STACK_SIZE
	.align		4
.L_1191:
        /*00a4*/ 	.byte	0x04, 0x1e
        /*00a6*/ 	.short	(.L_1193 - .L_1192)
.L_1192:
        /*00a8*/ 	.word	0x00000000


	//----- nvinfo : EIATTR_CBANK_PARAM_SIZE
	.align		4
.L_1193:
        /*00ac*/ 	.byte	0x03, 0x19
        /*00ae*/ 	.short	0x001c


	//----- nvinfo : EIATTR_PARAM_CBANK
	.align		4
        /*00b0*/ 	.byte	0x04, 0x0a
        /*00b2*/ 	.short	(.L_1195 - .L_1194)
	.align		4
.L_1194:
        /*00b4*/ 	.word	index@(.nv.constant0._ZN2at6native27unrolled_elementwise_kernelIZZZNS0_16asin_kernel_cudaERNS_18TensorIteratorBaseEENKUlvE_clEvENKUlvE0_clEvEUlN3c107complexIfEEE_St5arrayIPcLm2EELi4E23TrivialOffsetCalculatorILi1EjESE_NS0_6memory15LoadWithoutCastENSF_16StoreWithoutCastEEEviT_T0_T2_T3_T4_T5_)
        /*00b8*/ 	.short	0x0380
        /*00ba*/ 	.short	0x001c


	//----- nvinfo : EIATTR_SW_WAR
	.align		4
.L_1195:
        /*00bc*/ 	.byte	0x04, 0x36
        /*00be*/ 	.short	(.L_1197 - .L_1196)
.L_1196:
        /*00c0*/ 	.word	0x00000008
.L_1197:


//--------------------- .nv.info._ZN2at6native29vectorized_elementwise_kernelILi2EZZZNS0_16asin_kernel_cudaERNS_18TensorIteratorBaseEENKUlvE_clEvENKUlvE0_clEvEUlN3c107complexIfEEE_St5arrayIPcLm2EEEEviT0_T1_ --------------------------
	.section	.nv.info._ZN2at6native29vectorized_elementwise_kernelILi2EZZZNS0_16asin_kernel_cudaERNS_18TensorIteratorBaseEENKUlvE_clEvENKUlvE0_clEvEUlN3c107complexIfEEE_St5arrayIPcLm2EEEEviT0_T1_,"",@"SHT_CUDA_INFO"
	.sectionflags	@""
	.align	4


	//----- nvinfo : EIATTR_CUDA_API_VERSION
	.align		4
        /*0000*/ 	.byte	0x04, 0x37
        /*0002*/ 	.short	(.L_1199 - .L_1198)
.L_1198:
        /*0004*/ 	.word	0x00000082


	//----- nvinfo : EIATTR_KPARAM_INFO
	.align		4
.L_1199:
        /*0008*/ 	.byte	0x04, 0x17
        /*000a*/ 	.short	(.L_1201 - .L_1200)
.L_1200:
        /*000c*/ 	.word	0x00000000
        /*0010*/ 	.short	0x0002
        /*0012*/ 	.short	0x0008
        /*0014*/ 	.byte	0x00, 0xf0, 0x41, 0x00


	//----- nvinfo : EIATTR_KPARAM_INFO
	.align		4
.L_1201:
        /*0018*/ 	.byte	0x04, 0x17
        /*001a*/ 	.short	(.L_1203 - .L_1202)
.L_1202:
        /*001c*/ 	.word	0x00000000
        /*0020*/ 	.short	0x0001
        /*0022*/ 	.short	0x0004
        /*0024*/ 	.byte	0x00, 0xf0, 0x05, 0x00


	//----- nvinfo : EIATTR_KPARAM_INFO
	.align		4
.L_1203:
        /*0028*/ 	.byte	0x04, 0x17
        /*002a*/ 	.short	(.L_1205 - .L_1204)
.L_1204:
        /*002c*/ 	.word	0x00000000
        /*0030*/ 	.short	0x0000
        /*0032*/ 	.short	0x0000
        /*0034*/ 	.byte	0x00, 0xf0, 0x11, 0x00


	//----- nvinfo : EIATTR_SPARSE_MMA_MASK
	.align		4
.L_1205:
        /*0038*/ 	.byte	0x03, 0x50
        /*003a*/ 	.short	0x0000


	//----- nvinfo : EIATTR_MAXREG_COUNT
	.align		4
        /*003c*/ 	.byte	0x03, 0x1b
        /*003e*/ 	.short	0x00ff


	//----- nvinfo : EIATTR_MERCURY_ISA_VERSION
	.align		4
        /*0040*/ 	.byte	0x03, 0x5f
        /*0042*/ 	.short	0x0101


	//----- nvinfo : EIATTR_VRC_CTA_INIT_COUNT
	.align		4
        /*0044*/ 	.byte	0x02, 0x4a
	.zero		1
	.zero		1


	//----- nvinfo : EIATTR_EXIT_INSTR_OFFSETS
	.align		4
        /*0048*/ 	.byte	0x04, 0x1c
        /*004a*/ 	.short	(.L_1207 - .L_1206)


	//   ....[0]....
.L_1206:
        /*004c*/ 	.word	0x00014ff0


	//   ....[1]....
        /*0050*/ 	.word	0x00015040


	//   ....[2]....
        /*0054*/ 	.word	0x000295a0


	//----- nvinfo : EIATTR_MAX_THREADS
	.align		4
.L_1207:
        /*0058*/ 	.byte	0x04, 0x05
        /*005a*/ 	.short	(.L_1209 - .L_1208)
.L_1208:
        /*005c*/ 	.word	0x00000080
        /*0060*/ 	.word	0x00000001
        /*0064*/ 	.word	0x00000001


	//----- nvinfo : EIATTR_CRS_STACK_SIZE
	.align		4
.L_1209:
        /*0068*/ 	.byte	0x04, 0x1e
        /*006a*/ 	.short	(.L_1211 - .L_1210)
.L_1210:
        /*006c*/ 	.word	0x00000000


	//----- nvinfo : EIATTR_CBANK_PARAM_SIZE
	.align		4
.L_1211:
        /*0070*/ 	.byte	0x03, 0x19
        /*0072*/ 	.short	0x0018


	//----- nvinfo : EIATTR_PARAM_CBANK
	.align		4
        /*0074*/ 	.byte	0x04, 0x0a
        /*0076*/ 	.short	(.L_1213 - .L_1212)
	.align		4
.L_1212:
        /*0078*/ 	.word	index@(.nv.constant0._ZN2at6native29vectorized_elementwise_kernelILi2EZZZNS0_16asin_kernel_cudaERNS_18TensorIteratorBaseEENKUlvE_clEvENKUlvE0_clEvEUlN3c107complexIfEEE_St5arrayIPcLm2EEEEviT0_T1_)
        /*007c*/ 	.short	0x0380
        /*007e*/ 	.short	0x0018


	//----- nvinfo : EIATTR_SW_WAR
	.align		4
.L_1213:
        /*0080*/ 	.byte	0x04, 0x36
        /*0082*/ 	.short	(.L_1215 - .L_1214)
.L_1214:
        /*0084*/ 	.word	0x00000008
.L_1215:


//--------------------- .nv.info._ZN2at6native29vectorized_elementwise_kernelILi4EZZZNS0_16asin_kernel_cudaERNS_18TensorIteratorBaseEENKUlvE_clEvENKUlvE0_clEvEUlN3c107complexIfEEE_St5arrayIPcLm2EEEEviT0_T1_ --------------------------
	.section	.nv.info._ZN2at6native29vectorized_elementwise_kernelILi4EZZZNS0_16asin_kernel_cudaERNS_18TensorIteratorBaseEENKUlvE_clEvENKUlvE0_clEvEUlN3c107complexIfEEE_St5arrayIPcLm2EEEEviT0_T1_,"",@"SHT_CUDA_INFO"
	.sectionflags	@""
	.align	4


	//----- nvinfo : EIATTR_CUDA_API_VERSION
	.align		4
        /*0000*/ 	.byte	0x04, 0x37
        /*0002*/ 	.short	(.L_1217 - .L_1216)
.L_1216:
        /*0004*/ 	.word	0x00000082


	//----- nvinfo : EIATTR_KPARAM_INFO
	.align		4
.L_1217:
        /*0008*/ 	.byte	0x04, 0x17
        /*000a*/ 	.short	(.L_1219 - .L_1218)
.L_1218:
        /*000c*/ 	.word	0x00000000
        /*0010*/ 	.short	0x0002
        /*0012*/ 	.short	0x0008
        /*0014*/ 	.byte	0x00, 0xf0, 0x41, 0x00


	//----- nvinfo : EIATTR_KPARAM_INFO
	.align		4
.L_1219:
        /*0018*/ 	.byte	0x04, 0x17
        /*001a*/ 	.short	(.L_1221 - .L_1220)
.L_1220:
        /*001c*/ 	.word	0x00000000
        /*0020*/ 	.short	0x0001
        /*0022*/ 	.short	0x0004
        /*0024*/ 	.byte	0x00, 0xf0, 0x05, 0x00


	//----- nvinfo : EIATTR_KPARAM_INFO
	.align		4
.L_1221:
        /*0028*/ 	.byte	0x04, 0x17
        /*002a*/ 	.short	(.L_1223 - .L_1222)
.L_1222:
        /*002c*/ 	.word	0x00000000
        /*0030*/ 	.short	0x0000
        /*0032*/ 	.short	0x0000
        /*0034*/ 	.byte	0x00, 0xf0, 0x11, 0x00


	//----- nvinfo : EIATTR_SPARSE_MMA_MASK
	.align		4
.L_1223:
        /*0038*/ 	.byte	0x03, 0x50
        /*003a*/ 	.short	0x0000


	//----- nvinfo : EIATTR_MAXREG_COUNT
	.align		4
        /*003c*/ 	.byte	0x03, 0x1b
        /*003e*/ 	.short	0x00ff


	//----- nvinfo : EIATTR_MERCURY_ISA_VERSION
	.align		4
        /*0040*/ 	.byte	0x03, 0x5f
        /*0042*/ 	.short	0x0101


	//----- nvinfo : EIATTR_VRC_CTA_INIT_COUNT
	.align		4
        /*0044*/ 	.byte	0x02, 0x4a
	.zero		1
	.zero		1


	//----- nvinfo : EIATTR_EXIT_INSTR_OFFSETS
	.align		4
        /*0048*/ 	.byte	0x04, 0x1c
        /*004a*/ 	.short	(.L_1225 - .L_1224)


	//   ....[0]....
.L_1224:
        /*004c*/ 	.word	0x00014ff0


	//   ....[1]....
        /*0050*/ 	.word	0x00015040


	//   ....[2]....
        /*0054*/ 	.word	0x00029560


	//----- nvinfo : EIATTR_MAX_THREADS
	.align		4
.L_1225:
        /*0058*/ 	.byte	0x04, 0x05
        /*005a*/ 	.short	(.L_1227 - .L_1226)
.L_1226:
        /*005c*/ 	.word	0x00000080
        /*0060*/ 	.word	0x00000001
        /*0064*/ 	.word	0x00000001


	//----- nvinfo : EIATTR_CRS_STACK_SIZE
	.align		4
.L_1227:
        /*0068*/ 	.byte	0x04, 0x1e
        /*006a*/ 	.short	(.L_1229 - .L_1228)
.L_1228:
        /*006c*/ 	.word	0x00000000


	//----- nvinfo : EIATTR_CBANK_PARAM_SIZE
	.align		4
.L_1229:
        /*0070*/ 	.byte	0x03, 0x19
        /*0072*/ 	.short	0x0018


	//----- nvinfo : EIATTR_PARAM_CBANK
	.align		4
        /*0074*/ 	.byte	0x04, 0x0a
        /*0076*/ 	.short	(.L_1231 - .L_1230)
	.align		4
.L_1230:
        /*0078*/ 	.word	index@(.nv.constant0._ZN2at6native29vectorized_elementwise_kernelILi4EZZZNS0_16asin_kernel_cudaERNS_18TensorIteratorBaseEENKUlvE_clEvENKUlvE0_clEvEUlN3c107complexIfEEE_St5arrayIPcLm2EEEEviT0_T1_)
        /*007c*/ 	.short	0x0380
        /*007e*/ 	.short	0x0018


	//----- nvinfo : EIATTR_SW_WAR
	.align		4
.L_1231:
        /*0080*/ 	.byte	0x04, 0x36
        /*0082*/ 	.short	(.L_1233 - .L_1232)
.L_1232:
        /*0084*/ 	.word	0x00000008
.L_1233:


//--------------------- .nv.info._ZN2at6native29vectorized_elementwise_kernelILi8EZZZNS0_16asin_kernel_cudaERNS_18TensorIteratorBaseEENKUlvE_clEvENKUlvE0_clEvEUlN3c107complexIfEEE_St5arrayIPcLm2EEEEviT0_T1_ --------------------------
	.section	.nv.info._ZN2at6native29vectorized_elementwise_kernelILi8EZZZNS0_16asin_kernel_cudaERNS_18TensorIteratorBaseEENKUlvE_clEvENKUlvE0_clEvEUlN3c107complexIfEEE_St5arrayIPcLm2EEEEviT0_T1_,"",@"SHT_CUDA_INFO"
	.sectionflags	@""
	.align	4


	//----- nvinfo : EIATTR_CUDA_API_VERSION
	.align		4
        /*0000*/ 	.byte	0x04, 0x37
        /*0002*/ 	.short	(.L_1235 - .L_1234)
.L_1234:
        /*0004*/ 	.word	0x00000082


	//----- nvinfo : EIATTR_KPARAM_INFO
	.align		4
.L_1235:
        /*0008*/ 	.byte	0x04, 0x17
        /*000a*/ 	.short	(.L_1237 - .L_1236)
.L_1236:
        /*000c*/ 	.word	0x00000000
        /*0010*/ 	.short	0x0002
        /*0012*/ 	.short	0x0008
        /*0014*/ 	.byte	0x00, 0xf0, 0x41, 0x00


	//----- nvinfo : EIATTR_KPARAM_INFO
	.align		4
.L_1237:
        /*0018*/ 	.byte	0x04, 0x17
        /*001a*/ 	.short	(.L_1239 - .L_1238)
.L_1238:
        /*001c*/ 	.word	0x00000000
        /*0020*/ 	.short	0x0001
        /*0022*/ 	.short	0x0004
        /*0024*/ 	.byte	0x00, 0xf0, 0x05, 0x00


	//----- nvinfo : EIATTR_KPARAM_INFO
	.align		4
.L_1239:
        /*0028*/ 	.byte	0x04, 0x17
        /*002a*/ 	.short	(.L_1241 - .L_1240)
.L_1240:
        /*002c*/ 	.word	0x00000000
        /*0030*/ 	.short	0x0000
        /*0032*/ 	.short	0x0000
        /*0034*/ 	.byte	0x00, 0xf0, 0x11, 0x00


	//----- nvinfo : EIATTR_SPARSE_MMA_MASK
	.align		4
.L_1241:
        /*0038*/ 	.byte	0x03, 0x50
        /*003a*/ 	.short	0x0000


	//----- nvinfo : EIATTR_MAXREG_COUNT
	.align		4
        /*003c*/ 	.byte	0x03, 0x1b
        /*003e*/ 	.short	0x00ff


	//----- nvinfo : EIATTR_MERCURY_ISA_VERSION
	.align		4
        /*0040*/ 	.byte	0x03, 0x5f
        /*0042*/ 	.short	0x0101


	//----- nvinfo : EIATTR_VRC_CTA_INIT_COUNT
	.align		4
        /*0044*/ 	.byte	0x02, 0x4a
	.zero		1
	.zero		1


	//----- nvinfo : EIATTR_EXIT_INSTR_OFFSETS
	.align		4
        /*0048*/ 	.byte	0x04, 0x1c
        /*004a*/ 	.short	(.L_1243 - .L_1242)


	//   ....[0]....
.L_1242:
        /*004c*/ 	.word	0x00000010


	//----- nvinfo : EIATTR_MAX_THREADS
	.align		4
.L_1243:
        /*0050*/ 	.byte	0x04, 0x05
        /*0052*/ 	.short	(.L_1245 - .L_1244)
.L_1244:
        /*0054*/ 	.word	0x00000080
        /*0058*/ 	.word	0x00000001
        /*005c*/ 	.word	0x00000001


	//----- nvinfo : EIATTR_CBANK_PARAM_SIZE
	.align		4
.L_1245:
        /*0060*/ 	.byte	0x03, 0x19
        /*0062*/ 	.short	0x0018


	//----- nvinfo : EIATTR_PARAM_CBANK
	.align		4
        /*0064*/ 	.byte	0x04, 0x0a
        /*0066*/ 	.short	(.L_1247 - .L_1246)
	.align		4
.L_1246:
        /*0068*/ 	.word	index@(.nv.constant0._ZN2at6native29vectorized_elementwise_kernelILi8EZZZNS0_16asin_kernel_cudaERNS_18TensorIteratorBaseEENKUlvE_clEvENKUlvE0_clEvEUlN3c107complexIfEEE_St5arrayIPcLm2EEEEviT0_T1_)
        /*006c*/ 	.short	0x0380
        /*006e*/ 	.short	0x0018


	//----- nvinfo : EIATTR_SW_WAR
	.align		4
.L_1247:
        /*0070*/ 	.byte	0x04, 0x36
        /*0072*/ 	.short	(.L_1249 - .L_1248)
.L_1248:
        /*0074*/ 	.word	0x00000008
.L_1249:


//--------------------- .nv.info._ZN2at6native18elementwise_kernelILi128ELi4EZNS0_15gpu_kernel_implIZZZNS0_16asin_kernel_cudaERNS_18TensorIteratorBaseEENKUlvE_clEvENKUlvE_clEvEUlN3c107complexIdEEE_EEvS4_RKT_EUliE_EEviT1_ --------------------------
	.section	.nv.info._ZN2at6native18elementwise_kernelILi128ELi4EZNS0_15gpu_kernel_implIZZZNS0_16asin_kernel_cudaERNS_18TensorIteratorBaseEENKUlvE_clEvENKUlvE_clEvEUlN3c107complexIdEEE_EEvS4_RKT_EUliE_EEviT1_,"",@"SHT_CUDA_INFO"
	.sectionflags	@""
	.align	4


	//----- nvinfo : EIATTR_CUDA_API_VERSION
	.align		4
        /*0000*/ 	.byte	0x04, 0x37
        /*0002*/ 	.short	(.L_1251 - .L_1250)
.L_1250:
        /*0004*/ 	.word	0x00000082


	//----- nvinfo : EIATTR_KPARAM_INFO
	.align		4
.L_1251:
        /*0008*/ 	.byte	0x04, 0x17
        /*000a*/ 	.short	(.L_1253 - .L_1252)
.L_1252:
        /*000c*/ 	.word	0x00000000
        /*0010*/ 	.short	0x0001
        /*0012*/ 	.short	0x0008
        /*0014*/ 	.byte	0x00, 0xf0, 0x61, 0x08


	//----- nvinfo : EIATTR_KPARAM_INFO
	.align		4
.L_1253:
        /*0018*/ 	.byte	0x04, 0x17
        /*001a*/ 	.short	(.L_1255 - .L_1254)
.L_1254:
        /*001c*/ 	.word	0x00000000
        /*0020*/ 	.short	0x0000
        /*0022*/ 	.short	0x0000
        /*0024*/ 	.byte	0x00, 0xf0, 0x11, 0x00


	//----- nvinfo : EIATTR_SPARSE_MMA_MASK
	.align		4
.L_1255:
        /*0028*/ 	.byte	0x03, 0x50
        /*002a*/ 	.short	0x0000


	//----- nvinfo : EIATTR_MAXREG_COUNT
	.align		4
        /*002c*/ 	.byte	0x03, 0x1b
        /*002e*/ 	.short	0x0080


	//----- nvinfo : EIATTR_EXTERNS
	.align		4
        /*0030*/ 	.byte	0x04, 0x0f
        /*0032*/ 	.short	(.L_1257 - .L_1256)


	//   ....[0]....
	.align		4
.L_1256:
        /*0034*/ 	.word	index@(__assertfail)


	//----- nvinfo : EIATTR_MERCURY_ISA_VERSION
	.align		4
.L_1257:
        /*0038*/ 	.byte	0x03, 0x5f
        /*003a*/ 	.short	0x0101


	//----- nvinfo : EIATTR_VRC_CTA_INIT_COUNT
	.align		4
        /*003c*/ 	.byte	0x02, 0x4a
	.zero		1
	.zero		1


	//----- nvinfo : EIATTR_SYSCALL_OFFSETS
	.align		4
        /*0040*/ 	.byte	0x04, 0x46
        /*0042*/ 	.short	(.L_1259 - .L_1258)


	//   ....[0]....
.L_1258:
        /*0044*/ 	.word	0x00002350


	//   ....[1]....
        /*0048*/ 	.word	0x0001b140


	//   ....[2]....
        /*004c*/ 	.word	0x0001d6b0


	//   ....[3]....
        /*0050*/ 	.word	0x00036180


	//   ....[4]....
        /*0054*/ 	.word	0x00038920


	//   ....[5]....
        /*0058*/ 	.word	0x00051410


	//   ....[6]....
        /*005c*/ 	.word	0x00053bc0


	//   ....[7]....
        /*0060*/ 	.word	0x0006c6a0


	//----- nvinfo : EIATTR_EXIT_INSTR_OFFSETS
	.align		4
.L_1259:
        /*0064*/ 	.byte	0x04, 0x1c
        /*0066*/ 	.short	(.L_1261 - .L_1260)


	//   ....[0]....
.L_1260:
        /*0068*/ 	.word	0x00051870


	//   ....[1]....
        /*006c*/ 	.word	0x0006b6f0


	//   ....[2]....
        /*0070*/ 	.word	0x0006b730


	//   ....[3]....
        /*0074*/ 	.word	0x0006b7c0


	//   ....[4]....
        /*0078*/ 	.word	0x0006b7f0


	//   ....[5]....
        /*007c*/ 	.word	0x0006b820


	//   ....[6]....
        /*0080*/ 	.word	0x0006b930


	//   ....[7]....
        /*0084*/ 	.word	0x0006b9f0


	//   ....[8]....
        /*0088*/ 	.word	0x0006bbb0


	//   ....[9]....
        /*008c*/ 	.word	0x0006bd20


	//   ....[10]....
        /*0090*/ 	.word	0x0006bd40


	//   ....[11]....
        /*0094*/ 	.word	0x0006be10


	//   ....[12]....
        /*0098*/ 	.word	0x0006c000


	//   ....[13]....
        /*009c*/ 	.word	0x0006c1f0


	//   ....[14]....
        /*00a0*/ 	.word	0x0006c3d0


	//   ....[15]....
        /*00a4*/ 	.word	0x0006c400


	//   ....[16]....
        /*00a8*/ 	.word	0x0006c430


	//   ....[17]....
        /*00ac*/ 	.word	0x0006c520


	//   ....[18]....
        /*00b0*/ 	.word	0x0006c540


	//   ....[19]....
        /*00b4*/ 	.word	0x0006c6b0


	//   ....[20]....
        /*00b8*/ 	.word	0x0006c840


	//   ....[21]....
        /*00bc*/ 	.word	0x0006ca00


	//   ....[22]....
        /*00c0*/ 	.word	0x0006cac0


	//----- nvinfo : EIATTR_MAX_THREADS
	.align		4
.L_1261:
        /*00c4*/ 	.byte	0x04, 0x05
        /*00c6*/ 	.short	(.L_1263 - .L_1262)
.L_1262:
        /*00c8*/ 	.word	0x00000080
        /*00cc*/ 	.word	0x00000001
        /*00d0*/ 	.word	0x00000001


	//----- nvinfo : EIATTR_CRS_STACK_SIZE
	.align		4
.L_1263:
        /*00d4*/ 	.byte	0x04, 0x1e
        /*00d6*/ 	.short	(.L_1265 - .L_1264)
.L_1264:
        /*00d8*/ 	.word	0x00000000


	//----- nvinfo : EIATTR_CBANK_PARAM_SIZE
	.align		4
.L_1265:
        /*00dc*/ 	.byte	0x03, 0x19
        /*00de*/ 	.short	0x0220


	//----- nvinfo : EIATTR_PARAM_CBANK
	.align		4
        /*00e0*/ 	.byte	0x04, 0x0a
        /*00e2*/ 	.short	(.L_1267 - .L_1266)
	.align		4
.L_1266:
        /*00e4*/ 	.word	index@(.nv.constant0._ZN2at6native18elementwise_kernelILi128ELi4EZNS0_15gpu_kernel_implIZZZNS0_16asin_kernel_cudaERNS_18TensorIteratorBaseEENKUlvE_clEvENKUlvE_clEvEUlN3c107complexIdEEE_EEvS4_RKT_EUliE_EEviT1_)
        /*00e8*/ 	.short	0x0380
        /*00ea*/ 	.short	0x0220


	//----- nvinfo : EIATTR_SW_WAR
	.align		4
.L_1267:
        /*00ec*/ 	.byte	0x04, 0x36
        /*00ee*/ 	.short	(.L_1269 - .L_1268)
.L_1268:
        /*00f0*/ 	.word	0x00000008
.L_1269:


//--------------------- .nv.info._ZN2at6native27unrolled_elementwise_kernelIZZZNS0_16asin_kernel_cudaERNS_18TensorIteratorBaseEENKUlvE_clEvENKUlvE_clEvEUlN3c107complexIdEEE_St5arrayIPcLm2EELi4E23TrivialOffsetCalculatorILi1EjESE_NS0_6memory12LoadWithCastILi1EEENSF_13StoreWithCastILi1EEEEEviT_T0_T2_T3_T4_T5_ --------------------------
	.section	.nv.info._ZN2at6native27unrolled_elementwise_kernelIZZZNS0_16asin_kernel_cudaERNS_18TensorIteratorBaseEENKUlvE_clEvENKUlvE_clEvEUlN3c107complexIdEEE_St5arrayIPcLm2EELi4E23TrivialOffsetCalculatorILi1EjESE_NS0_6memory12LoadWithCastILi1EEENSF_13StoreWithCastILi1EEEEEviT_T0_T2_T3_T4_T5_,"",@"SHT_CUDA_INFO"
	.sectionflags	@""
	.align	4


	//----- nvinfo : EIATTR_CUDA_API_VERSION
	.align		4
        /*0000*/ 	.byte	0x04, 0x37
        /*0002*/ 	.short	(.L_1271 - .L_1270)
.L_1270:
        /*0004*/ 	.word	0x00000082


	//----- nvinfo : EIATTR_KPARAM_INFO
	.align		4
.L_1271:
        /*0008*/ 	.byte	0x04, 0x17
        /*000a*/ 	.short	(.L_1273 - .L_1272)
.L_1272:
        /*000c*/ 	.word	0x00000000
        /*0010*/ 	.short	0x0006
        /*0012*/ 	.short	0x0024
        /*0014*/ 	.byte	0x00, 0xf0, 0x21, 0x00


	//----- nvinfo : EIATTR_KPARAM_INFO
	.align		4
.L_1273:
        /*0018*/ 	.byte	0x04, 0x17
        /*001a*/ 	.short	(.L_1275 - .L_1274)
.L_1274:
        /*001c*/ 	.word	0x00000000
        /*0020*/ 	.short	0x0005
        /*0022*/ 	.short	0x001c
        /*0024*/ 	.byte	0x00, 0xf0, 0x21, 0x00


	//----- nvinfo : EIATTR_KPARAM_INFO
	.align		4
.L_1275:
        /*0028*/ 	.byte	0x04, 0x17
        /*002a*/ 	.short	(.L_1277 - .L_1276)
.L_1276:
        /*002c*/ 	.word	0x00000000
        /*0030*/ 	.short	0x0004
        /*0032*/ 	.short	0x0019
        /*0034*/ 	.byte	0x00, 0xf0, 0x05, 0x00


	//----- nvinfo : EIATTR_KPARAM_INFO
	.align		4
.L_1277:
        /*0038*/ 	.byte	0x04, 0x17
        /*003a*/ 	.short	(.L_1279 - .L_1278)
.L_1278:
        /*003c*/ 	.word	0x00000000
        /*0040*/ 	.short	0x0003
        /*0042*/ 	.short	0x0018
        /*0044*/ 	.byte	0x00, 0xf0, 0x05, 0x00


	//----- nvinfo : EIATTR_KPARAM_INFO
	.align		4
.L_1279:
        /*0048*/ 	.byte	0x04, 0x17
        /*004a*/ 	.short	(.L_1281 - .L_1280)
.L_1280:
        /*004c*/ 	.word	0x00000000
        /*0050*/ 	.short	0x0002
        /*0052*/ 	.short	0x0008
        /*0054*/ 	.byte	0x00, 0xf0, 0x41, 0x00


	//----- nvinfo : EIATTR_KPARAM_INFO
	.align		4
.L_1281:
        /*0058*/ 	.byte	0x04, 0x17
        /*005a*/ 	.short	(.L_1283 - .L_1282)
.L_1282:
        /*005c*/ 	.word	0x00000000
        /*0060*/ 	.short	0x0001
        /*0062*/ 	.short	0x0004
        /*0064*/ 	.byte	0x00, 0xf0, 0x05, 0x00


	//----- nvinfo : EIATTR_KPARAM_INFO
	.align		4
.L_1283:
        /*0068*/ 	.byte	0x04, 0x17
        /*006a*/ 	.short	(.L_1285 - .L_1284)
.L_1284:
        /*006c*/ 	.word	0x00000000
        /*0070*/ 	.short	0x0000
        /*0072*/ 	.short	0x0000
        /*0074*/ 	.byte	0x00, 0xf0, 0x11, 0x00


	//----- nvinfo : EIATTR_SPARSE_MMA_MASK
	.align		4
.L_1285:
        /*0078*/ 	.byte	0x03, 0x50
        /*007a*/ 	.short	0x0000


	//----- nvinfo : EIATTR_MAXREG_COUNT
	.align		4
        /*007c*/ 	.byte	0x03, 0x1b
        /*007e*/ 	.short	0x00ff


	//----- nvinfo : EIATTR_EXTERNS
	.align		4
        /*0080*/ 	.byte	0x04, 0x0f
        /*0082*/ 	.short	(.L_1287 - .L_1286)


	//   ....[0]....
	.align		4
.L_1286:
        /*0084*/ 	.word	index@(__assertfail)


	//----- nvinfo : EIATTR_MERCURY_ISA_VERSION
	.align		4
.L_1287:
        /*0088*/ 	.byte	0x03, 0x5f
        /*008a*/ 	.short	0x0101


	//----- nvinfo : EIATTR_VRC_CTA_INIT_COUNT
	.align		4
        /*008c*/ 	.byte	0x02, 0x4a
	.zero		1
	.zero		1


	//----- nvinfo : EIATTR_SYSCALL_OFFSETS
	.align		4
        /*0090*/ 	.byte	0x04, 0x46
        /*0092*/ 	.short	(.L_1289 - .L_1288)


	//   ....[0]....
.L_1288:
        /*0094*/ 	.word	0x00001050


	//   ....[1]....
        /*0098*/ 	.word	0x000022a0


	//   ....[2]....
        /*009c*/ 	.word	0x00003420


	//   ....[3]....
        /*00a0*/ 	.word	0x00004490


	//   ....[4]....
        /*00a4*/ 	.word	0x00065020


	//   ....[5]....
        /*00a8*/ 	.word	0x00066370


	//   ....[6]....
        /*00ac*/ 	.word	0x000678d0


	//   ....[7]....
        /*00b0*/ 	.word	0x00068e10


	//----- nvinfo : EIATTR_EXIT_INSTR_OFFSETS
	.align		4
.L_1289:
        /*00b4*/ 	.byte	0x04, 0x1c
        /*00b6*/ 	.short	(.L_1291 - .L_1290)


	//   ....[0]....
.L_1290:
        /*00b8*/ 	.word	0x00067d20


	//   ....[1]....
        /*00bc*/ 	.word	0x00067e60


	//   ....[2]....
        /*00c0*/ 	.word	0x00067ea0


	//   ....[3]....
        /*00c4*/ 	.word	0x00067f30


	//   ....[4]....
        /*00c8*/ 	.word	0x00067f60


	//   ....[5]....
        /*00cc*/ 	.word	0x00067f90


	//   ....[6]....
        /*00d0*/ 	.word	0x000680a0


	//   ....[7]....
        /*00d4*/ 	.word	0x00068160


	//   ....[8]....
        /*00d8*/ 	.word	0x00068320


	//   ....[9]....
        /*00dc*/ 	.word	0x00068490


	//   ....[10]....
        /*00e0*/ 	.word	0x000684b0


	//   ....[11]....
        /*00e4*/ 	.word	0x00068580


	//   ....[12]....
        /*00e8*/ 	.word	0x00068770


	//   ....[13]....
        /*00ec*/ 	.word	0x00068960


	//   ....[14]....
        /*00f0*/ 	.word	0x00068b40


	//   ....[15]....
        /*00f4*/ 	.word	0x00068b70


	//   ....[16]....
        /*00f8*/ 	.word	0x00068ba0


	//   ....[17]....
        /*00fc*/ 	.word	0x00068c90


	//   ....[18]....
        /*0100*/ 	.word	0x00068cb0


	//   ....[19]....
        /*0104*/ 	.word	0x00068e20


	//   ....[20]....
        /*0108*/ 	.word	0x00068fb0


	//   ....[21]....
        /*010c*/ 	.word	0x00069170


	//   ....[22]....
        /*0110*/ 	.word	0x00069230


	//----- nvinfo : EIATTR_MAX_THREADS
	.align		4
.L_1291:
        /*0114*/ 	.byte	0x04, 0x05
        /*0116*/ 	.short	(.L_1293 - .L_1292)
.L_1292:
        /*0118*/ 	.word	0x00000080
        /*011c*/ 	.word	0x00000001
        /*0120*/ 	.word	0x00000001


	//----- nvinfo : EIATTR_CRS_STACK_SIZE
	.align		4
.L_1293:
        /*0124*/ 	.byte	0x04, 0x1e
        /*0126*/ 	.short	(.L_1295 - .L_1294)
.L_1294:
        /*0128*/ 	.word	0x00000000


	//----- nvinfo : EIATTR_CBANK_PARAM_SIZE
	.align		4
.L_1295:
        /*012c*/ 	.byte	0x03, 0x19
        /*012e*/ 	.short	0x002c


	//----- nvinfo : EIATTR_PARAM_CBANK
	.align		4
        /*0130*/ 	.byte	0x04, 0x0a
        /*0132*/ 	.short	(.L_1297 - .L_1296)
	.align		4
.L_1296:
        /*0134*/ 	.word	index@(.nv.constant0._ZN2at6native27unrolled_elementwise_kernelIZZZNS0_16asin_kernel_cudaERNS_18TensorIteratorBaseEENKUlvE_clEvENKUlvE_clEvEUlN3c107complexIdEEE_St5arrayIPcLm2EELi4E23TrivialOffsetCalculatorILi1EjESE_NS0_6memory12LoadWithCastILi1EEENSF_13StoreWithCastILi1EEEEEviT_T0_T2_T3_T4_T5_)
        /*0138*/ 	.short	0x0380
        /*013a*/ 	.short	0x002c


	//----- nvinfo : EIATTR_SW_WAR
	.align		4
.L_1297:
        /*013c*/ 	.byte	0x04, 0x36
        /*013e*/ 	.short	(.L_1299 - .L_1298)
.L_1298:
        /*0140*/ 	.word	0x00000008
.L_1299:


//--------------------- .nv.info._ZN2at6native18elementwise_kernelILi128ELi2EZNS0_22gpu_kernel_impl_nocastIZZZNS0_16asin_kernel_cudaERNS_18TensorIteratorBaseEENKUlvE_clEvENKUlvE_clEvEUlN3c107complexIdEEE_EEvS4_RKT_EUliE_EEviT1_ --------------------------
	.section	.nv.info._ZN2at6native18elementwise_kernelILi128ELi2EZNS0_22gpu_kernel_impl_nocastIZZZNS0_16asin_kernel_cudaERNS_18TensorIteratorBaseEENKUlvE_clEvENKUlvE_clEvEUlN3c107complexIdEEE_EEvS4_RKT_EUliE_EEviT1_,"",@"SHT_CUDA_INFO"
	.sectionflags	@""
	.align	4


	//----- nvinfo : EIATTR_CUDA_API_VERSION
	.align		4
        /*0000*/ 	.byte	0x04, 0x37
        /*0002*/ 	.short	(.L_1301 - .L_1300)
.L_1300:
        /*0004*/ 	.word	0x00000082


	//----- nvinfo : EIATTR_KPARAM_INFO
	.align		4
.L_1301:
        /*0008*/ 	.byte	0x04, 0x17
        /*000a*/ 	.short	(.L_1303 - .L_1302)
.L_1302:
        /*000c*/ 	.word	0x00000000
        /*0010*/ 	.short	0x0001
        /*0012*/ 	.short	0x0008
        /*0014*/ 	.byte	0x00, 0xf0, 0x61, 0x08


	//----- nvinfo : EIATTR_KPARAM_INFO
	.align		4
.L_1303:
        /*0018*/ 	.byte	0x04, 0x17
        /*001a*/ 	.short	(.L_1305 - .L_1304)
.L_1304:
        /*001c*/ 	.word	0x00000000
        /*0020*/ 	.short	0x0000
        /*0022*/ 	.short	0x0000
        /*0024*/ 	.byte	0x00, 0xf0, 0x11, 0x00


	//----- nvinfo : EIATTR_SPARSE_MMA_MASK
	.align		4
.L_1305:
        /*0028*/ 	.byte	0x03, 0x50
        /*002a*/ 	.short	0x0000


	//----- nvinfo : EIATTR_MAXREG_COUNT
	.align		4
        /*002c*/ 	.byte	0x03, 0x1b
        /*002e*/ 	.short	0x0080


	//----- nvinfo : EIATTR_MERCURY_ISA_VERSION
	.align		4
        /*0030*/ 	.byte	0x03, 0x5f
        /*0032*/ 	.short	0x0101


	//----- nvinfo : EIATTR_VRC_CTA_INIT_COUNT
	.align		4
        /*0034*/ 	.byte	0x02, 0x4a
	.zero		1
	.zero		1


	//----- nvinfo : EIATTR_EXIT_INSTR_OFFSETS
	.align		4
        /*0038*/ 	.byte	0x04, 0x1c
        /*003a*/ 	.short	(.L_1307 - .L_1306)


	//   ....[0]....
.L_1306:
        /*003c*/ 	.word	0x000192f0


	//   ....[1]....
        /*0040*/ 	.word	0x00032370


	//----- nvinfo : EIATTR_MAX_THREADS
	.align		4
.L_1307:
        /*0044*/ 	.byte	0x04, 0x05
        /*0046*/ 	.short	(.L_1309 - .L_1308)
.L_1308:
        /*0048*/ 	.word	0x00000080
        /*004c*/ 	.word	0x00000001
        /*0050*/ 	.word	0x00000001


	//----- nvinfo : EIATTR_CRS_STACK_SIZE
	.align		4
.L_1309:
        /*0054*/ 	.byte	0x04, 0x1e
        /*0056*/ 	.short	(.L_1311 - .L_1310)
.L_1310:
        /*0058*/ 	.word	0x00000000


	//----- nvinfo : EIATTR_CBANK_PARAM_SIZE
	.align		4
.L_1311:
        /*005c*/ 	.byte	0x03, 0x19
        /*005e*/ 	.short	0x0220


	//----- nvinfo : EIATTR_PARAM_CBANK
	.align		4
        /*0060*/ 	.byte	0x04, 0x0a
        /*0062*/ 	.short	(.L_1313 - .L_1312)
	.align		4
.L_1312:
        /*0064*/ 	.word	index@(.nv.constant0._ZN2at6native18elementwise_kernelILi128ELi2EZNS0_22gpu_kernel_impl_nocastIZZZNS0_16asin_kernel_cudaERNS_18TensorIteratorBaseEENKUlvE_clEvENKUlvE_clEvEUlN3c107complexIdEEE_EEvS4_RKT_EUliE_EEviT1_)
        /*0068*/ 	.short	0x0380
        /*006a*/ 	.short	0x0220


	//----- nvinfo : EIATTR_SW_WAR
	.align		4
.L_1313:
        /*006c*/ 	.byte	0x04, 0x36
        /*006e*/ 	.short	(.L_1315 - .L_1314)
.L_1314:
        /*0070*/ 	.word	0x00000008
.L_1315:


//--------------------- .nv.info._ZN2at6native27unrolled_elementwise_kernelIZZZNS0_16asin_kernel_cudaERNS_18TensorIteratorBaseEENKUlvE_clEvENKUlvE_clEvEUlN3c107complexIdEEE_St5arrayIPcLm2EELi4E23TrivialOffsetCalculatorILi1EjESE_NS0_6memory15LoadWithoutCastENSF_16StoreWithoutCastEEEviT_T0_T2_T3_T4_T5_ --------------------------
	.section	.nv.info._ZN2at6native27unrolled_elementwise_kernelIZZZNS0_16asin_kernel_cudaERNS_18TensorIteratorBaseEENKUlvE_clEvENKUlvE_clEvEUlN3c107complexIdEEE_St5arrayIPcLm2EELi4E23TrivialOffsetCalculatorILi1EjESE_NS0_6memory15LoadWithoutCastENSF_16StoreWithoutCastEEEviT_T0_T2_T3_T4_T5_,"",@"SHT_CUDA_INFO"
	.sectionflags	@""
	.align	4


	//----- nvinfo : EIATTR_CUDA_API_VERSION
	.align		4
        /*0000*/ 	.byte	0x04, 0x37
        /*0002*/ 	.short	(.L_1317 - .L_1316)
.L_1316:
        /*0004*/ 	.word	0x00000082


	//----- nvinfo : EIATTR_KPARAM_INFO
	.align		4
.L_1317:
        /*0008*/ 	.byte	0x04, 0x17
        /*000a*/ 	.short	(.L_1319 - .L_1318)
.L_1318:
        /*000c*/ 	.word	0x00000000
        /*0010*/ 	.short	0x0006
        /*0012*/ 	.short	0x001b
        /*0014*/ 	.byte	0x00, 0xf0, 0x05, 0x00


	//----- nvinfo : EIATTR_KPARAM_INFO
	.align		4
.L_1319:
        /*0018*/ 	.byte	0x04, 0x17
        /*001a*/ 	.short	(.L_1321 - .L_1320)
.L_1320:
        /*001c*/ 	.word	0x00000000
        /*0020*/ 	.short	0x0005
        /*0022*/ 	.short	0x001a
        /*0024*/ 	.byte	0x00, 0xf0, 0x05, 0x00


	//----- nvinfo : EIATTR_KPARAM_INFO
	.align		4
.L_1321:
        /*0028*/ 	.byte	0x04, 0x17
        /*002a*/ 	.short	(.L_1323 - .L_1322)
.L_1322:
        /*002c*/ 	.word	0x00000000
        /*0030*/ 	.short	0x0004
        /*0032*/ 	.short	0x0019
        /*0034*/ 	.byte	0x00, 0xf0, 0x05, 0x00


	//----- nvinfo : EIATTR_KPARAM_INFO
	.align		4
.L_1323:
        /*0038*/ 	.byte	0x04, 0x17
        /*003a*/ 	.short	(.L_1325 - .L_1324)
.L_1324:
        /*003c*/ 	.word	0x00000000
        /*0040*/ 	.short	0x0003
        /*0042*/ 	.short	0x0018
        /*0044*/ 	.byte	0x00, 0xf0, 0x05, 0x00


	//----- nvinfo : EIATTR_KPARAM_INFO
	.align		4
.L_1325:
        /*0048*/ 	.byte	0x04, 0x17
        /*004a*/ 	.short	(.L_1327 - .L_1326)
.L_1326:
        /*004c*/ 	.word	0x00000000
        /*0050*/ 	.short	0x0002
        /*0052*/ 	.short	0x0008
        /*0054*/ 	.byte	0x00, 0xf0, 0x41, 0x00


	//----- nvinfo : EIATTR_KPARAM_INFO
	.align		4
.L_1327:
        /*0058*/ 	.byte	0x04, 0x17
        /*005a*/ 	.short	(.L_1329 - .L_1328)
.L_1328:
        /*005c*/ 	.word	0x00000000
        /*0060*/ 	.short	0x0001
        /*0062*/ 	.short	0x0004
        /*0064*/ 	.byte	0x00, 0xf0, 0x05, 0x00


	//----- nvinfo : EIATTR_KPARAM_INFO
	.align		4
.L_1329:
        /*0068*/ 	.byte	0x04, 0x17
        /*006a*/ 	.short	(.L_1331 - .L_1330)
.L_1330:
        /*006c*/ 	.word	0x00000000
        /*0070*/ 	.short	0x0000
        /*0072*/ 	.short	0x0000
        /*0074*/ 	.byte	0x00, 0xf0, 0x11, 0x00


	//----- nvinfo : EIATTR_SPARSE_MMA_MASK
	.align		4
.L_1331:
        /*0078*/ 	.byte	0x03, 0x50
        /*007a*/ 	.short	0x0000


	//----- nvinfo : EIATTR_MAXREG_COUNT
	.align		4
        /*007c*/ 	.byte	0x03, 0x1b
        /*007e*/ 	.short	0x00ff


	//----- nvinfo : EIATTR_MERCURY_ISA_VERSION
	.align		4
        /*0080*/ 	.byte	0x03, 0x5f
        /*0082*/ 	.short	0x0101


	//----- nvinfo : EIATTR_VRC_CTA_INIT_COUNT
	.align		4
        /*0084*/ 	.byte	0x02, 0x4a
	.zero		1
	.zero		1


	//----- nvinfo : EIATTR_EXIT_INSTR_OFFSETS
	.align		4
        /*0088*/ 	.byte	0x04, 0x1c
        /*008a*/ 	.short	(.L_1333 - .L_1332)


	//   ....[0]....
.L_1332:
        /*008c*/ 	.word	0x0005f170


	//   ....[1]....
        /*0090*/ 	.word	0x0005f1c0


	//----- nvinfo : EIATTR_MAX_THREADS
	.align		4
.L_1333:
        /*0094*/ 	.byte	0x04, 0x05
        /*0096*/ 	.short	(.L_1335 - .L_1334)
.L_1334:
        /*0098*/ 	.word	0x00000080
        /*009c*/ 	.word	0x00000001
        /*00a0*/ 	.word	0x00000001


	//----- nvinfo : EIATTR_CRS_STACK_SIZE
	.align		4
.L_1335:
        /*00a4*/ 	.byte	0x04, 0x1e
        /*00a6*/ 	.short	(.L_1337 - .L_1336)
.L_1336:
        /*00a8*/ 	.word	0x00000000


	//----- nvinfo : EIATTR_CBANK_PARAM_SIZE
	.align		4
.L_1337:
        /*00ac*/ 	.byte	0x03, 0x19
        /*00ae*/ 	.short	0x001c


	//----- nvinfo : EIATTR_PARAM_CBANK
	.align		4
        /*00b0*/ 	.byte	0x04, 0x0a
        /*00b2*/ 	.short	(.L_1339 - .L_1338)
	.align		4
.L_1338:
        /*00b4*/ 	.word	index@(.nv.constant0._ZN2at6native27unrolled_elementwise_kernelIZZZNS0_16asin_kernel_cudaERNS_18TensorIteratorBaseEENKUlvE_clEvENKUlvE_clEvEUlN3c107complexIdEEE_St5arrayIPcLm2EELi4E23TrivialOffsetCalculatorILi1EjESE_NS0_6memory15LoadWithoutCastENSF_16StoreWithoutCastEEEviT_T0_T2_T3_T4_T5_)
        /*00b8*/ 	.short	0x0380
        /*00ba*/ 	.short	0x001c


	//----- nvinfo : EIATTR_SW_WAR
	.align		4
.L_1339:
        /*00bc*/ 	.byte	0x04, 0x36
        /*00be*/ 	.short	(.L_1341 - .L_1340)
.L_1340:
        /*00c0*/ 	.word	0x00000008
.L_1341:


//--------------------- .nv.info._ZN2at6native29vectorized_elementwise_kernelILi2EZZZNS0_16asin_kernel_cudaERNS_18TensorIteratorBaseEENKUlvE_clEvENKUlvE_clEvEUlN3c107complexIdEEE_St5arrayIPcLm2EEEEviT0_T1_ --------------------------
	.section	.nv.info._ZN2at6native29vectorized_elementwise_kernelILi2EZZZNS0_16asin_kernel_cudaERNS_18TensorIteratorBaseEENKUlvE_clEvENKUlvE_clEvEUlN3c107complexIdEEE_St5arrayIPcLm2EEEEviT0_T1_,"",@"SHT_CUDA_INFO"
	.sectionflags	@""
	.align	4


	//----- nvinfo : EIATTR_CUDA_API_VERSION
	.align		4
        /*0000*/ 	.byte	0x04, 0x37
        /*0002*/ 	.short	(.L_1343 - .L_1342)
.L_1342:
        /*0004*/ 	.word	0x00000082


	//----- nvinfo : EIATTR_KPARAM_INFO
	.align		4
.L_1343:
        /*0008*/ 	.byte	0x04, 0x17
        /*000a*/ 	.short	(.L_1345 - .L_1344)
.L_1344:
        /*000c*/ 	.word	0x00000000
        /*0010*/ 	.short	0x0002
        /*0012*/ 	.short	0x0008
        /*0014*/ 	.byte	0x00, 0xf0, 0x41, 0x00


	//----- nvinfo : EIATTR_KPARAM_INFO
	.align		4
.L_1345:
        /*0018*/ 	.byte	0x04, 0x17
        /*001a*/ 	.short	(.L_1347 - .L_1346)
.L_1346:
        /*001c*/ 	.word	0x00000000
        /*0020*/ 	.short	0x0001
        /*0022*/ 	.short	0x0004
        /*0024*/ 	.byte	0x00, 0xf0, 0x05, 0x00


	//----- nvinfo : EIATTR_KPARAM_INFO
	.align		4
.L_1347:
        /*0028*/ 	.byte	0x04, 0x17
        /*002a*/ 	.short	(.L_1349 - .L_1348)
.L_1348:
        /*002c*/ 	.word	0x00000000
        /*0030*/ 	.short	0x0000
        /*0032*/ 	.short	0x0000
        /*0034*/ 	.byte	0x00, 0xf0, 0x11, 0x00


	//----- nvinfo : EIATTR_SPARSE_MMA_MASK
	.align		4
.L_1349:
        /*0038*/ 	.byte	0x03, 0x50
        /*003a*/ 	.short	0x0000


	//----- nvinfo : EIATTR_MAXREG_COUNT
	.align		4
        /*003c*/ 	.byte	0x03, 0x1b
        /*003e*/ 	.short	0x00ff


	//----- nvinfo : EIATTR_MERCURY_ISA_VERSION
	.align		4
        /*0040*/ 	.byte	0x03, 0x5f
        /*0042*/ 	.short	0x0101


	//----- nvinfo : EIATTR_VRC_CTA_INIT_COUNT
	.align		4
        /*0044*/ 	.byte	0x02, 0x4a
	.zero		1
	.zero		1


	//----- nvinfo : EIATTR_EXIT_INSTR_OFFSETS
	.align		4
        /*0048*/ 	.byte	0x04, 0x1c
        /*004a*/ 	.short	(.L_1351 - .L_1350)


	//   ....[0]....
.L_1350:
        /*004c*/ 	.word	0x000beb50


	//   ....[1]....
        /*0050*/ 	.word	0x000beba0


	//   ....[2]....
        /*0054*/ 	.word	0x0017c9a0


	//----- nvinfo : EIATTR_MAX_THREADS
	.align		4
.L_1351:
        /*0058*/ 	.byte	0x04, 0x05
        /*005a*/ 	.short	(.L_1353 - .L_1352)
.L_1352:
        /*005c*/ 	.word	0x00000080
        /*0060*/ 	.word	0x00000001
        /*0064*/ 	.word	0x00000001


	//----- nvinfo : EIATTR_CRS_STACK_SIZE
	.align		4
.L_1353:
        /*0068*/ 	.byte	0x04, 0x1e
        /*006a*/ 	.short	(.L_1355 - .L_1354)
.L_1354:
        /*006c*/ 	.word	0x00000000


	//----- nvinfo : EIATTR_CBANK_PARAM_SIZE
	.align		4
.L_1355:
        /*0070*/ 	.byte	0x03, 0x19
        /*0072*/ 	.short	0x0018


	//----- nvinfo : EIATTR_PARAM_CBANK
	.align		4
        /*0074*/ 	.byte	0x04, 0x0a
        /*0076*/ 	.short	(.L_1357 - .L_1356)
	.align		4
.L_1356:
        /*0078*/ 	.word	index@(.nv.constant0._ZN2at6native29vectorized_elementwise_kernelILi2EZZZNS0_16asin_kernel_cudaERNS_18TensorIteratorBaseEENKUlvE_clEvENKUlvE_clEvEUlN3c107complexIdEEE_St5arrayIPcLm2EEEEviT0_T1_)
        /*007c*/ 	.short	0x0380
        /*007e*/ 	.short	0x0018


	//----- nvinfo : EIATTR_SW_WAR
	.align		4
.L_1357:
        /*0080*/ 	.byte	0x04, 0x36
        /*0082*/ 	.short	(.L_1359 - .L_1358)
.L_1358:
        /*0084*/ 	.word	0x00000008
.L_1359:


//--------------------- .nv.info._ZN2at6native29vectorized_elementwise_kernelILi4EZZZNS0_16asin_kernel_cudaERNS_18TensorIteratorBaseEENKUlvE_clEvENKUlvE_clEvEUlN3c107complexIdEEE_St5arrayIPcLm2EEEEviT0_T1_ --------------------------
	.section	.nv.info._ZN2at6native29vectorized_elementwise_kernelILi4EZZZNS0_16asin_kernel_cudaERNS_18TensorIteratorBaseEENKUlvE_clEvENKUlvE_clEvEUlN3c107complexIdEEE_St5arrayIPcLm2EEEEviT0_T1_,"",@"SHT_CUDA_INFO"
	.sectionflags	@""
	.align	4


	//----- nvinfo : EIATTR_CUDA_API_VERSION
	.align		4
        /*0000*/ 	.byte	0x04, 0x37
        /*0002*/ 	.short	(.L_1361 - .L_1360)
.L_1360:
        /*0004*/ 	.word	0x00000082


	//----- nvinfo : EIATTR_KPARAM_INFO
	.align		4
.L_1361:
        /*0008*/ 	.byte	0x04, 0x17
        /*000a*/ 	.short	(.L_1363 - .L_1362)
.L_1362:
        /*000c*/ 	.word	0x00000000
        /*0010*/ 	.short	0x0002
        /*0012*/ 	.short	0x0008
        /*0014*/ 	.byte	0x00, 0xf0, 0x41, 0x00


	//----- nvinfo : EIATTR_KPARAM_INFO
	.align		4
.L_1363:
        /*0018*/ 	.byte	0x04, 0x17
        /*001a*/ 	.short	(.L_1365 - .L_1364)
.L_1364:
        /*001c*/ 	.word	0x00000000
        /*0020*/ 	.short	0x0001
        /*0022*/ 	.short	0x0004
        /*0024*/ 	.byte	0x00, 0xf0, 0x05, 0x00


	//----- nvinfo : EIATTR_KPARAM_INFO
	.align		4
.L_1365:
        /*0028*/ 	.byte	0x04, 0x17
        /*002a*/ 	.short	(.L_1367 - .L_1366)
.L_1366:
        /*002c*/ 	.word	0x00000000
        /*0030*/ 	.short	0x0000
        /*0032*/ 	.short	0x0000
        /*0034*/ 	.byte	0x00, 0xf0, 0x11, 0x00


	//----- nvinfo : EIATTR_SPARSE_MMA_MASK
	.align		4
.L_1367:
        /*0038*/ 	.byte	0x03, 0x50
        /*003a*/ 	.short	0x0000


	//----- nvinfo : EIATTR_MAXREG_COUNT
	.align		4
        /*003c*/ 	.byte	0x03, 0x1b
        /*003e*/ 	.short	0x00ff


	//----- nvinfo : EIATTR_MERCURY_ISA_VERSION
	.align		4
        /*0040*/ 	.byte	0x03, 0x5f
        /*0042*/ 	.short	0x0101


	//----- nvinfo : EIATTR_VRC_CTA_INIT_COUNT
	.align		4
        /*0044*/ 	.byte	0x02, 0x4a
	.zero		1
	.zero		1


	//----- nvinfo : EIATTR_EXIT_INSTR_OFFSETS
	.align		4
        /*0048*/ 	.byte	0x04, 0x1c
        /*004a*/ 	.short	(.L_1369 - .L_1368)


	//   ....[0]....
.L_1368:
        /*004c*/ 	.word	0x000beb50


	//   ....[1]....
        /*0050*/ 	.word	0x000beba0


	//   ....[2]....
        /*0054*/ 	.word	0x0017c9a0


	//----- nvinfo : EIATTR_MAX_THREADS
	.align		4
.L_1369:
        /*0058*/ 	.byte	0x04, 0x05
        /*005a*/ 	.short	(.L_1371 - .L_1370)
.L_1370:
        /*005c*/ 	.word	0x00000080
        /*0060*/ 	.word	0x00000001
        /*0064*/ 	.word	0x00000001


	//----- nvinfo : EIATTR_CRS_STACK_SIZE
	.align		4
.L_1371:
        /*0068*/ 	.byte	0x04, 0x1e
        /*006a*/ 	.short	(.L_1373 - .L_1372)
.L_1372:
        /*006c*/ 	.word	0x00000000


	//----- nvinfo : EIATTR_CBANK_PARAM_SIZE
	.align		4
.L_1373:
        /*0070*/ 	.byte	0x03, 0x19
        /*0072*/ 	.short	0x0018


	//----- nvinfo : EIATTR_PARAM_CBANK
	.align		4
        /*0074*/ 	.byte	0x04, 0x0a
        /*0076*/ 	.short	(.L_1375 - .L_1374)
	.align		4
.L_1374:
        /*0078*/ 	.word	index@(.nv.constant0._ZN2at6native29vectorized_elementwise_kernelILi4EZZZNS0_16asin_kernel_cudaERNS_18TensorIteratorBaseEENKUlvE_clEvENKUlvE_clEvEUlN3c107complexIdEEE_St5arrayIPcLm2EEEEviT0_T1_)
        /*007c*/ 	.short	0x0380
        /*007e*/ 	.short	0x0018


	//----- nvinfo : EIATTR_SW_WAR
	.align		4
.L_1375:
        /*0080*/ 	.byte	0x04, 0x36
        /*0082*/ 	.short	(.L_1377 - .L_1376)
.L_1376:
        /*0084*/ 	.word	0x00000008
.L_1377:


//--------------------- .nv.info._ZN2at6native29vectorized_elementwise_kernelILi8EZZZNS0_16asin_kernel_cudaERNS_18TensorIteratorBaseEENKUlvE_clEvENKUlvE_clEvEUlN3c107complexIdEEE_St5arrayIPcLm2EEEEviT0_T1_ --------------------------
	.section	.nv.info._ZN2at6native29vectorized_elementwise_kernelILi8EZZZNS0_16asin_kernel_cudaERNS_18TensorIteratorBaseEENKUlvE_clEvENKUlvE_clEvEUlN3c107complexIdEEE_St5arrayIPcLm2EEEEviT0_T1_,"",@"SHT_CUDA_INFO"
	.sectionflags	@""
	.align	4


	//----- nvinfo : EIATTR_CUDA_API_VERSION
	.align		4
        /*0000*/ 	.byte	0x04, 0x37
        /*0002*/ 	.short	(.L_1379 - .L_1378)
.L_1378:
        /*0004*/ 	.word	0x00000082


	//----- nvinfo : EIATTR_KPARAM_INFO
	.align		4
.L_1379:
        /*0008*/ 	.byte	0x04, 0x17
        /*000a*/ 	.short	(.L_1381 - .L_1380)
.L_1380:
        /*000c*/ 	.word	0x00000000
        /*0010*/ 	.short	0x0002
        /*0012*/ 	.short	0x0008
        /*0014*/ 	.byte	0x00, 0xf0, 0x41, 0x00


	//----- nvinfo : EIATTR_KPARAM_INFO
	.align		4
.L_1381:
        /*0018*/ 	.byte	0x04, 0x17
        /*001a*/ 	.short	(.L_1383 - .L_1382)
.L_1382:
        /*001c*/ 	.word	0x00000000
        /*0020*/ 	.short	0x0001
        /*0022*/ 	.short	0x0004
        /*0024*/ 	.byte	0x00, 0xf0, 0x05, 0x00


	//----- nvinfo : EIATTR_KPARAM_INFO
	.align		4
.L_1383:
        /*0028*/ 	.byte	0x04, 0x17
        /*002a*/ 	.short	(.L_1385 - .L_1384)
.L_1384:
        /*002c*/ 	.word	0x00000000
        /*0030*/ 	.short	0x0000
        /*0032*/ 	.short	0x0000
        /*0034*/ 	.byte	0x00, 0xf0, 0x11, 0x00


	//----- nvinfo : EIATTR_SPARSE_MMA_MASK
	.align		4
.L_1385:
        /*0038*/ 	.byte	0x03, 0x50
        /*003a*/ 	.short	0x0000


	//----- nvinfo : EIATTR_MAXREG_COUNT
	.align		4
        /*003c*/ 	.byte	0x03, 0x1b
        /*003e*/ 	.short	0x00ff


	//----- nvinfo : EIATTR_MERCURY_ISA_VERSION
	.align		4
        /*0040*/ 	.byte	0x03, 0x5f
        /*0042*/ 	.short	0x0101


	//----- nvinfo : EIATTR_VRC_CTA_INIT_COUNT
	.align		4
        /*0044*/ 	.byte	0x02, 0x4a
	.zero		1
	.zero		1


	//----- nvinfo : EIATTR_EXIT_INSTR_OFFSETS
	.align		4
        /*0048*/ 	.byte	0x04, 0x1c
        /*004a*/ 	.short	(.L_1387 - .L_1386)


	//   ....[0]....
.L_1386:
        /*004c*/ 	.word	0x00000010


	//----- nvinfo : EIATTR_MAX_THREADS
	.align		4
.L_1387:
        /*0050*/ 	.byte	0x04, 0x05
        /*0052*/ 	.short	(.L_1389 - .L_1388)
.L_1388:
        /*0054*/ 	.word	0x00000080
        /*0058*/ 	.word	0x00000001
        /*005c*/ 	.word	0x00000001


	//----- nvinfo : EIATTR_CBANK_PARAM_SIZE
	.align		4
.L_1389:
        /*0060*/ 	.byte	0x03, 0x19
        /*0062*/ 	.short	0x0018


	//----- nvinfo : EIATTR_PARAM_CBANK
	.align		4
        /*0064*/ 	.byte	0x04, 0x0a
        /*0066*/ 	.short	(.L_1391 - .L_1390)
	.align		4
.L_1390:
        /*0068*/ 	.word	index@(.nv.constant0._ZN2at6native29vectorized_elementwise_kernelILi8EZZZNS0_16asin_kernel_cudaERNS_18TensorIteratorBaseEENKUlvE_clEvENKUlvE_clEvEUlN3c107complexIdEEE_St5arrayIPcLm2EEEEviT0_T1_)
        /*006c*/ 	.short	0x0380
        /*006e*/ 	.short	0x0018


	//----- nvinfo : EIATTR_SW_WAR
	.align		4
.L_1391:
        /*0070*/ 	.byte	0x04, 0x36
        /*0072*/ 	.short	(.L_1393 - .L_1392)
.L_1392:
        /*0074*/ 	.word	0x00000008
.L_1393:


//--------------------- .nv.callgraph             --------------------------
	.section	.nv.callgraph,"",@"SHT_CUDA_CALLGRAPH"
	.align	4
	.sectionentsize	8
	.align		4
        /*0000*/ 	.word	0x00000000
	.align		4
        /*0004*/ 	.word	0xffffffff
	.align		4
        /*0008*/ 	.word	index@(_ZN2at6native18elementwise_kernelILi128ELi4EZNS0_15gpu_kernel_implIZZZNS0_16asin_kernel_cudaERNS_18TensorIteratorBaseEENKUlvE0_clEvENKUlvE2_clEvEUlN3c108BFloat16EE_EEvS4_RKT_EUliE_EEviT1_)
	.align		4
        /*000c*/ 	.word	index@(__assertfail)
	.align		4
        /*0010*/ 	.word	index@(_ZN2at6native27unrolled_elementwise_kernelIZZZNS0_16asin_kernel_cudaERNS_18TensorIteratorBaseEENKUlvE0_clEvENKUlvE2_clEvEUlN3c108BFloat16EE_St5arrayIPcLm2EELi4E23TrivialOffsetCalculatorILi1EjESD_NS0_6memory12LoadWithCastILi1EEENSE_13StoreWithCastILi1EEEEEviT_T0_T2_T3_T4_T5_)
	.align		4
        /*0014*/ 	.word	index@(__assertfail)
	.align		4
        /*0018*/ 	.word	index@(_ZN2at6native18elementwise_kernelILi128ELi4EZNS0_15gpu_kernel_implIZZZNS0_16asin_kernel_cudaERNS_18TensorIteratorBaseEENKUlvE0_clEvENKUlvE1_clEvEUlN3c104HalfEE_EEvS4_RKT_EUliE_EEviT1_)
	.align		4
        /*001c*/ 	.word	index@(__assertfail)
	.align		4
        /*0020*/ 	.word	index@(_ZN2at6native27unrolled_elementwise_kernelIZZZNS0_16asin_kernel_cudaERNS_18TensorIteratorBaseEENKUlvE0_clEvENKUlvE1_clEvEUlN3c104HalfEE_St5arrayIPcLm2EELi4E23TrivialOffsetCalculatorILi1EjESD_NS0_6memory12LoadWithCastILi1EEENSE_13StoreWithCastILi1EEEEEviT_T0_T2_T3_T4_T5_)
	.align		4
        /*0024*/ 	.word	index@(__assertfail)
	.align		4
        /*0028*/ 	.word	index@(_ZN2at6native18elementwise_kernelILi128ELi4EZNS0_15gpu_kernel_implIZZZNS0_16asin_kernel_cudaERNS_18TensorIteratorBaseEENKUlvE0_clEvENKUlvE0_clEvEUlfE_EEvS4_RKT_EUliE_EEviT1_)
	.align		4
        /*002c*/ 	.word	index@(__assertfail)
	.align		4
        /*0030*/ 	.word	index@(_ZN2at6native27unrolled_elementwise_kernelIZZZNS0_16asin_kernel_cudaERNS_18TensorIteratorBaseEENKUlvE0_clEvENKUlvE0_clEvEUlfE_St5arrayIPcLm2EELi4E23TrivialOffsetCalculatorILi1EjESB_NS0_6memory12LoadWithCastILi1EEENSC_13StoreWithCastILi1EEEEEviT_T0_T2_T3_T4_T5_)
	.align		4
        /*0034*/ 	.word	index@(__assertfail)
	.align		4
        /*0038*/ 	.word	index@(_ZN2at6native18elementwise_kernelILi128ELi4EZNS0_15gpu_kernel_implIZZZNS0_16asin_kernel_cudaERNS_18TensorIteratorBaseEENKUlvE0_clEvENKUlvE_clEvEUldE_EEvS4_RKT_EUliE_EEviT1_)
	.align		4
        /*003c*/ 	.word	index@(__assertfail)
	.align		4
        /*0040*/ 	.word	index@(_ZN2at6native27unrolled_elementwise_kernelIZZZNS0_16asin_kernel_cudaERNS_18TensorIteratorBaseEENKUlvE0_clEvENKUlvE_clEvEUldE_St5arrayIPcLm2EELi4E23TrivialOffsetCalculatorILi1EjESB_NS0_6memory12LoadWithCastILi1EEENSC_13StoreWithCastILi1EEEEEviT_T0_T2_T3_T4_T5_)
	.align		4
        /*0044*/ 	.word	index@(__assertfail)
	.align		4
        /*0048*/ 	.word	index@(_ZN2at6native18elementwise_kernelILi128ELi4EZNS0_15gpu_kernel_implIZZZNS0_16asin_kernel_cudaERNS_18TensorIteratorBaseEENKUlvE_clEvENKUlvE1_clEvEUlN3c107complexINS7_4HalfEEEE_EEvS4_RKT_EUliE_EEviT1_)
	.align		4
        /*004c*/ 	.word	index@(__assertfail)
	.align		4
        /*0050*/ 	.word	index@(_ZN2at6native27unrolled_elementwise_kernelIZZZNS0_16asin_kernel_cudaERNS_18TensorIteratorBaseEENKUlvE_clEvENKUlvE1_clEvEUlN3c107complexINS6_4HalfEEEE_St5arrayIPcLm2EELi4E23TrivialOffsetCalculatorILi1EjESF_NS0_6memory12LoadWithCastILi1EEENSG_13StoreWithCastILi1EEEEEviT_T0_T2_T3_T4_T5_)
	.align		4
        /*0054*/ 	.word	index@(__assertfail)
	.align		4
        /*0058*/ 	.word	index@(_ZN2at6native18elementwise_kernelILi128ELi4EZNS0_15gpu_kernel_implIZZZNS0_16asin_kernel_cudaERNS_18TensorIteratorBaseEENKUlvE_clEvENKUlvE0_clEvEUlN3c107complexIfEEE_EEvS4_RKT_EUliE_EEviT1_)
	.align		4
        /*005c*/ 	.word	index@(__assertfail)
	.align		4
        /*0060*/ 	.word	index@(_ZN2at6native27unrolled_elementwise_kernelIZZZNS0_16asin_kernel_cudaERNS_18TensorIteratorBaseEENKUlvE_clEvENKUlvE0_clEvEUlN3c107complexIfEEE_St5arrayIPcLm2EELi4E23TrivialOffsetCalculatorILi1EjESE_NS0_6memory12LoadWithCastILi1EEENSF_13StoreWithCastILi1EEEEEviT_T0_T2_T3_T4_T5_)
	.align		4
        /*0064*/ 	.word	index@(__assertfail)
	.align		4
        /*0068*/ 	.word	index@(_ZN2at6native18elementwise_kernelILi128ELi4EZNS0_15gpu_kernel_implIZZZNS0_16asin_kernel_cudaERNS_18TensorIteratorBaseEENKUlvE_clEvENKUlvE_clEvEUlN3c107complexIdEEE_EEvS4_RKT_EUliE_EEviT1_)
	.align		4
        /*006c*/ 	.word	index@(__assertfail)
	.align		4
        /*0070*/ 	.word	index@(_ZN2at6native27unrolled_elementwise_kernelIZZZNS0_16asin_kernel_cudaERNS_18TensorIteratorBaseEENKUlvE_clEvENKUlvE_clEvEUlN3c107complexIdEEE_St5arrayIPcLm2EELi4E23TrivialOffsetCalculatorILi1EjESE_NS0_6memory12LoadWithCastILi1EEENSF_13StoreWithCastILi1EEEEEviT_T0_T2_T3_T4_T5_)
	.align		4
        /*0074*/ 	.word	index@(__assertfail)
	.align		4
        /*0078*/ 	.word	0x00000000
	.align		4
        /*007c*/ 	.word	0xfffffffe
	.align		4
        /*0080*/ 	.word	0x00000000
	.align		4
        /*0084*/ 	.word	0xfffffffd
	.align		4
        /*0088*/ 	.word	0x00000000
	.align		4
        /*008c*/ 	.word	0xfffffffc


//--------------------- .nv.constant4             --------------------------
	.section	.nv.constant4,"a",@progbits
	.align	8
	.align		8
.nv.constant4:
        /*0000*/ 	.dword	__assertfail
	.align		8
        /*0008*/ 	.dword	__unnamed_1
	.align		8
        /*0010*/ 	.dword	__unnamed_2
	.align		8
        /*0018*/ 	.dword	__unnamed_3
	.align		8
        /*0020*/ 	.dword	__unnamed_4
	.align		8
        /*0028*/ 	.dword	__unnamed_5
	.align		8
        /*0030*/ 	.dword	__unnamed_6
	.align		8
        /*0038*/ 	.dword	__unnamed_7
	.align		8
        /*0040*/ 	.dword	__unnamed_8
	.align		8
        /*0048*/ 	.dword	__unnamed_9
	.align		8
        /*0050*/ 	.dword	__unnamed_10
	.align		8
        /*0058*/ 	.dword	__unnamed_11
	.align		8
        /*0060*/ 	.dword	__unnamed_12
	.align		8
        /*0068*/ 	.dword	__unnamed_13
	.align		8
        /*0070*/ 	.dword	__unnamed_14
	.align		8
        /*0078*/ 	.dword	_ZN58_INTERNAL_a8e12393_27_UnaryGeometricAsinKernel_cu_d74378124cuda3std3__45__cpo5beginE
	.align		8
        /*0080*/ 	.dword	_ZN58_INTERNAL_a8e12393_27_UnaryGeometricAsinKernel_cu_d74378124cuda3std3__45__cpo3endE
	.align		8
        /*0088*/ 	.dword	_ZN58_INTERNAL_a8e12393_27_UnaryGeometricAsinKernel_cu_d74378124cuda3std3__45__cpo6cbeginE
	.align		8
        /*0090*/ 	.dword	_ZN58_INTERNAL_a8e12393_27_UnaryGeometricAsinKernel_cu_d74378124cuda3std3__45__cpo4cendE
	.align		8
        /*0098*/ 	.dword	_ZN58_INTERNAL_a8e12393_27_UnaryGeometricAsinKernel_cu_d74378124cuda3std3__45__cpo6rbeginE
	.align		8
        /*00a0*/ 	.dword	_ZN58_INTERNAL_a8e12393_27_UnaryGeometricAsinKernel_cu_d74378124cuda3std3__45__cpo4rendE
	.align		8
        /*00a8*/ 	.dword	_ZN58_INTERNAL_a8e12393_27_UnaryGeometricAsinKernel_cu_d74378124cuda3std3__45__cpo7crbeginE
	.align		8
        /*00b0*/ 	.dword	_ZN58_INTERNAL_a8e12393_27_UnaryGeometricAsinKernel_cu_d74378124cuda3std3__45__cpo5crendE
	.align		8
        /*00b8*/ 	.dword	_ZN58_INTERNAL_a8e12393_27_UnaryGeometricAsinKernel_cu_d74378124cuda3std3__460_GLOBAL__N__a8e12393_27_UnaryGeometricAsinKernel_cu_d74378126ignoreE
	.align		8
        /*00c0*/ 	.dword	_ZN58_INTERNAL_a8e12393_27_UnaryGeometricAsinKernel_cu_d74378124cuda3std3__419piecewise_constructE
	.align		8
        /*00c8*/ 	.dword	_ZN58_INTERNAL_a8e12393_27_UnaryGeometricAsinKernel_cu_d74378124cuda3std3__48in_placeE
	.align		8
        /*00d0*/ 	.dword	_ZN58_INTERNAL_a8e12393_27_UnaryGeometricAsinKernel_cu_d74378124cuda3std3__420unreachable_sentinelE
	.align		8
        /*00d8*/ 	.dword	_ZN58_INTERNAL_a8e12393_27_UnaryGeometricAsinKernel_cu_d74378124cuda3std6ranges3__45__cpo4swapE
	.align		8
        /*00e0*/ 	.dword	_ZN58_INTERNAL_a8e12393_27_UnaryGeometricAsinKernel_cu_d74378124cuda3std6ranges3__45__cpo9iter_moveE
	.align		8
        /*00e8*/ 	.dword	_ZN58_INTERNAL_a8e12393_27_UnaryGeometricAsinKernel_cu_d74378124cuda3std6ranges3__45__cpo5beginE
	.align		8
        /*00f0*/ 	.dword	_ZN58_INTERNAL_a8e12393_27_UnaryGeometricAsinKernel_cu_d74378124cuda3std6ranges3__45__cpo3endE
	.align		8
        /*00f8*/ 	.dword	_ZN58_INTERNAL_a8e12393_27_UnaryGeometricAsinKernel_cu_d74378124cuda3std6ranges3__45__cpo6cbeginE
	.align		8
        /*0100*/ 	.dword	_ZN58_INTERNAL_a8e12393_27_UnaryGeometricAsinKernel_cu_d74378124cuda3std6ranges3__45__cpo4cendE
	.align		8
        /*0108*/ 	.dword	_ZN58_INTERNAL_a8e12393_27_UnaryGeometricAsinKernel_cu_d74378124cuda3std6ranges3__45__cpo7advanceE
	.align		8
        /*0110*/ 	.dword	_ZN58_INTERNAL_a8e12393_27_UnaryGeometricAsinKernel_cu_d74378124cuda3std6ranges3__45__cpo9iter_swapE
	.align		8
        /*0118*/ 	.dword	_ZN58_INTERNAL_a8e12393_27_UnaryGeometricAsinKernel_cu_d74378124cuda3std6ranges3__45__cpo4nextE
	.align		8
        /*0120*/ 	.dword	_ZN58_INTERNAL_a8e12393_27_UnaryGeometricAsinKernel_cu_d74378124cuda3std6ranges3__45__cpo4prevE
	.align		8
        /*0128*/ 	.dword	_ZN58_INTERNAL_a8e12393_27_UnaryGeometricAsinKernel_cu_d74378124cuda3std6ranges3__45__cpo4dataE
	.align		8
        /*0130*/ 	.dword	_ZN58_INTERNAL_a8e12393_27_UnaryGeometricAsinKernel_cu_d74378124cuda3std6ranges3__45__cpo5cdataE
	.align		8
        /*0138*/ 	.dword	_ZN58_INTERNAL_a8e12393_27_UnaryGeometricAsinKernel_cu_d74378124cuda3std6ranges3__45__cpo4sizeE
	.align		8
        /*0140*/ 	.dword	_ZN58_INTERNAL_a8e12393_27_UnaryGeometricAsinKernel_cu_d74378124cuda3std6ranges3__45__cpo5ssizeE
	.align		8
        /*0148*/ 	.dword	_ZN58_INTERNAL_a8e12393_27_UnaryGeometricAsinKernel_cu_d74378124cuda3std6ranges3__45__cpo8distanceE
	.align		8
        /*0150*/ 	.dword	_ZN58_INTERNAL_a8e12393_27_UnaryGeometricAsinKernel_cu_d74378126thrust24THRUST_300001_SM_1030_NS6system6detail10sequential3seqE
	.align		8
        /*0158*/ 	.dword	$str$6
	.align		8
        /*0160*/ 	.dword	$str$7


//--------------------- .text._ZN2at6native18elementwise_kernelILi128ELi4EZNS0_15gpu_kernel_implIZZZNS0_16asin_kernel_cudaERNS_18TensorIteratorBaseEENKUlvE0_clEvENKUlvE2_clEvEUlN3c108BFloat16EE_EEvS4_RKT_EUliE_EEviT1_ --------------------------
	.section	.text._ZN2at6native18elementwise_kernelILi128ELi4EZNS0_15gpu_kernel_implIZZZNS0_16asin_kernel_cudaERNS_18TensorIteratorBaseEENKUlvE0_clEvENKUlvE2_clEvEUlN3c108BFloat16EE_EEvS4_RKT_EUliE_EEviT1_,"ax",@progbits
	.align	128
        .global         _ZN2at6native18elementwise_kernelILi128ELi4EZNS0_15gpu_kernel_implIZZZNS0_16asin_kernel_cudaERNS_18TensorIteratorBaseEENKUlvE0_clEvENKUlvE2_clEvEUlN3c108BFloat16EE_EEvS4_RKT_EUliE_EEviT1_
        .type           _ZN2at6native18elementwise_kernelILi128ELi4EZNS0_15gpu_kernel_implIZZZNS0_16asin_kernel_cudaERNS_18TensorIteratorBaseEENKUlvE0_clEvENKUlvE2_clEvEUlN3c108BFloat16EE_EEvS4_RKT_EUliE_EEviT1_,@function
        .size           _ZN2at6native18elementwise_kernelILi128ELi4EZNS0_15gpu_kernel_implIZZZNS0_16asin_kernel_cudaERNS_18TensorIteratorBaseEENKUlvE0_clEvENKUlvE2_clEvEUlN3c108BFloat16EE_EEvS4_RKT_EUliE_EEviT1_,(.L_x_14588 - _ZN2at6native18elementwise_kernelILi128ELi4EZNS0_15gpu_kernel_implIZZZNS0_16asin_kernel_cudaERNS_18TensorIteratorBaseEENKUlvE0_clEvENKUlvE2_clEvEUlN3c108BFloat16EE_EEvS4_RKT_EUliE_EEviT1_)
        .other          _ZN2at6native18elementwise_kernelILi128ELi4EZNS0_15gpu_kernel_implIZZZNS0_16asin_kernel_cudaERNS_18TensorIteratorBaseEENKUlvE0_clEvENKUlvE2_clEvEUlN3c108BFloat16EE_EEvS4_RKT_EUliE_EEviT1_,@"STO_CUDA_ENTRY STV_DEFAULT"
_ZN2at6native18elementwise_kernelILi128ELi4EZNS0_15gpu_kernel_implIZZZNS0_16asin_kernel_cudaERNS_18TensorIteratorBaseEENKUlvE0_clEvENKUlvE2_clEvEUlN3c108BFloat16EE_EEvS4_RKT_EUliE_EEviT1_:
.text._ZN2at6native18elementwise_kernelILi128ELi4EZNS0_15gpu_kernel_implIZZZNS0_16asin_kernel_cudaERNS_18TensorIteratorBaseEENKUlvE0_clEvENKUlvE2_clEvEUlN3c108BFloat16EE_EEvS4_RKT_EUliE_EEviT1_:
[----:B------:R-:W0:Y:S01]  /*0000*/  LDC R1, c[0x0][0x37c] ;  /* 0x0000df00ff017b82 */ /* 0x000e220000000800 */
[----:B------:R-:W1:Y:S07]  /*0010*/  S2R R17, SR_TID.X ;  /* 0x0000000000117919 */ /* 0x000e6e0000002100 */
[----:B------:R-:W2:Y:S01]  /*0020*/  S2UR UR4, SR_CTAID.X ;  /* 0x00000000000479c3 */ /* 0x000ea20000002500 */
[----:B------:R-:W3:Y:S01]  /*0030*/  LDCU UR39, c[0x0][0x388] ;  /* 0x00007100ff2777ac */ /* 0x000ee20008000800 */
[----:B------:R-:W-:Y:S01]  /*0040*/  BSSY.RECONVERGENT B6, `(.L_x_0) ;  /* 0x0000348000067945 */ /* 0x000fe20003800200 */
[----:B------:R-:W4:Y:S01]  /*0050*/  LDCU UR5, c[0x0][0x380] ;  /* 0x00007000ff0577ac */ /* 0x000f220008000800 */
[----:B------:R-:W0:Y:S01]  /*0060*/  LDCU.64 UR36, c[0x0][0x358] ;  /* 0x00006b00ff2477ac */ /* 0x000e220008000a00 */
[----:B------:R-:W0:Y:S01]  /*0070*/  LDCU.U8 UR41, c[0x0][0x592] ;  /* 0x0000b240ff2977ac */ /* 0x000e220008000000 */
[----:B------:R-:W0:Y:S01]  /*0080*/  LDCU.U8 UR42, c[0x0][0x591] ;  /* 0x0000b220ff2a77ac */ /* 0x000e220008000000 */
[----:B---3--:R-:W-:-:S02]  /*0090*/  UIADD3 UR40, UPT, UPT, UR39, -0x1, URZ ;  /* 0xffffffff27287890 */ /* 0x008fc4000fffe0ff */
[----:B--2---:R-:W-:Y:S02]  /*00a0*/  USHF.L.U32 UR4, UR4, 0x9, URZ ;  /* 0x0000000904047899 */ /* 0x004fe400080006ff */
[----:B------:R-:W-:-:S04]  /*00b0*/  UISETP.LT.U32.AND UP0, UPT, UR40, 0x18, UPT ;  /* 0x000000182800788c */ /* 0x000fc8000bf01070 */
[----:B------:R-:W-:Y:S01]  /*00c0*/  USEL UR38, UR40, 0x18, UP0 ;  /* 0x0000001828267887 */ /* 0x000fe20008000000 */
[----:B-1----:R-:W-:-:S03]  /*00d0*/  LOP3.LUT R17, R17, UR4, RZ, 0xfc, !PT ;  /* 0x0000000411117c12 */ /* 0x002fc6000f8efcff */
[----:B------:R-:W-:Y:S01]  /*00e0*/  UIADD3 UR38, UPT, UPT, UR38, 0x1, URZ ;  /* 0x0000000126267890 */ /* 0x000fe2000fffe0ff */
[----:B----4-:R-:W-:-:S13]  /*00f0*/  ISETP.GE.AND P0, PT, R17, UR5, PT ;  /* 0x0000000511007c0c */ /* 0x010fda000bf06270 */
[----:B0-----:R-:W-:Y:S05]  /*0100*/  @P0 BRA `(.L_x_1) ;  /* 0x0000003000ec0947 */ /* 0x001fea0003800000 */
[----:B------:R-:W-:Y:S01]  /*0110*/  UISETP.NE.AND UP0, UPT, UR39, URZ, UPT ;  /* 0x000000ff2700728c */ /* 0x000fe2000bf05270 */
[----:B------:R-:W-:Y:S02]  /*0120*/  IMAD.MOV.U32 R0, RZ, RZ, RZ ;  /* 0x000000ffff007224 */ /* 0x000fe400078e00ff */
[----:B------:R-:W-:-:S06]  /*0130*/  IMAD.MOV.U32 R16, RZ, RZ, RZ ;  /* 0x000000ffff107224 */ /* 0x000fcc00078e00ff */
[----:B------:R-:W-:Y:S05]  /*0140*/  BRA.U !UP0, `(.L_x_2) ;  /* 0x0000001108a87547 */ /* 0x000fea000b800000 */
[----:B------:R-:W0:Y:S01]  /*0150*/  LDCU.64 UR4, c[0x0][0x390] ;  /* 0x00007200ff0477ac */ /* 0x000e220008000a00 */
[----:B------:R-:W-:Y:S01]  /*0160*/  HFMA2 R16, -RZ, RZ, 0, 0 ;  /* 0x00000000ff107431 */ /* 0x000fe200000001ff */
[----:B------:R-:W1:Y:S01]  /*0170*/  LDCU UR6, c[0x0][0x38c] ;  /* 0x00007180ff0677ac */ /* 0x000e620008000800 */
[----:B------:R-:W2:Y:S01]  /*0180*/  LDCU.64 UR8, c[0x0][0x4b8] ;  /* 0x00009700ff0877ac */ /* 0x000ea20008000a00 */
[----:B------:R-:W-:Y:S02]  /*0190*/  UISETP.NE.AND UP0, UPT, UR40, URZ, UPT ;  /* 0x000000ff2800728c */ /* 0x000fe4000bf05270 */
[----:B0-----:R-:W-:-:S05]  /*01a0*/  IMAD.HI.U32 R2, R17, UR4, R16 ;  /* 0x0000000411027c27 */ /* 0x001fca000f8e0010 */
[----:B------:R-:W-:-:S05]  /*01b0*/  SHF.R.U32.HI R3, RZ, UR5, R2 ;  /* 0x00000005ff037c19 */ /* 0x000fca0008011602 */
[----:B------:R-:W-:-:S04]  /*01c0*/  IMAD.MOV R0, RZ, RZ, -R3 ;  /* 0x000000ffff007224 */ /* 0x000fc800078e0a03 */
[----:B-1----:R-:W-:-:S04]  /*01d0*/  IMAD R0, R0, UR6, R17 ;  /* 0x0000000600007c24 */ /* 0x002fc8000f8e0211 */
[C---:B--2---:R-:W-:Y:S02]  /*01e0*/  IMAD R16, R0.reuse, UR8, RZ ;  /* 0x0000000800107c24 */ /* 0x044fe4000f8e02ff */
[----:B------:R-:W-:Y:S01]  /*01f0*/  IMAD R0, R0, UR9, RZ ;  /* 0x0000000900007c24 */ /* 0x000fe2000f8e02ff */
[----:B------:R-:W-:Y:S06]  /*0200*/  BRA.U !UP0, `(.L_x_2) ;  /* 0x0000001108787547 */ /* 0x000fec000b800000 */
[----:B------:R-:W0:Y:S01]  /*0210*/  LDCU.64 UR6, c[0x0][0x398] ;  /* 0x00007300ff0677ac */ /* 0x000e220008000a00 */
[----:B------:R-:W-:Y:S01]  /*0220*/  IMAD.MOV.U32 R2, RZ, RZ, RZ ;  /* 0x000000ffff027224 */ /* 0x000fe200078e00ff */
[----:B------:R-:W1:Y:S01]  /*0230*/  LDCU UR4, c[0x0][0x3a0] ;  /* 0x00007400ff0477ac */ /* 0x000e620008000800 */
[----:B------:R-:W2:Y:S01]  /*0240*/  LDCU.64 UR8, c[0x0][0x4c0] ;  /* 0x00009800ff0877ac */ /* 0x000ea20008000a00 */
[----:B------:R-:W-:Y:S01]  /*0250*/  UISETP.NE.AND UP0, UPT, UR38, 0x2, UPT ;  /* 0x000000022600788c */ /* 0x000fe2000bf05270 */
[----:B0-----:R-:W-:-:S05]  /*0260*/  IMAD.HI.U32 R4, R3, UR7, R2 ;  /* 0x0000000703047c27 */ /* 0x001fca000f8e0002 */
[----:B-1----:R-:W-:-:S04]  /*0270*/  SHF.R.U32.HI R5, RZ, UR4, R4 ;  /* 0x00000004ff057c19 */ /* 0x002fc80008011604 */
[----:B------:R-:W-:-:S05]  /*0280*/  IADD3 R2, PT, PT, -R5, RZ, RZ ;  /* 0x000000ff05027210 */ /* 0x000fca0007ffe1ff */
[----:B------:R-:W-:-:S04]  /*0290*/  IMAD R3, R2, UR6, R3 ;  /* 0x0000000602037c24 */ /* 0x000fc8000f8e0203 */
[C---:B--2---:R-:W-:Y:S02]  /*02a0*/  IMAD R16, R3.reuse, UR8, R16 ;  /* 0x0000000803107c24 */ /* 0x044fe4000f8e0210 */
[----:B------:R-:W-:Y:S01]  /*02b0*/  IMAD R0, R3, UR9, R0 ;  /* 0x0000000903007c24 */ /* 0x000fe2000f8e0200 */
[----:B------:R-:W-:Y:S06]  /*02c0*/  BRA.U !UP0, `(.L_x_2) ;  /* 0x0000001108487547 */ /* 0x000fec000b800000 */
[----:B------:R-:W0:Y:S01]  /*02d0*/  LDCU.64 UR4, c[0x0][0x3a8] ;  /* 0x00007500ff0477ac */ /* 0x000e220008000a00 */
[----:B------:R-:W-:Y:S01]  /*02e0*/  IMAD.MOV.U32 R4, RZ, RZ, RZ ;  /* 0x000000ffff047224 */ /* 0x000fe200078e00ff */
[----:B------:R-:W1:Y:S01]  /*02f0*/  LDCU UR6, c[0x0][0x3a4] ;  /* 0x00007480ff0677ac */ /* 0x000e620008000800 */
[----:B------:R-:W2:Y:S01]  /*0300*/  LDCU.64 UR8, c[0x0][0x4c8] ;  /* 0x00009900ff0877ac */ /* 0x000ea20008000a00 */
[----:B------:R-:W-:Y:S01]  /*0310*/  UISETP.NE.AND UP0, UPT, UR38, 0x3, UPT ;  /* 0x000000032600788c */ /* 0x000fe2000bf05270 */
[----:B0-----:R-:W-:-:S05]  /*0320*/  IMAD.HI.U32 R2, R5, UR4, R4 ;  /* 0x0000000405027c27 */ /* 0x001fca000f8e0004 */
[----:B------:R-:W-:-:S05]  /*0330*/  SHF.R.U32.HI R3, RZ, UR5, R2 ;  /* 0x00000005ff037c19 */ /* 0x000fca0008011602 */
[----:B------:R-:W-:-:S04]  /*0340*/  IMAD.MOV R4, RZ, RZ, -R3 ;  /* 0x000000ffff047224 */ /* 0x000fc800078e0a03 */
[----:B-1----:R-:W-:-:S04]  /*0350*/  IMAD R5, R4, UR6, R5 ;  /* 0x0000000604057c24 */ /* 0x002fc8000f8e0205 */
[C---:B--2---:R-:W-:Y:S02]  /*0360*/  IMAD R16, R5.reuse, UR8, R16 ;  /* 0x0000000805107c24 */ /* 0x044fe4000f8e0210 */
[----:B------:R-:W-:Y:S01]  /*0370*/  IMAD R0, R5, UR9, R0 ;  /* 0x0000000905007c24 */ /* 0x000fe2000f8e0200 */
[----:B------:R-:W-:Y:S06]  /*0380*/  BRA.U !UP0, `(.L_x_2) ;  /* 0x0000001108187547 */ /* 0x000fec000b800000 */
[----:B------:R-:W0:Y:S01]  /*0390*/  LDCU.64 UR6, c[0x0][0x3b0] ;  /* 0x00007600ff0677ac */ /* 0x000e220008000a00 */
[----:B------:R-:W-:Y:S01]  /*03a0*/  MOV R2, RZ ;  /* 0x000000ff00027202 */ /* 0x000fe20000000f00 */
[----:B------:R-:W1:Y:S01]  /*03b0*/  LDCU UR4, c[0x0][0x3b8] ;  /* 0x00007700ff0477ac */ /* 0x000e620008000800 */
[----:B------:R-:W2:Y:S01]  /*03c0*/  LDCU.64 UR8, c[0x0][0x4d0] ;  /* 0x00009a00ff0877ac */ /* 0x000ea20008000a00 */
[----:B------:R-:W-:Y:S02]  /*03d0*/  UISETP.NE.AND UP0, UPT, UR38, 0x4, UPT ;  /* 0x000000042600788c */ /* 0x000fe4000bf05270 */
[----:B0-----:R-:W-:-:S05]  /*03e0*/  IMAD.HI.U32 R4, R3, UR7, R2 ;  /* 0x0000000703047c27 */ /* 0x001fca000f8e0002 */
[----:B-1----:R-:W-:-:S05]  /*03f0*/  SHF.R.U32.HI R5, RZ, UR4, R4 ;  /* 0x00000004ff057c19 */ /* 0x002fca0008011604 */
[----:B------:R-:W-:-:S04]  /*0400*/  IMAD.MOV R2, RZ, RZ, -R5 ;  /* 0x000000ffff027224 */ /* 0x000fc800078e0a05 */
        /* <DEDUP_REMOVED lines=10> */
[----:B------:R-:W-:-:S04]  /*04b0*/  SHF.R.U32.HI R3, RZ, UR5, R2 ;  /* 0x00000005ff037c19 */ /* 0x000fc80008011602 */
[----:B------:R-:W-:-:S05]  /*04c0*/  IADD3 R4, PT, PT, -R3, RZ, RZ ;  /* 0x000000ff03047210 */ /* 0x000fca0007ffe1ff */
[----:B-1----:R-:W-:-:S04]  /*04d0*/  IMAD R5, R4, UR6, R5 ;  /* 0x0000000604057c24 */ /* 0x002fc8000f8e0205 */
        /* <DEDUP_REMOVED lines=16> */
[----:B------:R-:W-:Y:S01]  /*05e0*/  HFMA2 R4, -RZ, RZ, 0, 0 ;  /* 0x00000000ff047431 */ /* 0x000fe200000001ff */
[----:B------:R-:W1:Y:S01]  /*05f0*/  LDCU UR6, c[0x0][0x3d4] ;  /* 0x00007a80ff0677ac */ /* 0x000e620008000800 */
[----:B------:R-:W2:Y:S01]  /*0600*/  LDCU.64 UR8, c[0x0][0x4e8] ;  /* 0x00009d00ff0877ac */ /* 0x000ea20008000a00 */
[----:B------:R-:W-:Y:S02]  /*0610*/  UISETP.NE.AND UP0, UPT, UR38, 0x7, UPT ;  /* 0x000000072600788c */ /* 0x000fe4000bf05270 */
        /* <DEDUP_REMOVED lines=214> */
[----:B------:R-:W2:Y:S03]  /*1380*/  LDCU.64 UR8, c[0x0][0x578] ;  /* 0x0000af00ff0877ac */ /* 0x000ea60008000a00 */
[----:B0-----:R-:W-:-:S05]  /*1390*/  IMAD.HI.U32 R2, R5, UR4, R4 ;  /* 0x0000000405027c27 */ /* 0x001fca000f8e0004 */
[----:B------:R-:W-:-:S05]  /*13a0*/  SHF.R.U32.HI R2, RZ, UR5, R2 ;  /* 0x00000005ff027c19 */ /* 0x000fca0008011602 */
[----:B------:R-:W-:-:S04]  /*13b0*/  IMAD.MOV R3, RZ, RZ, -R2 ;  /* 0x000000ffff037224 */ /* 0x000fc800078e0a02 */
[----:B-1----:R-:W-:-:S04]  /*13c0*/  IMAD R5, R3, UR6, R5 ;  /* 0x0000000603057c24 */ /* 0x002fc8000f8e0205 */
[C---:B--2---:R-:W-:Y:S02]  /*13d0*/  IMAD R16, R5.reuse, UR8, R16 ;  /* 0x0000000805107c24 */ /* 0x044fe4000f8e0210 */
[----:B------:R-:W-:-:S07]  /*13e0*/  IMAD R0, R5, UR9, R0 ;  /* 0x0000000905007c24 */ /* 0x000fce000f8e0200 */
.L_x_2:
[----:B------:R-:W0:Y:S01]  /*13f0*/  LDCU.64 UR6, c[0x0][0x588] ;  /* 0x0000b100ff0677ac */ /* 0x000e220008000a00 */
[----:B------:R-:W-:-:S04]  /*1400*/  UPRMT UR4, UR41, 0x9910, URZ ;  /* 0x0000991029047896 */ /* 0x000fc800080000ff */
[----:B------:R-:W-:Y:S01]  /*1410*/  UISETP.GT.AND UP0, UPT, UR4, 0x9, UPT ;  /* 0x000000090400788c */ /* 0x000fe2000bf04270 */
[----:B0-----:R-:W-:-:S05]  /*1420*/  IADD3 R2, P0, PT, R0, UR6, RZ ;  /* 0x0000000600027c10 */ /* 0x001fca000ff1e0ff */
[----:B------:R-:W-:-:S03]  /*1430*/  IMAD.X R3, RZ, RZ, UR7, P0 ;  /* 0x00000007ff037e24 */ /* 0x000fc600080e06ff */
[----:B------:R-:W-:Y:S05]  /*1440*/  BRA.U UP0, `(.L_x_3) ;  /* 0x0000000500207547 */ /* 0x000fea000b800000 */
[----:B------:R-:W-:-:S09]  /*1450*/  UISETP.GT.AND UP0, UPT, UR4, 0x4, UPT ;  /* 0x000000040400788c */ /* 0x000fd2000bf04270 */
[----:B------:R-:W-:Y:S05]  /*1460*/  BRA.U UP0, `(.L_x_4) ;  /* 0x0000000100807547 */ /* 0x000fea000b800000 */
[----:B------:R-:W-:-:S09]  /*1470*/  UISETP.GT.AND UP0, UPT, UR4, 0x1, UPT ;  /* 0x000000010400788c */ /* 0x000fd2000bf04270 */
[----:B------:R-:W-:Y:S05]  /*1480*/  BRA.U UP0, `(.L_x_5) ;  /* 0x0000000100307547 */ /* 0x000fea000b800000 */
[----:B------:R-:W-:-:S09]  /*1490*/  UISETP.NE.AND UP0, UPT, UR41, URZ, UPT ;  /* 0x000000ff2900728c */ /* 0x000fd2000bf05270 */
[----:B------:R-:W-:Y:S05]  /*14a0*/  BRA.U !UP0, `(.L_x_6) ;  /* 0x0000000108187547 */ /* 0x000fea000b800000 */
[----:B------:R-:W-:-:S09]  /*14b0*/  UISETP.NE.AND UP0, UPT, UR4, 0x1, UPT ;  /* 0x000000010400788c */ /* 0x000fd2000bf05270 */
[----:B------:R-:W-:Y:S05]  /*14c0*/  BRA.U UP0, `(.L_x_7) ;  /* 0x0000000d00347547 */ /* 0x000fea000b800000 */
[----:B------:R-:W2:Y:S02]  /*14d0*/  LDG.E.S8 R2, desc[UR36][R2.64] ;  /* 0x0000002402027981 */ /* 0x000ea4000c1e1300 */
[----:B--2---:R-:W0:Y:S02]  /*14e0*/  I2F.S16 R0, R2 ;  /* 0x0000000200007306 */ /* 0x004e240000101400 */
[----:B0-----:R-:W-:Y:S01]  /*14f0*/  F2FP.BF16.F32.PACK_AB R0, RZ, R0 ;  /* 0x00000000ff00723e */ /* 0x001fe200000010ff */
[----:B------:R-:W-:Y:S06]  /*1500*/  BRA `(.L_x_8) ;  /* 0x0000000c00b47947 */ /* 0x000fec0003800000 */
.L_x_6:
[----:B------:R-:W2:Y:S02]  /*1510*/  LDG.E.U8 R2, desc[UR36][R2.64] ;  /* 0x0000002402027981 */ /* 0x000ea4000c1e1100 */
[----:B--2---:R-:W-:-:S04]  /*1520*/  I2FP.F32.U32 R0, R2 ;  /* 0x0000000200007245 */ /* 0x004fc80000201000 */
[----:B------:R-:W-:Y:S01]  /*1530*/  F2FP.BF16.F32.PACK_AB R0, RZ, R0 ;  /* 0x00000000ff00723e */ /* 0x000fe200000010ff */
[----:B------:R-:W-:Y:S06]  /*1540*/  BRA `(.L_x_8) ;  /* 0x0000000c00a47947 */ /* 0x000fec0003800000 */
.L_x_5:
[----:B------:R-:W-:-:S09]  /*1550*/  UISETP.NE.AND UP0, UPT, UR4, 0x2, UPT ;  /* 0x000000020400788c */ /* 0x000fd2000bf05270 */
[----:B------:R-:W-:Y:S05]  /*1560*/  BRA.U !UP0, `(.L_x_9) ;  /* 0x0000000108307547 */ /* 0x000fea000b800000 */
[----:B------:R-:W-:-:S09]  /*1570*/  UISETP.NE.AND UP0, UPT, UR4, 0x3, UPT ;  /* 0x000000030400788c */ /* 0x000fd2000bf05270 */
[----:B------:R-:W-:Y:S05]  /*1580*/  BRA.U !UP0, `(.L_x_10) ;  /* 0x0000000108187547 */ /* 0x000fea000b800000 */
[----:B------:R-:W-:-:S09]  /*1590*/  UISETP.NE.AND UP0, UPT, UR4, 0x4, UPT ;  /* 0x000000040400788c */ /* 0x000fd2000bf05270 */
[----:B------:R-:W-:Y:S05]  /*15a0*/  BRA.U UP0, `(.L_x_7) ;  /* 0x0000000900fc7547 */ /* 0x000fea000b800000 */
[----:B------:R-:W2:Y:S02]  /*15b0*/  LDG.E.64 R2, desc[UR36][R2.64] ;  /* 0x0000002402027981 */ /* 0x000ea4000c1e1b00 */
[----:B--2---:R-:W0:Y:S02]  /*15c0*/  I2F.S64 R0, R2 ;  /* 0x0000000200007312 */ /* 0x004e240000301400 */
[----:B0-----:R-:W-:Y:S01]  /*15d0*/  F2FP.BF16.F32.PACK_AB R0, RZ, R0 ;  /* 0x00000000ff00723e */ /* 0x001fe200000010ff */
[----:B------:R-:W-:Y:S06]  /*15e0*/  BRA `(.L_x_8) ;  /* 0x0000000c007c7947 */ /* 0x000fec0003800000 */
.L_x_10:
[----:B------:R-:W2:Y:S02]  /*15f0*/  LDG.E R2, desc[UR36][R2.64] ;  /* 0x0000002402027981 */ /* 0x000ea4000c1e1900 */
[----:B--2---:R-:W-:-:S04]  /*1600*/  I2FP.F32.S32 R0, R2 ;  /* 0x0000000200007245 */ /* 0x004fc80000201400 */
[----:B------:R-:W-:Y:S01]  /*1610*/  F2FP.BF16.F32.PACK_AB R0, RZ, R0 ;  /* 0x00000000ff00723e */ /* 0x000fe200000010ff */
[----:B------:R-:W-:Y:S06]  /*1620*/  BRA `(.L_x_8) ;  /* 0x0000000c006c7947 */ /* 0x000fec0003800000 */
.L_x_9:
[----:B------:R-:W2:Y:S02]  /*1630*/  LDG.E.U16 R2, desc[UR36][R2.64] ;  /* 0x0000002402027981 */ /* 0x000ea4000c1e1500 */
[----:B--2---:R-:W0:Y:S02]  /*1640*/  I2F.S16 R0, R2 ;  /* 0x0000000200007306 */ /* 0x004e240000101400 */
[----:B0-----:R-:W-:Y:S01]  /*1650*/  F2FP.BF16.F32.PACK_AB R0, RZ, R0 ;  /* 0x00000000ff00723e */ /* 0x001fe200000010ff */
[----:B------:R-:W-:Y:S06]  /*1660*/  BRA `(.L_x_8) ;  /* 0x0000000c005c7947 */ /* 0x000fec0003800000 */
.L_x_4:
[----:B------:R-:W-:-:S09]  /*1670*/  UISETP.GT.AND UP0, UPT, UR4, 0x6, UPT ;  /* 0x000000060400788c */ /* 0x000fd2000bf04270 */
[----:B------:R-:W-:Y:S05]  /*1680*/  BRA.U UP0, `(.L_x_11) ;  /* 0x00000001002c7547 */ /* 0x000fea000b800000 */
[----:B------:R-:W-:-:S09]  /*1690*/  UISETP.NE.AND UP0, UPT, UR4, 0x5, UPT ;  /* 0x000000050400788c */ /* 0x000fd2000bf05270 */
[----:B------:R-:W-:Y:S05]  /*16a0*/  BRA.U !UP0, `(.L_x_12) ;  /* 0x0000000108147547 */ /* 0x000fea000b800000 */
[----:B------:R-:W-:-:S09]  /*16b0*/  UISETP.NE.AND UP0, UPT, UR4, 0x6, UPT ;  /* 0x000000060400788c */ /* 0x000fd2000bf05270 */
[----:B------:R-:W-:Y:S05]  /*16c0*/  BRA.U UP0, `(.L_x_7) ;  /* 0x0000000900b47547 */ /* 0x000fea000b800000 */
[----:B------:R-:W2:Y:S02]  /*16d0*/  LDG.E R2, desc[UR36][R2.64] ;  /* 0x0000002402027981 */ /* 0x000ea4000c1e1900 */
[----:B--2---:R-:W-:Y:S01]  /*16e0*/  F2FP.BF16.F32.PACK_AB R0, RZ, R2 ;  /* 0x00000002ff00723e */ /* 0x004fe200000010ff */
[----:B------:R-:W-:Y:S06]  /*16f0*/  BRA `(.L_x_8) ;  /* 0x0000000c00387947 */ /* 0x000fec0003800000 */
.L_x_12:
[----:B------:R-:W2:Y:S02]  /*1700*/  LDG.E.U16 R0, desc[UR36][R2.64] ;  /* 0x0000002402007981 */ /* 0x000ea4000c1e1500 */
[----:B--2---:R-:W-:-:S05]  /*1710*/  HADD2.F32 R0, -RZ, R0.H0_H0 ;  /* 0x20000000ff007230 */ /* 0x004fca0000004100 */
[----:B------:R-:W-:Y:S01]  /*1720*/  F2FP.BF16.F32.PACK_AB R0, RZ, R0 ;  /* 0x00000000ff00723e */ /* 0x000fe200000010ff */
[----:B------:R-:W-:Y:S06]  /*1730*/  BRA `(.L_x_8) ;  /* 0x0000000c00287947 */ /* 0x000fec0003800000 */
.L_x_11:
[----:B------:R-:W-:-:S09]  /*1740*/  UISETP.NE.AND UP0, UPT, UR4, 0x7, UPT ;  /* 0x000000070400788c */ /* 0x000fd2000bf05270 */
[----:B------:R-:W-:Y:S05]  /*1750*/  BRA.U !UP0, `(.L_x_13) ;  /* 0x00000001082c7547 */ /* 0x000fea000b800000 */
[----:B------:R-:W-:-:S09]  /*1760*/  UISETP.NE.AND UP0, UPT, UR4, 0x8, UPT ;  /* 0x000000080400788c */ /* 0x000fd2000bf05270 */
[----:B------:R-:W-:Y:S05]  /*1770*/  BRA.U !UP0, `(.L_x_14) ;  /* 0x0000000108147547 */ /* 0x000fea000b800000 */
[----:B------:R-:W-:-:S09]  /*1780*/  UISETP.NE.AND UP0, UPT, UR4, 0x9, UPT ;  /* 0x000000090400788c */ /* 0x000fd2000bf05270 */
[----:B------:R-:W-:Y:S05]  /*1790*/  BRA.U UP0, `(.L_x_7) ;  /* 0x0000000900807547 */ /* 0x000fea000b800000 */
[----:B------:R-:W2:Y:S02]  /*17a0*/  LDG.E R2, desc[UR36][R2.64] ;  /* 0x0000002402027981 */ /* 0x000ea4000c1e1900 */
[----:B--2---:R-:W-:Y:S01]  /*17b0*/  F2FP.BF16.F32.PACK_AB R0, RZ, R2 ;  /* 0x00000002ff00723e */ /* 0x004fe200000010ff */
[----:B------:R-:W-:Y:S06]  /*17c0*/  BRA `(.L_x_8) ;  /* 0x0000000c00047947 */ /* 0x000fec0003800000 */
.L_x_14:
[----:B------:R-:W2:Y:S02]  /*17d0*/  LDG.E.U16 R2, desc[UR36][R2.64] ;  /* 0x0000002402027981 */ /* 0x000ea4000c1e1500 */
[----:B--2---:R-:W-:-:S05]  /*17e0*/  HADD2.F32 R0, -RZ, R2.H0_H0 ;  /* 0x20000002ff007230 */ /* 0x004fca0000004100 */
[----:B------:R-:W-:Y:S01]  /*17f0*/  F2FP.BF16.F32.PACK_AB R0, RZ, R0 ;  /* 0x00000000ff00723e */ /* 0x000fe200000010ff */
[----:B------:R-:W-:Y:S06]  /*1800*/  BRA `(.L_x_8) ;  /* 0x0000000800f47947 */ /* 0x000fec0003800000 */
.L_x_13:
[----:B------:R-:W2:Y:S01]  /*1810*/  LDG.E.64 R2, desc[UR36][R2.64] ;  /* 0x0000002402027981 */ /* 0x000ea2000c1e1b00 */
[----:B------:R-:W-:Y:S01]  /*1820*/  UMOV UR4, 0xf0000000 ;  /* 0xf000000000047882 */ /* 0x000fe20000000000 */
[----:B------:R-:W-:Y:S02]  /*1830*/  UMOV UR5, 0x380fffff ;  /* 0x380fffff00057882 */ /* 0x000fe40000000000 */
[----:B--2---:R-:W0:-:S15]  /*1840*/  DSETP.GEU.AND P0, PT, |R2|, UR4, PT ;  /* 0x0000000402007e2a */ /* 0x004e1e000bf0e200 */
[----:B------:R-:W-:-:S15]  /*1850*/  NOP ;  /* 0x0000000000007918 */ /* 0x000fde0000000000 */
[----:B------:R-:W-:-:S15]  /*1860*/  NOP ;  /* 0x0000000000007918 */ /* 0x000fde0000000000 */
[----:B------:R-:W-:-:S15]  /*1870*/  NOP ;  /* 0x0000000000007918 */ /* 0x000fde0000000000 */
[----:B------:R-:W-:-:S04]  /*1880*/  NOP ;  /* 0x0000000000007918 */ /* 0x000fc80000000000 */
[----:B------:R-:W0:Y:S02]  /*1890*/  F2F.F32.F64 R0, R2 ;  /* 0x0000000200007310 */ /* 0x000e240000301000 */
[----:B0-----:R-:W-:-:S05]  /*18a0*/  @!P0 FMUL R0, R0, 1.175494350822287508e-38 ;  /* 0x0080000000008820 */ /* 0x001fca0000400000 */
[----:B------:R-:W-:Y:S01]  /*18b0*/  F2FP.BF16.F32.PACK_AB R0, RZ, R0 ;  /* 0x00000000ff00723e */ /* 0x000fe200000010ff */
[----:B------:R-:W-:Y:S06]  /*18c0*/  BRA `(.L_x_8) ;  /* 0x0000000800c47947 */ /* 0x000fec0003800000 */
.L_x_3:
[----:B------:R-:W-:-:S09]  /*18d0*/  UISETP.GT.AND UP0, UPT, UR4, 0x18, UPT ;  /* 0x000000180400788c */ /* 0x000fd2000bf04270 */
[----:B------:R-:W-:Y:S05]  /*18e0*/  BRA.U UP0, `(.L_x_15) ;  /* 0x0000000500047547 */ /* 0x000fea000b800000 */
[----:B------:R-:W-:-:S09]  /*18f0*/  UISETP.GT.AND UP0, UPT, UR4, 0xe, UPT ;  /* 0x0000000e0400788c */ /* 0x000fd2000bf04270 */
[----:B------:R-:W-:Y:S05]  /*1900*/  BRA.U UP0, `(.L_x_16) ;  /* 0x0000000100547547 */ /* 0x000fea000b800000 */
[----:B------:R-:W-:-:S09]  /*1910*/  UISETP.NE.AND UP0, UPT, UR4, 0xa, UPT ;  /* 0x0000000a0400788c */ /* 0x000fd2000bf05270 */
[----:B------:R-:W-:Y:S05]  /*1920*/  BRA.U !UP0, `(.L_x_17) ;  /* 0x00000001081c7547 */ /* 0x000fea000b800000 */
[----:B------:R-:W-:-:S09]  /*1930*/  UISETP.NE.AND UP0, UPT, UR4, 0xb, UPT ;  /* 0x0000000b0400788c */ /* 0x000fd2000bf05270 */
[----:B------:R-:W-:Y:S05]  /*1940*/  BRA.U UP0, `(.L_x_7) ;  /* 0x0000000900147547 */ /* 0x000fea000b800000 */
[----:B------:R-:W2:Y:S02]  /*1950*/  LDG.E.U8 R2, desc[UR36][R2.64] ;  /* 0x0000002402027981 */ /* 0x000ea4000c1e1100 */
[----:B--2---:R-:W-:-:S04]  /*1960*/  ISETP.NE.AND P0, PT, R2, RZ, PT ;  /* 0x000000ff0200720c */ /* 0x004fc80003f05270 */
[----:B------:R-:W-:-:S04]  /*1970*/  FSEL R0, RZ, 1, !P0 ;  /* 0x3f800000ff007808 */ /* 0x000fc80004000000 */
[----:B------:R-:W-:Y:S01]  /*1980*/  F2FP.BF16.F32.PACK_AB R0, RZ, R0 ;  /* 0x00000000ff00723e */ /* 0x000fe200000010ff */
[----:B------:R-:W-:Y:S06]  /*1990*/  BRA `(.L_x_8) ;  /* 0x0000000800907947 */ /* 0x000fec0003800000 */
.L_x_17:
        /* <DEDUP_REMOVED lines=12> */
.L_x_16:
[----:B------:R-:W-:-:S09]  /*1a60*/  UISETP.NE.AND UP0, UPT, UR4, 0xf, UPT ;  /* 0x0000000f0400788c */ /* 0x000fd2000bf05270 */
[----:B------:R-:W-:Y:S05]  /*1a70*/  BRA.U !UP0, `(.L_x_18) ;  /* 0x0000000108987547 */ /* 0x000fea000b800000 */
[----:B------:R-:W-:-:S09]  /*1a80*/  UISETP.NE.AND UP0, UPT, UR4, 0x17, UPT ;  /* 0x000000170400788c */ /* 0x000fd2000bf05270 */
[----:B------:R-:W-:Y:S05]  /*1a90*/  BRA.U !UP0, `(.L_x_19) ;  /* 0x00000001085c7547 */ /* 0x000fea000b800000 */
[----:B------:R-:W-:-:S09]  /*1aa0*/  UISETP.NE.AND UP0, UPT, UR4, 0x18, UPT ;  /* 0x000000180400788c */ /* 0x000fd2000bf05270 */
[----:B------:R-:W-:Y:S05]  /*1ab0*/  BRA.U UP0, `(.L_x_7) ;  /* 0x0000000500b87547 */ /* 0x000fea000b800000 */
[----:B------:R-:W2:Y:S01]  /*1ac0*/  LDG.E.U8 R0, desc[UR36][R2.64] ;  /* 0x0000002402007981 */ /* 0x000ea2000c1e1100 */
[----:B------:R-:W-:Y:S01]  /*1ad0*/  IMAD.MOV.U32 R6, RZ, RZ, 0x1f ;  /* 0x0000001fff067424 */ /* 0x000fe200078e00ff */
[----:B--2---:R-:W-:-:S04]  /*1ae0*/  SHF.L.U32 R0, R0, 0x18, RZ ;  /* 0x0000001800007819 */ /* 0x004fc800000006ff */
[C---:B------:R-:W-:Y:S02]  /*1af0*/  LOP3.LUT R4, R0.reuse, 0x7f000000, RZ, 0xc0, !PT ;  /* 0x7f00000000047812 */ /* 0x040fe400078ec0ff */
[----:B------:R-:W-:Y:S02]  /*1b00*/  LOP3.LUT P0, RZ, R0, 0x7f000000, RZ, 0xc0, !PT ;  /* 0x7f00000000ff7812 */ /* 0x000fe4000780c0ff */
[----:B------:R-:W0:Y:S02]  /*1b10*/  FLO.U32 R5, R4 ;  /* 0x0000000400057300 */ /* 0x000e2400000e0000 */
[----:B0-----:R-:W-:-:S05]  /*1b20*/  IMAD.MOV R5, RZ, RZ, -R5 ;  /* 0x000000ffff057224 */ /* 0x001fca00078e0a05 */
[----:B------:R-:W-:-:S04]  /*1b30*/  VIADDMNMX.U32 R5, R5, R6, 0x4, !PT ;  /* 0x0000000405057446 */ /* 0x000fc80007800006 */
[----:B------:R-:W-:-:S04]  /*1b40*/  IADD3 R5, PT, PT, R5, -0x4, RZ ;  /* 0xfffffffc05057810 */ /* 0x000fc80007ffe0ff */
[C---:B------:R-:W-:Y:S01]  /*1b50*/  SHF.L.U32 R6, R4.reuse, R5, RZ ;  /* 0x0000000504067219 */ /* 0x040fe200000006ff */
[----:B------:R-:W-:Y:S02]  /*1b60*/  IMAD.SHL.U32 R7, R5, 0x800000, RZ ;  /* 0x0080000005077824 */ /* 0x000fe400078e00ff */
[----:B------:R-:W-:-:S03]  /*1b70*/  VIADD R5, R4, 0x1000000 ;  /* 0x0100000004057836 */ /* 0x000fc60000000000 */
[----:B------:R-:W-:Y:S02]  /*1b80*/  LEA.HI R6, R6, -R7, RZ, 0x1c ;  /* 0x8000000706067211 */ /* 0x000fe400078fe0ff */
[----:B------:R-:W-:Y:S02]  /*1b90*/  SHF.R.S32.HI R5, RZ, 0x8, R5 ;  /* 0x00000008ff057819 */ /* 0x000fe40000011405 */
[----:B------:R-:W-:-:S04]  /*1ba0*/  IADD3 R6, PT, PT, R6, 0x3c000000, RZ ;  /* 0x3c00000006067810 */ /* 0x000fc80007ffe0ff */
[----:B------:R-:W-:-:S04]  /*1bb0*/  LOP3.LUT R5, R6, 0x7f800000, R5, 0xf8, !PT ;  /* 0x7f80000006057812 */ /* 0x000fc800078ef805 */
[----:B------:R-:W-:-:S04]  /*1bc0*/  SEL R5, R5, RZ, P0 ;  /* 0x000000ff05057207 */ /* 0x000fc80000000000 */
[----:B------:R-:W-:-:S04]  /*1bd0*/  LOP3.LUT R5, R5, 0x80000000, R0, 0xf8, !PT ;  /* 0x8000000005057812 */ /* 0x000fc800078ef800 */
[----:B------:R-:W-:-:S04]  /*1be0*/  F2FP.BF16.F32.PACK_AB R5, RZ, R5 ;  /* 0x00000005ff05723e */ /* 0x000fc800000010ff */
[----:B------:R-:W-:Y:S01]  /*1bf0*/  PRMT R0, R5, 0x7610, R0 ;  /* 0x0000761005007816 */ /* 0x000fe20000000000 */
[----:B------:R-:W-:Y:S06]  /*1c00*/  BRA `(.L_x_8) ;  /* 0x0000000400f47947 */ /* 0x000fec0003800000 */
.L_x_19:
[----:B------:R-:W2:Y:S02]  /*1c10*/  LDG.E.U8 R2, desc[UR36][R2.64] ;  /* 0x0000002402027981 */ /* 0x000ea4000c1e1100 */
[C---:B--2---:R-:W-:Y:S02]  /*1c20*/  IMAD.SHL.U32 R4, R2.reuse, 0x2000000, RZ ;  /* 0x0200000002047824 */ /* 0x044fe400078e00ff */
[----:B------:R-:W-:-:S03]  /*1c30*/  IMAD.SHL.U32 R5, R2, 0x100, RZ ;  /* 0x0000010002057824 */ /* 0x000fc600078e00ff */
[----:B------:R-:W-:-:S13]  /*1c40*/  ISETP.GT.U32.AND P0, PT, R4, 0x7ffffff, PT ;  /* 0x07ffffff0400780c */ /* 0x000fda0003f04070 */
[C---:B------:R-:W-:Y:S02]  /*1c50*/  @!P0 LOP3.LUT R0, R5.reuse, 0x7f00, RZ, 0xc0, !PT ;  /* 0x00007f0005008812 */ /* 0x040fe400078ec0ff */
[----:B------:R-:W-:Y:S02]  /*1c60*/  @P0 LEA.HI R4, R4, 0x70000000, RZ, 0x1c ;  /* 0x7000000004040811 */ /* 0x000fe400078fe0ff */
[----:B------:R-:W-:Y:S02]  /*1c70*/  @!P0 LOP3.LUT R0, R0, 0x3f000000, RZ, 0xfc, !PT ;  /* 0x3f00000000008812 */ /* 0x000fe400078efcff */
[----:B------:R-:W-:-:S03]  /*1c80*/  PRMT R5, R5, 0x9910, RZ ;  /* 0x0000991005057816 */ /* 0x000fc600000000ff */
[----:B------:R-:W-:Y:S01]  /*1c90*/  @!P0 FADD.FTZ R0, R0, -0.5 ;  /* 0xbf00000000008421 */ /* 0x000fe20000010000 */
[----:B------:R-:W-:-:S05]  /*1ca0*/  @P0 FMUL.FTZ R0, R4, 1.9259299443872358531e-34 ;  /* 0x0780000004000820 */ /* 0x000fca0000410000 */
[----:B------:R-:W-:-:S04]  /*1cb0*/  LOP3.LUT R0, R0, 0x80000000, R5, 0xf8, !PT ;  /* 0x8000000000007812 */ /* 0x000fc800078ef805 */
[----:B------:R-:W-:Y:S01]  /*1cc0*/  F2FP.BF16.F32.PACK_AB R0, RZ, R0 ;  /* 0x00000000ff00723e */ /* 0x000fe200000010ff */
[----:B------:R-:W-:Y:S06]  /*1cd0*/  BRA `(.L_x_8) ;  /* 0x0000000400c07947 */ /* 0x000fec0003800000 */
.L_x_18:
[----:B------:R0:W5:Y:S01]  /*1ce0*/  LDG.E.U16 R0, desc[UR36][R2.64] ;  /* 0x0000002402007981 */ /* 0x000162000c1e1500 */
[----:B------:R-:W-:Y:S05]  /*1cf0*/  BRA `(.L_x_8) ;  /* 0x0000000400b87947 */ /* 0x000fea0003800000 */
.L_x_15:
[----:B------:R-:W-:-:S09]  /*1d00*/  UISETP.GT.AND UP0, UPT, UR4, 0x1b, UPT ;  /* 0x0000001b0400788c */ /* 0x000fd2000bf04270 */
[----:B------:R-:W-:Y:S05]  /*1d10*/  BRA.U UP0, `(.L_x_20) ;  /* 0x0000000500087547 */ /* 0x000fea000b800000 */
[----:B------:R-:W-:-:S09]  /*1d20*/  UISETP.NE.AND UP0, UPT, UR4, 0x19, UPT ;  /* 0x000000190400788c */ /* 0x000fd2000bf05270 */
[----:B------:R-:W-:Y:S05]  /*1d30*/  BRA.U !UP0, `(.L_x_21) ;  /* 0x0000000108907547 */ /* 0x000fea000b800000 */
[----:B------:R-:W-:-:S09]  /*1d40*/  UISETP.NE.AND UP0, UPT, UR4, 0x1a, UPT ;  /* 0x0000001a0400788c */ /* 0x000fd2000bf05270 */
[----:B------:R-:W-:Y:S05]  /*1d50*/  BRA.U !UP0, `(.L_x_22) ;  /* 0x0000000108187547 */ /* 0x000fea000b800000 */
[----:B------:R-:W-:-:S09]  /*1d60*/  UISETP.NE.AND UP0, UPT, UR4, 0x1b, UPT ;  /* 0x0000001b0400788c */ /* 0x000fd2000bf05270 */
[----:B------:R-:W-:Y:S05]  /*1d70*/  BRA.U UP0, `(.L_x_7) ;  /* 0x0000000500087547 */ /* 0x000fea000b800000 */
[----:B------:R-:W2:Y:S02]  /*1d80*/  LDG.E.U16 R0, desc[UR36][R2.64] ;  /* 0x0000002402007981 */ /* 0x000ea4000c1e1500 */
[----:B--2---:R-:W-:-:S04]  /*1d90*/  I2FP.F32.U32 R0, R0 ;  /* 0x0000000000007245 */ /* 0x004fc80000201000 */
[----:B------:R-:W-:Y:S01]  /*1da0*/  F2FP.BF16.F32.PACK_AB R0, RZ, R0 ;  /* 0x00000000ff00723e */ /* 0x000fe200000010ff */
[----:B------:R-:W-:Y:S06]  /*1db0*/  BRA `(.L_x_8) ;  /* 0x0000000400887947 */ /* 0x000fec0003800000 */
.L_x_22:
[----:B------:R-:W2:Y:S01]  /*1dc0*/  LDG.E.U8 R3, desc[UR36][R2.64] ;  /* 0x0000002402037981 */ /* 0x000ea2000c1e1100 */
[----:B------:R-:W-:Y:S01]  /*1dd0*/  BSSY.RECONVERGENT B0, `(.L_x_23) ;  /* 0x0000018000007945 */ /* 0x000fe20003800200 */
[----:B------:R-:W-:Y:S02]  /*1de0*/  MOV R0, RZ ;  /* 0x000000ff00007202 */ /* 0x000fe40000000f00 */
[----:B--2---:R-:W-:-:S13]  /*1df0*/  ISETP.NE.AND P0, PT, R3, RZ, PT ;  /* 0x000000ff0300720c */ /* 0x004fda0003f05270 */
[----:B------:R-:W-:Y:S05]  /*1e00*/  @!P0 BRA `(.L_x_24) ;  /* 0x0000000000508947 */ /* 0x000fea0003800000 */
[----:B------:R-:W-:-:S13]  /*1e10*/  ISETP.NE.AND P0, PT, R3, 0x80, PT ;  /* 0x000000800300780c */ /* 0x000fda0003f05270 */
[----:B------:R-:W-:Y:S01]  /*1e20*/  @!P0 IMAD.MOV.U32 R0, RZ, RZ, 0x7f800001 ;  /* 0x7f800001ff008424 */ /* 0x000fe200078e00ff */
[----:B------:R-:W-:Y:S06]  /*1e30*/  @!P0 BRA `(.L_x_24) ;  /* 0x0000000000448947 */ /* 0x000fec0003800000 */
[--C-:B------:R-:W-:Y:S01]  /*1e40*/  SHF.R.U32.HI R0, RZ, 0x3, R3.reuse ;  /* 0x00000003ff007819 */ /* 0x100fe20000011603 */
[----:B------:R-:W-:Y:S03]  /*1e50*/  BSSY.RECONVERGENT B1, `(.L_x_25) ;  /* 0x000000c000017945 */ /* 0x000fe60003800200 */
[----:B------:R-:W-:Y:S02]  /*1e60*/  LOP3.LUT P0, R2, R0, 0xf, RZ, 0xc0, !PT ;  /* 0x0000000f00027812 */ /* 0x000fe4000780c0ff */
[----:B------:R-:W-:-:S05]  /*1e70*/  SHF.R.U32.HI R0, RZ, 0x7, R3 ;  /* 0x00000007ff007819 */ /* 0x000fca0000011603 */
[----:B------:R-:W-:Y:S01]  /*1e80*/  IMAD.U32 R7, R0, -0x80000000, RZ ;  /* 0x8000000000077824 */ /* 0x000fe200078e00ff */
[----:B------:R-:W-:-:S05]  /*1e90*/  LOP3.LUT R0, R3, 0x7, RZ, 0xc0, !PT ;  /* 0x0000000703007812 */ /* 0x000fca00078ec0ff */
[----:B------:R-:W-:Y:S05]  /*1ea0*/  @P0 BRA `(.L_x_26) ;  /* 0x0000000000180947 */ /* 0x000fea0003800000 */
[----:B------:R-:W0:Y:S02]  /*1eb0*/  FLO.U32 R3, R0 ;  /* 0x0000000000037300 */ /* 0x000e2400000e0000 */
[----:B0-----:R-:W-:-:S04]  /*1ec0*/  IADD3 R3, PT, PT, -R3, 0x1f, RZ ;  /* 0x0000001f03037810 */ /* 0x001fc80007ffe1ff */
[----:B------:R-:W-:Y:S02]  /*1ed0*/  IADD3 R5, PT, PT, R3, -0x1c, RZ ;  /* 0xffffffe403057810 */ /* 0x000fe40007ffe0ff */
[----:B------:R-:W-:Y:S02]  /*1ee0*/  IADD3 R2, PT, PT, R2, 0x1d, -R3 ;  /* 0x0000001d02027810 */ /* 0x000fe40007ffe803 */
[----:B------:R-:W-:-:S04]  /*1ef0*/  SHF.L.U32 R5, R0, R5, RZ ;  /* 0x0000000500057219 */ /* 0x000fc800000006ff */
[----:B------:R-:W-:-:S07]  /*1f00*/  LOP3.LUT R0, R5, 0x7, RZ, 0xc0, !PT ;  /* 0x0000000705007812 */ /* 0x000fce00078ec0ff */
.L_x_26:
[----:B------:R-:W-:Y:S05]  /*1f10*/  BSYNC.RECONVERGENT B1 ;  /* 0x0000000000017941 */ /* 0x000fea0003800200 */
.L_x_25:
[----:B------:R-:W-:Y:S01]  /*1f20*/  IMAD.SHL.U32 R0, R0, 0x100000, RZ ;  /* 0x0010000000007824 */ /* 0x000fe200078e00ff */
[----:B------:R-:W-:-:S04]  /*1f30*/  LEA R2, R2, 0x3b800000, 0x17 ;  /* 0x3b80000002027811 */ /* 0x000fc800078eb8ff */
[----:B------:R-:W-:-:S07]  /*1f40*/  LOP3.LUT R0, R2, R0, R7, 0xfe, !PT ;  /* 0x0000000002007212 */ /* 0x000fce00078efe07 */
.L_x_24:
[----:B------:R-:W-:Y:S05]  /*1f50*/  BSYNC.RECONVERGENT B0 ;  /* 0x0000000000007941 */ /* 0x000fea0003800200 */
.L_x_23:
[----:B------:R-:W-:Y:S01]  /*1f60*/  F2FP.BF16.F32.PACK_AB R0, RZ, R0 ;  /* 0x00000000ff00723e */ /* 0x000fe200000010ff */
[----:B------:R-:W-:Y:S06]  /*1f70*/  BRA `(.L_x_8) ;  /* 0x0000000400187947 */ /* 0x000fec0003800000 */
.L_x_21:
[----:B------:R-:W2:Y:S01]  /*1f80*/  LDG.E.U8 R3, desc[UR36][R2.64] ;  /* 0x0000002402037981 */ /* 0x000ea2000c1e1100 */
[----:B------:R-:W-:Y:S01]  /*1f90*/  BSSY.RECONVERGENT B0, `(.L_x_27) ;  /* 0x0000018000007945 */ /* 0x000fe20003800200 */
[----:B------:R-:W-:Y:S01]  /*1fa0*/  IMAD.MOV.U32 R0, RZ, RZ, RZ ;  /* 0x000000ffff007224 */ /* 0x000fe200078e00ff */
[----:B--2---:R-:W-:-:S13]  /*1fb0*/  ISETP.NE.AND P0, PT, R3, RZ, PT ;  /* 0x000000ff0300720c */ /* 0x004fda0003f05270 */
[----:B------:R-:W-:Y:S05]  /*1fc0*/  @!P0 BRA `(.L_x_28) ;  /* 0x0000000000508947 */ /* 0x000fea0003800000 */
[----:B------:R-:W-:-:S13]  /*1fd0*/  ISETP.NE.AND P0, PT, R3, 0x80, PT ;  /* 0x000000800300780c */ /* 0x000fda0003f05270 */
[----:B------:R-:W-:Y:S01]  /*1fe0*/  @!P0 MOV R0, 0x7f800001 ;  /* 0x7f80000100008802 */ /* 0x000fe20000000f00 */
        /* <DEDUP_REMOVED lines=10> */
[----:B------:R-:W-:Y:S01]  /*2090*/  IADD3 R2, PT, PT, R2, 0x1e, -R3 ;  /* 0x0000001e02027810 */ /* 0x000fe20007ffe803 */
[----:B------:R-:W-:-:S05]  /*20a0*/  VIADD R5, R3, 0xffffffe3 ;  /* 0xffffffe303057836 */ /* 0x000fca0000000000 */
[----:B------:R-:W-:-:S04]  /*20b0*/  SHF.L.U32 R5, R0, R5, RZ ;  /* 0x0000000500057219 */ /* 0x000fc800000006ff */
[----:B------:R-:W-:-:S07]  /*20c0*/  LOP3.LUT R0, R5, 0x3, RZ, 0xc0, !PT ;  /* 0x0000000305007812 */ /* 0x000fce00078ec0ff */
.L_x_30:
[----:B------:R-:W-:Y:S05]  /*20d0*/  BSYNC.RECONVERGENT B1 ;  /* 0x0000000000017941 */ /* 0x000fea0003800200 */
.L_x_29:
[----:B------:R-:W-:Y:S02]  /*20e0*/  SHF.L.U32 R0, R0, 0x15, RZ ;  /* 0x0000001500007819 */ /* 0x000fe400000006ff */
[----:B------:R-:W-:-:S04]  /*20f0*/  LEA R2, R2, 0x37800000, 0x17 ;  /* 0x3780000002027811 */ /* 0x000fc800078eb8ff */
[----:B------:R-:W-:-:S07]  /*2100*/  LOP3.LUT R0, R2, R0, R7, 0xfe, !PT ;  /* 0x0000000002007212 */ /* 0x000fce00078efe07 */
.L_x_28:
[----:B------:R-:W-:Y:S05]  /*2110*/  BSYNC.RECONVERGENT B0 ;  /* 0x0000000000007941 */ /* 0x000fea0003800200 */
.L_x_27:
[----:B------:R-:W-:Y:S01]  /*2120*/  F2FP.BF16.F32.PACK_AB R0, RZ, R0 ;  /* 0x00000000ff00723e */ /* 0x000fe200000010ff */
[----:B------:R-:W-:Y:S06]  /*2130*/  BRA `(.L_x_8) ;  /* 0x0000000000a87947 */ /* 0x000fec0003800000 */
.L_x_20:
[----:B------:R-:W-:-:S09]  /*2140*/  UISETP.NE.AND UP0, UPT, UR4, 0x1c, UPT ;  /* 0x0000001c0400788c */ /* 0x000fd2000bf05270 */
[----:B------:R-:W-:Y:S05]  /*2150*/  BRA.U !UP0, `(.L_x_31) ;  /* 0x0000000108947547 */ /* 0x000fea000b800000 */
[----:B------:R-:W-:-:S09]  /*2160*/  UISETP.NE.AND UP0, UPT, UR4, 0x1d, UPT ;  /* 0x0000001d0400788c */ /* 0x000fd2000bf05270 */
[----:B------:R-:W-:Y:S05]  /*2170*/  BRA.U !UP0, `(.L_x_32) ;  /* 0x00000001087c7547 */ /* 0x000fea000b800000 */
[----:B------:R-:W-:-:S09]  /*2180*/  UISETP.NE.AND UP0, UPT, UR4, 0x2c, UPT ;  /* 0x0000002c0400788c */ /* 0x000fd2000bf05270 */
[----:B------:R-:W-:Y:S05]  /*2190*/  BRA.U !UP0, `(.L_x_33) ;  /* 0x0000000108487547 */ /* 0x000fea000b800000 */
.L_x_7:
[----:B------:R-:W-:Y:S01]  /*21a0*/  MOV R2, 0x0 ;  /* 0x0000000000027802 */ /* 0x000fe20000000f00 */
[----:B------:R-:W0:Y:S01]  /*21b0*/  LDCU.64 UR4, c[0x4][0x158] ;  /* 0x01002b00ff0477ac */ /* 0x000e220008000a00 */
[----:B------:R-:W-:Y:S02]  /*21c0*/  HFMA2 R13, -RZ, RZ, 0, 0 ;  /* 0x00000000ff0d7431 */ /* 0x000fe400000001ff */
[----:B------:R-:W-:Y:S01]  /*21d0*/  IMAD.MOV.U32 R8, RZ, RZ, 0x4e ;  /* 0x0000004eff087424 */ /* 0x000fe200078e00ff */
[----:B------:R-:W1:Y:S01]  /*21e0*/  LDCU.64 UR6, c[0x4][0x160] ;  /* 0x01002c00ff0677ac */ /* 0x000e620008000a00 */
[----:B------:R-:W2:Y:S01]  /*21f0*/  LDC.64 R2, c[0x4][R2] ;  /* 0x0100000002027b82 */ /* 0x000ea20000000a00 */
[----:B------:R-:W-:Y:S01]  /*2200*/  IMAD.MOV.U32 R12, RZ, RZ, 0x1 ;  /* 0x00000001ff0c7424 */ /* 0x000fe200078e00ff */
[----:B------:R-:W3:Y:S01]  /*2210*/  LDCU.64 UR8, c[0x4][0x68] ;  /* 0x01000d00ff0877ac */ /* 0x000ee20008000a00 */
[----:B0-----:R-:W-:Y:S02]  /*2220*/  IMAD.U32 R4, RZ, RZ, UR4 ;  /* 0x00000004ff047e24 */ /* 0x001fe4000f8e00ff */
[----:B------:R-:W-:Y:S01]  /*2230*/  IMAD.U32 R5, RZ, RZ, UR5 ;  /* 0x00000005ff057e24 */ /* 0x000fe2000f8e00ff */
[----:B-1----:R-:W-:Y:S01]  /*2240*/  MOV R6, UR6 ;  /* 0x0000000600067c02 */ /* 0x002fe20008000f00 */
[----:B------:R-:W-:-:S02]  /*2250*/  IMAD.U32 R7, RZ, RZ, UR7 ;  /* 0x00000007ff077e24 */ /* 0x000fc4000f8e00ff */
[----:B---3--:R-:W-:Y:S01]  /*2260*/  IMAD.U32 R10, RZ, RZ, UR8 ;  /* 0x00000008ff0a7e24 */ /* 0x008fe2000f8e00ff */
[----:B------:R-:W-:-:S07]  /*2270*/  MOV R11, UR9 ;  /* 0x00000009000b7c02 */ /* 0x000fce0008000f00 */
[----:B------:R-:W-:-:S07]  /*2280*/  LEPC R20, `(.L_x_34) ;  /* 0x000000001014794e */ /* 0x000fce0000000000 */
[----:B--2---:R-:W-:Y:S05]  /*2290*/  CALL.ABS.NOINC R2 ;  /* 0x0000000002007343 */ /* 0x004fea0003c00000 */
.L_x_34:
[----:B------:R-:W-:Y:S01]  /*22a0*/  PRMT R0, RZ, 0x7610, R0 ;  /* 0x00007610ff007816 */ /* 0x000fe20000000000 */
[----:B------:R-:W-:Y:S06]  /*22b0*/  BRA `(.L_x_8) ;  /* 0x0000000000487947 */ /* 0x000fec0003800000 */
.L_x_33:
[----:B------:R-:W2:Y:S01]  /*22c0*/  LDG.E.U8 R2, desc[UR36][R2.64] ;  /* 0x0000002402027981 */ /* 0x000ea2000c1e1100 */
[----:B------:R-:W-:Y:S01]  /*22d0*/  BSSY.RECONVERGENT B0, `(.L_x_35) ;  /* 0x0000007000007945 */ /* 0x000fe20003800200 */
[----:B------:R-:W-:Y:S01]  /*22e0*/  IMAD.MOV.U32 R0, RZ, RZ, 0x400000 ;  /* 0x00400000ff007424 */ /* 0x000fe200078e00ff */
[----:B--2---:R-:W-:-:S13]  /*22f0*/  ISETP.NE.AND P0, PT, R2, RZ, PT ;  /* 0x000000ff0200720c */ /* 0x004fda0003f05270 */
[----:B------:R-:W-:Y:S05]  /*2300*/  @!P0 BRA `(.L_x_36) ;  /* 0x00000000000c8947 */ /* 0x000fea0003800000 */
[----:B------:R-:W-:-:S13]  /*2310*/  ISETP.NE.AND P0, PT, R2, 0xff, PT ;  /* 0x000000ff0200780c */ /* 0x000fda0003f05270 */
[----:B------:R-:W-:Y:S01]  /*2320*/  @!P0 IMAD.MOV.U32 R0, RZ, RZ, 0x7f800001 ;  /* 0x7f800001ff008424 */ /* 0x000fe200078e00ff */
[----:B------:R-:W-:-:S07]  /*2330*/  @P0 SHF.L.U32 R0, R2, 0x17, RZ ;  /* 0x0000001702000819 */ /* 0x000fce00000006ff */
.L_x_36:
[----:B------:R-:W-:Y:S05]  /*2340*/  BSYNC.RECONVERGENT B0 ;  /* 0x0000000000007941 */ /* 0x000fea0003800200 */
.L_x_35:
[----:B------:R-:W-:Y:S01]  /*2350*/  F2FP.BF16.F32.PACK_AB R0, RZ, R0 ;  /* 0x00000000ff00723e */ /* 0x000fe200000010ff */
[----:B------:R-:W-:Y:S06]  /*2360*/  BRA `(.L_x_8) ;  /* 0x00000000001c7947 */ /* 0x000fec0003800000 */
.L_x_32:
[----:B------:R-:W2:Y:S02]  /*2370*/  LDG.E.64 R2, desc[UR36][R2.64] ;  /* 0x0000002402027981 */ /* 0x000ea4000c1e1b00 */
[----:B--2---:R-:W0:Y:S02]  /*2380*/  I2F.U64 R0, R2 ;  /* 0x0000000200007312 */ /* 0x004e240000301000 */
[----:B0-----:R-:W-:Y:S01]  /*2390*/  F2FP.BF16.F32.PACK_AB R0, RZ, R0 ;  /* 0x00000000ff00723e */ /* 0x001fe200000010ff */
[----:B------:R-:W-:Y:S06]  /*23a0*/  BRA `(.L_x_8) ;  /* 0x00000000000c7947 */ /* 0x000fec0003800000 */
.L_x_31:
[----:B------:R-:W2:Y:S02]  /*23b0*/  LDG.E R2, desc[UR36][R2.64] ;  /* 0x0000002402027981 */ /* 0x000ea4000c1e1900 */
[----:B--2---:R-:W-:-:S04]  /*23c0*/  I2FP.F32.U32 R0, R2 ;  /* 0x0000000200007245 */ /* 0x004fc80000201000 */
[----:B------:R-:W-:-:S07]  /*23d0*/  F2FP.BF16.F32.PACK_AB R0, RZ, R0 ;  /* 0x00000000ff00723e */ /* 0x000fce00000010ff */
.L_x_8:
[----:B-----5:R-:W-:Y:S01]  /*23e0*/  IMAD.U32 R0, R0, 0x10000, RZ ;  /* 0x0001000000007824 */ /* 0x020fe200078e00ff */
[----:B------:R-:W1:Y:S01]  /*23f0*/  LDCU.64 UR6, c[0x0][0x580] ;  /* 0x0000b000ff0677ac */ /* 0x000e620008000a00 */
[----:B0-----:R-:W-:Y:S02]  /*2400*/  IMAD.MOV.U32 R3, RZ, RZ, 0x3f000000 ;  /* 0x3f000000ff037424 */ /* 0x001fe400078e00ff */
[C---:B------:R-:W-:Y:S01]  /*2410*/  FADD.FTZ R5, |R0|.reuse, -RZ ;  /* 0x800000ff00057221 */ /* 0x040fe20000010200 */
[C---:B------:R-:W-:Y:S01]  /*2420*/  FSETP.GT.FTZ.AND P0, PT, |R0|.reuse, 0.56000000238418579102, PT ;  /* 0x3f0f5c290000780b */ /* 0x040fe20003f14200 */
[C---:B------:R-:W-:Y:S01]  /*2430*/  FFMA.FTZ R2, |R0|.reuse, -R3, 0.5 ;  /* 0x3f00000000027423 */ /* 0x040fe20000010a03 */
[----:B------:R-:W-:Y:S01]  /*2440*/  FSETP.NEU.FTZ.AND P1, PT, |R0|, 1, PT ;  /* 0x3f8000000000780b */ /* 0x000fe20003f3d200 */
[----:B------:R-:W-:Y:S02]  /*2450*/  UPRMT UR4, UR42, 0x9910, URZ ;  /* 0x000099102a047896 */ /* 0x000fe400080000ff */
[----:B------:R-:W0:Y:S02]  /*2460*/  MUFU.RSQ R3, R2 ;  /* 0x0000000200037308 */ /* 0x000e240000001400 */
[----:B------:R-:W-:Y:S01]  /*2470*/  UISETP.GT.AND UP0, UPT, UR4, 0x9, UPT ;  /* 0x000000090400788c */ /* 0x000fe2000bf04270 */
[----:B0-----:R-:W-:Y:S01]  /*2480*/  FMUL.FTZ R4, R2, R3 ;  /* 0x0000000302047220 */ /* 0x001fe20000410000 */
[----:B------:R-:W-:-:S04]  /*2490*/  FMUL.FTZ R3, R3, -0.5 ;  /* 0xbf00000003037820 */ /* 0x000fc80000410000 */
[----:B------:R-:W-:-:S04]  /*24a0*/  FFMA.FTZ R3, R4, R3, 0.5 ;  /* 0x3f00000004037423 */ /* 0x000fc80000010003 */
[----:B------:R-:W-:Y:S01]  /*24b0*/  FFMA.FTZ R3, R4, R3, R4 ;  /* 0x0000000304037223 */ /* 0x000fe20000010004 */
[----:B------:R-:W-:-:S04]  /*24c0*/  MOV R4, 0x3d4dd2f7 ;  /* 0x3d4dd2f700047802 */ /* 0x000fc80000000f00 */
[----:B------:R-:W-:-:S05]  /*24d0*/  @P0 FSEL R5, R3, RZ, P1 ;  /* 0x000000ff03050208 */ /* 0x000fca0000800000 */
[----:B------:R-:W-:-:S04]  /*24e0*/  FMUL.FTZ R3, R5, R5 ;  /* 0x0000000505037220 */ /* 0x000fc80000410000 */
[----:B------:R-:W-:-:S04]  /*24f0*/  FFMA.FTZ R2, R3, R4, 0.018773360177874565125 ;  /* 0x3c99ca9703027423 */ /* 0x000fc80000010004 */
[----:B------:R-:W-:-:S04]  /*2500*/  FFMA.FTZ R2, R3, R2, 0.046769052743911743164 ;  /* 0x3d3f90e803027423 */ /* 0x000fc80000010002 */
[----:B------:R-:W-:-:S04]  /*2510*/  FFMA.FTZ R2, R3, R2, 0.074823014438152313232 ;  /* 0x3d993ccf03027423 */ /* 0x000fc80000010002 */
[----:B------:R-:W-:-:S04]  /*2520*/  FFMA.FTZ R2, R3, R2, 0.16667181253433227539 ;  /* 0x3e2aac0403027423 */ /* 0x000fc80000010002 */
[----:B------:R-:W-:Y:S01]  /*2530*/  FMUL.FTZ R2, R3, R2 ;  /* 0x0000000203027220 */ /* 0x000fe20000410000 */
[----:B------:R-:W-:-:S03]  /*2540*/  IMAD.MOV.U32 R3, RZ, RZ, 0x3fd774eb ;  /* 0x3fd774ebff037424 */ /* 0x000fc600078e00ff */
[----:B------:R-:W-:-:S04]  /*2550*/  FFMA.FTZ R5, R5, R2, R5 ;  /* 0x0000000205057223 */ /* 0x000fc80000010005 */
[----:B------:R-:W-:-:S04]  /*2560*/  FMUL.FTZ R2, R5, -2 ;  /* 0xc000000005027820 */ /* 0x000fc80000410000 */
[----:B------:R-:W-:-:S05]  /*2570*/  @P0 FFMA.FTZ R5, R3, 0.93318945169448852539, R2 ;  /* 0x3f6ee58103050823 */ /* 0x000fca0000010002 */
[C---:B------:R-:W-:Y:S02]  /*2580*/  FSETP.NAN.FTZ.AND P0, PT, R5.reuse, R5, PT ;  /* 0x000000050500720b */ /* 0x040fe40003f18000 */
[----:B------:R-:W-:-:S04]  /*2590*/  LOP3.LUT R0, R5, 0x80000000, R0, 0xb8, !PT ;  /* 0x8000000005007812 */ /* 0x000fc800078eb800 */
[----:B------:R-:W-:Y:S02]  /*25a0*/  FSEL R0, R0, R5, !P0 ;  /* 0x0000000500007208 */ /* 0x000fe40004000000 */
[----:B-1----:R-:W-:Y:S02]  /*25b0*/  IADD3 R2, P0, PT, R16, UR6, RZ ;  /* 0x0000000610027c10 */ /* 0x002fe4000ff1e0ff */
[----:B------:R0:W1:Y:S03]  /*25c0*/  F2F.BF16.F32 R5, R0 ;  /* 0x0000000000057304 */ /* 0x0000660000202000 */
[----:B------:R-:W-:Y:S01]  /*25d0*/  IMAD.X R3, RZ, RZ, UR7, P0 ;  /* 0x00000007ff037e24 */ /* 0x000fe200080e06ff */
[----:B------:R-:W-:Y:S07]  /*25e0*/  BRA.U UP0, `(.L_x_37) ;  /* 0x00000005000c7547 */ /* 0x000fee000b800000 */
        /* <DEDUP_REMOVED lines=8> */
[----:B01----:R-:W-:-:S04]  /*2670*/  SHF.L.U32 R0, R5, 0x10, RZ ;  /* 0x0000001005007819 */ /* 0x003fc800000006ff */
[----:B------:R-:W0:Y:S02]  /*2680*/  F2I.FTZ.TRUNC.NTZ R5, R0 ;  /* 0x0000000000057305 */ /* 0x000e24000021f100 */
[----:B0-----:R0:W-:Y:S01]  /*2690*/  STG.E.U8 desc[UR36][R2.64], R5 ;  /* 0x0000000502007986 */ /* 0x0011e2000c101124 */
[----:B------:R-:W-:Y:S05]  /*26a0*/  BRA `(.L_x_42) ;  /* 0x0000000c00807947 */ /* 0x000fea0003800000 */
.L_x_40:
[----:B-1----:R-:W-:-:S06]  /*26b0*/  IMAD.U32 R5, R5, 0x10000, RZ ;  /* 0x0001000005057824 */ /* 0x002fcc00078e00ff */
[----:B------:R-:W1:Y:S02]  /*26c0*/  F2I.S64.TRUNC R4, R5 ;  /* 0x0000000500047311 */ /* 0x000e64000020d900 */
[----:B-1----:R4:W-:Y:S01]  /*26d0*/  STG.E.U8 desc[UR36][R2.64], R4 ;  /* 0x0000000402007986 */ /* 0x0029e2000c101124 */
[----:B------:R-:W-:Y:S05]  /*26e0*/  BRA `(.L_x_42) ;  /* 0x0000000c00707947 */ /* 0x000fea0003800000 */
.L_x_39:
[----:B------:R-:W-:-:S09]  /*26f0*/  UISETP.NE.AND UP0, UPT, UR4, 0x2, UPT ;  /* 0x000000020400788c */ /* 0x000fd2000bf05270 */
[----:B------:R-:W-:Y:S05]  /*2700*/  BRA.U !UP0, `(.L_x_43) ;  /* 0x0000000108307547 */ /* 0x000fea000b800000 */
[----:B------:R-:W-:-:S09]  /*2710*/  UISETP.NE.AND UP0, UPT, UR4, 0x3, UPT ;  /* 0x000000030400788c */ /* 0x000fd2000bf05270 */
[----:B------:R-:W-:Y:S05]  /*2720*/  BRA.U !UP0, `(.L_x_44) ;  /* 0x0000000108187547 */ /* 0x000fea000b800000 */
[----:B------:R-:W-:-:S09]  /*2730*/  UISETP.NE.AND UP0, UPT, UR4, 0x4, UPT ;  /* 0x000000040400788c */ /* 0x000fd2000bf05270 */
[----:B------:R-:W-:Y:S05]  /*2740*/  BRA.U UP0, `(.L_x_41) ;  /* 0x0000000900b87547 */ /* 0x000fea000b800000 */
[----:B-1----:R-:W-:-:S06]  /*2750*/  IMAD.U32 R5, R5, 0x10000, RZ ;  /* 0x0001000005057824 */ /* 0x002fcc00078e00ff */
[----:B------:R-:W1:Y:S02]  /*2760*/  F2I.S64.TRUNC R4, R5 ;  /* 0x0000000500047311 */ /* 0x000e64000020d900 */
[----:B-1----:R1:W-:Y:S01]  /*2770*/  STG.E.64 desc[UR36][R2.64], R4 ;  /* 0x0000000402007986 */ /* 0x0023e2000c101b24 */
[----:B------:R-:W-:Y:S05]  /*2780*/  BRA `(.L_x_42) ;  /* 0x0000000c00487947 */ /* 0x000fea0003800000 */
.L_x_44:
[----:B-1----:R-:W-:-:S06]  /*2790*/  SHF.L.U32 R5, R5, 0x10, RZ ;  /* 0x0000001005057819 */ /* 0x002fcc00000006ff */
[----:B------:R-:W1:Y:S02]  /*27a0*/  F2I.FTZ.TRUNC.NTZ R5, R5 ;  /* 0x0000000500057305 */ /* 0x000e64000021f100 */
[----:B-1----:R2:W-:Y:S01]  /*27b0*/  STG.E desc[UR36][R2.64], R5 ;  /* 0x0000000502007986 */ /* 0x0025e2000c101924 */
[----:B------:R-:W-:Y:S05]  /*27c0*/  BRA `(.L_x_42) ;  /* 0x0000000c00387947 */ /* 0x000fea0003800000 */
.L_x_43:
[----:B-1----:R-:W-:-:S06]  /*27d0*/  IMAD.U32 R5, R5, 0x10000, RZ ;  /* 0x0001000005057824 */ /* 0x002fcc00078e00ff */
[----:B------:R-:W1:Y:S02]  /*27e0*/  F2I.FTZ.TRUNC.NTZ R5, R5 ;  /* 0x0000000500057305 */ /* 0x000e64000021f100 */
[----:B-1----:R3:W-:Y:S01]  /*27f0*/  STG.E.U16 desc[UR36][R2.64], R5 ;  /* 0x0000000502007986 */ /* 0x0027e2000c101524 */
[----:B------:R-:W-:Y:S05]  /*2800*/  BRA `(.L_x_42) ;  /* 0x0000000c00287947 */ /* 0x000fea0003800000 */
.L_x_38:
[----:B------:R-:W-:-:S09]  /*2810*/  UISETP.GT.AND UP0, UPT, UR4, 0x6, UPT ;  /* 0x000000060400788c */ /* 0x000fd2000bf04270 */
[----:B------:R-:W-:Y:S05]  /*2820*/  BRA.U UP0, `(.L_x_45) ;  /* 0x00000001002c7547 */ /* 0x000fea000b800000 */
[----:B------:R-:W-:-:S09]  /*2830*/  UISETP.NE.AND UP0, UPT, UR4, 0x5, UPT ;  /* 0x000000050400788c */ /* 0x000fd2000bf05270 */
[----:B------:R-:W-:Y:S05]  /*2840*/  BRA.U !UP0, `(.L_x_46) ;  /* 0x0000000108147547 */ /* 0x000fea000b800000 */
[----:B------:R-:W-:-:S09]  /*2850*/  UISETP.NE.AND UP0, UPT, UR4, 0x6, UPT ;  /* 0x000000060400788c */ /* 0x000fd2000bf05270 */
[----:B------:R-:W-:Y:S05]  /*2860*/  BRA.U UP0, `(.L_x_41) ;  /* 0x0000000900707547 */ /* 0x000fea000b800000 */
[----:B-1----:R-:W-:-:S05]  /*2870*/  IMAD.U32 R5, R5, 0x10000, RZ ;  /* 0x0001000005057824 */ /* 0x002fca00078e00ff */
[----:B------:R1:W-:Y:S01]  /*2880*/  STG.E desc[UR36][R2.64], R5 ;  /* 0x0000000502007986 */ /* 0x0003e2000c101924 */
[----:B------:R-:W-:Y:S05]  /*2890*/  BRA `(.L_x_42) ;  /* 0x0000000c00047947 */ /* 0x000fea0003800000 */
.L_x_46:
[----:B01----:R-:W-:-:S04]  /*28a0*/  SHF.L.U32 R0, R5, 0x10, RZ ;  /* 0x0000001005007819 */ /* 0x003fc800000006ff */
[----:B------:R-:W-:-:S05]  /*28b0*/  F2FP.F16.F32.PACK_AB R0, RZ, R0 ;  /* 0x00000000ff00723e */ /* 0x000fca00000000ff */
[----:B------:R0:W-:Y:S01]  /*28c0*/  STG.E.U16 desc[UR36][R2.64], R0 ;  /* 0x0000000002007986 */ /* 0x0001e2000c101524 */
[----:B------:R-:W-:Y:S05]  /*28d0*/  BRA `(.L_x_42) ;  /* 0x0000000800f47947 */ /* 0x000fea0003800000 */
.L_x_45:
[----:B------:R-:W-:-:S09]  /*28e0*/  UISETP.NE.AND UP0, UPT, UR4, 0x7, UPT ;  /* 0x000000070400788c */ /* 0x000fd2000bf05270 */
[----:B------:R-:W-:Y:S05]  /*28f0*/  BRA.U !UP0, `(.L_x_47) ;  /* 0x0000000108347547 */ /* 0x000fea000b800000 */
[----:B------:R-:W-:-:S09]  /*2900*/  UISETP.NE.AND UP0, UPT, UR4, 0x8, UPT ;  /* 0x000000080400788c */ /* 0x000fd2000bf05270 */
[----:B------:R-:W-:Y:S05]  /*2910*/  BRA.U !UP0, `(.L_x_48) ;  /* 0x0000000108187547 */ /* 0x000fea000b800000 */
[----:B------:R-:W-:-:S09]  /*2920*/  UISETP.NE.AND UP0, UPT, UR4, 0x9, UPT ;  /* 0x000000090400788c */ /* 0x000fd2000bf05270 */
[----:B------:R-:W-:Y:S05]  /*2930*/  BRA.U UP0, `(.L_x_41) ;  /* 0x00000009003c7547 */ /* 0x000fea000b800000 */
[----:B-1----:R-:W-:Y:S02]  /*2940*/  IMAD.U32 R4, R5, 0x10000, RZ ;  /* 0x0001000005047824 */ /* 0x002fe400078e00ff */
[----:B------:R-:W-:-:S05]  /*2950*/  IMAD.MOV.U32 R5, RZ, RZ, RZ ;  /* 0x000000ffff057224 */ /* 0x000fca00078e00ff */
[----:B------:R1:W-:Y:S01]  /*2960*/  STG.E.64 desc[UR36][R2.64], R4 ;  /* 0x0000000402007986 */ /* 0x0003e2000c101b24 */
[----:B------:R-:W-:Y:S05]  /*2970*/  BRA `(.L_x_42) ;  /* 0x0000000800cc7947 */ /* 0x000fea0003800000 */
.L_x_48:
[----:B-1----:R-:W-:-:S04]  /*2980*/  SHF.L.U32 R5, R5, 0x10, RZ ;  /* 0x0000001005057819 */ /* 0x002fc800000006ff */
[----:B------:R-:W-:-:S04]  /*2990*/  F2FP.F16.F32.PACK_AB R5, RZ, R5 ;  /* 0x00000005ff05723e */ /* 0x000fc800000000ff */
[----:B------:R-:W-:-:S05]  /*29a0*/  PRMT R5, R5, 0x5410, RZ ;  /* 0x0000541005057816 */ /* 0x000fca00000000ff */
[----:B------:R1:W-:Y:S01]  /*29b0*/  STG.E desc[UR36][R2.64], R5 ;  /* 0x0000000502007986 */ /* 0x0003e2000c101924 */
[----:B------:R-:W-:Y:S05]  /*29c0*/  BRA `(.L_x_42) ;  /* 0x0000000800b87947 */ /* 0x000fea0003800000 */
.L_x_47:
[----:B-1----:R-:W-:-:S04]  /*29d0*/  IMAD.U32 R4, R5, 0x10000, RZ ;  /* 0x0001000005047824 */ /* 0x002fc800078e00ff */
[----:B------:R-:W-:-:S06]  /*29e0*/  FMUL.FTZ R4, R4, 1 ;  /* 0x3f80000004047820 */ /* 0x000fcc0000410000 */
[----:B------:R-:W1:Y:S02]  /*29f0*/  F2F.F64.F32 R4, R4 ;  /* 0x0000000400047310 */ /* 0x000e640000201800 */
[----:B-1----:R1:W-:Y:S01]  /*2a00*/  STG.E.64 desc[UR36][R2.64], R4 ;  /* 0x0000000402007986 */ /* 0x0023e2000c101b24 */
[----:B------:R-:W-:Y:S05]  /*2a10*/  BRA `(.L_x_42) ;  /* 0x0000000800a47947 */ /* 0x000fea0003800000 */
.L_x_37:
        /* <DEDUP_REMOVED lines=8> */
[----:B-1----:R-:W-:-:S05]  /*2aa0*/  IMAD.U32 R5, R5, 0x10000, RZ ;  /* 0x0001000005057824 */ /* 0x002fca00078e00ff */
[----:B------:R-:W-:-:S04]  /*2ab0*/  FSETP.NEU.FTZ.AND P0, PT, R5, RZ, PT ;  /* 0x000000ff0500720b */ /* 0x000fc80003f1d000 */
[----:B------:R-:W-:-:S05]  /*2ac0*/  SEL R5, RZ, 0x1, !P0 ;  /* 0x00000001ff057807 */ /* 0x000fca0004000000 */
[----:B------:R1:W-:Y:S01]  /*2ad0*/  STG.E.U8 desc[UR36][R2.64], R5 ;  /* 0x0000000502007986 */ /* 0x0003e2000c101124 */
[----:B------:R-:W-:Y:S05]  /*2ae0*/  BRA `(.L_x_42) ;  /* 0x0000000800707947 */ /* 0x000fea0003800000 */
.L_x_51:
[----:B-1----:R-:W-:Y:S02]  /*2af0*/  SHF.L.U32 R5, R5, 0x10, RZ ;  /* 0x0000001005057819 */ /* 0x002fe400000006ff */
[----:B------:R-:W-:-:S03]  /*2b00*/  CS2R R6, SRZ ;  /* 0x0000000000067805 */ /* 0x000fc6000001ff00 */
[----:B------:R-:W-:-:S06]  /*2b10*/  FMUL.FTZ R5, R5, 1 ;  /* 0x3f80000005057820 */ /* 0x000fcc0000410000 */
[----:B------:R-:W1:Y:S02]  /*2b20*/  F2F.F64.F32 R4, R5 ;  /* 0x0000000500047310 */ /* 0x000e640000201800 */
[----:B-1----:R1:W-:Y:S01]  /*2b30*/  STG.E.128 desc[UR36][R2.64], R4 ;  /* 0x0000000402007986 */ /* 0x0023e2000c101d24 */
[----:B------:R-:W-:Y:S05]  /*2b40*/  BRA `(.L_x_42) ;  /* 0x0000000800587947 */ /* 0x000fea0003800000 */
.L_x_50:
[----:B------:R-:W-:-:S09]  /*2b50*/  UISETP.NE.AND UP0, UPT, UR4, 0xf, UPT ;  /* 0x0000000f0400788c */ /* 0x000fd2000bf05270 */
[----:B------:R-:W-:Y:S05]  /*2b60*/  BRA.U !UP0, `(.L_x_52) ;  /* 0x0000000108a07547 */ /* 0x000fea000b800000 */
[----:B------:R-:W-:-:S09]  /*2b70*/  UISETP.NE.AND UP0, UPT, UR4, 0x17, UPT ;  /* 0x000000170400788c */ /* 0x000fd2000bf05270 */
[----:B------:R-:W-:Y:S05]  /*2b80*/  BRA.U !UP0, `(.L_x_53) ;  /* 0x00000001084c7547 */ /* 0x000fea000b800000 */
[----:B------:R-:W-:-:S09]  /*2b90*/  UISETP.NE.AND UP0, UPT, UR4, 0x18, UPT ;  /* 0x000000180400788c */ /* 0x000fd2000bf05270 */
[----:B------:R-:W-:Y:S05]  /*2ba0*/  BRA.U UP0, `(.L_x_41) ;  /* 0x0000000500a07547 */ /* 0x000fea000b800000 */
[----:B-1----:R-:W-:Y:S01]  /*2bb0*/  IMAD.U32 R7, R5, 0x10000, RZ ;  /* 0x0001000005077824 */ /* 0x002fe200078e00ff */
[----:B------:R-:W-:Y:S01]  /*2bc0*/  BSSY.RECONVERGENT B0, `(.L_x_54) ;  /* 0x000000c000007945 */ /* 0x000fe20003800200 */
[----:B0-----:R-:W-:-:S03]  /*2bd0*/  IMAD.MOV.U32 R0, RZ, RZ, 0x7f ;  /* 0x0000007fff007424 */ /* 0x001fc600078e00ff */
[----:B------:R-:W-:Y:S02]  /*2be0*/  LOP3.LUT R6, R7, 0x7fffffff, RZ, 0xc0, !PT ;  /* 0x7fffffff07067812 */ /* 0x000fe400078ec0ff */
[----:B------:R-:W-:Y:S02]  /*2bf0*/  SHF.R.U32.HI R5, RZ, 0x18, R7 ;  /* 0x00000018ff057819 */ /* 0x000fe40000011607 */
[----:B------:R-:W-:-:S13]  /*2c00*/  ISETP.GT.U32.AND P0, PT, R6, 0x43efffff, PT ;  /* 0x43efffff0600780c */ /* 0x000fda0003f04070 */
[----:B------:R-:W-:Y:S05]  /*2c10*/  @P0 BRA `(.L_x_55) ;  /* 0x0000000000180947 */ /* 0x000fea0003800000 */
[----:B------:R-:W-:-:S13]  /*2c20*/  ISETP.GT.U32.AND P0, PT, R6, 0x3c7fffff, PT ;  /* 0x3c7fffff0600780c */ /* 0x000fda0003f04070 */
[----:B------:R-:W-:-:S04]  /*2c30*/  @P0 SHF.R.U32.HI R0, RZ, 0x14, R7 ;  /* 0x00000014ff000819 */ /* 0x000fc80000011607 */
[----:B------:R-:W-:Y:S01]  /*2c40*/  @P0 LOP3.LUT R4, R0, 0x1, RZ, 0xc0, !PT ;  /* 0x0000000100040812 */ /* 0x000fe200078ec0ff */
[----:B------:R-:W-:-:S03]  /*2c50*/  @!P0 FADD.FTZ R0, R6, 16384 ;  /* 0x4680000006008421 */ /* 0x000fc60000010000 */
[----:B------:R-:W-:-:S04]  /*2c60*/  @P0 IADD3 R4, PT, PT, R7, 0x407ffff, R4 ;  /* 0x0407ffff07040810 */ /* 0x000fc80007ffe004 */
[----:B------:R-:W-:-:S07]  /*2c70*/  @P0 SHF.R.U32.HI R0, RZ, 0x14, R4 ;  /* 0x00000014ff000819 */ /* 0x000fce0000011604 */
.L_x_55:
[----:B------:R-:W-:Y:S05]  /*2c80*/  BSYNC.RECONVERGENT B0 ;  /* 0x0000000000007941 */ /* 0x000fea0003800200 */
.L_x_54:
[----:B------:R-:W-:-:S05]  /*2c90*/  LOP3.LUT R5, R0, 0x80, R5, 0xf8, !PT ;  /* 0x0000008000057812 */ /* 0x000fca00078ef805 */
[----:B------:R0:W-:Y:S01]  /*2ca0*/  STG.E.U8 desc[UR36][R2.64], R5 ;  /* 0x0000000502007986 */ /* 0x0001e2000c101124 */
[----:B------:R-:W-:Y:S05]  /*2cb0*/  BRA `(.L_x_42) ;  /* 0x0000000400fc7947 */ /* 0x000fea0003800000 */
.L_x_53:
[----:B-1----:R-:W-:Y:S01]  /*2cc0*/  SHF.L.U32 R7, R5, 0x10, RZ ;  /* 0x0000001005077819 */ /* 0x002fe200000006ff */
[----:B------:R-:W-:Y:S03]  /*2cd0*/  BSSY.RECONVERGENT B0, `(.L_x_56) ;  /* 0x000000e000007945 */ /* 0x000fe60003800200 */
[----:B------:R-:W-:Y:S02]  /*2ce0*/  LOP3.LUT R6, R7, 0x7fffffff, RZ, 0xc0, !PT ;  /* 0x7fffffff07067812 */ /* 0x000fe400078ec0ff */
[----:B------:R-:W-:Y:S02]  /*2cf0*/  SHF.R.U32.HI R5, RZ, 0x18, R7 ;  /* 0x00000018ff057819 */ /* 0x000fe40000011607 */
[----:B------:R-:W-:-:S13]  /*2d00*/  ISETP.GE.U32.AND P1, PT, R6, 0x47800000, PT ;  /* 0x478000000600780c */ /* 0x000fda0003f26070 */
[----:B0-----:R-:W-:Y:S01]  /*2d10*/  @P1 IMAD.MOV.U32 R0, RZ, RZ, 0x7f ;  /* 0x0000007fff001424 */ /* 0x001fe200078e00ff */
[----:B------:R-:W-:-:S04]  /*2d20*/  @P1 ISETP.GT.U32.AND P0, PT, R6, 0x7f800000, PT ;  /* 0x7f8000000600180c */ /* 0x000fc80003f04070 */
[----:B------:R-:W-:Y:S01]  /*2d30*/  @P1 SEL R0, R0, 0x7c, P0 ;  /* 0x0000007c00001807 */ /* 0x000fe20000000000 */
[----:B------:R-:W-:Y:S08]  /*2d40*/  @P1 BRA `(.L_x_57) ;  /* 0x0000000000181947 */ /* 0x000ff00003800000 */
[----:B------:R-:W-:-:S13]  /*2d50*/  ISETP.GT.U32.AND P0, PT, R6, 0x387fffff, PT ;  /* 0x387fffff0600780c */ /* 0x000fda0003f04070 */
[----:B------:R-:W-:-:S04]  /*2d60*/  @P0 SHF.R.U32.HI R0, RZ, 0x15, R7 ;  /* 0x00000015ff000819 */ /* 0x000fc80000011607 */
[----:B------:R-:W-:Y:S01]  /*2d70*/  @P0 LOP3.LUT R4, R0, 0x1, RZ, 0xc0, !PT ;  /* 0x0000000100040812 */ /* 0x000fe200078ec0ff */
[----:B------:R-:W-:-:S03]  /*2d80*/  @!P0 FADD.FTZ R0, R6, 128 ;  /* 0x4300000006008421 */ /* 0x000fc60000010000 */
[----:B------:R-:W-:-:S04]  /*2d90*/  @P0 IADD3 R4, PT, PT, R7, 0x80fffff, R4 ;  /* 0x080fffff07040810 */ /* 0x000fc80007ffe004 */
[----:B------:R-:W-:-:S07]  /*2da0*/  @P0 SHF.R.U32.HI R0, RZ, 0x15, R4 ;  /* 0x00000015ff000819 */ /* 0x000fce0000011604 */
.L_x_57:
[----:B------:R-:W-:Y:S05]  /*2db0*/  BSYNC.RECONVERGENT B0 ;  /* 0x0000000000007941 */ /* 0x000fea0003800200 */
.L_x_56:
[----:B------:R-:W-:-:S05]  /*2dc0*/  LOP3.LUT R5, R0, 0x80, R5, 0xf8, !PT ;  /* 0x0000008000057812 */ /* 0x000fca00078ef805 */
[----:B------:R0:W-:Y:S01]  /*2dd0*/  STG.E.U8 desc[UR36][R2.64], R5 ;  /* 0x0000000502007986 */ /* 0x0001e2000c101124 */
[----:B------:R-:W-:Y:S05]  /*2de0*/  BRA `(.L_x_42) ;  /* 0x0000000400b07947 */ /* 0x000fea0003800000 */
.L_x_52:
[----:B-1----:R1:W-:Y:S01]  /*2df0*/  STG.E.U16 desc[UR36][R2.64], R5 ;  /* 0x0000000502007986 */ /* 0x0023e2000c101524 */
[----:B------:R-:W-:Y:S05]  /*2e00*/  BRA `(.L_x_42) ;  /* 0x0000000400a87947 */ /* 0x000fea0003800000 */
.L_x_49:
        /* <DEDUP_REMOVED lines=8> */
[----:B-1----:R-:W-:-:S06]  /*2e90*/  IMAD.U32 R5, R5, 0x10000, RZ ;  /* 0x0001000005057824 */ /* 0x002fcc00078e00ff */
[----:B------:R-:W1:Y:S02]  /*2ea0*/  F2I.FTZ.U32.TRUNC.NTZ R5, R5 ;  /* 0x0000000500057305 */ /* 0x000e64000021f000 */
[----:B-1----:R1:W-:Y:S01]  /*2eb0*/  STG.E.U16 desc[UR36][R2.64], R5 ;  /* 0x0000000502007986 */ /* 0x0023e2000c101524 */
[----:B------:R-:W-:Y:S05]  /*2ec0*/  BRA `(.L_x_42) ;  /* 0x0000000400787947 */ /* 0x000fea0003800000 */
.L_x_60:
[----:B-1----:R-:W-:Y:S01]  /*2ed0*/  SHF.L.U32 R5, R5, 0x10, RZ ;  /* 0x0000001005057819 */ /* 0x002fe200000006ff */
[----:B------:R-:W-:Y:S01]  /*2ee0*/  BSSY.RECONVERGENT B0, `(.L_x_61) ;  /* 0x0000014000007945 */ /* 0x000fe20003800200 */
[----:B0-----:R-:W-:Y:S02]  /*2ef0*/  IMAD.MOV.U32 R0, RZ, RZ, 0x80 ;  /* 0x00000080ff007424 */ /* 0x001fe400078e00ff */
[----:B------:R-:W-:-:S04]  /*2f00*/  LOP3.LUT R4, R5, 0x7fffffff, RZ, 0xc0, !PT ;  /* 0x7fffffff05047812 */ /* 0x000fc800078ec0ff */
[----:B------:R-:W-:-:S13]  /*2f10*/  ISETP.GT.U32.AND P0, PT, R4, 0x437fffff, PT ;  /* 0x437fffff0400780c */ /* 0x000fda0003f04070 */
[----:B------:R-:W-:Y:S05]  /*2f20*/  @P0 BRA `(.L_x_62) ;  /* 0x00000000003c0947 */ /* 0x000fea0003800000 */
[----:B------:R-:W-:-:S13]  /*2f30*/  ISETP.GT.U32.AND P0, PT, R4, 0x3bffffff, PT ;  /* 0x3bffffff0400780c */ /* 0x000fda0003f04070 */
[----:B------:R-:W-:Y:S05]  /*2f40*/  @P0 BRA `(.L_x_63) ;  /* 0x0000000000140947 */ /* 0x000fea0003800000 */
[----:B------:R-:W-:-:S05]  /*2f50*/  FADD.FTZ R0, R4, 8192 ;  /* 0x4600000004007421 */ /* 0x000fca0000010000 */
[----:B------:R-:W-:Y:S02]  /*2f60*/  LOP3.LUT P0, R4, R0, 0xff, RZ, 0xc0, !PT ;  /* 0x000000ff00047812 */ /* 0x000fe4000780c0ff */
[----:B------:R-:W-:-:S11]  /*2f70*/  PRMT R0, RZ, 0x7610, R0 ;  /* 0x00007610ff007816 */ /* 0x000fd60000000000 */
[----:B------:R-:W-:Y:S05]  /*2f80*/  @!P0 BRA `(.L_x_62) ;  /* 0x0000000000248947 */ /* 0x000fea0003800000 */
[----:B------:R-:W-:Y:S05]  /*2f90*/  BRA `(.L_x_64) ;  /* 0x0000000000147947 */ /* 0x000fea0003800000 */
.L_x_63:
[----:B------:R-:W-:-:S04]  /*2fa0*/  SHF.R.U32.HI R0, RZ, 0x14, R5 ;  /* 0x00000014ff007819 */ /* 0x000fc80000011605 */
[----:B------:R-:W-:-:S04]  /*2fb0*/  LOP3.LUT R0, R0, 0x1, RZ, 0xc0, !PT ;  /* 0x0000000100007812 */ /* 0x000fc800078ec0ff */
[----:B------:R-:W-:-:S04]  /*2fc0*/  IADD3 R0, PT, PT, R5, 0x487ffff, R0 ;  /* 0x0487ffff05007810 */ /* 0x000fc80007ffe000 */
[----:B------:R-:W-:-:S04]  /*2fd0*/  SHF.R.U32.HI R0, RZ, 0x14, R0 ;  /* 0x00000014ff007819 */ /* 0x000fc80000011600 */
[----:B------:R-:W-:-:S07]  /*2fe0*/  LOP3.LUT R4, R0, 0xff, RZ, 0xc0, !PT ;  /* 0x000000ff00047812 */ /* 0x000fce00078ec0ff */
.L_x_64:
[----:B------:R-:W-:-:S04]  /*2ff0*/  SHF.R.U32.HI R5, RZ, 0x18, R5 ;  /* 0x00000018ff057819 */ /* 0x000fc80000011605 */
[----:B------:R-:W-:-:S04]  /*3000*/  LOP3.LUT R4, R4, 0x80, R5, 0xf8, !PT ;  /* 0x0000008004047812 */ /* 0x000fc800078ef805 */
[----:B------:R-:W-:-:S07]  /*3010*/  PRMT R0, R4, 0x7610, R0 ;  /* 0x0000761004007816 */ /* 0x000fce0000000000 */
.L_x_62:
[----:B------:R-:W-:Y:S05]  /*3020*/  BSYNC.RECONVERGENT B0 ;  /* 0x0000000000007941 */ /* 0x000fea0003800200 */
.L_x_61:
[----:B------:R0:W-:Y:S01]  /*3030*/  STG.E.U8 desc[UR36][R2.64], R0 ;  /* 0x0000000002007986 */ /* 0x0001e2000c101124 */
[----:B------:R-:W-:Y:S05]  /*3040*/  BRA `(.L_x_42) ;  /* 0x0000000400187947 */ /* 0x000fea0003800000 */
.L_x_59:
[----:B-1----:R-:W-:Y:S01]  /*3050*/  IMAD.U32 R5, R5, 0x10000, RZ ;  /* 0x0001000005057824 */ /* 0x002fe200078e00ff */
[----:B------:R-:W-:Y:S01]  /*3060*/  BSSY.RECONVERGENT B0, `(.L_x_65) ;  /* 0x0000014000007945 */ /* 0x000fe20003800200 */
[----:B0-----:R-:W-:-:S03]  /*3070*/  MOV R0, 0x80 ;  /* 0x0000008000007802 */ /* 0x001fc60000000f00 */
        /* <DEDUP_REMOVED lines=10> */
.L_x_67:
[----:B------:R-:W-:-:S04]  /*3120*/  SHF.R.U32.HI R0, RZ, 0x15, R5 ;  /* 0x00000015ff007819 */ /* 0x000fc80000011605 */
[----:B------:R-:W-:-:S04]  /*3130*/  LOP3.LUT R0, R0, 0x1, RZ, 0xc0, !PT ;  /* 0x0000000100007812 */ /* 0x000fc800078ec0ff */
[----:B------:R-:W-:-:S04]  /*3140*/  IADD3 R0, PT, PT, R5, 0x88fffff, R0 ;  /* 0x088fffff05007810 */ /* 0x000fc80007ffe000 */
[----:B------:R-:W-:-:S04]  /*3150*/  SHF.R.U32.HI R0, RZ, 0x15, R0 ;  /* 0x00000015ff007819 */ /* 0x000fc80000011600 */
[----:B------:R-:W-:-:S07]  /*3160*/  LOP3.LUT R4, R0, 0xff, RZ, 0xc0, !PT ;  /* 0x000000ff00047812 */ /* 0x000fce00078ec0ff */
.L_x_68:
[----:B------:R-:W-:-:S04]  /*3170*/  SHF.R.U32.HI R5, RZ, 0x18, R5 ;  /* 0x00000018ff057819 */ /* 0x000fc80000011605 */
[----:B------:R-:W-:-:S04]  /*3180*/  LOP3.LUT R4, R4, 0x80, R5, 0xf8, !PT ;  /* 0x0000008004047812 */ /* 0x000fc800078ef805 */
[----:B------:R-:W-:-:S07]  /*3190*/  PRMT R0, R4, 0x7610, R0 ;  /* 0x0000761004007816 */ /* 0x000fce0000000000 */
.L_x_66:
[----:B------:R-:W-:Y:S05]  /*31a0*/  BSYNC.RECONVERGENT B0 ;  /* 0x0000000000007941 */ /* 0x000fea0003800200 */
.L_x_65:
[----:B------:R0:W-:Y:S01]  /*31b0*/  STG.E.U8 desc[UR36][R2.64], R0 ;  /* 0x0000000002007986 */ /* 0x0001e2000c101124 */
[----:B------:R-:W-:Y:S05]  /*31c0*/  BRA `(.L_x_42) ;  /* 0x0000000000b87947 */ /* 0x000fea0003800000 */
.L_x_58:
[----:B------:R-:W-:-:S09]  /*31d0*/  UISETP.NE.AND UP0, UPT, UR4, 0x1c, UPT ;  /* 0x0000001c0400788c */ /* 0x000fd2000bf05270 */
[----:B------:R-:W-:Y:S05]  /*31e0*/  BRA.U !UP0, `(.L_x_69) ;  /* 0x0000000108a47547 */ /* 0x000fea000b800000 */
[----:B------:R-:W-:-:S09]  /*31f0*/  UISETP.NE.AND UP0, UPT, UR4, 0x1d, UPT ;  /* 0x0000001d0400788c */ /* 0x000fd2000bf05270 */
[----:B------:R-:W-:Y:S05]  /*3200*/  BRA.U !UP0, `(.L_x_70) ;  /* 0x00000001088c7547 */ /* 0x000fea000b800000 */
[----:B------:R-:W-:-:S09]  /*3210*/  UISETP.NE.AND UP0, UPT, UR4, 0x2c, UPT ;  /* 0x0000002c0400788c */ /* 0x000fd2000bf05270 */
[----:B------:R-:W-:Y:S05]  /*3220*/  BRA.U !UP0, `(.L_x_71) ;  /* 0x0000000108447547 */ /* 0x000fea000b800000 */
.L_x_41:
[----:B0-----:R-:W-:Y:S01]  /*3230*/  MOV R0, 0x0 ;  /* 0x0000000000007802 */ /* 0x001fe20000000f00 */
[----:B------:R-:W0:Y:S01]  /*3240*/  LDCU.64 UR6, c[0x4][0x158] ;  /* 0x01002b00ff0677ac */ /* 0x000e220008000a00 */
[----:B------:R-:W-:Y:S02]  /*3250*/  HFMA2 R13, -RZ, RZ, 0, 0 ;  /* 0x00000000ff0d7431 */ /* 0x000fe400000001ff */
[----:B------:R-:W-:Y:S01]  /*3260*/  IMAD.MOV.U32 R8, RZ, RZ, 0x65 ;  /* 0x00000065ff087424 */ /* 0x000fe200078e00ff */
[----:B------:R2:W3:Y:S01]  /*3270*/  LDC.64 R2, c[0x4][R0] ;  /* 0x0100000000027b82 */ /* 0x0004e20000000a00 */
[----:B------:R-:W4:Y:S01]  /*3280*/  LDCU.64 UR8, c[0x4][0x160] ;  /* 0x01002c00ff0877ac */ /* 0x000f220008000a00 */
[----:B------:R-:W-:Y:S01]  /*3290*/  IMAD.MOV.U32 R12, RZ, RZ, 0x1 ;  /* 0x00000001ff0c7424 */ /* 0x000fe200078e00ff */
[----:B------:R-:W5:Y:S01]  /*32a0*/  LDCU.64 UR4, c[0x4][0x70] ;  /* 0x01000e00ff0477ac */ /* 0x000f620008000a00 */
[----:B0-----:R-:W-:Y:S02]  /*32b0*/  IMAD.U32 R4, RZ, RZ, UR6 ;  /* 0x00000006ff047e24 */ /* 0x001fe4000f8e00ff */
[----:B-1----:R-:W-:Y:S01]  /*32c0*/  IMAD.U32 R5, RZ, RZ, UR7 ;  /* 0x00000007ff057e24 */ /* 0x002fe2000f8e00ff */
[----:B----4-:R-:W-:Y:S01]  /*32d0*/  MOV R6, UR8 ;  /* 0x0000000800067c02 */ /* 0x010fe20008000f00 */
[----:B------:R-:W-:-:S02]  /*32e0*/  IMAD.U32 R7, RZ, RZ, UR9 ;  /* 0x00000009ff077e24 */ /* 0x000fc4000f8e00ff */
[----:B-----5:R-:W-:Y:S01]  /*32f0*/  IMAD.U32 R10, RZ, RZ, UR4 ;  /* 0x00000004ff0a7e24 */ /* 0x020fe2000f8e00ff */
[----:B--2---:R-:W-:-:S07]  /*3300*/  MOV R11, UR5 ;  /* 0x00000005000b7c02 */ /* 0x004fce0008000f00 */
[----:B------:R-:W-:-:S07]  /*3310*/  LEPC R20, `(.L_x_72) ;  /* 0x000000001014794e */ /* 0x000fce0000000000 */
[----:B---3--:R-:W-:Y:S05]  /*3320*/  CALL.ABS.NOINC R2 ;  /* 0x0000000002007343 */ /* 0x008fea0003c00000 */
.L_x_72:
[----:B------:R-:W-:Y:S05]  /*3330*/  BRA `(.L_x_42) ;  /* 0x00000000005c7947 */ /* 0x000fea0003800000 */
.L_x_71:
[----:B-1----:R-:W-:-:S05]  /*3340*/  IMAD.U32 R5, R5, 0x10000, RZ ;  /* 0x0001000005057824 */ /* 0x002fca00078e00ff */
[----:B------:R-:W-:-:S04]  /*3350*/  SHF.R.U32.HI R6, RZ, 0x17, R5 ;  /* 0x00000017ff067819 */ /* 0x000fc80000011605 */
[----:B------:R-:W-:-:S04]  /*3360*/  LOP3.LUT R4, R6, 0xff, RZ, 0xc0, !PT ;  /* 0x000000ff06047812 */ /* 0x000fc800078ec0ff */
[----:B------:R-:W-:-:S13]  /*3370*/  ISETP.NE.AND P1, PT, R4, 0xff, PT ;  /* 0x000000ff0400780c */ /* 0x000fda0003f25270 */
[--C-:B0-----:R-:W-:Y:S02]  /*3380*/  @P1 SHF.R.U32.HI R0, RZ, 0x16, R5.reuse ;  /* 0x00000016ff001819 */ /* 0x101fe40000011605 */
[----:B------:R-:W-:Y:S01]  /*3390*/  @P1 LOP3.LUT P0, RZ, R4, 0x3fffff, R5, 0xf8, !PT ;  /* 0x003fffff04ff1812 */ /* 0x000fe2000780f805 */
[----:B------:R-:W-:Y:S01]  /*33a0*/  IMAD.MOV.U32 R5, RZ, RZ, 0xff ;  /* 0x000000ffff057424 */ /* 0x000fe200078e00ff */
[----:B------:R-:W-:-:S04]  /*33b0*/  @P1 LOP3.LUT R0, R0, 0x1, RZ, 0xc0, !PT ;  /* 0x0000000100001812 */ /* 0x000fc800078ec0ff */
[----:B------:R-:W-:Y:S02]  /*33c0*/  @P1 ISETP.EQ.U32.AND P2, PT, R0, 0x1, P0 ;  /* 0x000000010000180c */ /* 0x000fe40000742070 */
[----:B------:R-:W-:Y:S02]  /*33d0*/  PLOP3.LUT P0, PT, PT, PT, PT, 0x80, 0x8 ;  /* 0x000000000008781c */ /* 0x000fe40003f0f070 */
[----:B------:R-:W-:Y:S02]  /*33e0*/  @P1 PLOP3.LUT P0, PT, P2, PT, PT, 0x80, 0x8 ;  /* 0x000000000008181c */ /* 0x000fe4000170f070 */
[----:B------:R-:W-:-:S11]  /*33f0*/  @P1 IADD3 R0, PT, PT, R6, 0x1, RZ ;  /* 0x0000000106001810 */ /* 0x000fd60007ffe0ff */
[----:B------:R-:W-:-:S04]  /*3400*/  @!P0 IMAD.MOV R0, RZ, RZ, R6 ;  /* 0x000000ffff008224 */ /* 0x000fc800078e0206 */
[----:B------:R-:W-:-:S05]  /*3410*/  @P1 IMAD.MOV.U32 R5, RZ, RZ, R0 ;  /* 0x000000ffff051224 */ /* 0x000fca00078e0000 */
[----:B------:R0:W-:Y:S01]  /*3420*/  STG.E.U8 desc[UR36][R2.64], R5 ;  /* 0x0000000502007986 */ /* 0x0001e2000c101124 */
[----:B------:R-:W-:Y:S05]  /*3430*/  BRA `(.L_x_42) ;  /* 0x00000000001c7947 */ /* 0x000fea0003800000 */
.L_x_70:
[----:B-1----:R-:W-:-:S06]  /*3440*/  SHF.L.U32 R5, R5, 0x10, RZ ;  /* 0x0000001005057819 */ /* 0x002fcc00000006ff */
[----:B------:R-:W1:Y:S02]  /*3450*/  F2I.U64.TRUNC R4, R5 ;  /* 0x0000000500047311 */ /* 0x000e64000020d800 */
[----:B-1----:R1:W-:Y:S01]  /*3460*/  STG.E.64 desc[UR36][R2.64], R4 ;  /* 0x0000000402007986 */ /* 0x0023e2000c101b24 */
[----:B------:R-:W-:Y:S05]  /*3470*/  BRA `(.L_x_42) ;  /* 0x00000000000c7947 */ /* 0x000fea0003800000 */
.L_x_69:
[----:B-1----:R-:W-:-:S06]  /*3480*/  IMAD.U32 R5, R5, 0x10000, RZ ;  /* 0x0001000005057824 */ /* 0x002fcc00078e00ff */
[----:B------:R-:W1:Y:S02]  /*3490*/  F2I.FTZ.U32.TRUNC.NTZ R5, R5 ;  /* 0x0000000500057305 */ /* 0x000e64000021f000 */
[----:B-1----:R1:W-:Y:S02]  /*34a0*/  STG.E desc[UR36][R2.64], R5 ;  /* 0x0000000502007986 */ /* 0x0023e4000c101924 */
.L_x_42:
[----:B------:R-:W-:-:S07]  /*34b0*/  VIADD R17, R17, 0x80 ;  /* 0x0000008011117836 */ /* 0x000fce0000000000 */
.L_x_1:
[----:B------:R-:W-:Y:S05]  /*34c0*/  BSYNC.RECONVERGENT B6 ;  /* 0x0000000000067941 */ /* 0x000fea0003800200 */
.L_x_0:
[----:B------:R-:W5:Y:S01]  /*34d0*/  LDCU UR4, c[0x0][0x380] ;  /* 0x00007000ff0477ac */ /* 0x000f620008000800 */
[----:B------:R-:W-:Y:S01]  /*34e0*/  BSSY.RECONVERGENT B6, `(.L_x_73) ;  /* 0x000033e000067945 */ /* 0x000fe20003800200 */
[----:B-----5:R-:W-:-:S13]  /*34f0*/  ISETP.GE.AND P0, PT, R17, UR4, PT ;  /* 0x0000000411007c0c */ /* 0x020fda000bf06270 */
[----:B------:R-:W-:Y:S05]  /*3500*/  @P0 BRA `(.L_x_74) ;  /* 0x0000003000ec0947 */ /* 0x000fea0003800000 */
[----:B------:R-:W5:Y:S01]  /*3510*/  LDCU UR4, c[0x0][0x388] ;  /* 0x00007100ff0477ac */ /* 0x000f620008000800 */
[----:B0-----:R-:W-:Y:S02]  /*3520*/  HFMA2 R0, -RZ, RZ, 0, 0 ;  /* 0x00000000ff007431 */ /* 0x001fe400000001ff */
[----:B------:R-:W-:Y:S01]  /*3530*/  IMAD.MOV.U32 R16, RZ, RZ, RZ ;  /* 0x000000ffff107224 */ /* 0x000fe200078e00ff */
[----:B-----5:R-:W-:-:S09]  /*3540*/  UISETP.NE.AND UP0, UPT, UR4, URZ, UPT ;  /* 0x000000ff0400728c */ /* 0x020fd2000bf05270 */
[----:B------:R-:W-:Y:S05]  /*3550*/  BRA.U !UP0, `(.L_x_75) ;  /* 0x0000001108a87547 */ /* 0x000fea000b800000 */
[----:B------:R-:W1:Y:S01]  /*3560*/  LDCU.64 UR4, c[0x0][0x390] ;  /* 0x00007200ff0477ac */ /* 0x000e620008000a00 */
[----:B------:R-:W-:Y:S01]  /*3570*/  IMAD.MOV.U32 R16, RZ, RZ, RZ ;  /* 0x000000ffff107224 */ /* 0x000fe200078e00ff */
[----:B------:R-:W0:Y:S01]  /*3580*/  LDCU UR6, c[0x0][0x38c] ;  /* 0x00007180ff0677ac */ /* 0x000e220008000800 */
[----:B------:R-:W5:Y:S01]  /*3590*/  LDCU.64 UR8, c[0x0][0x4b8] ;  /* 0x00009700ff0877ac */ /* 0x000f620008000a00 */
[----:B------:R-:W-:Y:S01]  /*35a0*/  UISETP.NE.AND UP0, UPT, UR40, URZ, UPT ;  /* 0x000000ff2800728c */ /* 0x000fe2000bf05270 */
[----:B-1234-:R-:W-:-:S05]  /*35b0*/  IMAD.HI.U32 R2, R17, UR4, R16 ;  /* 0x0000000411027c27 */ /* 0x01efca000f8e0010 */
[----:B------:R-:W-:-:S04]  /*35c0*/  SHF.R.U32.HI R3, RZ, UR5, R2 ;  /* 0x00000005ff037c19 */ /* 0x000fc80008011602 */
[----:B------:R-:W-:-:S05]  /*35d0*/  IADD3 R0, PT, PT, -R3, RZ, RZ ;  /* 0x000000ff03007210 */ /* 0x000fca0007ffe1ff */
[----:B0-----:R-:W-:-:S04]  /*35e0*/  IMAD R0, R0, UR6, R17 ;  /* 0x0000000600007c24 */ /* 0x001fc8000f8e0211 */
[C---:B-----5:R-:W-:Y:S02]  /*35f0*/  IMAD R16, R0.reuse, UR8, RZ ;  /* 0x0000000800107c24 */ /* 0x060fe4000f8e02ff */
        /* <DEDUP_REMOVED lines=281> */
[----:B------:R-:W2:Y:S02]  /*4790*/  LDCU.64 UR8, c[0x0][0x578] ;  /* 0x0000af00ff0877ac */ /* 0x000ea40008000a00 */
[----:B0-----:R-:W-:-:S05]  /*47a0*/  IMAD.HI.U32 R2, R5, UR4, R4 ;  /* 0x0000000405027c27 */ /* 0x001fca000f8e0004 */
[----:B------:R-:W-:-:S04]  /*47b0*/  SHF.R.U32.HI R2, RZ, UR5, R2 ;  /* 0x00000005ff027c19 */ /* 0x000fc80008011602 */
[----:B------:R-:W-:-:S05]  /*47c0*/  IADD3 R3, PT, PT, -R2, RZ, RZ ;  /* 0x000000ff02037210 */ /* 0x000fca0007ffe1ff */
[----:B-1----:R-:W-:-:S04]  /*47d0*/  IMAD R5, R3, UR6, R5 ;  /* 0x0000000603057c24 */ /* 0x002fc8000f8e0205 */
[C---:B--2---:R-:W-:Y:S02]  /*47e0*/  IMAD R16, R5.reuse, UR8, R16 ;  /* 0x0000000805107c24 */ /* 0x044fe4000f8e0210 */
[----:B------:R-:W-:-:S07]  /*47f0*/  IMAD R0, R5, UR9, R0 ;  /* 0x0000000905007c24 */ /* 0x000fce000f8e0200 */
.L_x_75:
[----:B------:R-:W1:Y:S01]  /*4800*/  LDCU.64 UR6, c[0x0][0x588] ;  /* 0x0000b100ff0677ac */ /* 0x000e620008000a00 */
[----:B------:R-:W-:-:S04]  /*4810*/  UPRMT UR4, UR41, 0x9910, URZ ;  /* 0x0000991029047896 */ /* 0x000fc800080000ff */
[----:B------:R-:W-:Y:S01]  /*4820*/  UISETP.GT.AND UP0, UPT, UR4, 0x9, UPT ;  /* 0x000000090400788c */ /* 0x000fe2000bf04270 */
[----:B-1234-:R-:W-:-:S05]  /*4830*/  IADD3 R2, P0, PT, R0, UR6, RZ ;  /* 0x0000000600027c10 */ /* 0x01efca000ff1e0ff */
        /* <DEDUP_REMOVED lines=14> */
.L_x_79:
[----:B------:R-:W2:Y:S02]  /*4920*/  LDG.E.U8 R2, desc[UR36][R2.64] ;  /* 0x0000002402027981 */ /* 0x000ea4000c1e1100 */
[----:B--2---:R-:W-:-:S04]  /*4930*/  I2FP.F32.U32 R0, R2 ;  /* 0x0000000200007245 */ /* 0x004fc80000201000 */
[----:B------:R-:W-:Y:S01]  /*4940*/  F2FP.BF16.F32.PACK_AB R0, RZ, R0 ;  /* 0x00000000ff00723e */ /* 0x000fe200000010ff */
[----:B------:R-:W-:Y:S06]  /*4950*/  BRA `(.L_x_81) ;  /* 0x0000000c00a47947 */ /* 0x000fec0003800000 */
.L_x_78:
        /* <DEDUP_REMOVED lines=10> */
.L_x_83:
[----:B------:R-:W2:Y:S02]  /*4a00*/  LDG.E R2, desc[UR36][R2.64] ;  /* 0x0000002402027981 */ /* 0x000ea4000c1e1900 */
[----:B--2---:R-:W-:-:S04]  /*4a10*/  I2FP.F32.S32 R0, R2 ;  /* 0x0000000200007245 */ /* 0x004fc80000201400 */
[----:B------:R-:W-:Y:S01]  /*4a20*/  F2FP.BF16.F32.PACK_AB R0, RZ, R0 ;  /* 0x00000000ff00723e */ /* 0x000fe200000010ff */
[----:B------:R-:W-:Y:S06]  /*4a30*/  BRA `(.L_x_81) ;  /* 0x0000000c006c7947 */ /* 0x000fec0003800000 */
.L_x_82:
[----:B------:R-:W2:Y:S02]  /*4a40*/  LDG.E.U16 R2, desc[UR36][R2.64] ;  /* 0x0000002402027981 */ /* 0x000ea4000c1e1500 */
[----:B--2---:R-:W0:Y:S02]  /*4a50*/  I2F.S16 R0, R2 ;  /* 0x0000000200007306 */ /* 0x004e240000101400 */
[----:B0-----:R-:W-:Y:S01]  /*4a60*/  F2FP.BF16.F32.PACK_AB R0, RZ, R0 ;  /* 0x00000000ff00723e */ /* 0x001fe200000010ff */
[----:B------:R-:W-:Y:S06]  /*4a70*/  BRA `(.L_x_81) ;  /* 0x0000000c005c7947 */ /* 0x000fec0003800000 */
.L_x_77:
        /* <DEDUP_REMOVED lines=9> */
.L_x_85:
[----:B------:R-:W2:Y:S02]  /*4b10*/  LDG.E.U16 R0, desc[UR36][R2.64] ;  /* 0x0000002402007981 */ /* 0x000ea4000c1e1500 */
[----:B--2---:R-:W-:-:S05]  /*4b20*/  HADD2.F32 R0, -RZ, R0.H0_H0 ;  /* 0x20000000ff007230 */ /* 0x004fca0000004100 */
[----:B------:R-:W-:Y:S01]  /*4b30*/  F2FP.BF16.F32.PACK_AB R0, RZ, R0 ;  /* 0x00000000ff00723e */ /* 0x000fe200000010ff */
[----:B------:R-:W-:Y:S06]  /*4b40*/  BRA `(.L_x_81) ;  /* 0x0000000c00287947 */ /* 0x000fec0003800000 */
.L_x_84:
        /* <DEDUP_REMOVED lines=9> */
.L_x_87:
[----:B------:R-:W2:Y:S02]  /*4be0*/  LDG.E.U16 R2, desc[UR36][R2.64] ;  /* 0x0000002402027981 */ /* 0x000ea4000c1e1500 */
[----:B--2---:R-:W-:-:S05]  /*4bf0*/  HADD2.F32 R0, -RZ, R2.H0_H0 ;  /* 0x20000002ff007230 */ /* 0x004fca0000004100 */
[----:B------:R-:W-:Y:S01]  /*4c00*/  F2FP.BF16.F32.PACK_AB R0, RZ, R0 ;  /* 0x00000000ff00723e */ /* 0x000fe200000010ff */
[----:B------:R-:W-:Y:S06]  /*4c10*/  BRA `(.L_x_81) ;  /* 0x0000000800f47947 */ /* 0x000fec0003800000 */
.L_x_86:
        /* <DEDUP_REMOVED lines=12> */
.L_x_76:
        /* <DEDUP_REMOVED lines=13> */
.L_x_90:
        /* <DEDUP_REMOVED lines=12> */
.L_x_89:
[----:B------:R-:W-:-:S09]  /*4e70*/  UISETP.NE.AND UP0, UPT, UR4, 0xf, UPT ;  /* 0x0000000f0400788c */ /* 0x000fd2000bf05270 */
[----:B------:R-:W-:Y:S05]  /*4e80*/  BRA.U !UP0, `(.L_x_91) ;  /* 0x0000000108987547 */ /* 0x000fea000b800000 */
[----:B------:R-:W-:-:S09]  /*4e90*/  UISETP.NE.AND UP0, UPT, UR4, 0x17, UPT ;  /* 0x000000170400788c */ /* 0x000fd2000bf05270 */
[----:B------:R-:W-:Y:S05]  /*4ea0*/  BRA.U !UP0, `(.L_x_92) ;  /* 0x00000001085c7547 */ /* 0x000fea000b800000 */
[----:B------:R-:W-:-:S09]  /*4eb0*/  UISETP.NE.AND UP0, UPT, UR4, 0x18, UPT ;  /* 0x000000180400788c */ /* 0x000fd2000bf05270 */
[----:B------:R-:W-:Y:S05]  /*4ec0*/  BRA.U UP0, `(.L_x_80) ;  /* 0x0000000500e47547 */ /* 0x000fea000b800000 */
[----:B------:R-:W2:Y:S01]  /*4ed0*/  LDG.E.U8 R0, desc[UR36][R2.64] ;  /* 0x0000002402007981 */ /* 0x000ea2000c1e1100 */
[----:B------:R-:W-:Y:S01]  /*4ee0*/  MOV R6, 0x1f ;  /* 0x0000001f00067802 */ /* 0x000fe20000000f00 */
[----:B--2---:R-:W-:-:S05]  /*4ef0*/  IMAD.SHL.U32 R0, R0, 0x1000000, RZ ;  /* 0x0100000000007824 */ /* 0x004fca00078e00ff */
[C---:B------:R-:W-:Y:S02]  /*4f00*/  LOP3.LUT R4, R0.reuse, 0x7f000000, RZ, 0xc0, !PT ;  /* 0x7f00000000047812 */ /* 0x040fe400078ec0ff */
[----:B------:R-:W-:Y:S02]  /*4f10*/  LOP3.LUT P0, RZ, R0, 0x7f000000, RZ, 0xc0, !PT ;  /* 0x7f00000000ff7812 */ /* 0x000fe4000780c0ff */
[----:B------:R-:W0:Y:S02]  /*4f20*/  FLO.U32 R5, R4 ;  /* 0x0000000400057300 */ /* 0x000e2400000e0000 */
[----:B0-----:R-:W-:-:S05]  /*4f30*/  IMAD.MOV R5, RZ, RZ, -R5 ;  /* 0x000000ffff057224 */ /* 0x001fca00078e0a05 */
[----:B------:R-:W-:-:S05]  /*4f40*/  VIADDMNMX.U32 R5, R5, R6, 0x4, !PT ;  /* 0x0000000405057446 */ /* 0x000fca0007800006 */
[----:B------:R-:W-:-:S05]  /*4f50*/  VIADD R5, R5, 0xfffffffc ;  /* 0xfffffffc05057836 */ /* 0x000fca0000000000 */
[C---:B------:R-:W-:Y:S02]  /*4f60*/  SHF.L.U32 R6, R4.reuse, R5, RZ ;  /* 0x0000000504067219 */ /* 0x040fe400000006ff */
[----:B------:R-:W-:Y:S01]  /*4f70*/  SHF.L.U32 R7, R5, 0x17, RZ ;  /* 0x0000001705077819 */ /* 0x000fe200000006ff */
[----:B------:R-:W-:-:S03]  /*4f80*/  VIADD R5, R4, 0x1000000 ;  /* 0x0100000004057836 */ /* 0x000fc60000000000 */
[----:B------:R-:W-:Y:S02]  /*4f90*/  LEA.HI R6, R6, -R7, RZ, 0x1c ;  /* 0x8000000706067211 */ /* 0x000fe400078fe0ff */
[----:B------:R-:W-:-:S03]  /*4fa0*/  SHF.R.S32.HI R5, RZ, 0x8, R5 ;  /* 0x00000008ff057819 */ /* 0x000fc60000011405 */
[----:B------:R-:W-:-:S05]  /*4fb0*/  VIADD R6, R6, 0x3c000000 ;  /* 0x3c00000006067836 */ /* 0x000fca0000000000 */
[----:B------:R-:W-:-:S04]  /*4fc0*/  LOP3.LUT R5, R6, 0x7f800000, R5, 0xf8, !PT ;  /* 0x7f80000006057812 */ /* 0x000fc800078ef805 */
[----:B------:R-:W-:-:S04]  /*4fd0*/  SEL R5, R5, RZ, P0 ;  /* 0x000000ff05057207 */ /* 0x000fc80000000000 */
[----:B------:R-:W-:-:S04]  /*4fe0*/  LOP3.LUT R5, R5, 0x80000000, R0, 0xf8, !PT ;  /* 0x8000000005057812 */ /* 0x000fc800078ef800 */
[----:B------:R-:W-:-:S04]  /*4ff0*/  F2FP.BF16.F32.PACK_AB R5, RZ, R5 ;  /* 0x00000005ff05723e */ /* 0x000fc800000010ff */
[----:B------:R-:W-:Y:S01]  /*5000*/  PRMT R0, R5, 0x7610, R0 ;  /* 0x0000761005007816 */ /* 0x000fe20000000000 */
[----:B------:R-:W-:Y:S06]  /*5010*/  BRA `(.L_x_81) ;  /* 0x0000000400f47947 */ /* 0x000fec0003800000 */
.L_x_92:
[----:B------:R-:W2:Y:S02]  /*5020*/  LDG.E.U8 R2, desc[UR36][R2.64] ;  /* 0x0000002402027981 */ /* 0x000ea4000c1e1100 */
[C---:B--2---:R-:W-:Y:S01]  /*5030*/  SHF.L.U32 R0, R2.reuse, 0x19, RZ ;  /* 0x0000001902007819 */ /* 0x044fe200000006ff */
[----:B------:R-:W-:-:S03]  /*5040*/  IMAD.SHL.U32 R5, R2, 0x100, RZ ;  /* 0x0000010002057824 */ /* 0x000fc600078e00ff */
[----:B------:R-:W-:-:S13]  /*5050*/  ISETP.GE.U32.AND P0, PT, R0, 0x8000000, PT ;  /* 0x080000000000780c */ /* 0x000fda0003f06070 */
[C---:B------:R-:W-:Y:S02]  /*5060*/  @!P0 LOP3.LUT R4, R5.reuse, 0x7f00, RZ, 0xc0, !PT ;  /* 0x00007f0005048812 */ /* 0x040fe400078ec0ff */
[----:B------:R-:W-:Y:S02]  /*5070*/  @P0 LEA.HI R0, R0, 0x70000000, RZ, 0x1c ;  /* 0x7000000000000811 */ /* 0x000fe400078fe0ff */
[----:B------:R-:W-:Y:S02]  /*5080*/  @!P0 LOP3.LUT R4, R4, 0x3f000000, RZ, 0xfc, !PT ;  /* 0x3f00000004048812 */ /* 0x000fe400078efcff */
[----:B------:R-:W-:Y:S01]  /*5090*/  PRMT R5, R5, 0x9910, RZ ;  /* 0x0000991005057816 */ /* 0x000fe200000000ff */
[----:B------:R-:W-:Y:S02]  /*50a0*/  @P0 FMUL.FTZ R0, R0, 1.9259299443872358531e-34 ;  /* 0x0780000000000820 */ /* 0x000fe40000410000 */
[----:B------:R-:W-:-:S05]  /*50b0*/  @!P0 FADD.FTZ R0, R4, -0.5 ;  /* 0xbf00000004008421 */ /* 0x000fca0000010000 */
[----:B------:R-:W-:-:S04]  /*50c0*/  LOP3.LUT R0, R0, 0x80000000, R5, 0xf8, !PT ;  /* 0x8000000000007812 */ /* 0x000fc800078ef805 */
[----:B------:R-:W-:Y:S01]  /*50d0*/  F2FP.BF16.F32.PACK_AB R0, RZ, R0 ;  /* 0x00000000ff00723e */ /* 0x000fe200000010ff */
[----:B------:R-:W-:Y:S06]  /*50e0*/  BRA `(.L_x_81) ;  /* 0x0000000400c07947 */ /* 0x000fec0003800000 */
.L_x_91:
[----:B------:R0:W5:Y:S01]  /*50f0*/  LDG.E.U16 R0, desc[UR36][R2.64] ;  /* 0x0000002402007981 */ /* 0x000162000c1e1500 */
[----:B------:R-:W-:Y:S05]  /*5100*/  BRA `(.L_x_81) ;  /* 0x0000000400b87947 */ /* 0x000fea0003800000 */
.L_x_88:
        /* <DEDUP_REMOVED lines=12> */
.L_x_95:
        /* <DEDUP_REMOVED lines=21> */
.L_x_99:
[----:B------:R-:W-:Y:S05]  /*5320*/  BSYNC.RECONVERGENT B1 ;  /* 0x0000000000017941 */ /* 0x000fea0003800200 */
.L_x_98:
[----:B------:R-:W-:Y:S02]  /*5330*/  SHF.L.U32 R0, R0, 0x14, RZ ;  /* 0x0000001400007819 */ /* 0x000fe400000006ff */
[----:B------:R-:W-:-:S04]  /*5340*/  LEA R2, R2, 0x3b800000, 0x17 ;  /* 0x3b80000002027811 */ /* 0x000fc800078eb8ff */
[----:B------:R-:W-:-:S07]  /*5350*/  LOP3.LUT R0, R2, R0, R7, 0xfe, !PT ;  /* 0x0000000002007212 */ /* 0x000fce00078efe07 */
.L_x_97:
[----:B------:R-:W-:Y:S05]  /*5360*/  BSYNC.RECONVERGENT B0 ;  /* 0x0000000000007941 */ /* 0x000fea0003800200 */
.L_x_96:
[----:B------:R-:W-:Y:S01]  /*5370*/  F2FP.BF16.F32.PACK_AB R0, RZ, R0 ;  /* 0x00000000ff00723e */ /* 0x000fe200000010ff */
[----:B------:R-:W-:Y:S06]  /*5380*/  BRA `(.L_x_81) ;  /* 0x0000000400187947 */ /* 0x000fec0003800000 */
.L_x_94:
[----:B------:R-:W2:Y:S01]  /*5390*/  LDG.E.U8 R3, desc[UR36][R2.64] ;  /* 0x0000002402037981 */ /* 0x000ea2000c1e1100 */
[----:B------:R-:W-:Y:S01]  /*53a0*/  BSSY.RECONVERGENT B0, `(.L_x_100) ;  /* 0x0000018000007945 */ /* 0x000fe20003800200 */
[----:B------:R-:W-:Y:S01]  /*53b0*/  IMAD.MOV.U32 R0, RZ, RZ, RZ ;  /* 0x000000ffff007224 */ /* 0x000fe200078e00ff */
        /* <DEDUP_REMOVED lines=8> */
[----:B------:R-:W-:-:S04]  /*5440*/  SHF.R.U32.HI R0, RZ, 0x7, R3 ;  /* 0x00000007ff007819 */ /* 0x000fc80000011603 */
[----:B------:R-:W-:Y:S02]  /*5450*/  SHF.L.U32 R7, R0, 0x1f, RZ ;  /* 0x0000001f00077819 */ /* 0x000fe400000006ff */
        /* <DEDUP_REMOVED lines=8> */
.L_x_103:
[----:B------:R-:W-:Y:S05]  /*54e0*/  BSYNC.RECONVERGENT B1 ;  /* 0x0000000000017941 */ /* 0x000fea0003800200 */
.L_x_102:
[----:B------:R-:W-:Y:S01]  /*54f0*/  IMAD.SHL.U32 R0, R0, 0x200000, RZ ;  /* 0x0020000000007824 */ /* 0x000fe200078e00ff */
[----:B------:R-:W-:-:S04]  /*5500*/  LEA R2, R2, 0x37800000, 0x17 ;  /* 0x3780000002027811 */ /* 0x000fc800078eb8ff */
[----:B------:R-:W-:-:S07]  /*5510*/  LOP3.LUT R0, R2, R0, R7, 0xfe, !PT ;  /* 0x0000000002007212 */ /* 0x000fce00078efe07 */
.L_x_101:
[----:B------:R-:W-:Y:S05]  /*5520*/  BSYNC.RECONVERGENT B0 ;  /* 0x0000000000007941 */ /* 0x000fea0003800200 */
.L_x_100:
[----:B------:R-:W-:Y:S01]  /*5530*/  F2FP.BF16.F32.PACK_AB R0, RZ, R0 ;  /* 0x00000000ff00723e */ /* 0x000fe200000010ff */
[----:B------:R-:W-:Y:S06]  /*5540*/  BRA `(.L_x_81) ;  /* 0x0000000000a87947 */ /* 0x000fec0003800000 */
.L_x_93:
[----:B------:R-:W-:-:S09]  /*5550*/  UISETP.NE.AND UP0, UPT, UR4, 0x1c, UPT ;  /* 0x0000001c0400788c */ /* 0x000fd2000bf05270 */
[----:B------:R-:W-:Y:S05]  /*5560*/  BRA.U !UP0, `(.L_x_104) ;  /* 0x0000000108947547 */ /* 0x000fea000b800000 */
[----:B------:R-:W-:-:S09]  /*5570*/  UISETP.NE.AND UP0, UPT, UR4, 0x1d, UPT ;  /* 0x0000001d0400788c */ /* 0x000fd2000bf05270 */
[----:B------:R-:W-:Y:S05]  /*5580*/  BRA.U !UP0, `(.L_x_105) ;  /* 0x00000001087c7547 */ /* 0x000fea000b800000 */
[----:B------:R-:W-:-:S09]  /*5590*/  UISETP.NE.AND UP0, UPT, UR4, 0x2c, UPT ;  /* 0x0000002c0400788c */ /* 0x000fd2000bf05270 */
[----:B------:R-:W-:Y:S05]  /*55a0*/  BRA.U UP0, `(.L_x_80) ;  /* 0x00000001002c7547 */ /* 0x000fea000b800000 */
[----:B------:R-:W2:Y:S01]  /*55b0*/  LDG.E.U8 R2, desc[UR36][R2.64] ;  /* 0x0000002402027981 */ /* 0x000ea2000c1e1100 */
[----:B------:R-:W-:Y:S01]  /*55c0*/  BSSY.RECONVERGENT B0, `(.L_x_106) ;  /* 0x0000007000007945 */ /* 0x000fe20003800200 */
[----:B------:R-:W-:Y:S01]  /*55d0*/  HFMA2 R0, -RZ, RZ, 3.814697265625e-06, 0 ;  /* 0x00400000ff007431 */ /* 0x000fe200000001ff */
[----:B--2---:R-:W-:-:S13]  /*55e0*/  ISETP.NE.AND P0, PT, R2, RZ, PT ;  /* 0x000000ff0200720c */ /* 0x004fda0003f05270 */
[----:B------:R-:W-:Y:S05]  /*55f0*/  @!P0 BRA `(.L_x_107) ;  /* 0x00000000000c8947 */ /* 0x000fea0003800000 */
[----:B------:R-:W-:-:S13]  /*5600*/  ISETP.NE.AND P0, PT, R2, 0xff, PT ;  /* 0x000000ff0200780c */ /* 0x000fda0003f05270 */
[----:B------:R-:W-:Y:S02]  /*5610*/  @!P0 IMAD.MOV.U32 R0, RZ, RZ, 0x7f800001 ;  /* 0x7f800001ff008424 */ /* 0x000fe400078e00ff */
[----:B------:R-:W-:-:S07]  /*5620*/  @P0 IMAD.SHL.U32 R0, R2, 0x800000, RZ ;  /* 0x0080000002000824 */ /* 0x000fce00078e00ff */
.L_x_107:
[----:B------:R-:W-:Y:S05]  /*5630*/  BSYNC.RECONVERGENT B0 ;  /* 0x0000000000007941 */ /* 0x000fea0003800200 */
.L_x_106:
[----:B------:R-:W-:Y:S01]  /*5640*/  F2FP.BF16.F32.PACK_AB R0, RZ, R0 ;  /* 0x00000000ff00723e */ /* 0x000fe200000010ff */
[----:B------:R-:W-:Y:S06]  /*5650*/  BRA `(.L_x_81) ;  /* 0x0000000000647947 */ /* 0x000fec0003800000 */
.L_x_80:
[----:B------:R-:W-:Y:S01]  /*5660*/  MOV R2, 0x0 ;  /* 0x0000000000027802 */ /* 0x000fe20000000f00 */
[----:B------:R-:W0:Y:S01]  /*5670*/  LDCU.64 UR4, c[0x4][0x158] ;  /* 0x01002b00ff0477ac */ /* 0x000e220008000a00 */
[----:B------:R-:W-:Y:S02]  /*5680*/  HFMA2 R8, -RZ, RZ, 0, 4.64916229248046875e-06 ;  /* 0x0000004eff087431 */ /* 0x000fe400000001ff */
[----:B------:R-:W-:Y:S01]  /*5690*/  IMAD.MOV.U32 R12, RZ, RZ, 0x1 ;  /* 0x00000001ff0c7424 */ /* 0x000fe200078e00ff */
[----:B------:R-:W1:Y:S01]  /*56a0*/  LDCU.64 UR6, c[0x4][0x160] ;  /* 0x01002c00ff0677ac */ /* 0x000e620008000a00 */
[----:B------:R-:W2:Y:S01]  /*56b0*/  LDC.64 R2, c[0x4][R2] ;  /* 0x0100000002027b82 */ /* 0x000ea20000000a00 */
[----:B------:R-:W-:Y:S01]  /*56c0*/  IMAD.MOV.U32 R13, RZ, RZ, RZ ;  /* 0x000000ffff0d7224 */ /* 0x000fe200078e00ff */
[----:B------:R-:W3:Y:S01]  /*56d0*/  LDCU.64 UR8, c[0x4][0x68] ;  /* 0x01000d00ff0877ac */ /* 0x000ee20008000a00 */
[----:B0-----:R-:W-:Y:S01]  /*56e0*/  MOV R4, UR4 ;  /* 0x0000000400047c02 */ /* 0x001fe20008000f00 */
[----:B------:R-:W-:-:S02]  /*56f0*/  IMAD.U32 R5, RZ, RZ, UR5 ;  /* 0x00000005ff057e24 */ /* 0x000fc4000f8e00ff */
[----:B-1----:R-:W-:Y:S01]  /*5700*/  IMAD.U32 R6, RZ, RZ, UR6 ;  /* 0x00000006ff067e24 */ /* 0x002fe2000f8e00ff */
[----:B------:R-:W-:Y:S01]  /*5710*/  MOV R7, UR7 ;  /* 0x0000000700077c02 */ /* 0x000fe20008000f00 */
[----:B---3--:R-:W-:Y:S02]  /*5720*/  IMAD.U32 R10, RZ, RZ, UR8 ;  /* 0x00000008ff0a7e24 */ /* 0x008fe4000f8e00ff */
[----:B------:R-:W-:-:S07]  /*5730*/  IMAD.U32 R11, RZ, RZ, UR9 ;  /* 0x00000009ff0b7e24 */ /* 0x000fce000f8e00ff */
[----:B------:R-:W-:-:S07]  /*5740*/  LEPC R20, `(.L_x_108) ;  /* 0x000000001014794e */ /* 0x000fce0000000000 */
[----:B--2---:R-:W-:Y:S05]  /*5750*/  CALL.ABS.NOINC R2 ;  /* 0x0000000002007343 */ /* 0x004fea0003c00000 */
.L_x_108:
[----:B------:R-:W-:Y:S01]  /*5760*/  PRMT R0, RZ, 0x7610, R0 ;  /* 0x00007610ff007816 */ /* 0x000fe20000000000 */
[----:B------:R-:W-:Y:S06]  /*5770*/  BRA `(.L_x_81) ;  /* 0x00000000001c7947 */ /* 0x000fec0003800000 */
.L_x_105:
[----:B------:R-:W2:Y:S02]  /*5780*/  LDG.E.64 R2, desc[UR36][R2.64] ;  /* 0x0000002402027981 */ /* 0x000ea4000c1e1b00 */
[----:B--2---:R-:W0:Y:S02]  /*5790*/  I2F.U64 R0, R2 ;  /* 0x0000000200007312 */ /* 0x004e240000301000 */
[----:B0-----:R-:W-:Y:S01]  /*57a0*/  F2FP.BF16.F32.PACK_AB R0, RZ, R0 ;  /* 0x00000000ff00723e */ /* 0x001fe200000010ff */
[----:B------:R-:W-:Y:S06]  /*57b0*/  BRA `(.L_x_81) ;  /* 0x00000000000c7947 */ /* 0x000fec0003800000 */
.L_x_104:
[----:B------:R-:W2:Y:S02]  /*57c0*/  LDG.E R2, desc[UR36][R2.64] ;  /* 0x0000002402027981 */ /* 0x000ea4000c1e1900 */
[----:B--2---:R-:W-:-:S04]  /*57d0*/  I2FP.F32.U32 R0, R2 ;  /* 0x0000000200007245 */ /* 0x004fc80000201000 */
[----:B------:R-:W-:-:S07]  /*57e0*/  F2FP.BF16.F32.PACK_AB R0, RZ, R0 ;  /* 0x00000000ff00723e */ /* 0x000fce00000010ff */
.L_x_81:
[----:B-----5:R-:W-:Y:S01]  /*57f0*/  SHF.L.U32 R0, R0, 0x10, RZ ;  /* 0x0000001000007819 */ /* 0x020fe200000006ff */
[----:B0-----:R-:W-:Y:S01]  /*5800*/  IMAD.MOV.U32 R3, RZ, RZ, 0x3f000000 ;  /* 0x3f000000ff037424 */ /* 0x001fe200078e00ff */
[----:B------:R-:W0:Y:S02]  /*5810*/  LDCU.64 UR6, c[0x0][0x580] ;  /* 0x0000b000ff0677ac */ /* 0x000e240008000a00 */
[C---:B------:R-:W-:Y:S01]  /*5820*/  FSETP.GT.FTZ.AND P0, PT, |R0|.reuse, 0.56000000238418579102, PT ;  /* 0x3f0f5c290000780b */ /* 0x040fe20003f14200 */
[C---:B------:R-:W-:Y:S01]  /*5830*/  FFMA.FTZ R2, |R0|.reuse, -R3, 0.5 ;  /* 0x3f00000000027423 */ /* 0x040fe20000010a03 */
[C---:B------:R-:W-:Y:S01]  /*5840*/  FSETP.NEU.FTZ.AND P1, PT, |R0|.reuse, 1, PT ;  /* 0x3f8000000000780b */ /* 0x040fe20003f3d200 */
[----:B------:R-:W-:Y:S01]  /*5850*/  FADD.FTZ R5, |R0|, -RZ ;  /* 0x800000ff00057221 */ /* 0x000fe20000010200 */
[----:B------:R-:W-:Y:S01]  /*5860*/  UPRMT UR4, UR42, 0x9910, URZ ;  /* 0x000099102a047896 */ /* 0x000fe200080000ff */
[----:B------:R-:W1:Y:S03]  /*5870*/  MUFU.RSQ R3, R2 ;  /* 0x0000000200037308 */ /* 0x000e660000001400 */
[----:B------:R-:W-:Y:S01]  /*5880*/  UISETP.GT.AND UP0, UPT, UR4, 0x9, UPT ;  /* 0x000000090400788c */ /* 0x000fe2000bf04270 */
[----:B-1----:R-:W-:Y:S01]  /*5890*/  FMUL.FTZ R4, R2, R3 ;  /* 0x0000000302047220 */ /* 0x002fe20000410000 */
[----:B------:R-:W-:-:S04]  /*58a0*/  FMUL.FTZ R3, R3, -0.5 ;  /* 0xbf00000003037820 */ /* 0x000fc80000410000 */
[----:B------:R-:W-:-:S04]  /*58b0*/  FFMA.FTZ R3, R4, R3, 0.5 ;  /* 0x3f00000004037423 */ /* 0x000fc80000010003 */
[----:B------:R-:W-:Y:S01]  /*58c0*/  FFMA.FTZ R3, R4, R3, R4 ;  /* 0x0000000304037223 */ /* 0x000fe20000010004 */
[----:B------:R-:W-:-:S04]  /*58d0*/  IMAD.MOV.U32 R4, RZ, RZ, 0x3d4dd2f7 ;  /* 0x3d4dd2f7ff047424 */ /* 0x000fc800078e00ff */
[----:B------:R-:W-:-:S05]  /*58e0*/  @P0 FSEL R5, R3, RZ, P1 ;  /* 0x000000ff03050208 */ /* 0x000fca0000800000 */
[----:B------:R-:W-:-:S04]  /*58f0*/  FMUL.FTZ R3, R5, R5 ;  /* 0x0000000505037220 */ /* 0x000fc80000410000 */
[----:B------:R-:W-:-:S04]  /*5900*/  FFMA.FTZ R2, R3, R4, 0.018773360177874565125 ;  /* 0x3c99ca9703027423 */ /* 0x000fc80000010004 */
[----:B------:R-:W-:-:S04]  /*5910*/  FFMA.FTZ R2, R3, R2, 0.046769052743911743164 ;  /* 0x3d3f90e803027423 */ /* 0x000fc80000010002 */
[----:B------:R-:W-:-:S04]  /*5920*/  FFMA.FTZ R2, R3, R2, 0.074823014438152313232 ;  /* 0x3d993ccf03027423 */ /* 0x000fc80000010002 */
[----:B------:R-:W-:-:S04]  /*5930*/  FFMA.FTZ R2, R3, R2, 0.16667181253433227539 ;  /* 0x3e2aac0403027423 */ /* 0x000fc80000010002 */
[----:B------:R-:W-:Y:S01]  /*5940*/  FMUL.FTZ R2, R3, R2 ;  /* 0x0000000203027220 */ /* 0x000fe20000410000 */
[----:B------:R-:W-:-:S03]  /*5950*/  MOV R3, 0x3fd774eb ;  /* 0x3fd774eb00037802 */ /* 0x000fc60000000f00 */
[----:B------:R-:W-:-:S04]  /*5960*/  FFMA.FTZ R5, R5, R2, R5 ;  /* 0x0000000205057223 */ /* 0x000fc80000010005 */
[----:B------:R-:W-:-:S04]  /*5970*/  FMUL.FTZ R2, R5, -2 ;  /* 0xc000000005027820 */ /* 0x000fc80000410000 */
[----:B------:R-:W-:-:S05]  /*5980*/  @P0 FFMA.FTZ R5, R3, 0.93318945169448852539, R2 ;  /* 0x3f6ee58103050823 */ /* 0x000fca0000010002 */
[C---:B------:R-:W-:Y:S02]  /*5990*/  FSETP.NAN.FTZ.AND P0, PT, R5.reuse, R5, PT ;  /* 0x000000050500720b */ /* 0x040fe40003f18000 */
[----:B------:R-:W-:-:S04]  /*59a0*/  LOP3.LUT R0, R5, 0x80000000, R0, 0xb8, !PT ;  /* 0x8000000005007812 */ /* 0x000fc800078eb800 */
[----:B------:R-:W-:Y:S02]  /*59b0*/  FSEL R0, R0, R5, !P0 ;  /* 0x0000000500007208 */ /* 0x000fe40004000000 */
[----:B0-----:R-:W-:Y:S02]  /*59c0*/  IADD3 R2, P0, PT, R16, UR6, RZ ;  /* 0x0000000610027c10 */ /* 0x001fe4000ff1e0ff */
        /* <DEDUP_REMOVED lines=11> */
[----:B01----:R-:W-:-:S04]  /*5a80*/  IMAD.U32 R0, R5, 0x10000, RZ ;  /* 0x0001000005007824 */ /* 0x003fc800078e00ff */
[----:B------:R-:W0:Y:S02]  /*5a90*/  F2I.FTZ.TRUNC.NTZ R5, R0 ;  /* 0x0000000000057305 */ /* 0x000e24000021f100 */
[----:B0-----:R0:W-:Y:S01]  /*5aa0*/  STG.E.U8 desc[UR36][R2.64], R5 ;  /* 0x0000000502007986 */ /* 0x0011e2000c101124 */
[----:B------:R-:W-:Y:S05]  /*5ab0*/  BRA `(.L_x_114) ;  /* 0x0000000c007c7947 */ /* 0x000fea0003800000 */
.L_x_112:
[----:B-1----:R-:W-:-:S06]  /*5ac0*/  SHF.L.U32 R5, R5, 0x10, RZ ;  /* 0x0000001005057819 */ /* 0x002fcc00000006ff */
[----:B------:R-:W1:Y:S02]  /*5ad0*/  F2I.S64.TRUNC R4, R5 ;  /* 0x0000000500047311 */ /* 0x000e64000020d900 */
[----:B-1----:R1:W-:Y:S01]  /*5ae0*/  STG.E.U8 desc[UR36][R2.64], R4 ;  /* 0x0000000402007986 */ /* 0x0023e2000c101124 */
[----:B------:R-:W-:Y:S05]  /*5af0*/  BRA `(.L_x_114) ;  /* 0x0000000c006c7947 */ /* 0x000fea0003800000 */
.L_x_111:
        /* <DEDUP_REMOVED lines=10> */
.L_x_116:
[----:B-1----:R-:W-:-:S06]  /*5ba0*/  IMAD.U32 R5, R5, 0x10000, RZ ;  /* 0x0001000005057824 */ /* 0x002fcc00078e00ff */
[----:B------:R-:W1:Y:S02]  /*5bb0*/  F2I.FTZ.TRUNC.NTZ R5, R5 ;  /* 0x0000000500057305 */ /* 0x000e64000021f100 */
[----:B-1----:R1:W-:Y:S01]  /*5bc0*/  STG.E desc[UR36][R2.64], R5 ;  /* 0x0000000502007986 */ /* 0x0023e2000c101924 */
[----:B------:R-:W-:Y:S05]  /*5bd0*/  BRA `(.L_x_114) ;  /* 0x0000000c00347947 */ /* 0x000fea0003800000 */
.L_x_115:
[----:B-1----:R-:W-:-:S06]  /*5be0*/  SHF.L.U32 R5, R5, 0x10, RZ ;  /* 0x0000001005057819 */ /* 0x002fcc00000006ff */
[----:B------:R-:W1:Y:S02]  /*5bf0*/  F2I.FTZ.TRUNC.NTZ R5, R5 ;  /* 0x0000000500057305 */ /* 0x000e64000021f100 */
[----:B-1----:R1:W-:Y:S01]  /*5c00*/  STG.E.U16 desc[UR36][R2.64], R5 ;  /* 0x0000000502007986 */ /* 0x0023e2000c101524 */
[----:B------:R-:W-:Y:S05]  /*5c10*/  BRA `(.L_x_114) ;  /* 0x0000000c00247947 */ /* 0x000fea0003800000 */
.L_x_110:
        /* <DEDUP_REMOVED lines=9> */
.L_x_118:
[----:B01----:R-:W-:-:S05]  /*5cb0*/  IMAD.U32 R0, R5, 0x10000, RZ ;  /* 0x0001000005007824 */ /* 0x003fca00078e00ff */
[----:B------:R-:W-:-:S05]  /*5cc0*/  F2FP.F16.F32.PACK_AB R0, RZ, R0 ;  /* 0x00000000ff00723e */ /* 0x000fca00000000ff */
[----:B------:R0:W-:Y:S01]  /*5cd0*/  STG.E.U16 desc[UR36][R2.64], R0 ;  /* 0x0000000002007986 */ /* 0x0001e2000c101524 */
[----:B------:R-:W-:Y:S05]  /*5ce0*/  BRA `(.L_x_114) ;  /* 0x0000000800f07947 */ /* 0x000fea0003800000 */
.L_x_117:
[----:B------:R-:W-:-:S09]  /*5cf0*/  UISETP.NE.AND UP0, UPT, UR4, 0x7, UPT ;  /* 0x000000070400788c */ /* 0x000fd2000bf05270 */
[----:B------:R-:W-:Y:S05]  /*5d00*/  BRA.U !UP0, `(.L_x_119) ;  /* 0x0000000108347547 */ /* 0x000fea000b800000 */
[----:B------:R-:W-:-:S09]  /*5d10*/  UISETP.NE.AND UP0, UPT, UR4, 0x8, UPT ;  /* 0x000000080400788c */ /* 0x000fd2000bf05270 */
[----:B------:R-:W-:Y:S05]  /*5d20*/  BRA.U !UP0, `(.L_x_120) ;  /* 0x0000000108187547 */ /* 0x000fea000b800000 */
[----:B------:R-:W-:-:S09]  /*5d30*/  UISETP.NE.AND UP0, UPT, UR4, 0x9, UPT ;  /* 0x000000090400788c */ /* 0x000fd2000bf05270 */
[----:B------:R-:W-:Y:S05]  /*5d40*/  BRA.U UP0, `(.L_x_113) ;  /* 0x0000000500fc7547 */ /* 0x000fea000b800000 */
[----:B-1----:R-:W-:Y:S01]  /*5d50*/  SHF.L.U32 R4, R5, 0x10, RZ ;  /* 0x0000001005047819 */ /* 0x002fe200000006ff */
[----:B------:R-:W-:-:S05]  /*5d60*/  IMAD.MOV.U32 R5, RZ, RZ, RZ ;  /* 0x000000ffff057224 */ /* 0x000fca00078e00ff */
[----:B------:R1:W-:Y:S01]  /*5d70*/  STG.E.64 desc[UR36][R2.64], R4 ;  /* 0x0000000402007986 */ /* 0x0003e2000c101b24 */
[----:B------:R-:W-:Y:S05]  /*5d80*/  BRA `(.L_x_114) ;  /* 0x0000000800c87947 */ /* 0x000fea0003800000 */
.L_x_120:
[----:B-1----:R-:W-:-:S05]  /*5d90*/  IMAD.U32 R5, R5, 0x10000, RZ ;  /* 0x0001000005057824 */ /* 0x002fca00078e00ff */
[----:B------:R-:W-:-:S04]  /*5da0*/  F2FP.F16.F32.PACK_AB R5, RZ, R5 ;  /* 0x00000005ff05723e */ /* 0x000fc800000000ff */
[----:B------:R-:W-:-:S05]  /*5db0*/  PRMT R5, R5, 0x5410, RZ ;  /* 0x0000541005057816 */ /* 0x000fca00000000ff */
[----:B------:R1:W-:Y:S01]  /*5dc0*/  STG.E desc[UR36][R2.64], R5 ;  /* 0x0000000502007986 */ /* 0x0003e2000c101924 */
[----:B------:R-:W-:Y:S05]  /*5dd0*/  BRA `(.L_x_114) ;  /* 0x0000000800b47947 */ /* 0x000fea0003800000 */
.L_x_119:
[----:B-1----:R-:W-:-:S05]  /*5de0*/  SHF.L.U32 R4, R5, 0x10, RZ ;  /* 0x0000001005047819 */ /* 0x002fca00000006ff */
[----:B------:R-:W-:-:S06]  /*5df0*/  FMUL.FTZ R4, R4, 1 ;  /* 0x3f80000004047820 */ /* 0x000fcc0000410000 */
[----:B------:R-:W1:Y:S02]  /*5e00*/  F2F.F64.F32 R4, R4 ;  /* 0x0000000400047310 */ /* 0x000e640000201800 */
[----:B-1----:R1:W-:Y:S01]  /*5e10*/  STG.E.64 desc[UR36][R2.64], R4 ;  /* 0x0000000402007986 */ /* 0x0023e2000c101b24 */
[----:B------:R-:W-:Y:S05]  /*5e20*/  BRA `(.L_x_114) ;  /* 0x0000000800a07947 */ /* 0x000fea0003800000 */
.L_x_109:
[----:B------:R-:W-:-:S09]  /*5e30*/  UISETP.GT.AND UP0, UPT, UR4, 0x18, UPT ;  /* 0x000000180400788c */ /* 0x000fd2000bf04270 */
[----:B------:R-:W-:Y:S05]  /*5e40*/  BRA.U !UP0, `(.L_x_121) ;  /* 0x0000000508607547 */ /* 0x000fea000b800000 */
        /* <DEDUP_REMOVED lines=12> */
.L_x_124:
[----:B-1----:R-:W-:Y:S01]  /*5f10*/  IMAD.U32 R5, R5, 0x10000, RZ ;  /* 0x0001000005057824 */ /* 0x002fe200078e00ff */
[----:B------:R-:W-:Y:S01]  /*5f20*/  BSSY.RECONVERGENT B0, `(.L_x_125) ;  /* 0x0000013000007945 */ /* 0x000fe20003800200 */
[----:B0-----:R-:W-:-:S03]  /*5f30*/  MOV R0, 0x80 ;  /* 0x0000008000007802 */ /* 0x001fc60000000f00 */
[----:B------:R-:W-:-:S04]  /*5f40*/  LOP3.LUT R4, R5, 0x7fffffff, RZ, 0xc0, !PT ;  /* 0x7fffffff05047812 */ /* 0x000fc800078ec0ff */
[----:B------:R-:W-:-:S13]  /*5f50*/  ISETP.GT.U32.AND P0, PT, R4, 0x437fffff, PT ;  /* 0x437fffff0400780c */ /* 0x000fda0003f04070 */
[----:B------:R-:W-:Y:S05]  /*5f60*/  @P0 BRA `(.L_x_126) ;  /* 0x0000000000380947 */ /* 0x000fea0003800000 */
[----:B------:R-:W-:-:S13]  /*5f70*/  ISETP.GE.U32.AND P0, PT, R4, 0x3c000000, PT ;  /* 0x3c0000000400780c */ /* 0x000fda0003f06070 */
[----:B------:R-:W-:-:S04]  /*5f80*/  @P0 SHF.R.U32.HI R0, RZ, 0x14, R5 ;  /* 0x00000014ff000819 */ /* 0x000fc80000011605 */
[----:B------:R-:W-:-:S04]  /*5f90*/  @P0 LOP3.LUT R0, R0, 0x1, RZ, 0xc0, !PT ;  /* 0x0000000100000812 */ /* 0x000fc800078ec0ff */
[----:B------:R-:W-:-:S04]  /*5fa0*/  @P0 IADD3 R0, PT, PT, R5, 0x487ffff, R0 ;  /* 0x0487ffff05000810 */ /* 0x000fc80007ffe000 */
[----:B------:R-:W-:-:S04]  /*5fb0*/  @P0 SHF.R.U32.HI R0, RZ, 0x14, R0 ;  /* 0x00000014ff000819 */ /* 0x000fc80000011600 */
[----:B------:R-:W-:Y:S01]  /*5fc0*/  @P0 LOP3.LUT R0, R0, 0xff, RZ, 0xc0, !PT ;  /* 0x000000ff00000812 */ /* 0x000fe200078ec0ff */
[----:B------:R-:W-:Y:S06]  /*5fd0*/  @P0 BRA `(.L_x_127) ;  /* 0x0000000000140947 */ /* 0x000fec0003800000 */
[----:B------:R-:W-:-:S05]  /*5fe0*/  FADD.FTZ R0, R4, 8192 ;  /* 0x4600000004007421 */ /* 0x000fca0000010000 */
[----:B------:R-:W-:Y:S02]  /*5ff0*/  LOP3.LUT P0, R4, R0, 0xff, RZ, 0xc0, !PT ;  /* 0x000000ff00047812 */ /* 0x000fe4000780c0ff */
[----:B------:R-:W-:-:S11]  /*6000*/  PRMT R0, RZ, 0x7610, R0 ;  /* 0x00007610ff007816 */ /* 0x000fd60000000000 */
[----:B------:R-:W-:Y:S05]  /*6010*/  @!P0 BRA `(.L_x_126) ;  /* 0x00000000000c8947 */ /* 0x000fea0003800000 */
[----:B------:R-:W-:-:S07]  /*6020*/  IMAD.MOV.U32 R0, RZ, RZ, R4 ;  /* 0x000000ffff007224 */ /* 0x000fce00078e0004 */
.L_x_127:
[----:B------:R-:W-:-:S04]  /*6030*/  SHF.R.U32.HI R5, RZ, 0x18, R5 ;  /* 0x00000018ff057819 */ /* 0x000fc80000011605 */
[----:B------:R-:W-:-:S07]  /*6040*/  LOP3.LUT R0, R0, 0x80, R5, 0xf8, !PT ;  /* 0x0000008000007812 */ /* 0x000fce00078ef805 */
.L_x_126:
[----:B------:R-:W-:Y:S05]  /*6050*/  BSYNC.RECONVERGENT B0 ;  /* 0x0000000000007941 */ /* 0x000fea0003800200 */
.L_x_125:
[----:B------:R0:W-:Y:S01]  /*6060*/  STG.E.U8 desc[UR36][R2.64], R0 ;  /* 0x0000000002007986 */ /* 0x0001e2000c101124 */
[----:B------:R-:W-:Y:S05]  /*6070*/  BRA `(.L_x_114) ;  /* 0x00000008000c7947 */ /* 0x000fea0003800000 */
.L_x_123:
[----:B-1----:R-:W-:Y:S01]  /*6080*/  IMAD.U32 R5, R5, 0x10000, RZ ;  /* 0x0001000005057824 */ /* 0x002fe200078e00ff */
[----:B------:R-:W-:Y:S01]  /*6090*/  BSSY.RECONVERGENT B0, `(.L_x_128) ;  /* 0x0000013000007945 */ /* 0x000fe20003800200 */
[----:B0-----:R-:W-:-:S03]  /*60a0*/  HFMA2 R0, -RZ, RZ, 0, 7.62939453125e-06 ;  /* 0x00000080ff007431 */ /* 0x001fc600000001ff */
        /* <DEDUP_REMOVED lines=15> */
.L_x_130:
[----:B------:R-:W-:-:S04]  /*61a0*/  SHF.R.U32.HI R5, RZ, 0x18, R5 ;  /* 0x00000018ff057819 */ /* 0x000fc80000011605 */
[----:B------:R-:W-:-:S07]  /*61b0*/  LOP3.LUT R0, R0, 0x80, R5, 0xf8, !PT ;  /* 0x0000008000007812 */ /* 0x000fce00078ef805 */
.L_x_129:
[----:B------:R-:W-:Y:S05]  /*61c0*/  BSYNC.RECONVERGENT B0 ;  /* 0x0000000000007941 */ /* 0x000fea0003800200 */
.L_x_128:
[----:B------:R0:W-:Y:S01]  /*61d0*/  STG.E.U8 desc[UR36][R2.64], R0 ;  /* 0x0000000002007986 */ /* 0x0001e2000c101124 */
[----:B------:R-:W-:Y:S05]  /*61e0*/  BRA `(.L_x_114) ;  /* 0x0000000400b07947 */ /* 0x000fea0003800000 */
.L_x_122:
[----:B------:R-:W-:-:S09]  /*61f0*/  UISETP.NE.AND UP0, UPT, UR4, 0x1c, UPT ;  /* 0x0000001c0400788c */ /* 0x000fd2000bf05270 */
[----:B------:R-:W-:Y:S05]  /*6200*/  BRA.U !UP0, `(.L_x_131) ;  /* 0x0000000108607547 */ /* 0x000fea000b800000 */
[----:B------:R-:W-:-:S09]  /*6210*/  UISETP.NE.AND UP0, UPT, UR4, 0x1d, UPT ;  /* 0x0000001d0400788c */ /* 0x000fd2000bf05270 */
[----:B------:R-:W-:Y:S05]  /*6220*/  BRA.U !UP0, `(.L_x_132) ;  /* 0x0000000108487547 */ /* 0x000fea000b800000 */
[----:B------:R-:W-:-:S09]  /*6230*/  UISETP.NE.AND UP0, UPT, UR4, 0x2c, UPT ;  /* 0x0000002c0400788c */ /* 0x000fd2000bf05270 */
[----:B------:R-:W-:Y:S05]  /*6240*/  BRA.U UP0, `(.L_x_113) ;  /* 0x0000000100bc7547 */ /* 0x000fea000b800000 */
[----:B-1----:R-:W-:-:S05]  /*6250*/  IMAD.U32 R5, R5, 0x10000, RZ ;  /* 0x0001000005057824 */ /* 0x002fca00078e00ff */
[----:B------:R-:W-:-:S04]  /*6260*/  SHF.R.U32.HI R6, RZ, 0x17, R5 ;  /* 0x00000017ff067819 */ /* 0x000fc80000011605 */
[----:B------:R-:W-:-:S04]  /*6270*/  LOP3.LUT R4, R6, 0xff, RZ, 0xc0, !PT ;  /* 0x000000ff06047812 */ /* 0x000fc800078ec0ff */
[----:B------:R-:W-:-:S13]  /*6280*/  ISETP.NE.AND P1, PT, R4, 0xff, PT ;  /* 0x000000ff0400780c */ /* 0x000fda0003f25270 */
[--C-:B0-----:R-:W-:Y:S02]  /*6290*/  @P1 SHF.R.U32.HI R0, RZ, 0x16, R5.reuse ;  /* 0x00000016ff001819 */ /* 0x101fe40000011605 */
[----:B------:R-:W-:Y:S01]  /*62a0*/  @P1 LOP3.LUT P0, RZ, R4, 0x3fffff, R5, 0xf8, !PT ;  /* 0x003fffff04ff1812 */ /* 0x000fe2000780f805 */
[----:B------:R-:W-:Y:S01]  /*62b0*/  HFMA2 R5, -RZ, RZ, 0, 1.5199184417724609375e-05 ;  /* 0x000000ffff057431 */ /* 0x000fe200000001ff */
[----:B------:R-:W-:-:S04]  /*62c0*/  @P1 LOP3.LUT R0, R0, 0x1, RZ, 0xc0, !PT ;  /* 0x0000000100001812 */ /* 0x000fc800078ec0ff */
[----:B------:R-:W-:Y:S01]  /*62d0*/  @P1 ISETP.EQ.U32.AND P2, PT, R0, 0x1, P0 ;  /* 0x000000010000180c */ /* 0x000fe20000742070 */
[----:B------:R-:W-:Y:S01]  /*62e0*/  @P1 VIADD R0, R6, 0x1 ;  /* 0x0000000106001836 */ /* 0x000fe20000000000 */
[----:B------:R-:W-:Y:S02]  /*62f0*/  PLOP3.LUT P0, PT, PT, PT, PT, 0x80, 0x8 ;  /* 0x000000000008781c */ /* 0x000fe40003f0f070 */
[----:B------:R-:W-:-:S13]  /*6300*/  @P1 PLOP3.LUT P0, PT, P2, PT, PT, 0x80, 0x8 ;  /* 0x000000000008181c */ /* 0x000fda000170f070 */
[----:B------:R-:W-:-:S05]  /*6310*/  @!P0 IMAD.MOV R0, RZ, RZ, R6 ;  /* 0x000000ffff008224 */ /* 0x000fca00078e0206 */
[----:B------:R-:W-:-:S05]  /*6320*/  @P1 MOV R5, R0 ;  /* 0x0000000000051202 */ /* 0x000fca0000000f00 */
[----:B------:R0:W-:Y:S01]  /*6330*/  STG.E.U8 desc[UR36][R2.64], R5 ;  /* 0x0000000502007986 */ /* 0x0001e2000c101124 */
[----:B------:R-:W-:Y:S05]  /*6340*/  BRA `(.L_x_114) ;  /* 0x0000000400587947 */ /* 0x000fea0003800000 */
.L_x_132:
[----:B-1----:R-:W-:-:S06]  /*6350*/  IMAD.U32 R5, R5, 0x10000, RZ ;  /* 0x0001000005057824 */ /* 0x002fcc00078e00ff */
[----:B------:R-:W1:Y:S02]  /*6360*/  F2I.U64.TRUNC R4, R5 ;  /* 0x0000000500047311 */ /* 0x000e64000020d800 */
[----:B-1----:R1:W-:Y:S01]  /*6370*/  STG.E.64 desc[UR36][R2.64], R4 ;  /* 0x0000000402007986 */ /* 0x0023e2000c101b24 */
[----:B------:R-:W-:Y:S05]  /*6380*/  BRA `(.L_x_114) ;  /* 0x0000000400487947 */ /* 0x000fea0003800000 */
.L_x_131:
[----:B-1----:R-:W-:-:S06]  /*6390*/  IMAD.U32 R5, R5, 0x10000, RZ ;  /* 0x0001000005057824 */ /* 0x002fcc00078e00ff */
[----:B------:R-:W1:Y:S02]  /*63a0*/  F2I.FTZ.U32.TRUNC.NTZ R5, R5 ;  /* 0x0000000500057305 */ /* 0x000e64000021f000 */
[----:B-1----:R1:W-:Y:S01]  /*63b0*/  STG.E desc[UR36][R2.64], R5 ;  /* 0x0000000502007986 */ /* 0x0023e2000c101924 */
[----:B------:R-:W-:Y:S05]  /*63c0*/  BRA `(.L_x_114) ;  /* 0x0000000400387947 */ /* 0x000fea0003800000 */
.L_x_121:
[----:B------:R-:W-:-:S09]  /*63d0*/  UISETP.GT.AND UP0, UPT, UR4, 0xe, UPT ;  /* 0x0000000e0400788c */ /* 0x000fd2000bf04270 */
[----:B------:R-:W-:Y:S05]  /*63e0*/  BRA.U UP0, `(.L_x_133) ;  /* 0x00000001003c7547 */ /* 0x000fea000b800000 */
[----:B------:R-:W-:-:S09]  /*63f0*/  UISETP.NE.AND UP0, UPT, UR4, 0xa, UPT ;  /* 0x0000000a0400788c */ /* 0x000fd2000bf05270 */
[----:B------:R-:W-:Y:S05]  /*6400*/  BRA.U !UP0, `(.L_x_134) ;  /* 0x00000001081c7547 */ /* 0x000fea000b800000 */
[----:B------:R-:W-:-:S09]  /*6410*/  UISETP.NE.AND UP0, UPT, UR4, 0xb, UPT ;  /* 0x0000000b0400788c */ /* 0x000fd2000bf05270 */
[----:B------:R-:W-:Y:S05]  /*6420*/  BRA.U UP0, `(.L_x_113) ;  /* 0x0000000100447547 */ /* 0x000fea000b800000 */
[----:B-1----:R-:W-:-:S04]  /*6430*/  SHF.L.U32 R5, R5, 0x10, RZ ;  /* 0x0000001005057819 */ /* 0x002fc800000006ff */
[----:B------:R-:W-:-:S04]  /*6440*/  FSETP.NEU.FTZ.AND P0, PT, R5, RZ, PT ;  /* 0x000000ff0500720b */ /* 0x000fc80003f1d000 */
[----:B------:R-:W-:-:S05]  /*6450*/  SEL R5, RZ, 0x1, !P0 ;  /* 0x00000001ff057807 */ /* 0x000fca0004000000 */
[----:B------:R4:W-:Y:S01]  /*6460*/  STG.E.U8 desc[UR36][R2.64], R5 ;  /* 0x0000000502007986 */ /* 0x0009e2000c101124 */
[----:B------:R-:W-:Y:S05]  /*6470*/  BRA `(.L_x_114) ;  /* 0x00000004000c7947 */ /* 0x000fea0003800000 */
.L_x_134:
[----:B-1----:R-:W-:Y:S01]  /*6480*/  IMAD.U32 R5, R5, 0x10000, RZ ;  /* 0x0001000005057824 */ /* 0x002fe200078e00ff */
[----:B------:R-:W-:-:S03]  /*6490*/  CS2R R6, SRZ ;  /* 0x0000000000067805 */ /* 0x000fc6000001ff00 */
[----:B------:R-:W-:-:S06]  /*64a0*/  FMUL.FTZ R5, R5, 1 ;  /* 0x3f80000005057820 */ /* 0x000fcc0000410000 */
[----:B------:R-:W1:Y:S02]  /*64b0*/  F2F.F64.F32 R4, R5 ;  /* 0x0000000500047310 */ /* 0x000e640000201800 */
[----:B-1----:R1:W-:Y:S01]  /*64c0*/  STG.E.128 desc[UR36][R2.64], R4 ;  /* 0x0000000402007986 */ /* 0x0023e2000c101d24 */
[----:B------:R-:W-:Y:S05]  /*64d0*/  BRA `(.L_x_114) ;  /* 0x0000000000f47947 */ /* 0x000fea0003800000 */
.L_x_133:
[----:B------:R-:W-:-:S09]  /*64e0*/  UISETP.NE.AND UP0, UPT, UR4, 0xf, UPT ;  /* 0x0000000f0400788c */ /* 0x000fd2000bf05270 */
[----:B------:R-:W-:Y:S05]  /*64f0*/  BRA.U !UP0, `(.L_x_135) ;  /* 0x0000000108e87547 */ /* 0x000fea000b800000 */
[----:B------:R-:W-:-:S09]  /*6500*/  UISETP.NE.AND UP0, UPT, UR4, 0x17, UPT ;  /* 0x000000170400788c */ /* 0x000fd2000bf05270 */
[----:B------:R-:W-:Y:S05]  /*6510*/  BRA.U !UP0, `(.L_x_136) ;  /* 0x0000000108907547 */ /* 0x000fea000b800000 */
[----:B------:R-:W-:-:S09]  /*6520*/  UISETP.NE.AND UP0, UPT, UR4, 0x18, UPT ;  /* 0x000000180400788c */ /* 0x000fd2000bf05270 */
[----:B------:R-:W-:Y:S05]  /*6530*/  BRA.U !UP0, `(.L_x_137) ;  /* 0x0000000108447547 */ /* 0x000fea000b800000 */
.L_x_113:
[----:B0-----:R-:W-:Y:S01]  /*6540*/  MOV R0, 0x0 ;  /* 0x0000000000007802 */ /* 0x001fe20000000f00 */
[----:B------:R-:W0:Y:S01]  /*6550*/  LDCU.64 UR4, c[0x4][0x158] ;  /* 0x01002b00ff0477ac */ /* 0x000e220008000a00 */
[----:B------:R-:W-:Y:S02]  /*6560*/  HFMA2 R12, -RZ, RZ, 0, 5.9604644775390625e-08 ;  /* 0x00000001ff0c7431 */ /* 0x000fe400000001ff */
[----:B------:R-:W-:Y:S01]  /*6570*/  IMAD.MOV.U32 R8, RZ, RZ, 0x65 ;  /* 0x00000065ff087424 */ /* 0x000fe200078e00ff */
[----:B------:R2:W3:Y:S01]  /*6580*/  LDC.64 R2, c[0x4][R0] ;  /* 0x0100000000027b82 */ /* 0x0004e20000000a00 */
[----:B------:R-:W4:Y:S01]  /*6590*/  LDCU.64 UR6, c[0x4][0x160] ;  /* 0x01002c00ff0677ac */ /* 0x000f220008000a00 */
[----:B------:R-:W-:Y:S01]  /*65a0*/  IMAD.MOV.U32 R13, RZ, RZ, RZ ;  /* 0x000000ffff0d7224 */ /* 0x000fe200078e00ff */
[----:B------:R-:W5:Y:S01]  /*65b0*/  LDCU.64 UR8, c[0x4][0x70] ;  /* 0x01000e00ff0877ac */ /* 0x000f620008000a00 */
[----:B0-----:R-:W-:Y:S01]  /*65c0*/  IMAD.U32 R4, RZ, RZ, UR4 ;  /* 0x00000004ff047e24 */ /* 0x001fe2000f8e00ff */
[----:B-1----:R-:W-:Y:S01]  /*65d0*/  MOV R5, UR5 ;  /* 0x0000000500057c02 */ /* 0x002fe20008000f00 */
[----:B----4-:R-:W-:-:S02]  /*65e0*/  IMAD.U32 R6, RZ, RZ, UR6 ;  /* 0x00000006ff067e24 */ /* 0x010fc4000f8e00ff */
[----:B------:R-:W-:Y:S01]  /*65f0*/  IMAD.U32 R7, RZ, RZ, UR7 ;  /* 0x00000007ff077e24 */ /* 0x000fe2000f8e00ff */
[----:B-----5:R-:W-:Y:S01]  /*6600*/  MOV R10, UR8 ;  /* 0x00000008000a7c02 */ /* 0x020fe20008000f00 */
[----:B--2---:R-:W-:-:S07]  /*6610*/  IMAD.U32 R11, RZ, RZ, UR9 ;  /* 0x00000009ff0b7e24 */ /* 0x004fce000f8e00ff */
[----:B------:R-:W-:-:S07]  /*6620*/  LEPC R20, `(.L_x_138) ;  /* 0x000000001014794e */ /* 0x000fce0000000000 */
[----:B---3--:R-:W-:Y:S05]  /*6630*/  CALL.ABS.NOINC R2 ;  /* 0x0000000002007343 */ /* 0x008fea0003c00000 */
.L_x_138:
[----:B------:R-:W-:Y:S05]  /*6640*/  BRA `(.L_x_114) ;  /* 0x0000000000987947 */ /* 0x000fea0003800000 */
.L_x_137:
[----:B-1----:R-:W-:Y:S01]  /*6650*/  IMAD.U32 R7, R5, 0x10000, RZ ;  /* 0x0001000005077824 */ /* 0x002fe200078e00ff */
[----:B------:R-:W-:Y:S01]  /*6660*/  BSSY.RECONVERGENT B0, `(.L_x_139) ;  /* 0x000000c000007945 */ /* 0x000fe20003800200 */
[----:B0-----:R-:W-:-:S03]  /*6670*/  MOV R0, 0x7f ;  /* 0x0000007f00007802 */ /* 0x001fc60000000f00 */
[----:B------:R-:W-:Y:S02]  /*6680*/  LOP3.LUT R4, R7, 0x7fffffff, RZ, 0xc0, !PT ;  /* 0x7fffffff07047812 */ /* 0x000fe400078ec0ff */
[----:B------:R-:W-:Y:S02]  /*6690*/  SHF.R.U32.HI R5, RZ, 0x18, R7 ;  /* 0x00000018ff057819 */ /* 0x000fe40000011607 */
[----:B------:R-:W-:-:S13]  /*66a0*/  ISETP.GT.U32.AND P0, PT, R4, 0x43efffff, PT ;  /* 0x43efffff0400780c */ /* 0x000fda0003f04070 */
[----:B------:R-:W-:Y:S05]  /*66b0*/  @P0 BRA `(.L_x_140) ;  /* 0x0000000000180947 */ /* 0x000fea0003800000 */
[----:B------:R-:W-:-:S13]  /*66c0*/  ISETP.GE.U32.AND P0, PT, R4, 0x3c800000, PT ;  /* 0x3c8000000400780c */ /* 0x000fda0003f06070 */
[----:B------:R-:W-:-:S04]  /*66d0*/  @P0 SHF.R.U32.HI R0, RZ, 0x14, R7 ;  /* 0x00000014ff000819 */ /* 0x000fc80000011607 */
[----:B------:R-:W-:-:S04]  /*66e0*/  @P0 LOP3.LUT R0, R0, 0x1, RZ, 0xc0, !PT ;  /* 0x0000000100000812 */ /* 0x000fc800078ec0ff */
[----:B------:R-:W-:-:S04]  /*66f0*/  @P0 IADD3 R0, PT, PT, R7, 0x407ffff, R0 ;  /* 0x0407ffff07000810 */ /* 0x000fc80007ffe000 */
[----:B------:R-:W-:Y:S01]  /*6700*/  @P0 SHF.R.U32.HI R0, RZ, 0x14, R0 ;  /* 0x00000014ff000819 */ /* 0x000fe20000011600 */
[----:B------:R-:W-:-:S07]  /*6710*/  @!P0 FADD.FTZ R0, R4, 16384 ;  /* 0x4680000004008421 */ /* 0x000fce0000010000 */
.L_x_140:
[----:B------:R-:W-:Y:S05]  /*6720*/  BSYNC.RECONVERGENT B0 ;  /* 0x0000000000007941 */ /* 0x000fea0003800200 */
.L_x_139:
[----:B------:R-:W-:-:S05]  /*6730*/  LOP3.LUT R5, R0, 0x80, R5, 0xf8, !PT ;  /* 0x0000008000057812 */ /* 0x000fca00078ef805 */
[----:B------:R3:W-:Y:S01]  /*6740*/  STG.E.U8 desc[UR36][R2.64], R5 ;  /* 0x0000000502007986 */ /* 0x0007e2000c101124 */
[----:B------:R-:W-:Y:S05]  /*6750*/  BRA `(.L_x_114) ;  /* 0x0000000000547947 */ /* 0x000fea0003800000 */
.L_x_136:
[----:B-1----:R-:W-:Y:S01]  /*6760*/  IMAD.U32 R5, R5, 0x10000, RZ ;  /* 0x0001000005057824 */ /* 0x002fe200078e00ff */
[----:B------:R-:W-:Y:S04]  /*6770*/  BSSY.RECONVERGENT B0, `(.L_x_141) ;  /* 0x000000e000007945 */ /* 0x000fe80003800200 */
[----:B------:R-:W-:-:S04]  /*6780*/  LOP3.LUT R4, R5, 0x7fffffff, RZ, 0xc0, !PT ;  /* 0x7fffffff05047812 */ /* 0x000fc800078ec0ff */
[----:B------:R-:W-:-:S13]  /*6790*/  ISETP.GT.U32.AND P0, PT, R4, 0x477fffff, PT ;  /* 0x477fffff0400780c */ /* 0x000fda0003f04070 */
[----:B------:R-:W-:Y:S05]  /*67a0*/  @P0 BRA `(.L_x_142) ;  /* 0x00000000001c0947 */ /* 0x000fea0003800000 */
[----:B------:R-:W-:-:S13]  /*67b0*/  ISETP.GE.U32.AND P0, PT, R4, 0x38800000, PT ;  /* 0x388000000400780c */ /* 0x000fda0003f06070 */
[----:B0-----:R-:W-:-:S04]  /*67c0*/  @P0 SHF.R.U32.HI R0, RZ, 0x15, R5 ;  /* 0x00000015ff000819 */ /* 0x001fc80000011605 */
[----:B------:R-:W-:-:S04]  /*67d0*/  @P0 LOP3.LUT R0, R0, 0x1, RZ, 0xc0, !PT ;  /* 0x0000000100000812 */ /* 0x000fc800078ec0ff */
[----:B------:R-:W-:-:S04]  /*67e0*/  @P0 IADD3 R0, PT, PT, R5, 0x80fffff, R0 ;  /* 0x080fffff05000810 */ /* 0x000fc80007ffe000 */
[----:B------:R-:W-:Y:S01]  /*67f0*/  @P0 SHF.R.U32.HI R0, RZ, 0x15, R0 ;  /* 0x00000015ff000819 */ /* 0x000fe20000011600 */
[----:B------:R-:W-:Y:S01]  /*6800*/  @!P0 FADD.FTZ R0, R4, 128 ;  /* 0x4300000004008421 */ /* 0x000fe20000010000 */
[----:B------:R-:W-:Y:S06]  /*6810*/  BRA `(.L_x_143) ;  /* 0x00000000000c7947 */ /* 0x000fec0003800000 */
.L_x_142:
[----:B0-----:R-:W-:Y:S01]  /*6820*/  IMAD.MOV.U32 R0, RZ, RZ, 0x7f ;  /* 0x0000007fff007424 */ /* 0x001fe200078e00ff */
[----:B------:R-:W-:-:S04]  /*6830*/  ISETP.GT.U32.AND P0, PT, R4, 0x7f800000, PT ;  /* 0x7f8000000400780c */ /* 0x000fc80003f04070 */
[----:B------:R-:W-:-:S09]  /*6840*/  SEL R0, R0, 0x7c, P0 ;  /* 0x0000007c00007807 */ /* 0x000fd20000000000 */
.L_x_143:
[----:B------:R-:W-:Y:S05]  /*6850*/  BSYNC.RECONVERGENT B0 ;  /* 0x0000000000007941 */ /* 0x000fea0003800200 */
.L_x_141:
[----:B------:R-:W-:-:S04]  /*6860*/  SHF.R.U32.HI R5, RZ, 0x18, R5 ;  /* 0x00000018ff057819 */ /* 0x000fc80000011605 */
[----:B------:R-:W-:-:S05]  /*6870*/  LOP3.LUT R5, R0, 0x80, R5, 0xf8, !PT ;  /* 0x0000008000057812 */ /* 0x000fca00078ef805 */
[----:B------:R2:W-:Y:S01]  /*6880*/  STG.E.U8 desc[UR36][R2.64], R5 ;  /* 0x0000000502007986 */ /* 0x0005e2000c101124 */
[----:B------:R-:W-:Y:S05]  /*6890*/  BRA `(.L_x_114) ;  /* 0x0000000000047947 */ /* 0x000fea0003800000 */
.L_x_135:
[----:B-1----:R1:W-:Y:S02]  /*68a0*/  STG.E.U16 desc[UR36][R2.64], R5 ;  /* 0x0000000502007986 */ /* 0x0023e4000c101524 */
.L_x_114:
[----:B------:R-:W-:-:S07]  /*68b0*/  IADD3 R17, PT, PT, R17, 0x80, RZ ;  /* 0x0000008011117810 */ /* 0x000fce0007ffe0ff */
.L_x_74:
[----:B------:R-:W-:Y:S05]  /*68c0*/  BSYNC.RECONVERGENT B6 ;  /* 0x0000000000067941 */ /* 0x000fea0003800200 */
.L_x_73:
[----:B------:R-:W5:Y:S01]  /*68d0*/  LDCU UR4, c[0x0][0x380] ;  /* 0x00007000ff0477ac */ /* 0x000f620008000800 */
[----:B------:R-:W-:Y:S01]  /*68e0*/  BSSY.RECONVERGENT B6, `(.L_x_144) ;  /* 0x000033e000067945 */ /* 0x000fe20003800200 */
[----:B-----5:R-:W-:-:S13]  /*68f0*/  ISETP.GE.AND P0, PT, R17, UR4, PT ;  /* 0x0000000411007c0c */ /* 0x020fda000bf06270 */
[----:B------:R-:W-:Y:S05]  /*6900*/  @P0 BRA `(.L_x_145) ;  /* 0x0000003000ec0947 */ /* 0x000fea0003800000 */
[----:B------:R-:W5:Y:S01]  /*6910*/  LDCU UR4, c[0x0][0x388] ;  /* 0x00007100ff0477ac */ /* 0x000f620008000800 */
[----:B0-----:R-:W-:Y:S02]  /*6920*/  IMAD.MOV.U32 R0, RZ, RZ, RZ ;  /* 0x000000ffff007224 */ /* 0x001fe400078e00ff */
[----:B------:R-:W-:Y:S01]  /*6930*/  IMAD.MOV.U32 R16, RZ, RZ, RZ ;  /* 0x000000ffff107224 */ /* 0x000fe200078e00ff */
[----:B-----5:R-:W-:-:S09]  /*6940*/  UISETP.NE.AND UP0, UPT, UR4, URZ, UPT ;  /* 0x000000ff0400728c */ /* 0x020fd2000bf05270 */
[----:B------:R-:W-:Y:S05]  /*6950*/  BRA.U !UP0, `(.L_x_146) ;  /* 0x0000001108a87547 */ /* 0x000fea000b800000 */
[----:B------:R-:W1:Y:S01]  /*6960*/  LDCU.64 UR4, c[0x0][0x390] ;  /* 0x00007200ff0477ac */ /* 0x000e620008000a00 */
[----:B------:R-:W-:Y:S01]  /*6970*/  HFMA2 R16, -RZ, RZ, 0, 0 ;  /* 0x00000000ff107431 */ /* 0x000fe200000001ff */
[----:B------:R-:W0:Y:S01]  /*6980*/  LDCU UR6, c[0x0][0x38c] ;  /* 0x00007180ff0677ac */ /* 0x000e220008000800 */
[----:B------:R-:W5:Y:S01]  /*6990*/  LDCU.64 UR8, c[0x0][0x4b8] ;  /* 0x00009700ff0877ac */ /* 0x000f620008000a00 */
[----:B------:R-:W-:Y:S02]  /*69a0*/  UISETP.NE.AND UP0, UPT, UR40, URZ, UPT ;  /* 0x000000ff2800728c */ /* 0x000fe4000bf05270 */
[----:B-1234-:R-:W-:-:S05]  /*69b0*/  IMAD.HI.U32 R2, R17, UR4, R16 ;  /* 0x0000000411027c27 */ /* 0x01efca000f8e0010 */
[----:B------:R-:W-:-:S05]  /*69c0*/  SHF.R.U32.HI R3, RZ, UR5, R2 ;  /* 0x00000005ff037c19 */ /* 0x000fca0008011602 */
[----:B------:R-:W-:-:S04]  /*69d0*/  IMAD.MOV R0, RZ, RZ, -R3 ;  /* 0x000000ffff007224 */ /* 0x000fc800078e0a03 */
        /* <DEDUP_REMOVED lines=290> */
.L_x_146:
        /* <DEDUP_REMOVED lines=18> */
.L_x_150:
[----:B------:R-:W2:Y:S02]  /*7d20*/  LDG.E.U8 R2, desc[UR36][R2.64] ;  /* 0x0000002402027981 */ /* 0x000ea4000c1e1100 */
[----:B--2---:R-:W-:-:S04]  /*7d30*/  I2FP.F32.U32 R0, R2 ;  /* 0x0000000200007245 */ /* 0x004fc80000201000 */
[----:B------:R-:W-:Y:S01]  /*7d40*/  F2FP.BF16.F32.PACK_AB R0, RZ, R0 ;  /* 0x00000000ff00723e */ /* 0x000fe200000010ff */
[----:B------:R-:W-:Y:S06]  /*7d50*/  BRA `(.L_x_152) ;  /* 0x0000000c00a47947 */ /* 0x000fec0003800000 */
.L_x_149:
        /* <DEDUP_REMOVED lines=10> */
.L_x_154:
[----:B------:R-:W2:Y:S02]  /*7e00*/  LDG.E R2, desc[UR36][R2.64] ;  /* 0x0000002402027981 */ /* 0x000ea4000c1e1900 */
[----:B--2---:R-:W-:-:S04]  /*7e10*/  I2FP.F32.S32 R0, R2 ;  /* 0x0000000200007245 */ /* 0x004fc80000201400 */
[----:B------:R-:W-:Y:S01]  /*7e20*/  F2FP.BF16.F32.PACK_AB R0, RZ, R0 ;  /* 0x00000000ff00723e */ /* 0x000fe200000010ff */
[----:B------:R-:W-:Y:S06]  /*7e30*/  BRA `(.L_x_152) ;  /* 0x0000000c006c7947 */ /* 0x000fec0003800000 */
.L_x_153:
[----:B------:R-:W2:Y:S02]  /*7e40*/  LDG.E.U16 R2, desc[UR36][R2.64] ;  /* 0x0000002402027981 */ /* 0x000ea4000c1e1500 */
[----:B--2---:R-:W0:Y:S02]  /*7e50*/  I2F.S16 R0, R2 ;  /* 0x0000000200007306 */ /* 0x004e240000101400 */
[----:B0-----:R-:W-:Y:S01]  /*7e60*/  F2FP.BF16.F32.PACK_AB R0, RZ, R0 ;  /* 0x00000000ff00723e */ /* 0x001fe200000010ff */
[----:B------:R-:W-:Y:S06]  /*7e70*/  BRA `(.L_x_152) ;  /* 0x0000000c005c7947 */ /* 0x000fec0003800000 */
.L_x_148:
        /* <DEDUP_REMOVED lines=9> */
.L_x_156:
[----:B------:R-:W2:Y:S02]  /*7f10*/  LDG.E.U16 R0, desc[UR36][R2.64] ;  /* 0x0000002402007981 */ /* 0x000ea4000c1e1500 */
[----:B--2---:R-:W-:-:S05]  /*7f20*/  HADD2.F32 R0, -RZ, R0.H0_H0 ;  /* 0x20000000ff007230 */ /* 0x004fca0000004100 */
[----:B------:R-:W-:Y:S01]  /*7f30*/  F2FP.BF16.F32.PACK_AB R0, RZ, R0 ;  /* 0x00000000ff00723e */ /* 0x000fe200000010ff */
[----:B------:R-:W-:Y:S06]  /*7f40*/  BRA `(.L_x_152) ;  /* 0x0000000c00287947 */ /* 0x000fec0003800000 */
.L_x_155:
        /* <DEDUP_REMOVED lines=9> */
.L_x_158:
[----:B------:R-:W2:Y:S02]  /*7fe0*/  LDG.E.U16 R2, desc[UR36][R2.64] ;  /* 0x0000002402027981 */ /* 0x000ea4000c1e1500 */
[----:B--2---:R-:W-:-:S05]  /*7ff0*/  HADD2.F32 R0, -RZ, R2.H0_H0 ;  /* 0x20000002ff007230 */ /* 0x004fca0000004100 */
[----:B------:R-:W-:Y:S01]  /*8000*/  F2FP.BF16.F32.PACK_AB R0, RZ, R0 ;  /* 0x00000000ff00723e */ /* 0x000fe200000010ff */
[----:B------:R-:W-:Y:S06]  /*8010*/  BRA `(.L_x_152) ;  /* 0x0000000800f47947 */ /* 0x000fec0003800000 */
.L_x_157:
        /* <DEDUP_REMOVED lines=12> */
.L_x_147:
        /* <DEDUP_REMOVED lines=13> */
.L_x_161:
        /* <DEDUP_REMOVED lines=12> */
.L_x_160:
        /* <DEDUP_REMOVED lines=27> */
.L_x_163:
[----:B------:R-:W2:Y:S02]  /*8420*/  LDG.E.U8 R2, desc[UR36][R2.64] ;  /* 0x0000002402027981 */ /* 0x000ea4000c1e1100 */
[C---:B--2---:R-:W-:Y:S02]  /*8430*/  IMAD.SHL.U32 R0, R2.reuse, 0x2000000, RZ ;  /* 0x0200000002007824 */ /* 0x044fe400078e00ff */
        /* <DEDUP_REMOVED lines=11> */
.L_x_162:
[----:B------:R0:W5:Y:S01]  /*84f0*/  LDG.E.U16 R0, desc[UR36][R2.64] ;  /* 0x0000002402007981 */ /* 0x000162000c1e1500 */
[----:B------:R-:W-:Y:S05]  /*8500*/  BRA `(.L_x_152) ;  /* 0x0000000400b87947 */ /* 0x000fea0003800000 */
.L_x_159:
        /* <DEDUP_REMOVED lines=12> */
.L_x_166:
        /* <DEDUP_REMOVED lines=21> */
.L_x_170:
[----:B------:R-:W-:Y:S05]  /*8720*/  BSYNC.RECONVERGENT B1 ;  /* 0x0000000000017941 */ /* 0x000fea0003800200 */
.L_x_169:
[----:B------:R-:W-:Y:S01]  /*8730*/  IMAD.SHL.U32 R0, R0, 0x100000, RZ ;  /* 0x0010000000007824 */ /* 0x000fe200078e00ff */
[----:B------:R-:W-:-:S04]  /*8740*/  LEA R2, R2, 0x3b800000, 0x17 ;  /* 0x3b80000002027811 */ /* 0x000fc800078eb8ff */
[----:B------:R-:W-:-:S07]  /*8750*/  LOP3.LUT R0, R2, R0, R7, 0xfe, !PT ;  /* 0x0000000002007212 */ /* 0x000fce00078efe07 */
.L_x_168:
[----:B------:R-:W-:Y:S05]  /*8760*/  BSYNC.RECONVERGENT B0 ;  /* 0x0000000000007941 */ /* 0x000fea0003800200 */
.L_x_167:
[----:B------:R-:W-:Y:S01]  /*8770*/  F2FP.BF16.F32.PACK_AB R0, RZ, R0 ;  /* 0x00000000ff00723e */ /* 0x000fe200000010ff */
[----:B------:R-:W-:Y:S06]  /*8780*/  BRA `(.L_x_152) ;  /* 0x0000000400187947 */ /* 0x000fec0003800000 */
.L_x_165:
        /* <DEDUP_REMOVED lines=21> */
.L_x_174:
[----:B------:R-:W-:Y:S05]  /*88e0*/  BSYNC.RECONVERGENT B1 ;  /* 0x0000000000017941 */ /* 0x000fea0003800200 */
.L_x_173:
[----:B------:R-:W-:Y:S02]  /*88f0*/  SHF.L.U32 R0, R0, 0x15, RZ ;  /* 0x0000001500007819 */ /* 0x000fe400000006ff */
[----:B------:R-:W-:-:S04]  /*8900*/  LEA R2, R2, 0x37800000, 0x17 ;  /* 0x3780000002027811 */ /* 0x000fc800078eb8ff */
[----:B------:R-:W-:-:S07]  /*8910*/  LOP3.LUT R0, R2, R0, R7, 0xfe, !PT ;  /* 0x0000000002007212 */ /* 0x000fce00078efe07 */
.L_x_172:
[----:B------:R-:W-:Y:S05]  /*8920*/  BSYNC.RECONVERGENT B0 ;  /* 0x0000000000007941 */ /* 0x000fea0003800200 */
.L_x_171:
[----:B------:R-:W-:Y:S01]  /*8930*/  F2FP.BF16.F32.PACK_AB R0, RZ, R0 ;  /* 0x00000000ff00723e */ /* 0x000fe200000010ff */
[----:B------:R-:W-:Y:S06]  /*8940*/  BRA `(.L_x_152) ;  /* 0x0000000000a87947 */ /* 0x000fec0003800000 */
.L_x_164:
        /* <DEDUP_REMOVED lines=14> */
.L_x_178:
[----:B------:R-:W-:Y:S05]  /*8a30*/  BSYNC.RECONVERGENT B0 ;  /* 0x0000000000007941 */ /* 0x000fea0003800200 */
.L_x_177:
[----:B------:R-:W-:Y:S01]  /*8a40*/  F2FP.BF16.F32.PACK_AB R0, RZ, R0 ;  /* 0x00000000ff00723e */ /* 0x000fe200000010ff */
[----:B------:R-:W-:Y:S06]  /*8a50*/  BRA `(.L_x_152) ;  /* 0x0000000000647947 */ /* 0x000fec0003800000 */
.L_x_151:
        /* <DEDUP_REMOVED lines=16> */
.L_x_179:
[----:B------:R-:W-:Y:S01]  /*8b60*/  PRMT R0, RZ, 0x7610, R0 ;  /* 0x00007610ff007816 */ /* 0x000fe20000000000 */
[----:B------:R-:W-:Y:S06]  /*8b70*/  BRA `(.L_x_152) ;  /* 0x00000000001c7947 */ /* 0x000fec0003800000 */
.L_x_176:
[----:B------:R-:W2:Y:S02]  /*8b80*/  LDG.E.64 R2, desc[UR36][R2.64] ;  /* 0x0000002402027981 */ /* 0x000ea4000c1e1b00 */
[----:B--2---:R-:W0:Y:S02]  /*8b90*/  I2F.U64 R0, R2 ;  /* 0x0000000200007312 */ /* 0x004e240000301000 */
[----:B0-----:R-:W-:Y:S01]  /*8ba0*/  F2FP.BF16.F32.PACK_AB R0, RZ, R0 ;  /* 0x00000000ff00723e */ /* 0x001fe200000010ff */
[----:B------:R-:W-:Y:S06]  /*8bb0*/  BRA `(.L_x_152) ;  /* 0x00000000000c7947 */ /* 0x000fec0003800000 */
.L_x_175:
[----:B------:R-:W2:Y:S02]  /*8bc0*/  LDG.E R2, desc[UR36][R2.64] ;  /* 0x0000002402027981 */ /* 0x000ea4000c1e1900 */
[----:B--2---:R-:W-:-:S04]  /*8bd0*/  I2FP.F32.U32 R0, R2 ;  /* 0x0000000200007245 */ /* 0x004fc80000201000 */
[----:B------:R-:W-:-:S07]  /*8be0*/  F2FP.BF16.F32.PACK_AB R0, RZ, R0 ;  /* 0x00000000ff00723e */ /* 0x000fce00000010ff */
.L_x_152:
        /* <DEDUP_REMOVED lines=45> */
.L_x_183:
[----:B-1----:R-:W-:-:S06]  /*8ec0*/  IMAD.U32 R5, R5, 0x10000, RZ ;  /* 0x0001000005057824 */ /* 0x002fcc00078e00ff */
[----:B------:R-:W1:Y:S02]  /*8ed0*/  F2I.S64.TRUNC R4, R5 ;  /* 0x0000000500047311 */ /* 0x000e64000020d900 */
[----:B-1----:R1:W-:Y:S01]  /*8ee0*/  STG.E.U8 desc[UR36][R2.64], R4 ;  /* 0x0000000402007986 */ /* 0x0023e2000c101124 */
[----:B------:R-:W-:Y:S05]  /*8ef0*/  BRA `(.L_x_185) ;  /* 0x0000000c006c7947 */ /* 0x000fea0003800000 */
.L_x_182:
        /* <DEDUP_REMOVED lines=10> */
.L_x_187:
[----:B-1----:R-:W-:-:S06]  /*8fa0*/  SHF.L.U32 R5, R5, 0x10, RZ ;  /* 0x0000001005057819 */ /* 0x002fcc00000006ff */
[----:B------:R-:W1:Y:S02]  /*8fb0*/  F2I.FTZ.TRUNC.NTZ R5, R5 ;  /* 0x0000000500057305 */ /* 0x000e64000021f100 */
[----:B-1----:R3:W-:Y:S01]  /*8fc0*/  STG.E desc[UR36][R2.64], R5 ;  /* 0x0000000502007986 */ /* 0x0027e2000c101924 */
[----:B------:R-:W-:Y:S05]  /*8fd0*/  BRA `(.L_x_185) ;  /* 0x0000000c00347947 */ /* 0x000fea0003800000 */
.L_x_186:
[----:B-1----:R-:W-:-:S06]  /*8fe0*/  IMAD.U32 R5, R5, 0x10000, RZ ;  /* 0x0001000005057824 */ /* 0x002fcc00078e00ff */
[----:B------:R-:W1:Y:S02]  /*8ff0*/  F2I.FTZ.TRUNC.NTZ R5, R5 ;  /* 0x0000000500057305 */ /* 0x000e64000021f100 */
[----:B-1----:R1:W-:Y:S01]  /*9000*/  STG.E.U16 desc[UR36][R2.64], R5 ;  /* 0x0000000502007986 */ /* 0x0023e2000c101524 */
[----:B------:R-:W-:Y:S05]  /*9010*/  BRA `(.L_x_185) ;  /* 0x0000000c00247947 */ /* 0x000fea0003800000 */
.L_x_181:
        /* <DEDUP_REMOVED lines=9> */
.L_x_189:
[----:B01----:R-:W-:-:S04]  /*90b0*/  SHF.L.U32 R0, R5, 0x10, RZ ;  /* 0x0000001005007819 */ /* 0x003fc800000006ff */
[----:B------:R-:W-:-:S05]  /*90c0*/  F2FP.F16.F32.PACK_AB R0, RZ, R0 ;  /* 0x00000000ff00723e */ /* 0x000fca00000000ff */
[----:B------:R0:W-:Y:S01]  /*90d0*/  STG.E.U16 desc[UR36][R2.64], R0 ;  /* 0x0000000002007986 */ /* 0x0001e2000c101524 */
[----:B------:R-:W-:Y:S05]  /*90e0*/  BRA `(.L_x_185) ;  /* 0x0000000800f07947 */ /* 0x000fea0003800000 */
.L_x_188:
        /* <DEDUP_REMOVED lines=10> */
.L_x_191:
[----:B-1----:R-:W-:-:S04]  /*9190*/  SHF.L.U32 R5, R5, 0x10, RZ ;  /* 0x0000001005057819 */ /* 0x002fc800000006ff */
[----:B------:R-:W-:-:S04]  /*91a0*/  F2FP.F16.F32.PACK_AB R5, RZ, R5 ;  /* 0x00000005ff05723e */ /* 0x000fc800000000ff */
[----:B------:R-:W-:-:S05]  /*91b0*/  PRMT R5, R5, 0x5410, RZ ;  /* 0x0000541005057816 */ /* 0x000fca00000000ff */
[----:B------:R1:W-:Y:S01]  /*91c0*/  STG.E desc[UR36][R2.64], R5 ;  /* 0x0000000502007986 */ /* 0x0003e2000c101924 */
[----:B------:R-:W-:Y:S05]  /*91d0*/  BRA `(.L_x_185) ;  /* 0x0000000800b47947 */ /* 0x000fea0003800000 */
.L_x_190:
[----:B-1----:R-:W-:-:S04]  /*91e0*/  IMAD.U32 R4, R5, 0x10000, RZ ;  /* 0x0001000005047824 */ /* 0x002fc800078e00ff */
[----:B------:R-:W-:-:S06]  /*91f0*/  FMUL.FTZ R4, R4, 1 ;  /* 0x3f80000004047820 */ /* 0x000fcc0000410000 */
[----:B------:R-:W1:Y:S02]  /*9200*/  F2F.F64.F32 R4, R4 ;  /* 0x0000000400047310 */ /* 0x000e640000201800 */
[----:B-1----:R1:W-:Y:S01]  /*9210*/  STG.E.64 desc[UR36][R2.64], R4 ;  /* 0x0000000402007986 */ /* 0x0023e2000c101b24 */
[----:B------:R-:W-:Y:S05]  /*9220*/  BRA `(.L_x_185) ;  /* 0x0000000800a07947 */ /* 0x000fea0003800000 */
.L_x_180:
        /* <DEDUP_REMOVED lines=14> */
.L_x_195:
[----:B-1----:R-:W-:Y:S01]  /*9310*/  SHF.L.U32 R5, R5, 0x10, RZ ;  /* 0x0000001005057819 */ /* 0x002fe200000006ff */
[----:B------:R-:W-:Y:S01]  /*9320*/  BSSY.RECONVERGENT B0, `(.L_x_196) ;  /* 0x0000013000007945 */ /* 0x000fe20003800200 */
[----:B0-----:R-:W-:Y:S02]  /*9330*/  IMAD.MOV.U32 R0, RZ, RZ, 0x80 ;  /* 0x00000080ff007424 */ /* 0x001fe400078e00ff */
        /* <DEDUP_REMOVED lines=15> */
.L_x_198:
[----:B------:R-:W-:-:S04]  /*9430*/  SHF.R.U32.HI R5, RZ, 0x18, R5 ;  /* 0x00000018ff057819 */ /* 0x000fc80000011605 */
[----:B------:R-:W-:-:S07]  /*9440*/  LOP3.LUT R0, R0, 0x80, R5, 0xf8, !PT ;  /* 0x0000008000007812 */ /* 0x000fce00078ef805 */
.L_x_197:
[----:B------:R-:W-:Y:S05]  /*9450*/  BSYNC.RECONVERGENT B0 ;  /* 0x0000000000007941 */ /* 0x000fea0003800200 */
.L_x_196:
[----:B------:R0:W-:Y:S01]  /*9460*/  STG.E.U8 desc[UR36][R2.64], R0 ;  /* 0x0000000002007986 */ /* 0x0001e2000c101124 */
[----:B------:R-:W-:Y:S05]  /*9470*/  BRA `(.L_x_185) ;  /* 0x00000008000c7947 */ /* 0x000fea0003800000 */
.L_x_194:
        /* <DEDUP_REMOVED lines=18> */
.L_x_201:
[----:B------:R-:W-:-:S04]  /*95a0*/  SHF.R.U32.HI R5, RZ, 0x18, R5 ;  /* 0x00000018ff057819 */ /* 0x000fc80000011605 */
[----:B------:R-:W-:-:S07]  /*95b0*/  LOP3.LUT R0, R0, 0x80, R5, 0xf8, !PT ;  /* 0x0000008000007812 */ /* 0x000fce00078ef805 */
.L_x_200:
[----:B------:R-:W-:Y:S05]  /*95c0*/  BSYNC.RECONVERGENT B0 ;  /* 0x0000000000007941 */ /* 0x000fea0003800200 */
.L_x_199:
[----:B------:R0:W-:Y:S01]  /*95d0*/  STG.E.U8 desc[UR36][R2.64], R0 ;  /* 0x0000000002007986 */ /* 0x0001e2000c101124 */
[----:B------:R-:W-:Y:S05]  /*95e0*/  BRA `(.L_x_185) ;  /* 0x0000000400b07947 */ /* 0x000fea0003800000 */
.L_x_193:
[----:B------:R-:W-:-:S09]  /*95f0*/  UISETP.NE.AND UP0, UPT, UR4, 0x1c, UPT ;  /* 0x0000001c0400788c */ /* 0x000fd2000bf05270 */
[----:B------:R-:W-:Y:S05]  /*9600*/  BRA.U !UP0, `(.L_x_202) ;  /* 0x0000000108607547 */ /* 0x000fea000b800000 */
[----:B------:R-:W-:-:S09]  /*9610*/  UISETP.NE.AND UP0, UPT, UR4, 0x1d, UPT ;  /* 0x0000001d0400788c */ /* 0x000fd2000bf05270 */
[----:B------:R-:W-:Y:S05]  /*9620*/  BRA.U !UP0, `(.L_x_203) ;  /* 0x0000000108487547 */ /* 0x000fea000b800000 */
[----:B------:R-:W-:-:S09]  /*9630*/  UISETP.NE.AND UP0, UPT, UR4, 0x2c, UPT ;  /* 0x0000002c0400788c */ /* 0x000fd2000bf05270 */
[----:B------:R-:W-:Y:S05]  /*9640*/  BRA.U UP0, `(.L_x_184) ;  /* 0x0000000100bc7547 */ /* 0x000fea000b800000 */
[----:B-1----:R-:W-:-:S04]  /*9650*/  SHF.L.U32 R5, R5, 0x10, RZ ;  /* 0x0000001005057819 */ /* 0x002fc800000006ff */
[----:B------:R-:W-:-:S04]  /*9660*/  SHF.R.U32.HI R6, RZ, 0x17, R5 ;  /* 0x00000017ff067819 */ /* 0x000fc80000011605 */
[----:B------:R-:W-:-:S04]  /*9670*/  LOP3.LUT R4, R6, 0xff, RZ, 0xc0, !PT ;  /* 0x000000ff06047812 */ /* 0x000fc800078ec0ff */
[----:B------:R-:W-:-:S13]  /*9680*/  ISETP.NE.AND P1, PT, R4, 0xff, PT ;  /* 0x000000ff0400780c */ /* 0x000fda0003f25270 */
[--C-:B0-----:R-:W-:Y:S02]  /*9690*/  @P1 SHF.R.U32.HI R0, RZ, 0x16, R5.reuse ;  /* 0x00000016ff001819 */ /* 0x101fe40000011605 */
[----:B------:R-:W-:Y:S01]  /*96a0*/  @P1 LOP3.LUT P0, RZ, R4, 0x3fffff, R5, 0xf8, !PT ;  /* 0x003fffff04ff1812 */ /* 0x000fe2000780f805 */
[----:B------:R-:W-:Y:S01]  /*96b0*/  IMAD.MOV.U32 R5, RZ, RZ, 0xff ;  /* 0x000000ffff057424 */ /* 0x000fe200078e00ff */
[----:B------:R-:W-:-:S04]  /*96c0*/  @P1 LOP3.LUT R0, R0, 0x1, RZ, 0xc0, !PT ;  /* 0x0000000100001812 */ /* 0x000fc800078ec0ff */
[----:B------:R-:W-:Y:S01]  /*96d0*/  @P1 ISETP.EQ.U32.AND P2, PT, R0, 0x1, P0 ;  /* 0x000000010000180c */ /* 0x000fe20000742070 */
[----:B------:R-:W-:Y:S01]  /*96e0*/  @P1 VIADD R0, R6, 0x1 ;  /* 0x0000000106001836 */ /* 0x000fe20000000000 */
[----:B------:R-:W-:Y:S02]  /*96f0*/  PLOP3.LUT P0, PT, PT, PT, PT, 0x80, 0x8 ;  /* 0x000000000008781c */ /* 0x000fe40003f0f070 */
[----:B------:R-:W-:-:S13]  /*9700*/  @P1 PLOP3.LUT P0, PT, P2, PT, PT, 0x80, 0x8 ;  /* 0x000000000008181c */ /* 0x000fda000170f070 */
[----:B------:R-:W-:-:S05]  /*9710*/  @!P0 IADD3 R0, PT, PT, R6, RZ, RZ ;  /* 0x000000ff06008210 */ /* 0x000fca0007ffe0ff */
[----:B------:R-:W-:-:S05]  /*9720*/  @P1 IMAD.MOV.U32 R5, RZ, RZ, R0 ;  /* 0x000000ffff051224 */ /* 0x000fca00078e0000 */
[----:B------:R0:W-:Y:S01]  /*9730*/  STG.E.U8 desc[UR36][R2.64], R5 ;  /* 0x0000000502007986 */ /* 0x0001e2000c101124 */
[----:B------:R-:W-:Y:S05]  /*9740*/  BRA `(.L_x_185) ;  /* 0x0000000400587947 */ /* 0x000fea0003800000 */
.L_x_203:
[----:B-1----:R-:W-:-:S06]  /*9750*/  IMAD.U32 R5, R5, 0x10000, RZ ;  /* 0x0001000005057824 */ /* 0x002fcc00078e00ff */
[----:B------:R-:W1:Y:S02]  /*9760*/  F2I.U64.TRUNC R4, R5 ;  /* 0x0000000500047311 */ /* 0x000e64000020d800 */
[----:B-1----:R1:W-:Y:S01]  /*9770*/  STG.E.64 desc[UR36][R2.64], R4 ;  /* 0x0000000402007986 */ /* 0x0023e2000c101b24 */
[----:B------:R-:W-:Y:S05]  /*9780*/  BRA `(.L_x_185) ;  /* 0x0000000400487947 */ /* 0x000fea0003800000 */
.L_x_202:
[----:B-1----:R-:W-:-:S06]  /*9790*/  SHF.L.U32 R5, R5, 0x10, RZ ;  /* 0x0000001005057819 */ /* 0x002fcc00000006ff */
[----:B------:R-:W1:Y:S02]  /*97a0*/  F2I.FTZ.U32.TRUNC.NTZ R5, R5 ;  /* 0x0000000500057305 */ /* 0x000e64000021f000 */
[----:B-1----:R1:W-:Y:S01]  /*97b0*/  STG.E desc[UR36][R2.64], R5 ;  /* 0x0000000502007986 */ /* 0x0023e2000c101924 */
[----:B------:R-:W-:Y:S05]  /*97c0*/  BRA `(.L_x_185) ;  /* 0x0000000400387947 */ /* 0x000fea0003800000 */
.L_x_192:
        /* <DEDUP_REMOVED lines=11> */
.L_x_205:
[----:B-1----:R-:W-:Y:S01]  /*9880*/  IMAD.U32 R5, R5, 0x10000, RZ ;  /* 0x0001000005057824 */ /* 0x002fe200078e00ff */
[----:B------:R-:W-:-:S03]  /*9890*/  CS2R R6, SRZ ;  /* 0x0000000000067805 */ /* 0x000fc6000001ff00 */
[----:B------:R-:W-:-:S06]  /*98a0*/  FMUL.FTZ R5, R5, 1 ;  /* 0x3f80000005057820 */ /* 0x000fcc0000410000 */
[----:B------:R-:W1:Y:S02]  /*98b0*/  F2F.F64.F32 R4, R5 ;  /* 0x0000000500047310 */ /* 0x000e640000201800 */
[----:B-1----:R1:W-:Y:S01]  /*98c0*/  STG.E.128 desc[UR36][R2.64], R4 ;  /* 0x0000000402007986 */ /* 0x0023e2000c101d24 */
[----:B------:R-:W-:Y:S05]  /*98d0*/  BRA `(.L_x_185) ;  /* 0x0000000000f47947 */ /* 0x000fea0003800000 */
.L_x_204:
[----:B------:R-:W-:-:S09]  /*98e0*/  UISETP.NE.AND UP0, UPT, UR4, 0xf, UPT ;  /* 0x0000000f0400788c */ /* 0x000fd2000bf05270 */
[----:B------:R-:W-:Y:S05]  /*98f0*/  BRA.U !UP0, `(.L_x_206) ;  /* 0x0000000108e87547 */ /* 0x000fea000b800000 */
[----:B------:R-:W-:-:S09]  /*9900*/  UISETP.NE.AND UP0, UPT, UR4, 0x17, UPT ;  /* 0x000000170400788c */ /* 0x000fd2000bf05270 */
[----:B------:R-:W-:Y:S05]  /*9910*/  BRA.U !UP0, `(.L_x_207) ;  /* 0x0000000108907547 */ /* 0x000fea000b800000 */
[----:B------:R-:W-:-:S09]  /*9920*/  UISETP.NE.AND UP0, UPT, UR4, 0x18, UPT ;  /* 0x000000180400788c */ /* 0x000fd2000bf05270 */
[----:B------:R-:W-:Y:S05]  /*9930*/  BRA.U !UP0, `(.L_x_208) ;  /* 0x0000000108447547 */ /* 0x000fea000b800000 */
.L_x_184:
[----:B0-----:R-:W-:Y:S01]  /*9940*/  MOV R0, 0x0 ;  /* 0x0000000000007802 */ /* 0x001fe20000000f00 */
[----:B------:R-:W0:Y:S01]  /*9950*/  LDCU.64 UR4, c[0x4][0x158] ;  /* 0x01002b00ff0477ac */ /* 0x000e220008000a00 */
[----:B------:R-:W-:Y:S02]  /*9960*/  HFMA2 R8, -RZ, RZ, 0, 6.020069122314453125e-06 ;  /* 0x00000065ff087431 */ /* 0x000fe400000001ff */
[----:B------:R-:W-:Y:S01]  /*9970*/  IMAD.MOV.U32 R12, RZ, RZ, 0x1 ;  /* 0x00000001ff0c7424 */ /* 0x000fe200078e00ff */
[----:B------:R2:W3:Y:S01]  /*9980*/  LDC.64 R2, c[0x4][R0] ;  /* 0x0100000000027b82 */ /* 0x0004e20000000a00 */
[----:B------:R-:W4:Y:S01]  /*9990*/  LDCU.64 UR6, c[0x4][0x160] ;  /* 0x01002c00ff0677ac */ /* 0x000f220008000a00 */
[----:B------:R-:W-:Y:S01]  /*99a0*/  IMAD.MOV.U32 R13, RZ, RZ, RZ ;  /* 0x000000ffff0d7224 */ /* 0x000fe200078e00ff */
[----:B------:R-:W5:Y:S01]  /*99b0*/  LDCU.64 UR8, c[0x4][0x70] ;  /* 0x01000e00ff0877ac */ /* 0x000f620008000a00 */
[----:B0-----:R-:W-:Y:S01]  /*99c0*/  MOV R4, UR4 ;  /* 0x0000000400047c02 */ /* 0x001fe20008000f00 */
[----:B-1----:R-:W-:-:S02]  /*99d0*/  IMAD.U32 R5, RZ, RZ, UR5 ;  /* 0x00000005ff057e24 */ /* 0x002fc4000f8e00ff */
[----:B----4-:R-:W-:Y:S01]  /*99e0*/  IMAD.U32 R6, RZ, RZ, UR6 ;  /* 0x00000006ff067e24 */ /* 0x010fe2000f8e00ff */
[----:B------:R-:W-:Y:S01]  /*99f0*/  MOV R7, UR7 ;  /* 0x0000000700077c02 */ /* 0x000fe20008000f00 */
[----:B-----5:R-:W-:Y:S02]  /*9a00*/  IMAD.U32 R10, RZ, RZ, UR8 ;  /* 0x00000008ff0a7e24 */ /* 0x020fe4000f8e00ff */
[----:B--2---:R-:W-:-:S07]  /*9a10*/  IMAD.U32 R11, RZ, RZ, UR9 ;  /* 0x00000009ff0b7e24 */ /* 0x004fce000f8e00ff */
[----:B------:R-:W-:-:S07]  /*9a20*/  LEPC R20, `(.L_x_209) ;  /* 0x000000001014794e */ /* 0x000fce0000000000 */
[----:B---3--:R-:W-:Y:S05]  /*9a30*/  CALL.ABS.NOINC R2 ;  /* 0x0000000002007343 */ /* 0x008fea0003c00000 */
.L_x_209:
[----:B------:R-:W-:Y:S05]  /*9a40*/  BRA `(.L_x_185) ;  /* 0x0000000000987947 */ /* 0x000fea0003800000 */
.L_x_208:
[----:B-1----:R-:W-:Y:S01]  /*9a50*/  SHF.L.U32 R7, R5, 0x10, RZ ;  /* 0x0000001005077819 */ /* 0x002fe200000006ff */
[----:B------:R-:W-:Y:S01]  /*9a60*/  BSSY.RECONVERGENT B0, `(.L_x_210) ;  /* 0x000000c000007945 */ /* 0x000fe20003800200 */
[----:B0-----:R-:W-:Y:S02]  /*9a70*/  IMAD.MOV.U32 R0, RZ, RZ, 0x7f ;  /* 0x0000007fff007424 */ /* 0x001fe400078e00ff */
        /* <DEDUP_REMOVED lines=10> */
.L_x_211:
[----:B------:R-:W-:Y:S05]  /*9b20*/  BSYNC.RECONVERGENT B0 ;  /* 0x0000000000007941 */ /* 0x000fea0003800200 */
.L_x_210:
[----:B------:R-:W-:-:S05]  /*9b30*/  LOP3.LUT R5, R0, 0x80, R5, 0xf8, !PT ;  /* 0x0000008000057812 */ /* 0x000fca00078ef805 */
[----:B------:R0:W-:Y:S01]  /*9b40*/  STG.E.U8 desc[UR36][R2.64], R5 ;  /* 0x0000000502007986 */ /* 0x0001e2000c101124 */
[----:B------:R-:W-:Y:S05]  /*9b50*/  BRA `(.L_x_185) ;  /* 0x0000000000547947 */ /* 0x000fea0003800000 */
.L_x_207:
        /* <DEDUP_REMOVED lines=12> */
.L_x_213:
[----:B------:R-:W-:Y:S02]  /*9c20*/  ISETP.GT.U32.AND P0, PT, R4, 0x7f800000, PT ;  /* 0x7f8000000400780c */ /* 0x000fe40003f04070 */
[----:B0-----:R-:W-:-:S04]  /*9c30*/  MOV R0, 0x7f ;  /* 0x0000007f00007802 */ /* 0x001fc80000000f00 */
[----:B------:R-:W-:-:S07]  /*9c40*/  SEL R0, R0, 0x7c, P0 ;  /* 0x0000007c00007807 */ /* 0x000fce0000000000 */
.L_x_214:
[----:B------:R-:W-:Y:S05]  /*9c50*/  BSYNC.RECONVERGENT B0 ;  /* 0x0000000000007941 */ /* 0x000fea0003800200 */
.L_x_212:
[----:B------:R-:W-:-:S04]  /*9c60*/  SHF.R.U32.HI R5, RZ, 0x18, R5 ;  /* 0x00000018ff057819 */ /* 0x000fc80000011605 */
[----:B------:R-:W-:-:S05]  /*9c70*/  LOP3.LUT R5, R0, 0x80, R5, 0xf8, !PT ;  /* 0x0000008000057812 */ /* 0x000fca00078ef805 */
[----:B------:R0:W-:Y:S01]  /*9c80*/  STG.E.U8 desc[UR36][R2.64], R5 ;  /* 0x0000000502007986 */ /* 0x0001e2000c101124 */
[----:B------:R-:W-:Y:S05]  /*9c90*/  BRA `(.L_x_185) ;  /* 0x0000000000047947 */ /* 0x000fea0003800000 */
.L_x_206:
[----:B-1----:R1:W-:Y:S02]  /*9ca0*/  STG.E.U16 desc[UR36][R2.64], R5 ;  /* 0x0000000502007986 */ /* 0x0023e4000c101524 */
.L_x_185:
[----:B------:R-:W-:-:S07]  /*9cb0*/  VIADD R17, R17, 0x80 ;  /* 0x0000008011117836 */ /* 0x000fce0000000000 */
.L_x_145:
[----:B------:R-:W-:Y:S05]  /*9cc0*/  BSYNC.RECONVERGENT B6 ;  /* 0x0000000000067941 */ /* 0x000fea0003800200 */
.L_x_144:
[----:B------:R-:W5:Y:S02]  /*9cd0*/  LDCU UR4, c[0x0][0x380] ;  /* 0x00007000ff0477ac */ /* 0x000f640008000800 */
[----:B-----5:R-:W-:-:S13]  /*9ce0*/  ISETP.GE.AND P0, PT, R17, UR4, PT ;  /* 0x0000000411007c0c */ /* 0x020fda000bf06270 */
[----:B------:R-:W-:Y:S05]  /*9cf0*/  @P0 EXIT ;  /* 0x000000000000094d */ /* 0x000fea0003800000 */
[----:B------:R-:W5:Y:S01]  /*9d00*/  LDCU UR4, c[0x0][0x388] ;  /* 0x00007100ff0477ac */ /* 0x000f620008000800 */
[----:B------:R-:W-:Y:S02]  /*9d10*/  HFMA2 R16, -RZ, RZ, 0, 0 ;  /* 0x00000000ff107431 */ /* 0x000fe400000001ff */
[----:B0-----:R-:W-:Y:S01]  /*9d20*/  IMAD.MOV.U32 R0, RZ, RZ, RZ ;  /* 0x000000ffff007224 */ /* 0x001fe200078e00ff */
        /* <DEDUP_REMOVED lines=295> */
[----:B------:R-:W-:-:S05]  /*afa0*/  SHF.R.U32.HI R2, RZ, UR5, R2 ;  /* 0x00000005ff027c19 */ /* 0x000fca0008011602 */
[----:B------:R-:W-:-:S04]  /*afb0*/  IMAD.MOV R3, RZ, RZ, -R2 ;  /* 0x000000ffff037224 */ /* 0x000fc800078e0a02 */
[----:B-1----:R-:W-:-:S04]  /*afc0*/  IMAD R5, R3, UR6, R5 ;  /* 0x0000000603057c24 */ /* 0x002fc8000f8e0205 */
[C---:B--2---:R-:W-:Y:S02]  /*afd0*/  IMAD R16, R5.reuse, UR8, R16 ;  /* 0x0000000805107c24 */ /* 0x044fe4000f8e0210 */
[----:B------:R-:W-:-:S07]  /*afe0*/  IMAD R0, R5, UR9, R0 ;  /* 0x0000000905007c24 */ /* 0x000fce000f8e0200 */
.L_x_215:
[----:B------:R-:W1:Y:S01]  /*aff0*/  LDCU.128 UR8, c[0x0][0x580] ;  /* 0x0000b000ff0877ac */ /* 0x000e620008000c00 */
[----:B------:R-:W-:-:S04]  /*b000*/  UPRMT UR4, UR41, 0x9910, URZ ;  /* 0x0000991029047896 */ /* 0x000fc800080000ff */
[----:B------:R-:W-:Y:S01]  /*b010*/  UISETP.GT.AND UP0, UPT, UR4, 0x9, UPT ;  /* 0x000000090400788c */ /* 0x000fe2000bf04270 */
[----:B-1234-:R-:W-:Y:S02]  /*b020*/  IADD3 R2, P1, PT, R0, UR10, RZ ;  /* 0x0000000a00027c10 */ /* 0x01efe4000ff3e0ff */
[----:B------:R-:W-:-:S03]  /*b030*/  IADD3 R16, P0, PT, R16, UR8, RZ ;  /* 0x0000000810107c10 */ /* 0x000fc6000ff1e0ff */
[----:B------:R-:W-:Y:S01]  /*b040*/  IMAD.X R3, RZ, RZ, UR11, P1 ;  /* 0x0000000bff037e24 */ /* 0x000fe200088e06ff */
[----:B------:R-:W-:Y:S02]  /*b050*/  IADD3.X R17, PT, PT, RZ, UR9, RZ, P0, !PT ;  /* 0x00000009ff117c10 */ /* 0x000fe400087fe4ff */
        /* <DEDUP_REMOVED lines=13> */
.L_x_219:
[----:B------:R-:W2:Y:S02]  /*b130*/  LDG.E.U8 R2, desc[UR36][R2.64] ;  /* 0x0000002402027981 */ /* 0x000ea4000c1e1100 */
[----:B--2---:R-:W-:-:S04]  /*b140*/  I2FP.F32.U32 R0, R2 ;  /* 0x0000000200007245 */ /* 0x004fc80000201000 */
[----:B------:R-:W-:Y:S01]  /*b150*/  F2FP.BF16.F32.PACK_AB R0, RZ, R0 ;  /* 0x00000000ff00723e */ /* 0x000fe200000010ff */
[----:B------:R-:W-:Y:S06]  /*b160*/  BRA `(.L_x_221) ;  /* 0x0000000c00a47947 */ /* 0x000fec0003800000 */
.L_x_218:
        /* <DEDUP_REMOVED lines=10> */
.L_x_223:
[----:B------:R-:W2:Y:S02]  /*b210*/  LDG.E R2, desc[UR36][R2.64] ;  /* 0x0000002402027981 */ /* 0x000ea4000c1e1900 */
[----:B--2---:R-:W-:-:S04]  /*b220*/  I2FP.F32.S32 R0, R2 ;  /* 0x0000000200007245 */ /* 0x004fc80000201400 */
[----:B------:R-:W-:Y:S01]  /*b230*/  F2FP.BF16.F32.PACK_AB R0, RZ, R0 ;  /* 0x00000000ff00723e */ /* 0x000fe200000010ff */
[----:B------:R-:W-:Y:S06]  /*b240*/  BRA `(.L_x_221) ;  /* 0x0000000c006c7947 */ /* 0x000fec0003800000 */
.L_x_222:
[----:B------:R-:W2:Y:S02]  /*b250*/  LDG.E.U16 R2, desc[UR36][R2.64] ;  /* 0x0000002402027981 */ /* 0x000ea4000c1e1500 */
[----:B--2---:R-:W0:Y:S02]  /*b260*/  I2F.S16 R0, R2 ;  /* 0x0000000200007306 */ /* 0x004e240000101400 */
[----:B0-----:R-:W-:Y:S01]  /*b270*/  F2FP.BF16.F32.PACK_AB R0, RZ, R0 ;  /* 0x00000000ff00723e */ /* 0x001fe200000010ff */
[----:B------:R-:W-:Y:S06]  /*b280*/  BRA `(.L_x_221) ;  /* 0x0000000c005c7947 */ /* 0x000fec0003800000 */
.L_x_217:
        /* <DEDUP_REMOVED lines=9> */
.L_x_225:
[----:B------:R-:W2:Y:S02]  /*b320*/  LDG.E.U16 R0, desc[UR36][R2.64] ;  /* 0x0000002402007981 */ /* 0x000ea4000c1e1500 */
[----:B--2---:R-:W-:-:S05]  /*b330*/  HADD2.F32 R0, -RZ, R0.H0_H0 ;  /* 0x20000000ff007230 */ /* 0x004fca0000004100 */
[----:B------:R-:W-:Y:S01]  /*b340*/  F2FP.BF16.F32.PACK_AB R0, RZ, R0 ;  /* 0x00000000ff00723e */ /* 0x000fe200000010ff */
[----:B------:R-:W-:Y:S06]  /*b350*/  BRA `(.L_x_221) ;  /* 0x0000000c00287947 */ /* 0x000fec0003800000 */
.L_x_224:
        /* <DEDUP_REMOVED lines=9> */
.L_x_227:
[----:B------:R-:W2:Y:S02]  /*b3f0*/  LDG.E.U16 R2, desc[UR36][R2.64] ;  /* 0x0000002402027981 */ /* 0x000ea4000c1e1500 */
[----:B--2---:R-:W-:-:S05]  /*b400*/  HADD2.F32 R0, -RZ, R2.H0_H0 ;  /* 0x20000002ff007230 */ /* 0x004fca0000004100 */
[----:B------:R-:W-:Y:S01]  /*b410*/  F2FP.BF16.F32.PACK_AB R0, RZ, R0 ;  /* 0x00000000ff00723e */ /* 0x000fe200000010ff */
[----:B------:R-:W-:Y:S06]  /*b420*/  BRA `(.L_x_221) ;  /* 0x0000000800f47947 */ /* 0x000fec0003800000 */
.L_x_226:
        /* <DEDUP_REMOVED lines=12> */
.L_x_216:
        /* <DEDUP_REMOVED lines=13> */
.L_x_230:
        /* <DEDUP_REMOVED lines=12> */
.L_x_229:
        /* <DEDUP_REMOVED lines=27> */
.L_x_232:
        /* <DEDUP_REMOVED lines=13> */
.L_x_231:
[----:B------:R0:W5:Y:S01]  /*b900*/  LDG.E.U16 R0, desc[UR36][R2.64] ;  /* 0x0000002402007981 */ /* 0x000162000c1e1500 */
[----:B------:R-:W-:Y:S05]  /*b910*/  BRA `(.L_x_221) ;  /* 0x0000000400b87947 */ /* 0x000fea0003800000 */
.L_x_228:
        /* <DEDUP_REMOVED lines=12> */
.L_x_235:
        /* <DEDUP_REMOVED lines=21> */
.L_x_239:
[----:B------:R-:W-:Y:S05]  /*bb30*/  BSYNC.RECONVERGENT B1 ;  /* 0x0000000000017941 */ /* 0x000fea0003800200 */
.L_x_238:
[----:B------:R-:W-:Y:S02]  /*bb40*/  SHF.L.U32 R0, R0, 0x14, RZ ;  /* 0x0000001400007819 */ /* 0x000fe400000006ff */
[----:B------:R-:W-:-:S04]  /*bb50*/  LEA R2, R2, 0x3b800000, 0x17 ;  /* 0x3b80000002027811 */ /* 0x000fc800078eb8ff */
[----:B------:R-:W-:-:S07]  /*bb60*/  LOP3.LUT R0, R2, R0, R7, 0xfe, !PT ;  /* 0x0000000002007212 */ /* 0x000fce00078efe07 */
.L_x_237:
[----:B------:R-:W-:Y:S05]  /*bb70*/  BSYNC.RECONVERGENT B0 ;  /* 0x0000000000007941 */ /* 0x000fea0003800200 */
.L_x_236:
[----:B------:R-:W-:Y:S01]  /*bb80*/  F2FP.BF16.F32.PACK_AB R0, RZ, R0 ;  /* 0x00000000ff00723e */ /* 0x000fe200000010ff */
[----:B------:R-:W-:Y:S06]  /*bb90*/  BRA `(.L_x_221) ;  /* 0x0000000400187947 */ /* 0x000fec0003800000 */
.L_x_234:
        /* <DEDUP_REMOVED lines=21> */
.L_x_243:
[----:B------:R-:W-:Y:S05]  /*bcf0*/  BSYNC.RECONVERGENT B1 ;  /* 0x0000000000017941 */ /* 0x000fea0003800200 */
.L_x_242:
[----:B------:R-:W-:Y:S01]  /*bd00*/  IMAD.SHL.U32 R0, R0, 0x200000, RZ ;  /* 0x0020000000007824 */ /* 0x000fe200078e00ff */
[----:B------:R-:W-:-:S04]  /*bd10*/  LEA R2, R2, 0x37800000, 0x17 ;  /* 0x3780000002027811 */ /* 0x000fc800078eb8ff */
[----:B------:R-:W-:-:S07]  /*bd20*/  LOP3.LUT R0, R2, R0, R7, 0xfe, !PT ;  /* 0x0000000002007212 */ /* 0x000fce00078efe07 */
.L_x_241:
[----:B------:R-:W-:Y:S05]  /*bd30*/  BSYNC.RECONVERGENT B0 ;  /* 0x0000000000007941 */ /* 0x000fea0003800200 */
.L_x_240:
[----:B------:R-:W-:Y:S01]  /*bd40*/  F2FP.BF16.F32.PACK_AB R0, RZ, R0 ;  /* 0x00000000ff00723e */ /* 0x000fe200000010ff */
[----:B------:R-:W-:Y:S06]  /*bd50*/  BRA `(.L_x_221) ;  /* 0x0000000000a87947 */ /* 0x000fec0003800000 */
.L_x_233:
        /* <DEDUP_REMOVED lines=14> */
.L_x_247:
[----:B------:R-:W-:Y:S05]  /*be40*/  BSYNC.RECONVERGENT B0 ;  /* 0x0000000000007941 */ /* 0x000fea0003800200 */
.L_x_246:
[----:B------:R-:W-:Y:S01]  /*be50*/  F2FP.BF16.F32.PACK_AB R0, RZ, R0 ;  /* 0x00000000ff00723e */ /* 0x000fe200000010ff */
[----:B------:R-:W-:Y:S06]  /*be60*/  BRA `(.L_x_221) ;  /* 0x0000000000647947 */ /* 0x000fec0003800000 */
.L_x_220:
[----:B------:R-:W-:Y:S01]  /*be70*/  MOV R0, 0x0 ;  /* 0x0000000000007802 */ /* 0x000fe20000000f00 */
[----:B------:R-:W0:Y:S01]  /*be80*/  LDCU.64 UR4, c[0x4][0x158] ;  /* 0x01002b00ff0477ac */ /* 0x000e220008000a00 */
[----:B------:R-:W-:Y:S02]  /*be90*/  HFMA2 R8, -RZ, RZ, 0, 4.64916229248046875e-06 ;  /* 0x0000004eff087431 */ /* 0x000fe400000001ff */
[----:B------:R-:W-:Y:S01]  /*bea0*/  IMAD.MOV.U32 R12, RZ, RZ, 0x1 ;  /* 0x00000001ff0c7424 */ /* 0x000fe200078e00ff */
[----:B------:R1:W2:Y:S01]  /*beb0*/  LDC.64 R2, c[0x4][R0] ;  /* 0x0100000000027b82 */ /* 0x0002a20000000a00 */
[----:B------:R-:W3:Y:S01]  /*bec0*/  LDCU.64 UR6, c[0x4][0x160] ;  /* 0x01002c00ff0677ac */ /* 0x000ee20008000a00 */
[----:B------:R-:W-:Y:S01]  /*bed0*/  IMAD.MOV.U32 R13, RZ, RZ, RZ ;  /* 0x000000ffff0d7224 */ /* 0x000fe200078e00ff */
[----:B------:R-:W4:Y:S01]  /*bee0*/  LDCU.64 UR8, c[0x4][0x68] ;  /* 0x01000d00ff0877ac */ /* 0x000f220008000a00 */
[----:B0-----:R-:W-:Y:S01]  /*bef0*/  MOV R4, UR4 ;  /* 0x0000000400047c02 */ /* 0x001fe20008000f00 */
[----:B------:R-:W-:-:S02]  /*bf00*/  IMAD.U32 R5, RZ, RZ, UR5 ;  /* 0x00000005ff057e24 */ /* 0x000fc4000f8e00ff */
[----:B---3--:R-:W-:Y:S01]  /*bf10*/  IMAD.U32 R6, RZ, RZ, UR6 ;  /* 0x00000006ff067e24 */ /* 0x008fe2000f8e00ff */
[----:B------:R-:W-:Y:S01]  /*bf20*/  MOV R7, UR7 ;  /* 0x0000000700077c02 */ /* 0x000fe20008000f00 */
[----:B----4-:R-:W-:Y:S02]  /*bf30*/  IMAD.U32 R10, RZ, RZ, UR8 ;  /* 0x00000008ff0a7e24 */ /* 0x010fe4000f8e00ff */
[----:B-1----:R-:W-:-:S07]  /*bf40*/  IMAD.U32 R11, RZ, RZ, UR9 ;  /* 0x00000009ff0b7e24 */ /* 0x002fce000f8e00ff */
[----:B------:R-:W-:-:S07]  /*bf50*/  LEPC R20, `(.L_x_248) ;  /* 0x000000001014794e */ /* 0x000fce0000000000 */
[----:B--2---:R-:W-:Y:S05]  /*bf60*/  CALL.ABS.NOINC R2 ;  /* 0x0000000002007343 */ /* 0x004fea0003c00000 */
.L_x_248:
[----:B------:R-:W-:Y:S01]  /*bf70*/  PRMT R0, RZ, 0x7610, R0 ;  /* 0x00007610ff007816 */ /* 0x000fe20000000000 */
[----:B------:R-:W-:Y:S06]  /*bf80*/  BRA `(.L_x_221) ;  /* 0x00000000001c7947 */ /* 0x000fec0003800000 */
.L_x_245:
[----:B------:R-:W2:Y:S02]  /*bf90*/  LDG.E.64 R2, desc[UR36][R2.64] ;  /* 0x0000002402027981 */ /* 0x000ea4000c1e1b00 */
[----:B--2---:R-:W0:Y:S02]  /*bfa0*/  I2F.U64 R0, R2 ;  /* 0x0000000200007312 */ /* 0x004e240000301000 */
[----:B0-----:R-:W-:Y:S01]  /*bfb0*/  F2FP.BF16.F32.PACK_AB R0, RZ, R0 ;  /* 0x00000000ff00723e */ /* 0x001fe200000010ff */
[----:B------:R-:W-:Y:S06]  /*bfc0*/  BRA `(.L_x_221) ;  /* 0x00000000000c7947 */ /* 0x000fec0003800000 */
.L_x_244:
[----:B------:R-:W2:Y:S02]  /*bfd0*/  LDG.E R2, desc[UR36][R2.64] ;  /* 0x0000002402027981 */ /* 0x000ea4000c1e1900 */
[----:B--2---:R-:W-:-:S04]  /*bfe0*/  I2FP.F32.U32 R0, R2 ;  /* 0x0000000200007245 */ /* 0x004fc80000201000 */
[----:B------:R-:W-:-:S07]  /*bff0*/  F2FP.BF16.F32.PACK_AB R0, RZ, R0 ;  /* 0x00000000ff00723e */ /* 0x000fce00000010ff */
.L_x_221:
[----:B-----5:R-:W-:Y:S01]  /*c000*/  SHF.L.U32 R0, R0, 0x10, RZ ;  /* 0x0000001000007819 */ /* 0x020fe200000006ff */
[----:B0-----:R-:W-:Y:S01]  /*c010*/  IMAD.MOV.U32 R3, RZ, RZ, 0x3f000000 ;  /* 0x3f000000ff037424 */ /* 0x001fe200078e00ff */
[----:B------:R-:W-:Y:S02]  /*c020*/  UPRMT UR4, UR42, 0x9910, URZ ;  /* 0x000099102a047896 */ /* 0x000fe400080000ff */
[C---:B------:R-:W-:Y:S01]  /*c030*/  FSETP.GT.FTZ.AND P0, PT, |R0|.reuse, 0.56000000238418579102, PT ;  /* 0x3f0f5c290000780b */ /* 0x040fe20003f14200 */
[C---:B------:R-:W-:Y:S01]  /*c040*/  FFMA.FTZ R2, |R0|.reuse, -R3, 0.5 ;  /* 0x3f00000000027423 */ /* 0x040fe20000010a03 */
[C---:B------:R-:W-:Y:S01]  /*c050*/  FSETP.NEU.FTZ.AND P1, PT, |R0|.reuse, 1, PT ;  /* 0x3f8000000000780b */ /* 0x040fe20003f3d200 */
[----:B------:R-:W-:Y:S01]  /*c060*/  FADD.FTZ R5, |R0|, -RZ ;  /* 0x800000ff00057221 */ /* 0x000fe20000010200 */
[----:B------:R-:W-:Y:S01]  /*c070*/  UISETP.GT.AND UP0, UPT, UR4, 0x9, UPT ;  /* 0x000000090400788c */ /* 0x000fe2000bf04270 */
[----:B------:R-:W0:Y:S02]  /*c080*/  MUFU.RSQ R3, R2 ;  /* 0x0000000200037308 */ /* 0x000e240000001400 */
[----:B0-----:R-:W-:Y:S01]  /*c090*/  FMUL.FTZ R4, R2, R3 ;  /* 0x0000000302047220 */ /* 0x001fe20000410000 */
        /* <DEDUP_REMOVED lines=17> */
[----:B------:R-:W-:-:S04]  /*c1b0*/  FSEL R0, R0, R5, !P0 ;  /* 0x0000000500007208 */ /* 0x000fc80004000000 */
[----:B------:R0:W1:Y:S01]  /*c1c0*/  F2F.BF16.F32 R3, R0 ;  /* 0x0000000000037304 */ /* 0x0000620000202000 */
        /* <DEDUP_REMOVED lines=11> */
[----:B0-----:R-:W-:Y:S01]  /*c280*/  STG.E.U8 desc[UR36][R16.64], R3 ;  /* 0x0000000310007986 */ /* 0x001fe2000c101124 */
[----:B------:R-:W-:Y:S05]  /*c290*/  EXIT ;  /* 0x000000000000794d */ /* 0x000fea0003800000 */
.L_x_252:
[----:B-1----:R-:W-:-:S06]  /*c2a0*/  SHF.L.U32 R3, R3, 0x10, RZ ;  /* 0x0000001003037819 */ /* 0x002fcc00000006ff */
[----:B------:R-:W1:Y:S02]  /*c2b0*/  F2I.S64.TRUNC R2, R3 ;  /* 0x0000000300027311 */ /* 0x000e64000020d900 */
[----:B-1----:R-:W-:Y:S01]  /*c2c0*/  STG.E.U8 desc[UR36][R16.64], R2 ;  /* 0x0000000210007986 */ /* 0x002fe2000c101124 */
[----:B------:R-:W-:Y:S05]  /*c2d0*/  EXIT ;  /* 0x000000000000794d */ /* 0x000fea0003800000 */
.L_x_251:
        /* <DEDUP_REMOVED lines=8> */
[----:B-1----:R-:W-:Y:S01]  /*c360*/  STG.E.64 desc[UR36][R16.64], R2 ;  /* 0x0000000210007986 */ /* 0x002fe2000c101b24 */
[----:B------:R-:W-:Y:S05]  /*c370*/  EXIT ;  /* 0x000000000000794d */ /* 0x000fea0003800000 */
.L_x_255:
[----:B-1----:R-:W-:-:S06]  /*c380*/  SHF.L.U32 R3, R3, 0x10, RZ ;  /* 0x0000001003037819 */ /* 0x002fcc00000006ff */
[----:B------:R-:W1:Y:S02]  /*c390*/  F2I.FTZ.TRUNC.NTZ R3, R3 ;  /* 0x0000000300037305 */ /* 0x000e64000021f100 */
[----:B-1----:R-:W-:Y:S01]  /*c3a0*/  STG.E desc[UR36][R16.64], R3 ;  /* 0x0000000310007986 */ /* 0x002fe2000c101924 */
[----:B------:R-:W-:Y:S05]  /*c3b0*/  EXIT ;  /* 0x000000000000794d */ /* 0x000fea0003800000 */
.L_x_254:
[----:B-1----:R-:W-:-:S06]  /*c3c0*/  IMAD.U32 R3, R3, 0x10000, RZ ;  /* 0x0001000003037824 */ /* 0x002fcc00078e00ff */
[----:B------:R-:W1:Y:S02]  /*c3d0*/  F2I.FTZ.TRUNC.NTZ R3, R3 ;  /* 0x0000000300037305 */ /* 0x000e64000021f100 */
[----:B-1----:R-:W-:Y:S01]  /*c3e0*/  STG.E.U16 desc[UR36][R16.64], R3 ;  /* 0x0000000310007986 */ /* 0x002fe2000c101524 */
[----:B------:R-:W-:Y:S05]  /*c3f0*/  EXIT ;  /* 0x000000000000794d */ /* 0x000fea0003800000 */
.L_x_250:
[----:B------:R-:W-:-:S09]  /*c400*/  UISETP.GT.AND UP0, UPT, UR4, 0x6, UPT ;  /* 0x000000060400788c */ /* 0x000fd2000bf04270 */
[----:B------:R-:W-:Y:S05]  /*c410*/  BRA.U UP0, `(.L_x_256) ;  /* 0x00000001002c7547 */ /* 0x000fea000b800000 */
[----:B------:R-:W-:-:S09]  /*c420*/  UISETP.NE.AND UP0, UPT, UR4, 0x5, UPT ;  /* 0x000000050400788c */ /* 0x000fd2000bf05270 */
[----:B------:R-:W-:Y:S05]  /*c430*/  BRA.U !UP0, `(.L_x_257) ;  /* 0x0000000108147547 */ /* 0x000fea000b800000 */
[----:B------:R-:W-:-:S09]  /*c440*/  UISETP.NE.AND UP0, UPT, UR4, 0x6, UPT ;  /* 0x000000060400788c */ /* 0x000fd2000bf05270 */
[----:B------:R-:W-:Y:S05]  /*c450*/  BRA.U UP0, `(.L_x_253) ;  /* 0x0000000900307547 */ /* 0x000fea000b800000 */
[----:B-1----:R-:W-:-:S05]  /*c460*/  SHF.L.U32 R3, R3, 0x10, RZ ;  /* 0x0000001003037819 */ /* 0x002fca00000006ff */
[----:B------:R-:W-:Y:S01]  /*c470*/  STG.E desc[UR36][R16.64], R3 ;  /* 0x0000000310007986 */ /* 0x000fe2000c101924 */
[----:B------:R-:W-:Y:S05]  /*c480*/  EXIT ;  /* 0x000000000000794d */ /* 0x000fea0003800000 */
.L_x_257:
[----:B01----:R-:W-:-:S05]  /*c490*/  IMAD.U32 R0, R3, 0x10000, RZ ;  /* 0x0001000003007824 */ /* 0x003fca00078e00ff */
[----:B------:R-:W-:-:S05]  /*c4a0*/  F2FP.F16.F32.PACK_AB R0, RZ, R0 ;  /* 0x00000000ff00723e */ /* 0x000fca00000000ff */
[----:B------:R-:W-:Y:S01]  /*c4b0*/  STG.E.U16 desc[UR36][R16.64], R0 ;  /* 0x0000000010007986 */ /* 0x000fe2000c101524 */
[----:B------:R-:W-:Y:S05]  /*c4c0*/  EXIT ;  /* 0x000000000000794d */ /* 0x000fea0003800000 */
.L_x_256:
        /* <DEDUP_REMOVED lines=8> */
[----:B------:R-:W-:Y:S01]  /*c550*/  STG.E.64 desc[UR36][R16.64], R2 ;  /* 0x0000000210007986 */ /* 0x000fe2000c101b24 */
[----:B------:R-:W-:Y:S05]  /*c560*/  EXIT ;  /* 0x000000000000794d */ /* 0x000fea0003800000 */
.L_x_259:
[----:B-1----:R-:W-:-:S04]  /*c570*/  SHF.L.U32 R3, R3, 0x10, RZ ;  /* 0x0000001003037819 */ /* 0x002fc800000006ff */
[----:B------:R-:W-:-:S04]  /*c580*/  F2FP.F16.F32.PACK_AB R3, RZ, R3 ;  /* 0x00000003ff03723e */ /* 0x000fc800000000ff */
[----:B------:R-:W-:-:S05]  /*c590*/  PRMT R3, R3, 0x5410, RZ ;  /* 0x0000541003037816 */ /* 0x000fca00000000ff */
[----:B------:R-:W-:Y:S01]  /*c5a0*/  STG.E desc[UR36][R16.64], R3 ;  /* 0x0000000310007986 */ /* 0x000fe2000c101924 */
[----:B------:R-:W-:Y:S05]  /*c5b0*/  EXIT ;  /* 0x000000000000794d */ /* 0x000fea0003800000 */
.L_x_258:
[----:B-1----:R-:W-:-:S04]  /*c5c0*/  IMAD.U32 R2, R3, 0x10000, RZ ;  /* 0x0001000003027824 */ /* 0x002fc800078e00ff */
[----:B------:R-:W-:-:S06]  /*c5d0*/  FMUL.FTZ R2, R2, 1 ;  /* 0x3f80000002027820 */ /* 0x000fcc0000410000 */
[----:B------:R-:W1:Y:S02]  /*c5e0*/  F2F.F64.F32 R2, R2 ;  /* 0x0000000200027310 */ /* 0x000e640000201800 */
[----:B-1----:R-:W-:Y:S01]  /*c5f0*/  STG.E.64 desc[UR36][R16.64], R2 ;  /* 0x0000000210007986 */ /* 0x002fe2000c101b24 */
[----:B------:R-:W-:Y:S05]  /*c600*/  EXIT ;  /* 0x000000000000794d */ /* 0x000fea0003800000 */
.L_x_249:
        /* <DEDUP_REMOVED lines=10> */
[----:B-1----:R-:W-:-:S06]  /*c6b0*/  SHF.L.U32 R3, R3, 0x10, RZ ;  /* 0x0000001003037819 */ /* 0x002fcc00000006ff */
[----:B------:R-:W1:Y:S02]  /*c6c0*/  F2I.FTZ.U32.TRUNC.NTZ R3, R3 ;  /* 0x0000000300037305 */ /* 0x000e64000021f000 */
[----:B-1----:R-:W-:Y:S01]  /*c6d0*/  STG.E.U16 desc[UR36][R16.64], R3 ;  /* 0x0000000310007986 */ /* 0x002fe2000c101524 */
[----:B------:R-:W-:Y:S05]  /*c6e0*/  EXIT ;  /* 0x000000000000794d */ /* 0x000fea0003800000 */
.L_x_263:
[----:B-1----:R-:W-:Y:S01]  /*c6f0*/  IMAD.U32 R3, R3, 0x10000, RZ ;  /* 0x0001000003037824 */ /* 0x002fe200078e00ff */
[----:B------:R-:W-:Y:S01]  /*c700*/  BSSY.RECONVERGENT B0, `(.L_x_264) ;  /* 0x0000013000007945 */ /* 0x000fe20003800200 */
[----:B------:R-:W-:-:S03]  /*c710*/  MOV R8, 0x80 ;  /* 0x0000008000087802 */ /* 0x000fc60000000f00 */
[----:B------:R-:W-:-:S04]  /*c720*/  LOP3.LUT R2, R3, 0x7fffffff, RZ, 0xc0, !PT ;  /* 0x7fffffff03027812 */ /* 0x000fc800078ec0ff */
[----:B------:R-:W-:-:S13]  /*c730*/  ISETP.GT.U32.AND P0, PT, R2, 0x437fffff, PT ;  /* 0x437fffff0200780c */ /* 0x000fda0003f04070 */
[----:B------:R-:W-:Y:S05]  /*c740*/  @P0 BRA `(.L_x_265) ;  /* 0x0000000000380947 */ /* 0x000fea0003800000 */
[----:B------:R-:W-:-:S13]  /*c750*/  ISETP.GE.U32.AND P0, PT, R2, 0x3c000000, PT ;  /* 0x3c0000000200780c */ /* 0x000fda0003f06070 */
[----:B0-----:R-:W-:-:S04]  /*c760*/  @P0 SHF.R.U32.HI R0, RZ, 0x14, R3 ;  /* 0x00000014ff000819 */ /* 0x001fc80000011603 */
[----:B------:R-:W-:-:S04]  /*c770*/  @P0 LOP3.LUT R0, R0, 0x1, RZ, 0xc0, !PT ;  /* 0x0000000100000812 */ /* 0x000fc800078ec0ff */
[----:B------:R-:W-:-:S04]  /*c780*/  @P0 IADD3 R0, PT, PT, R3, 0x487ffff, R0 ;  /* 0x0487ffff03000810 */ /* 0x000fc80007ffe000 */
[----:B------:R-:W-:-:S04]  /*c790*/  @P0 SHF.R.U32.HI R0, RZ, 0x14, R0 ;  /* 0x00000014ff000819 */ /* 0x000fc80000011600 */
[----:B------:R-:W-:Y:S01]  /*c7a0*/  @P0 LOP3.LUT R0, R0, 0xff, RZ, 0xc0, !PT ;  /* 0x000000ff00000812 */ /* 0x000fe200078ec0ff */
[----:B------:R-:W-:Y:S06]  /*c7b0*/  @P0 BRA `(.L_x_266) ;  /* 0x0000000000100947 */ /* 0x000fec0003800000 */
[----:B------:R-:W-:Y:S01]  /*c7c0*/  FADD.FTZ R0, R2, 8192 ;  /* 0x4600000002007421 */ /* 0x000fe20000010000 */
[----:B------:R-:W-:-:S04]  /*c7d0*/  PRMT R8, RZ, 0x7610, R8 ;  /* 0x00007610ff087816 */ /* 0x000fc80000000008 */
[----:B------:R-:W-:-:S13]  /*c7e0*/  LOP3.LUT P0, R0, R0, 0xff, RZ, 0xc0, !PT ;  /* 0x000000ff00007812 */ /* 0x000fda000780c0ff */
[----:B------:R-:W-:Y:S05]  /*c7f0*/  @!P0 BRA `(.L_x_265) ;  /* 0x00000000000c8947 */ /* 0x000fea0003800000 */
.L_x_266:
[----:B------:R-:W-:-:S04]  /*c800*/  SHF.R.U32.HI R3, RZ, 0x18, R3 ;  /* 0x00000018ff037819 */ /* 0x000fc80000011603 */
[----:B------:R-:W-:-:S04]  /*c810*/  LOP3.LUT R0, R0, 0x80, R3, 0xf8, !PT ;  /* 0x0000008000007812 */ /* 0x000fc800078ef803 */
[----:B------:R-:W-:-:S07]  /*c820*/  PRMT R8, R0, 0x7610, R8 ;  /* 0x0000761000087816 */ /* 0x000fce0000000008 */
.L_x_265:
[----:B------:R-:W-:Y:S05]  /*c830*/  BSYNC.RECONVERGENT B0 ;  /* 0x0000000000007941 */ /* 0x000fea0003800200 */
.L_x_264:
[----:B------:R-:W-:Y:S01]  /*c840*/  STG.E.U8 desc[UR36][R16.64], R8 ;  /* 0x0000000810007986 */ /* 0x000fe2000c101124 */
[----:B------:R-:W-:Y:S05]  /*c850*/  EXIT ;  /* 0x000000000000794d */ /* 0x000fea0003800000 */
.L_x_262:
[----:B-1----:R-:W-:Y:S01]  /*c860*/  IMAD.U32 R3, R3, 0x10000, RZ ;  /* 0x0001000003037824 */ /* 0x002fe200078e00ff */
[----:B------:R-:W-:Y:S01]  /*c870*/  BSSY.RECONVERGENT B0, `(.L_x_267) ;  /* 0x0000013000007945 */ /* 0x000fe20003800200 */
[----:B------:R-:W-:-:S03]  /*c880*/  HFMA2 R8, -RZ, RZ, 0, 7.62939453125e-06 ;  /* 0x00000080ff087431 */ /* 0x000fc600000001ff */
        /* <DEDUP_REMOVED lines=14> */
.L_x_269:
[----:B------:R-:W-:-:S04]  /*c970*/  SHF.R.U32.HI R3, RZ, 0x18, R3 ;  /* 0x00000018ff037819 */ /* 0x000fc80000011603 */
[----:B------:R-:W-:-:S04]  /*c980*/  LOP3.LUT R0, R0, 0x80, R3, 0xf8, !PT ;  /* 0x0000008000007812 */ /* 0x000fc800078ef803 */
[----:B------:R-:W-:-:S07]  /*c990*/  PRMT R8, R0, 0x7610, R8 ;  /* 0x0000761000087816 */ /* 0x000fce0000000008 */
.L_x_268:
[----:B------:R-:W-:Y:S05]  /*c9a0*/  BSYNC.RECONVERGENT B0 ;  /* 0x0000000000007941 */ /* 0x000fea0003800200 */
.L_x_267:
[----:B------:R-:W-:Y:S01]  /*c9b0*/  STG.E.U8 desc[UR36][R16.64], R8 ;  /* 0x0000000810007986 */ /* 0x000fe2000c101124 */
[----:B------:R-:W-:Y:S05]  /*c9c0*/  EXIT ;  /* 0x000000000000794d */ /* 0x000fea0003800000 */
.L_x_261:
        /* <DEDUP_REMOVED lines=18> */
[----:B------:R-:W-:-:S05]  /*caf0*/  @!P0 IADD3 R0, PT, PT, R4, RZ, RZ ;  /* 0x000000ff04008210 */ /* 0x000fca0007ffe0ff */
[----:B------:R-:W-:-:S05]  /*cb00*/  @P1 IMAD.MOV.U32 R3, RZ, RZ, R0 ;  /* 0x000000ffff031224 */ /* 0x000fca00078e0000 */
[----:B------:R-:W-:Y:S01]  /*cb10*/  STG.E.U8 desc[UR36][R16.64], R3 ;  /* 0x0000000310007986 */ /* 0x000fe2000c101124 */
[----:B------:R-:W-:Y:S05]  /*cb20*/  EXIT ;  /* 0x000000000000794d */ /* 0x000fea0003800000 */
.L_x_271:
[----:B-1----:R-:W-:-:S06]  /*cb30*/  SHF.L.U32 R3, R3, 0x10, RZ ;  /* 0x0000001003037819 */ /* 0x002fcc00000006ff */
[----:B------:R-:W1:Y:S02]  /*cb40*/  F2I.U64.TRUNC R2, R3 ;  /* 0x0000000300027311 */ /* 0x000e64000020d800 */
[----:B-1----:R-:W-:Y:S01]  /*cb50*/  STG.E.64 desc[UR36][R16.64], R2 ;  /* 0x0000000210007986 */ /* 0x002fe2000c101b24 */
[----:B------:R-:W-:Y:S05]  /*cb60*/  EXIT ;  /* 0x000000000000794d */ /* 0x000fea0003800000 */
.L_x_270:
[----:B-1----:R-:W-:-:S06]  /*cb70*/  IMAD.U32 R3, R3, 0x10000, RZ ;  /* 0x0001000003037824 */ /* 0x002fcc00078e00ff */
[----:B------:R-:W1:Y:S02]  /*cb80*/  F2I.FTZ.U32.TRUNC.NTZ R3, R3 ;  /* 0x0000000300037305 */ /* 0x000e64000021f000 */
[----:B-1----:R-:W-:Y:S01]  /*cb90*/  STG.E desc[UR36][R16.64], R3 ;  /* 0x0000000310007986 */ /* 0x002fe2000c101924 */
[----:B------:R-:W-:Y:S05]  /*cba0*/  EXIT ;  /* 0x000000000000794d */ /* 0x000fea0003800000 */
.L_x_260:
        /* <DEDUP_REMOVED lines=9> */
[----:B------:R-:W-:Y:S01]  /*cc40*/  STG.E.U8 desc[UR36][R16.64], R3 ;  /* 0x0000000310007986 */ /* 0x000fe2000c101124 */
[----:B------:R-:W-:Y:S05]  /*cc50*/  EXIT ;  /* 0x000000000000794d */ /* 0x000fea0003800000 */
.L_x_273:
[----:B-1----:R-:W-:Y:S01]  /*cc60*/  IMAD.U32 R3, R3, 0x10000, RZ ;  /* 0x0001000003037824 */ /* 0x002fe200078e00ff */
[----:B------:R-:W-:-:S03]  /*cc70*/  CS2R R6, SRZ ;  /* 0x0000000000067805 */ /* 0x000fc6000001ff00 */
[----:B------:R-:W-:-:S04]  /*cc80*/  FMUL.FTZ R3, R3, 1 ;  /* 0x3f80000003037820 */ /* 0x000fc80000410000 */
[----:B------:R-:W1:Y:S02]  /*cc90*/  F2F.F64.F32 R4, R3 ;  /* 0x0000000300047310 */ /* 0x000e640000201800 */
[----:B-1----:R-:W-:Y:S01]  /*cca0*/  STG.E.128 desc[UR36][R16.64], R4 ;  /* 0x0000000410007986 */ /* 0x002fe2000c101d24 */
[----:B------:R-:W-:Y:S05]  /*ccb0*/  EXIT ;  /* 0x000000000000794d */ /* 0x000fea0003800000 */
.L_x_272:
[----:B------:R-:W-:-:S09]  /*ccc0*/  UISETP.NE.AND UP0, UPT, UR4, 0xf, UPT ;  /* 0x0000000f0400788c */ /* 0x000fd2000bf05270 */
[----:B------:R-:W-:Y:S05]  /*ccd0*/  BRA.U !UP0, `(.L_x_274) ;  /* 0x0000000108e87547 */ /* 0x000fea000b800000 */
[----:B------:R-:W-:-:S09]  /*cce0*/  UISETP.NE.AND UP0, UPT, UR4, 0x17, UPT ;  /* 0x000000170400788c */ /* 0x000fd2000bf05270 */
[----:B------:R-:W-:Y:S05]  /*ccf0*/  BRA.U !UP0, `(.L_x_275) ;  /* 0x0000000108907547 */ /* 0x000fea000b800000 */
[----:B------:R-:W-:-:S09]  /*cd00*/  UISETP.NE.AND UP0, UPT, UR4, 0x18, UPT ;  /* 0x000000180400788c */ /* 0x000fd2000bf05270 */
[----:B------:R-:W-:Y:S05]  /*cd10*/  BRA.U !UP0, `(.L_x_276) ;  /* 0x0000000108447547 */ /* 0x000fea000b800000 */
.L_x_253:
[----:B0-----:R-:W-:Y:S01]  /*cd20*/  MOV R0, 0x0 ;  /* 0x0000000000007802 */ /* 0x001fe20000000f00 */
[----:B------:R-:W0:Y:S01]  /*cd30*/  LDCU.64 UR4, c[0x4][0x158] ;  /* 0x01002b00ff0477ac */ /* 0x000e220008000a00 */
[----:B------:R-:W-:Y:S02]  /*cd40*/  HFMA2 R8, -RZ, RZ, 0, 6.020069122314453125e-06 ;  /* 0x00000065ff087431 */ /* 0x000fe400000001ff */
[----:B------:R-:W-:Y:S01]  /*cd50*/  IMAD.MOV.U32 R12, RZ, RZ, 0x1 ;  /* 0x00000001ff0c7424 */ /* 0x000fe200078e00ff */
[----:B-1----:R1:W2:Y:S01]  /*cd60*/  LDC.64 R2, c[0x4][R0] ;  /* 0x0100000000027b82 */ /* 0x0022a20000000a00 */
[----:B------:R-:W3:Y:S01]  /*cd70*/  LDCU.64 UR6, c[0x4][0x160] ;  /* 0x01002c00ff0677ac */ /* 0x000ee20008000a00 */
[----:B------:R-:W-:Y:S01]  /*cd80*/  MOV R13, RZ ;  /* 0x000000ff000d7202 */ /* 0x000fe20000000f00 */
[----:B------:R-:W4:Y:S01]  /*cd90*/  LDCU.64 UR8, c[0x4][0x70] ;  /* 0x01000e00ff0877ac */ /* 0x000f220008000a00 */
[----:B0-----:R-:W-:Y:S01]  /*cda0*/  MOV R4, UR4 ;  /* 0x0000000400047c02 */ /* 0x001fe20008000f00 */
[----:B------:R-:W-:Y:S01]  /*cdb0*/  IMAD.U32 R5, RZ, RZ, UR5 ;  /* 0x00000005ff057e24 */ /* 0x000fe2000f8e00ff */
[----:B---3--:R-:W-:Y:S01]  /*cdc0*/  MOV R6, UR6 ;  /* 0x0000000600067c02 */ /* 0x008fe20008000f00 */
[----:B------:R-:W-:Y:S01]  /*cdd0*/  IMAD.U32 R7, RZ, RZ, UR7 ;  /* 0x00000007ff077e24 */ /* 0x000fe2000f8e00ff */
[----:B----4-:R-:W-:Y:S01]  /*cde0*/  MOV R10, UR8 ;  /* 0x00000008000a7c02 */ /* 0x010fe20008000f00 */
[----:B-1----:R-:W-:-:S07]  /*cdf0*/  IMAD.U32 R11, RZ, RZ, UR9 ;  /* 0x00000009ff0b7e24 */ /* 0x002fce000f8e00ff */
[----:B------:R-:W-:-:S07]  /*ce00*/  LEPC R20, `(.L_x_277) ;  /* 0x000000001014794e */ /* 0x000fce0000000000 */
[----:B--2---:R-:W-:Y:S05]  /*ce10*/  CALL.ABS.NOINC R2 ;  /* 0x0000000002007343 */ /* 0x004fea0003c00000 */
.L_x_277:
[----:B------:R-:W-:Y:S05]  /*ce20*/  EXIT ;  /* 0x000000000000794d */ /* 0x000fea0003800000 */
.L_x_276:
[----:B-1----:R-:W-:Y:S01]  /*ce30*/  IMAD.U32 R5, R3, 0x10000, RZ ;  /* 0x0001000003057824 */ /* 0x002fe200078e00ff */
[----:B------:R-:W-:Y:S01]  /*ce40*/  BSSY.RECONVERGENT B0, `(.L_x_278) ;  /* 0x000000c000007945 */ /* 0x000fe20003800200 */
[----:B0-----:R-:W-:-:S03]  /*ce50*/  HFMA2 R0, -RZ, RZ, 0, 7.569789886474609375e-06 ;  /* 0x0000007fff007431 */ /* 0x001fc600000001ff */
        /* <DEDUP_REMOVED lines=10> */
.L_x_279:
[----:B------:R-:W-:Y:S05]  /*cf00*/  BSYNC.RECONVERGENT B0 ;  /* 0x0000000000007941 */ /* 0x000fea0003800200 */
.L_x_278:
[----:B------:R-:W-:-:S05]  /*cf10*/  LOP3.LUT R3, R0, 0x80, R3, 0xf8, !PT ;  /* 0x0000008000037812 */ /* 0x000fca00078ef803 */
[----:B------:R-:W-:Y:S01]  /*cf20*/  STG.E.U8 desc[UR36][R16.64], R3 ;  /* 0x0000000310007986 */ /* 0x000fe2000c101124 */
[----:B------:R-:W-:Y:S05]  /*cf30*/  EXIT ;  /* 0x000000000000794d */ /* 0x000fea0003800000 */
.L_x_275:
        /* <DEDUP_REMOVED lines=12> */
.L_x_281:
[----:B------:R-:W-:Y:S02]  /*d000*/  ISETP.GT.U32.AND P0, PT, R2, 0x7f800000, PT ;  /* 0x7f8000000200780c */ /* 0x000fe40003f04070 */
[----:B0-----:R-:W-:-:S04]  /*d010*/  MOV R0, 0x7f ;  /* 0x0000007f00007802 */ /* 0x001fc80000000f00 */
[----:B------:R-:W-:-:S07]  /*d020*/  SEL R0, R0, 0x7c, P0 ;  /* 0x0000007c00007807 */ /* 0x000fce0000000000 */
.L_x_282:
[----:B------:R-:W-:Y:S05]  /*d030*/  BSYNC.RECONVERGENT B0 ;  /* 0x0000000000007941 */ /* 0x000fea0003800200 */
.L_x_280:
[----:B------:R-:W-:-:S04]  /*d040*/  SHF.R.U32.HI R3, RZ, 0x18, R3 ;  /* 0x00000018ff037819 */ /* 0x000fc80000011603 */
[----:B------:R-:W-:-:S05]  /*d050*/  LOP3.LUT R3, R0, 0x80, R3, 0xf8, !PT ;  /* 0x0000008000037812 */ /* 0x000fca00078ef803 */
[----:B------:R-:W-:Y:S01]  /*d060*/  STG.E.U8 desc[UR36][R16.64], R3 ;  /* 0x0000000310007986 */ /* 0x000fe2000c101124 */
[----:B------:R-:W-:Y:S05]  /*d070*/  EXIT ;  /* 0x000000000000794d */ /* 0x000fea0003800000 */
.L_x_274:
[----:B-1----:R-:W-:Y:S01]  /*d080*/  STG.E.U16 desc[UR36][R16.64], R3 ;  /* 0x0000000310007986 */ /* 0x002fe2000c101524 */
[----:B------:R-:W-:Y:S05]  /*d090*/  EXIT ;  /* 0x000000000000794d */ /* 0x000fea0003800000 */
.L_x_283:
[----:B------:R-:W-:-:S00]  /*d0a0*/  BRA `(.L_x_283) ;  /* 0xfffffffc00fc7947 */ /* 0x000fc0000383ffff */
[----:B------:R-:W-:-:S00]  /*d0b0*/  NOP ;  /* 0x0000000000007918 */ /* 0x000fc00000000000 */
        /* <DEDUP_REMOVED lines=12> */
.L_x_14588:


//--------------------- .text._ZN2at6native27unrolled_elementwise_kernelIZZZNS0_16asin_kernel_cudaERNS_18TensorIteratorBaseEENKUlvE0_clEvENKUlvE2_clEvEUlN3c108BFloat16EE_St5arrayIPcLm2EELi4E23TrivialOffsetCalculatorILi1EjESD_NS0_6memory12LoadWithCastILi1EEENSE_13StoreWithCastILi1EEEEEviT_T0_T2_T3_T4_T5_ --------------------------
	.section	.text._ZN2at6native27unrolled_elementwise_kernelIZZZNS0_16asin_kernel_cudaERNS_18TensorIteratorBaseEENKUlvE0_clEvENKUlvE2_clEvEUlN3c108BFloat16EE_St5arrayIPcLm2EELi4E23TrivialOffsetCalculatorILi1EjESD_NS0_6memory12LoadWithCastILi1EEENSE_13StoreWithCastILi1EEEEEviT_T0_T2_T3_T4_T5_,"ax",@progbits
	.align	128
        .global         _ZN2at6native27unrolled_elementwise_kernelIZZZNS0_16asin_kernel_cudaERNS_18TensorIteratorBaseEENKUlvE0_clEvENKUlvE2_clEvEUlN3c108BFloat16EE_St5arrayIPcLm2EELi4E23TrivialOffsetCalculatorILi1EjESD_NS0_6memory12LoadWithCastILi1EEENSE_13StoreWithCastILi1EEEEEviT_T0_T2_T3_T4_T5_
        .type           _ZN2at6native27unrolled_elementwise_kernelIZZZNS0_16asin_kernel_cudaERNS_18TensorIteratorBaseEENKUlvE0_clEvENKUlvE2_clEvEUlN3c108BFloat16EE_St5arrayIPcLm2EELi4E23TrivialOffsetCalculatorILi1EjESD_NS0_6memory12LoadWithCastILi1EEENSE_13StoreWithCastILi1EEEEEviT_T0_T2_T3_T4_T5_,@function
        .size           _ZN2at6native27unrolled_elementwise_kernelIZZZNS0_16asin_kernel_cudaERNS_18TensorIteratorBaseEENKUlvE0_clEvENKUlvE2_clEvEUlN3c108BFloat16EE_St5arrayIPcLm2EELi4E23TrivialOffsetCalculatorILi1EjESD_NS0_6memory12LoadWithCastILi1EEENSE_13StoreWithCastILi1EEEEEviT_T0_T2_T3_T4_T5_,(.L_x_14589 - _ZN2at6native27unrolled_elementwise_kernelIZZZNS0_16asin_kernel_cudaERNS_18TensorIteratorBaseEENKUlvE0_clEvENKUlvE2_clEvEUlN3c108BFloat16EE_St5arrayIPcLm2EELi4E23TrivialOffsetCalculatorILi1EjESD_NS0_6memory12LoadWithCastILi1EEENSE_13StoreWithCastILi1EEEEEviT_T0_T2_T3_T4_T5_)
        .other          _ZN2at6native27unrolled_elementwise_kernelIZZZNS0_16asin_kernel_cudaERNS_18TensorIteratorBaseEENKUlvE0_clEvENKUlvE2_clEvEUlN3c108BFloat16EE_St5arrayIPcLm2EELi4E23TrivialOffsetCalculatorILi1EjESD_NS0_6memory12LoadWithCastILi1EEENSE_13StoreWithCastILi1EEEEEviT_T0_T2_T3_T4_T5_,@"STO_CUDA_ENTRY STV_DEFAULT"
_ZN2at6native27unrolled_elementwise_kernelIZZZNS0_16asin_kernel_cudaERNS_18TensorIteratorBaseEENKUlvE0_clEvENKUlvE2_clEvEUlN3c108BFloat16EE_St5arrayIPcLm2EELi4E23TrivialOffsetCalculatorILi1EjESD_NS0_6memory12LoadWithCastILi1EEENSE_13StoreWithCastILi1EEEEEviT_T0_T2_T3_T4_T5_:
.text._ZN2at6native27unrolled_elementwise_kernelIZZZNS0_16asin_kernel_cudaERNS_18TensorIteratorBaseEENKUlvE0_clEvENKUlvE2_clEvEUlN3c108BFloat16EE_St5arrayIPcLm2EELi4E23TrivialOffsetCalculatorILi1EjESD_NS0_6memory12LoadWithCastILi1EEENSE_13StoreWithCastILi1EEEEEviT_T0_T2_T3_T4_T5_:
[----:B------:R-:W0:Y:S01]  /*0000*/  LDC R1, c[0x0][0x37c] ;  /* 0x0000df00ff017b82 */ /* 0x000e220000000800 */
[----:B------:R-:W1:Y:S07]  /*0010*/  S2R R2, SR_CTAID.X ;  /* 0x0000000000027919 */ /* 0x000e6e0000002500 */
[----:B------:R-:W1:Y:S01]  /*0020*/  LDC R3, c[0x0][0x380] ;  /* 0x0000e000ff037b82 */ /* 0x000e620000000800 */
[----:B------:R-:W2:Y:S01]  /*0030*/  LDCU.64 UR36, c[0x0][0x358] ;  /* 0x00006b00ff2477ac */ /* 0x000ea20008000a00 */
[----:B------:R-:W-:Y:S01]  /*0040*/  BSSY.RECONVERGENT B6, `(.L_x_284) ;  /* 0x000011d000067945 */ /* 0x000fe20003800200 */
[----:B------:R-:W3:Y:S01]  /*0050*/  S2R R17, SR_TID.X ;  /* 0x0000000000117919 */ /* 0x000ee20000002100 */
[----:B------:R-:W-:Y:S01]  /*0060*/  PRMT R19, RZ, 0x7610, R19 ;  /* 0x00007610ff137816 */ /* 0x000fe20000000013 */
[----:B------:R-:W4:Y:S01]  /*0070*/  LDCU.U8 UR38, c[0x0][0x39c] ;  /* 0x00007380ff2677ac */ /* 0x000f220008000000 */
[----:B-1----:R-:W-:-:S02]  /*0080*/  IMAD R16, R2, -0x200, R3 ;  /* 0xfffffe0002107824 */ /* 0x002fc400078e0203 */
[----:B---3--:R-:W-:-:S03]  /*0090*/  IMAD.MOV.U32 R25, RZ, RZ, R17 ;  /* 0x000000ffff197224 */ /* 0x008fc600078e0011 */
[----:B------:R-:W-:-:S13]  /*00a0*/  ISETP.GE.AND P0, PT, R17, R16, PT ;  /* 0x000000101100720c */ /* 0x000fda0003f06270 */
[----:B0-2-4-:R-:W-:Y:S05]  /*00b0*/  @P0 BRA `(.L_x_285) ;  /* 0x0000001000540947 */ /* 0x015fea0003800000 */
[----:B------:R-:W0:Y:S01]  /*00c0*/  LDC.64 R4, c[0x0][0x390] ;  /* 0x0000e400ff047b82 */ /* 0x000e220000000a00 */
[----:B------:R-:W1:Y:S01]  /*00d0*/  LDCU UR5, c[0x0][0x3a0] ;  /* 0x00007400ff0577ac */ /* 0x000e620008000800 */
[----:B------:R-:W-:Y:S01]  /*00e0*/  IMAD R0, R2, 0x200, R25 ;  /* 0x0000020002007824 */ /* 0x000fe200078e0219 */
[----:B------:R-:W-:-:S04]  /*00f0*/  UPRMT UR4, UR38, 0x9910, URZ ;  /* 0x0000991026047896 */ /* 0x000fc800080000ff */
[----:B------:R-:W-:Y:S01]  /*0100*/  UISETP.GT.AND UP0, UPT, UR4, 0x9, UPT ;  /* 0x000000090400788c */ /* 0x000fe2000bf04270 */
[----:B-1----:R-:W-:-:S05]  /*0110*/  IMAD R3, R0, UR5, RZ ;  /* 0x0000000500037c24 */ /* 0x002fca000f8e02ff */
[----:B0-----:R-:W-:-:S05]  /*0120*/  IADD3 R4, P0, PT, R3, R4, RZ ;  /* 0x0000000403047210 */ /* 0x001fca0007f1e0ff */
[----:B------:R-:W-:Y:S01]  /*0130*/  IMAD.X R5, RZ, RZ, R5, P0 ;  /* 0x000000ffff057224 */ /* 0x000fe200000e0605 */
        /* <DEDUP_REMOVED lines=11> */
[----:B0-----:R-:W-:-:S04]  /*01f0*/  F2FP.BF16.F32.PACK_AB R0, RZ, R0 ;  /* 0x00000000ff00723e */ /* 0x001fc800000010ff */
[----:B------:R-:W-:Y:S01]  /*0200*/  PRMT R19, R0, 0x7610, R19 ;  /* 0x0000761000137816 */ /* 0x000fe20000000013 */
[----:B------:R-:W-:Y:S06]  /*0210*/  BRA `(.L_x_291) ;  /* 0x0000000c00f87947 */ /* 0x000fec0003800000 */
.L_x_289:
[----:B------:R-:W2:Y:S02]  /*0220*/  LDG.E.U8 R4, desc[UR36][R4.64] ;  /* 0x0000002404047981 */ /* 0x000ea4000c1e1100 */
[----:B--2---:R-:W-:-:S04]  /*0230*/  I2FP.F32.U32 R0, R4 ;  /* 0x0000000400007245 */ /* 0x004fc80000201000 */
[----:B------:R-:W-:-:S04]  /*0240*/  F2FP.BF16.F32.PACK_AB R0, RZ, R0 ;  /* 0x00000000ff00723e */ /* 0x000fc800000010ff */
[----:B------:R-:W-:Y:S01]  /*0250*/  PRMT R19, R0, 0x7610, R19 ;  /* 0x0000761000137816 */ /* 0x000fe20000000013 */
[----:B------:R-:W-:Y:S06]  /*0260*/  BRA `(.L_x_291) ;  /* 0x0000000c00e47947 */ /* 0x000fec0003800000 */
.L_x_288:
        /* <DEDUP_REMOVED lines=8> */
[----:B0-----:R-:W-:-:S04]  /*02f0*/  F2FP.BF16.F32.PACK_AB R0, RZ, R0 ;  /* 0x00000000ff00723e */ /* 0x001fc800000010ff */
[----:B------:R-:W-:Y:S01]  /*0300*/  PRMT R19, R0, 0x7610, R19 ;  /* 0x0000761000137816 */ /* 0x000fe20000000013 */
[----:B------:R-:W-:Y:S06]  /*0310*/  BRA `(.L_x_291) ;  /* 0x0000000c00b87947 */ /* 0x000fec0003800000 */
.L_x_293:
[----:B------:R-:W2:Y:S02]  /*0320*/  LDG.E R4, desc[UR36][R4.64] ;  /* 0x0000002404047981 */ /* 0x000ea4000c1e1900 */
[----:B--2---:R-:W-:-:S04]  /*0330*/  I2FP.F32.S32 R0, R4 ;  /* 0x0000000400007245 */ /* 0x004fc80000201400 */
[----:B------:R-:W-:-:S04]  /*0340*/  F2FP.BF16.F32.PACK_AB R0, RZ, R0 ;  /* 0x00000000ff00723e */ /* 0x000fc800000010ff */
[----:B------:R-:W-:Y:S01]  /*0350*/  PRMT R19, R0, 0x7610, R19 ;  /* 0x0000761000137816 */ /* 0x000fe20000000013 */
[----:B------:R-:W-:Y:S06]  /*0360*/  BRA `(.L_x_291) ;  /* 0x0000000c00a47947 */ /* 0x000fec0003800000 */
.L_x_292:
[----:B------:R-:W2:Y:S02]  /*0370*/  LDG.E.U16 R4, desc[UR36][R4.64] ;  /* 0x0000002404047981 */ /* 0x000ea4000c1e1500 */
[----:B--2---:R-:W0:Y:S02]  /*0380*/  I2F.S16 R0, R4 ;  /* 0x0000000400007306 */ /* 0x004e240000101400 */
[----:B0-----:R-:W-:-:S04]  /*0390*/  F2FP.BF16.F32.PACK_AB R0, RZ, R0 ;  /* 0x00000000ff00723e */ /* 0x001fc800000010ff */
[----:B------:R-:W-:Y:S01]  /*03a0*/  PRMT R19, R0, 0x7610, R19 ;  /* 0x0000761000137816 */ /* 0x000fe20000000013 */
[----:B------:R-:W-:Y:S06]  /*03b0*/  BRA `(.L_x_291) ;  /* 0x0000000c00907947 */ /* 0x000fec0003800000 */
.L_x_287:
        /* <DEDUP_REMOVED lines=9> */
.L_x_295:
[----:B------:R-:W2:Y:S02]  /*0450*/  LDG.E.U16 R0, desc[UR36][R4.64] ;  /* 0x0000002404007981 */ /* 0x000ea4000c1e1500 */
[----:B--2---:R-:W-:-:S05]  /*0460*/  HADD2.F32 R0, -RZ, R0.H0_H0 ;  /* 0x20000000ff007230 */ /* 0x004fca0000004100 */
[----:B------:R-:W-:-:S04]  /*0470*/  F2FP.BF16.F32.PACK_AB R0, RZ, R0 ;  /* 0x00000000ff00723e */ /* 0x000fc800000010ff */
[----:B------:R-:W-:Y:S01]  /*0480*/  PRMT R19, R0, 0x7610, R19 ;  /* 0x0000761000137816 */ /* 0x000fe20000000013 */
[----:B------:R-:W-:Y:S06]  /*0490*/  BRA `(.L_x_291) ;  /* 0x0000000c00587947 */ /* 0x000fec0003800000 */
.L_x_294:
        /* <DEDUP_REMOVED lines=9> */
.L_x_297:
[----:B------:R-:W2:Y:S02]  /*0530*/  LDG.E.U16 R4, desc[UR36][R4.64] ;  /* 0x0000002404047981 */ /* 0x000ea4000c1e1500 */
[----:B--2---:R-:W-:-:S05]  /*0540*/  HADD2.F32 R0, -RZ, R4.H0_H0 ;  /* 0x20000004ff007230 */ /* 0x004fca0000004100 */
[----:B------:R-:W-:-:S04]  /*0550*/  F2FP.BF16.F32.PACK_AB R0, RZ, R0 ;  /* 0x00000000ff00723e */ /* 0x000fc800000010ff */
[----:B------:R-:W-:Y:S01]  /*0560*/  PRMT R19, R0, 0x7610, R19 ;  /* 0x0000761000137816 */ /* 0x000fe20000000013 */
[----:B------:R-:W-:Y:S06]  /*0570*/  BRA `(.L_x_291) ;  /* 0x0000000c00207947 */ /* 0x000fec0003800000 */
.L_x_296:
        /* <DEDUP_REMOVED lines=10> */
[----:B------:R-:W-:-:S04]  /*0620*/  F2FP.BF16.F32.PACK_AB R0, RZ, R0 ;  /* 0x00000000ff00723e */ /* 0x000fc800000010ff */
[----:B------:R-:W-:Y:S01]  /*0630*/  PRMT R19, R0, 0x7610, R19 ;  /* 0x0000761000137816 */ /* 0x000fe20000000013 */
[----:B------:R-:W-:Y:S06]  /*0640*/  BRA `(.L_x_291) ;  /* 0x0000000800ec7947 */ /* 0x000fec0003800000 */
.L_x_286:
        /* <DEDUP_REMOVED lines=11> */
[----:B------:R-:W-:-:S04]  /*0700*/  F2FP.BF16.F32.PACK_AB R0, RZ, R0 ;  /* 0x00000000ff00723e */ /* 0x000fc800000010ff */
[----:B------:R-:W-:Y:S01]  /*0710*/  PRMT R19, R0, 0x7610, R19 ;  /* 0x0000761000137816 */ /* 0x000fe20000000013 */
[----:B------:R-:W-:Y:S06]  /*0720*/  BRA `(.L_x_291) ;  /* 0x0000000800b47947 */ /* 0x000fec0003800000 */
.L_x_300:
        /* <DEDUP_REMOVED lines=13> */
.L_x_299:
[----:B------:R-:W-:-:S09]  /*0800*/  UISETP.NE.AND UP0, UPT, UR4, 0xf, UPT ;  /* 0x0000000f0400788c */ /* 0x000fd2000bf05270 */
[----:B------:R-:W-:Y:S05]  /*0810*/  BRA.U !UP0, `(.L_x_301) ;  /* 0x0000000108a07547 */ /* 0x000fea000b800000 */
[----:B------:R-:W-:-:S09]  /*0820*/  UISETP.NE.AND UP0, UPT, UR4, 0x17, UPT ;  /* 0x000000170400788c */ /* 0x000fd2000bf05270 */
[----:B------:R-:W-:Y:S05]  /*0830*/  BRA.U !UP0, `(.L_x_302) ;  /* 0x00000001085c7547 */ /* 0x000fea000b800000 */
[----:B------:R-:W-:-:S09]  /*0840*/  UISETP.NE.AND UP0, UPT, UR4, 0x18, UPT ;  /* 0x000000180400788c */ /* 0x000fd2000bf05270 */
[----:B------:R-:W-:Y:S05]  /*0850*/  BRA.U UP0, `(.L_x_290) ;  /* 0x0000000500cc7547 */ /* 0x000fea000b800000 */
[----:B------:R-:W2:Y:S01]  /*0860*/  LDG.E.U8 R0, desc[UR36][R4.64] ;  /* 0x0000002404007981 */ /* 0x000ea2000c1e1100 */
[----:B------:R-:W-:Y:S02]  /*0870*/  IMAD.MOV.U32 R7, RZ, RZ, 0x1f ;  /* 0x0000001fff077424 */ /* 0x000fe400078e00ff */
[----:B--2---:R-:W-:-:S05]  /*0880*/  IMAD.SHL.U32 R0, R0, 0x1000000, RZ ;  /* 0x0100000000007824 */ /* 0x004fca00078e00ff */
[C---:B------:R-:W-:Y:S02]  /*0890*/  LOP3.LUT R3, R0.reuse, 0x7f000000, RZ, 0xc0, !PT ;  /* 0x7f00000000037812 */ /* 0x040fe400078ec0ff */
[----:B------:R-:W-:Y:S02]  /*08a0*/  LOP3.LUT P0, RZ, R0, 0x7f000000, RZ, 0xc0, !PT ;  /* 0x7f00000000ff7812 */ /* 0x000fe4000780c0ff */
[----:B------:R-:W0:Y:S02]  /*08b0*/  FLO.U32 R6, R3 ;  /* 0x0000000300067300 */ /* 0x000e2400000e0000 */
[----:B0-----:R-:W-:-:S05]  /*08c0*/  IMAD.MOV R6, RZ, RZ, -R6 ;  /* 0x000000ffff067224 */ /* 0x001fca00078e0a06 */
[----:B------:R-:W-:-:S05]  /*08d0*/  VIADDMNMX.U32 R6, R6, R7, 0x4, !PT ;  /* 0x0000000406067446 */ /* 0x000fca0007800007 */
[----:B------:R-:W-:-:S04]  /*08e0*/  VIADD R6, R6, 0xfffffffc ;  /* 0xfffffffc06067836 */ /* 0x000fc80000000000 */
[----:B------:R-:W-:Y:S01]  /*08f0*/  IMAD.SHL.U32 R8, R6, 0x800000, RZ ;  /* 0x0080000006087824 */ /* 0x000fe200078e00ff */
[C---:B------:R-:W-:Y:S01]  /*0900*/  SHF.L.U32 R7, R3.reuse, R6, RZ ;  /* 0x0000000603077219 */ /* 0x040fe200000006ff */
        /* <DEDUP_REMOVED lines=10> */
.L_x_302:
[----:B------:R-:W2:Y:S02]  /*09b0*/  LDG.E.U8 R4, desc[UR36][R4.64] ;  /* 0x0000002404047981 */ /* 0x000ea4000c1e1100 */
[C---:B--2---:R-:W-:Y:S02]  /*09c0*/  IMAD.SHL.U32 R3, R4.reuse, 0x2000000, RZ ;  /* 0x0200000004037824 */ /* 0x044fe400078e00ff */
[----:B------:R-:W-:-:S03]  /*09d0*/  IMAD.SHL.U32 R6, R4, 0x100, RZ ;  /* 0x0000010004067824 */ /* 0x000fc600078e00ff */
[----:B------:R-:W-:-:S13]  /*09e0*/  ISETP.GT.U32.AND P0, PT, R3, 0x7ffffff, PT ;  /* 0x07ffffff0300780c */ /* 0x000fda0003f04070 */
[----:B------:R-:W-:Y:S02]  /*09f0*/  @!P0 LOP3.LUT R0, R6, 0x7f00, RZ, 0xc0, !PT ;  /* 0x00007f0006008812 */ /* 0x000fe400078ec0ff */
[----:B------:R-:W-:Y:S02]  /*0a00*/  @P0 LEA.HI R3, R3, 0x70000000, RZ, 0x1c ;  /* 0x7000000003030811 */ /* 0x000fe400078fe0ff */
[----:B------:R-:W-:Y:S02]  /*0a10*/  @!P0 LOP3.LUT R0, R0, 0x3f000000, RZ, 0xfc, !PT ;  /* 0x3f00000000008812 */ /* 0x000fe400078efcff */
[----:B------:R-:W-:-:S03]  /*0a20*/  PRMT R6, R6, 0x9910, RZ ;  /* 0x0000991006067816 */ /* 0x000fc600000000ff */
[----:B------:R-:W-:Y:S01]  /*0a30*/  @!P0 FADD.FTZ R0, R0, -0.5 ;  /* 0xbf00000000008421 */ /* 0x000fe20000010000 */
[----:B------:R-:W-:Y:S01]  /*0a40*/  @P0 FMUL.FTZ R0, R3, 1.9259299443872358531e-34 ;  /* 0x0780000003000820 */ /* 0x000fe20000410000 */
[----:B------:R-:W-:-:S05]  /*0a50*/  IMAD.MOV.U32 R3, RZ, RZ, R6 ;  /* 0x000000ffff037224 */ /* 0x000fca00078e0006 */
[----:B------:R-:W-:-:S04]  /*0a60*/  LOP3.LUT R0, R0, 0x80000000, R3, 0xf8, !PT ;  /* 0x8000000000007812 */ /* 0x000fc800078ef803 */
[----:B------:R-:W-:-:S04]  /*0a70*/  F2FP.BF16.F32.PACK_AB R0, RZ, R0 ;  /* 0x00000000ff00723e */ /* 0x000fc800000010ff */
[----:B------:R-:W-:Y:S01]  /*0a80*/  PRMT R19, R0, 0x7610, R19 ;  /* 0x0000761000137816 */ /* 0x000fe20000000013 */
[----:B------:R-:W-:Y:S06]  /*0a90*/  BRA `(.L_x_291) ;  /* 0x0000000400d87947 */ /* 0x000fec0003800000 */
.L_x_301:
[----:B------:R0:W5:Y:S01]  /*0aa0*/  LDG.E.U16 R19, desc[UR36][R4.64] ;  /* 0x0000002404137981 */ /* 0x000162000c1e1500 */
[----:B------:R-:W-:Y:S05]  /*0ab0*/  BRA `(.L_x_291) ;  /* 0x0000000400d07947 */ /* 0x000fea0003800000 */
.L_x_298:
        /* <DEDUP_REMOVED lines=10> */
[----:B------:R-:W-:-:S04]  /*0b60*/  F2FP.BF16.F32.PACK_AB R0, RZ, R0 ;  /* 0x00000000ff00723e */ /* 0x000fc800000010ff */
[----:B------:R-:W-:Y:S01]  /*0b70*/  PRMT R19, R0, 0x7610, R19 ;  /* 0x0000761000137816 */ /* 0x000fe20000000013 */
[----:B------:R-:W-:Y:S06]  /*0b80*/  BRA `(.L_x_291) ;  /* 0x00000004009c7947 */ /* 0x000fec0003800000 */
.L_x_305:
        /* <DEDUP_REMOVED lines=21> */
.L_x_309:
[----:B------:R-:W-:Y:S05]  /*0ce0*/  BSYNC.RECONVERGENT B1 ;  /* 0x0000000000017941 */ /* 0x000fea0003800200 */
.L_x_308:
[----:B------:R-:W-:Y:S01]  /*0cf0*/  IMAD.SHL.U32 R0, R0, 0x100000, RZ ;  /* 0x0010000000007824 */ /* 0x000fe200078e00ff */
[----:B------:R-:W-:-:S04]  /*0d00*/  LEA R3, R3, 0x3b800000, 0x17 ;  /* 0x3b80000003037811 */ /* 0x000fc800078eb8ff */
[----:B------:R-:W-:-:S07]  /*0d10*/  LOP3.LUT R0, R3, R0, R7, 0xfe, !PT ;  /* 0x0000000003007212 */ /* 0x000fce00078efe07 */
.L_x_307:
[----:B------:R-:W-:Y:S05]  /*0d20*/  BSYNC.RECONVERGENT B0 ;  /* 0x0000000000007941 */ /* 0x000fea0003800200 */
.L_x_306:
[----:B------:R-:W-:-:S04]  /*0d30*/  F2FP.BF16.F32.PACK_AB R0, RZ, R0 ;  /* 0x00000000ff00723e */ /* 0x000fc800000010ff */
[----:B------:R-:W-:Y:S01]  /*0d40*/  PRMT R19, R0, 0x7610, R19 ;  /* 0x0000761000137816 */ /* 0x000fe20000000013 */
[----:B------:R-:W-:Y:S06]  /*0d50*/  BRA `(.L_x_291) ;  /* 0x0000000400287947 */ /* 0x000fec0003800000 */
.L_x_304:
        /* <DEDUP_REMOVED lines=21> */
.L_x_313:
[----:B------:R-:W-:Y:S05]  /*0eb0*/  BSYNC.RECONVERGENT B1 ;  /* 0x0000000000017941 */ /* 0x000fea0003800200 */
.L_x_312:
[----:B------:R-:W-:Y:S01]  /*0ec0*/  IMAD.SHL.U32 R0, R0, 0x200000, RZ ;  /* 0x0020000000007824 */ /* 0x000fe200078e00ff */
[----:B------:R-:W-:-:S04]  /*0ed0*/  LEA R3, R3, 0x37800000, 0x17 ;  /* 0x3780000003037811 */ /* 0x000fc800078eb8ff */
[----:B------:R-:W-:-:S07]  /*0ee0*/  LOP3.LUT R0, R3, R0, R7, 0xfe, !PT ;  /* 0x0000000003007212 */ /* 0x000fce00078efe07 */
.L_x_311:
[----:B------:R-:W-:Y:S05]  /*0ef0*/  BSYNC.RECONVERGENT B0 ;  /* 0x0000000000007941 */ /* 0x000fea0003800200 */
.L_x_310:
[----:B------:R-:W-:-:S04]  /*0f00*/  F2FP.BF16.F32.PACK_AB R0, RZ, R0 ;  /* 0x00000000ff00723e */ /* 0x000fc800000010ff */
[----:B------:R-:W-:Y:S01]  /*0f10*/  PRMT R19, R0, 0x7610, R19 ;  /* 0x0000761000137816 */ /* 0x000fe20000000013 */
[----:B------:R-:W-:Y:S06]  /*0f20*/  BRA `(.L_x_291) ;  /* 0x0000000000b47947 */ /* 0x000fec0003800000 */
.L_x_303:
[----:B------:R-:W-:-:S09]  /*0f30*/  UISETP.NE.AND UP0, UPT, UR4, 0x1c, UPT ;  /* 0x0000001c0400788c */ /* 0x000fd2000bf05270 */
[----:B------:R-:W-:Y:S05]  /*0f40*/  BRA.U !UP0, `(.L_x_314) ;  /* 0x00000001089c7547 */ /* 0x000fea000b800000 */
[----:B------:R-:W-:-:S09]  /*0f50*/  UISETP.NE.AND UP0, UPT, UR4, 0x1d, UPT ;  /* 0x0000001d0400788c */ /* 0x000fd2000bf05270 */
[----:B------:R-:W-:Y:S05]  /*0f60*/  BRA.U !UP0, `(.L_x_315) ;  /* 0x0000000108807547 */ /* 0x000fea000b800000 */
[----:B------:R-:W-:-:S09]  /*0f70*/  UISETP.NE.AND UP0, UPT, UR4, 0x2c, UPT ;  /* 0x0000002c0400788c */ /* 0x000fd2000bf05270 */
[----:B------:R-:W-:Y:S05]  /*0f80*/  BRA.U !UP0, `(.L_x_316) ;  /* 0x0000000108487547 */ /* 0x000fea000b800000 */
.L_x_290:
[----:B------:R-:W-:Y:S01]  /*0f90*/  MOV R14, 0x0 ;  /* 0x00000000000e7802 */ /* 0x000fe20000000f00 */
[----:B------:R-:W0:Y:S01]  /*0fa0*/  LDCU.64 UR4, c[0x4][0x158] ;  /* 0x01002b00ff0477ac */ /* 0x000e220008000a00 */
[----:B------:R-:W-:Y:S02]  /*0fb0*/  IMAD.MOV.U32 R8, RZ, RZ, 0x4e ;  /* 0x0000004eff087424 */ /* 0x000fe400078e00ff */
[----:B------:R-:W-:Y:S01]  /*0fc0*/  IMAD.MOV.U32 R12, RZ, RZ, 0x1 ;  /* 0x00000001ff0c7424 */ /* 0x000fe200078e00ff */
[----:B------:R-:W1:Y:S01]  /*0fd0*/  LDCU.64 UR6, c[0x4][0x160] ;  /* 0x01002c00ff0677ac */ /* 0x000e620008000a00 */
[----:B------:R-:W2:Y:S01]  /*0fe0*/  LDC.64 R14, c[0x4][R14] ;  /* 0x010000000e0e7b82 */ /* 0x000ea20000000a00 */
[----:B------:R-:W-:Y:S01]  /*0ff0*/  IMAD.MOV.U32 R13, RZ, RZ, RZ ;  /* 0x000000ffff0d7224 */ /* 0x000fe200078e00ff */
[----:B------:R-:W3:Y:S01]  /*1000*/  LDCU.64 UR8, c[0x4][0x68] ;  /* 0x01000d00ff0877ac */ /* 0x000ee20008000a00 */
[----:B0-----:R-:W-:Y:S02]  /*1010*/  IMAD.U32 R4, RZ, RZ, UR4 ;  /* 0x00000004ff047e24 */ /* 0x001fe4000f8e00ff */
[----:B------:R-:W-:-:S02]  /*1020*/  IMAD.U32 R5, RZ, RZ, UR5 ;  /* 0x00000005ff057e24 */ /* 0x000fc4000f8e00ff */
[----:B-1----:R-:W-:Y:S02]  /*1030*/  IMAD.U32 R6, RZ, RZ, UR6 ;  /* 0x00000006ff067e24 */ /* 0x002fe4000f8e00ff */
[----:B------:R-:W-:Y:S02]  /*1040*/  IMAD.U32 R7, RZ, RZ, UR7 ;  /* 0x00000007ff077e24 */ /* 0x000fe4000f8e00ff */
[----:B---3--:R-:W-:Y:S02]  /*1050*/  IMAD.U32 R10, RZ, RZ, UR8 ;  /* 0x00000008ff0a7e24 */ /* 0x008fe4000f8e00ff */
[----:B------:R-:W-:-:S07]  /*1060*/  IMAD.U32 R11, RZ, RZ, UR9 ;  /* 0x00000009ff0b7e24 */ /* 0x000fce000f8e00ff */
[----:B------:R-:W-:-:S07]  /*1070*/  LEPC R20, `(.L_x_317) ;  /* 0x000000001014794e */ /* 0x000fce0000000000 */
[----:B--2---:R-:W-:Y:S05]  /*1080*/  CALL.ABS.NOINC R14 ;  /* 0x000000000e007343 */ /* 0x004fea0003c00000 */
.L_x_317:
[----:B------:R-:W-:Y:S01]  /*1090*/  PRMT R19, RZ, 0x7610, R19 ;  /* 0x00007610ff137816 */ /* 0x000fe20000000013 */
[----:B------:R-:W-:Y:S06]  /*10a0*/  BRA `(.L_x_291) ;  /* 0x0000000000547947 */ /* 0x000fec0003800000 */
.L_x_316:
[----:B------:R-:W2:Y:S01]  /*10b0*/  LDG.E.U8 R4, desc[UR36][R4.64] ;  /* 0x0000002404047981 */ /* 0x000ea2000c1e1100 */
[----:B------:R-:W-:Y:S01]  /*10c0*/  BSSY.RECONVERGENT B0, `(.L_x_318) ;  /* 0x0000007000007945 */ /* 0x000fe20003800200 */
[----:B------:R-:W-:Y:S01]  /*10d0*/  IMAD.MOV.U32 R0, RZ, RZ, 0x400000 ;  /* 0x00400000ff007424 */ /* 0x000fe200078e00ff */
[----:B--2---:R-:W-:-:S13]  /*10e0*/  ISETP.NE.AND P0, PT, R4, RZ, PT ;  /* 0x000000ff0400720c */ /* 0x004fda0003f05270 */
[----:B------:R-:W-:Y:S05]  /*10f0*/  @!P0 BRA `(.L_x_319) ;  /* 0x00000000000c8947 */ /* 0x000fea0003800000 */
[----:B------:R-:W-:-:S13]  /*1100*/  ISETP.NE.AND P0, PT, R4, 0xff, PT ;  /* 0x000000ff0400780c */ /* 0x000fda0003f05270 */
[----:B------:R-:W-:Y:S02]  /*1110*/  @!P0 IMAD.MOV.U32 R0, RZ, RZ, 0x7f800001 ;  /* 0x7f800001ff008424 */ /* 0x000fe400078e00ff */
[----:B------:R-:W-:-:S07]  /*1120*/  @P0 IMAD.SHL.U32 R0, R4, 0x800000, RZ ;  /* 0x0080000004000824 */ /* 0x000fce00078e00ff */
.L_x_319:
[----:B------:R-:W-:Y:S05]  /*1130*/  BSYNC.RECONVERGENT B0 ;  /* 0x0000000000007941 */ /* 0x000fea0003800200 */
.L_x_318:
[----:B------:R-:W-:-:S04]  /*1140*/  F2FP.BF16.F32.PACK_AB R0, RZ, R0 ;  /* 0x00000000ff00723e */ /* 0x000fc800000010ff */
[----:B------:R-:W-:Y:S01]  /*1150*/  PRMT R19, R0, 0x7610, R19 ;  /* 0x0000761000137816 */ /* 0x000fe20000000013 */
[----:B------:R-:W-:Y:S06]  /*1160*/  BRA `(.L_x_291) ;  /* 0x0000000000247947 */ /* 0x000fec0003800000 */
.L_x_315:
[----:B------:R-:W2:Y:S02]  /*1170*/  LDG.E.64 R4, desc[UR36][R4.64] ;  /* 0x0000002404047981 */ /* 0x000ea4000c1e1b00 */
[----:B--2---:R-:W0:Y:S02]  /*1180*/  I2F.U64 R0, R4 ;  /* 0x0000000400007312 */ /* 0x004e240000301000 */
[----:B0-----:R-:W-:-:S04]  /*1190*/  F2FP.BF16.F32.PACK_AB R0, RZ, R0 ;  /* 0x00000000ff00723e */ /* 0x001fc800000010ff */
[----:B------:R-:W-:Y:S01]  /*11a0*/  PRMT R19, R0, 0x7610, R19 ;  /* 0x0000761000137816 */ /* 0x000fe20000000013 */
[----:B------:R-:W-:Y:S06]  /*11b0*/  BRA `(.L_x_291) ;  /* 0x0000000000107947 */ /* 0x000fec0003800000 */
.L_x_314:
[----:B------:R-:W2:Y:S02]  /*11c0*/  LDG.E R4, desc[UR36][R4.64] ;  /* 0x0000002404047981 */ /* 0x000ea4000c1e1900 */
[----:B--2---:R-:W-:-:S04]  /*11d0*/  I2FP.F32.U32 R0, R4 ;  /* 0x0000000400007245 */ /* 0x004fc80000201000 */
[----:B------:R-:W-:-:S04]  /*11e0*/  F2FP.BF16.F32.PACK_AB R0, RZ, R0 ;  /* 0x00000000ff00723e */ /* 0x000fc800000010ff */
[----:B------:R-:W-:-:S07]  /*11f0*/  PRMT R19, R0, 0x7610, R19 ;  /* 0x0000761000137816 */ /* 0x000fce0000000013 */
.L_x_291:
[----:B------:R-:W-:-:S07]  /*1200*/  VIADD R17, R25, 0x80 ;  /* 0x0000008019117836 */ /* 0x000fce0000000000 */
.L_x_285:
[----:B------:R-:W-:Y:S05]  /*1210*/  BSYNC.RECONVERGENT B6 ;  /* 0x0000000000067941 */ /* 0x000fea0003800200 */
.L_x_284:
[----:B------:R-:W-:Y:S01]  /*1220*/  ISETP.GE.AND P0, PT, R17, R16, PT ;  /* 0x000000101100720c */ /* 0x000fe20003f06270 */
[----:B------:R-:W-:Y:S01]  /*1230*/  BSSY.RECONVERGENT B6, `(.L_x_320) ;  /* 0x0000118000067945 */ /* 0x000fe20003800200 */
[----:B------:R-:W-:-:S11]  /*1240*/  PRMT R18, RZ, 0x7610, R18 ;  /* 0x00007610ff127816 */ /* 0x000fd60000000012 */
[----:B------:R-:W-:Y:S05]  /*1250*/  @P0 BRA `(.L_x_321) ;  /* 0x0000001000540947 */ /* 0x000fea0003800000 */
[----:B0-----:R-:W0:Y:S01]  /*1260*/  LDC.64 R4, c[0x0][0x390] ;  /* 0x0000e400ff047b82 */ /* 0x001e220000000a00 */
        /* <DEDUP_REMOVED lines=21> */
.L_x_325:
[----:B------:R-:W2:Y:S02]  /*13c0*/  LDG.E.U8 R4, desc[UR36][R4.64] ;  /* 0x0000002404047981 */ /* 0x000ea4000c1e1100 */
[----:B--2---:R-:W-:-:S04]  /*13d0*/  I2FP.F32.U32 R0, R4 ;  /* 0x0000000400007245 */ /* 0x004fc80000201000 */
[----:B------:R-:W-:-:S04]  /*13e0*/  F2FP.BF16.F32.PACK_AB R0, RZ, R0 ;  /* 0x00000000ff00723e */ /* 0x000fc800000010ff */
[----:B------:R-:W-:Y:S01]  /*13f0*/  PRMT R18, R0, 0x7610, R18 ;  /* 0x0000761000127816 */ /* 0x000fe20000000012 */
[----:B------:R-:W-:Y:S06]  /*1400*/  BRA `(.L_x_327) ;  /* 0x0000000c00e47947 */ /* 0x000fec0003800000 */
.L_x_324:
        /* <DEDUP_REMOVED lines=11> */
.L_x_329:
[----:B------:R-:W2:Y:S02]  /*14c0*/  LDG.E R4, desc[UR36][R4.64] ;  /* 0x0000002404047981 */ /* 0x000ea4000c1e1900 */
[----:B--2---:R-:W-:-:S04]  /*14d0*/  I2FP.F32.S32 R0, R4 ;  /* 0x0000000400007245 */ /* 0x004fc80000201400 */
[----:B------:R-:W-:-:S04]  /*14e0*/  F2FP.BF16.F32.PACK_AB R0, RZ, R0 ;  /* 0x00000000ff00723e */ /* 0x000fc800000010ff */
[----:B------:R-:W-:Y:S01]  /*14f0*/  PRMT R18, R0, 0x7610, R18 ;  /* 0x0000761000127816 */ /* 0x000fe20000000012 */
[----:B------:R-:W-:Y:S06]  /*1500*/  BRA `(.L_x_327) ;  /* 0x0000000c00a47947 */ /* 0x000fec0003800000 */
.L_x_328:
[----:B------:R-:W2:Y:S02]  /*1510*/  LDG.E.U16 R4, desc[UR36][R4.64] ;  /* 0x0000002404047981 */ /* 0x000ea4000c1e1500 */
[----:B--2---:R-:W0:Y:S02]  /*1520*/  I2F.S16 R0, R4 ;  /* 0x0000000400007306 */ /* 0x004e240000101400 */
[----:B0-----:R-:W-:-:S04]  /*1530*/  F2FP.BF16.F32.PACK_AB R0, RZ, R0 ;  /* 0x00000000ff00723e */ /* 0x001fc800000010ff */
[----:B------:R-:W-:Y:S01]  /*1540*/  PRMT R18, R0, 0x7610, R18 ;  /* 0x0000761000127816 */ /* 0x000fe20000000012 */
[----:B------:R-:W-:Y:S06]  /*1550*/  BRA `(.L_x_327) ;  /* 0x0000000c00907947 */ /* 0x000fec0003800000 */
.L_x_323:
        /* <DEDUP_REMOVED lines=9> */
.L_x_331:
[----:B------:R-:W2:Y:S02]  /*15f0*/  LDG.E.U16 R0, desc[UR36][R4.64] ;  /* 0x0000002404007981 */ /* 0x000ea4000c1e1500 */
[----:B--2---:R-:W-:-:S05]  /*1600*/  HADD2.F32 R0, -RZ, R0.H0_H0 ;  /* 0x20000000ff007230 */ /* 0x004fca0000004100 */
[----:B------:R-:W-:-:S04]  /*1610*/  F2FP.BF16.F32.PACK_AB R0, RZ, R0 ;  /* 0x00000000ff00723e */ /* 0x000fc800000010ff */
[----:B------:R-:W-:Y:S01]  /*1620*/  PRMT R18, R0, 0x7610, R18 ;  /* 0x0000761000127816 */ /* 0x000fe20000000012 */
[----:B------:R-:W-:Y:S06]  /*1630*/  BRA `(.L_x_327) ;  /* 0x0000000c00587947 */ /* 0x000fec0003800000 */
.L_x_330:
        /* <DEDUP_REMOVED lines=9> */
.L_x_333:
[----:B------:R-:W2:Y:S02]  /*16d0*/  LDG.E.U16 R4, desc[UR36][R4.64] ;  /* 0x0000002404047981 */ /* 0x000ea4000c1e1500 */
[----:B--2---:R-:W-:-:S05]  /*16e0*/  HADD2.F32 R0, -RZ, R4.H0_H0 ;  /* 0x20000004ff007230 */ /* 0x004fca0000004100 */
[----:B------:R-:W-:-:S04]  /*16f0*/  F2FP.BF16.F32.PACK_AB R0, RZ, R0 ;  /* 0x00000000ff00723e */ /* 0x000fc800000010ff */
[----:B------:R-:W-:Y:S01]  /*1700*/  PRMT R18, R0, 0x7610, R18 ;  /* 0x0000761000127816 */ /* 0x000fe20000000012 */
[----:B------:R-:W-:Y:S06]  /*1710*/  BRA `(.L_x_327) ;  /* 0x0000000c00207947 */ /* 0x000fec0003800000 */
.L_x_332:
        /* <DEDUP_REMOVED lines=13> */
.L_x_322:
        /* <DEDUP_REMOVED lines=14> */
.L_x_336:
        /* <DEDUP_REMOVED lines=13> */
.L_x_335:
        /* <DEDUP_REMOVED lines=27> */
.L_x_338:
[----:B------:R-:W2:Y:S02]  /*1b50*/  LDG.E.U8 R4, desc[UR36][R4.64] ;  /* 0x0000002404047981 */ /* 0x000ea4000c1e1100 */
[C---:B--2---:R-:W-:Y:S02]  /*1b60*/  IMAD.SHL.U32 R0, R4.reuse, 0x2000000, RZ ;  /* 0x0200000004007824 */ /* 0x044fe400078e00ff */
[----:B------:R-:W-:-:S03]  /*1b70*/  IMAD.SHL.U32 R6, R4, 0x100, RZ ;  /* 0x0000010004067824 */ /* 0x000fc600078e00ff */
[----:B------:R-:W-:-:S13]  /*1b80*/  ISETP.GE.U32.AND P0, PT, R0, 0x8000000, PT ;  /* 0x080000000000780c */ /* 0x000fda0003f06070 */
[----:B------:R-:W-:Y:S02]  /*1b90*/  @!P0 LOP3.LUT R3, R6, 0x7f00, RZ, 0xc0, !PT ;  /* 0x00007f0006038812 */ /* 0x000fe400078ec0ff */
[----:B------:R-:W-:Y:S02]  /*1ba0*/  @P0 LEA.HI R0, R0, 0x70000000, RZ, 0x1c ;  /* 0x7000000000000811 */ /* 0x000fe400078fe0ff */
[----:B------:R-:W-:Y:S02]  /*1bb0*/  @!P0 LOP3.LUT R3, R3, 0x3f000000, RZ, 0xfc, !PT ;  /* 0x3f00000003038812 */ /* 0x000fe400078efcff */
[----:B------:R-:W-:Y:S01]  /*1bc0*/  PRMT R6, R6, 0x9910, RZ ;  /* 0x0000991006067816 */ /* 0x000fe200000000ff */
[----:B------:R-:W-:Y:S02]  /*1bd0*/  @P0 FMUL.FTZ R0, R0, 1.9259299443872358531e-34 ;  /* 0x0780000000000820 */ /* 0x000fe40000410000 */
[----:B------:R-:W-:Y:S02]  /*1be0*/  @!P0 FADD.FTZ R0, R3, -0.5 ;  /* 0xbf00000003008421 */ /* 0x000fe40000010000 */
[----:B------:R-:W-:-:S05]  /*1bf0*/  IMAD.MOV.U32 R3, RZ, RZ, R6 ;  /* 0x000000ffff037224 */ /* 0x000fca00078e0006 */
[----:B------:R-:W-:-:S04]  /*1c00*/  LOP3.LUT R0, R0, 0x80000000, R3, 0xf8, !PT ;  /* 0x8000000000007812 */ /* 0x000fc800078ef803 */
[----:B------:R-:W-:-:S04]  /*1c10*/  F2FP.BF16.F32.PACK_AB R0, RZ, R0 ;  /* 0x00000000ff00723e */ /* 0x000fc800000010ff */
[----:B------:R-:W-:Y:S01]  /*1c20*/  PRMT R18, R0, 0x7610, R18 ;  /* 0x0000761000127816 */ /* 0x000fe20000000012 */
[----:B------:R-:W-:Y:S06]  /*1c30*/  BRA `(.L_x_327) ;  /* 0x0000000400d87947 */ /* 0x000fec0003800000 */
.L_x_337:
[----:B------:R0:W5:Y:S01]  /*1c40*/  LDG.E.U16 R18, desc[UR36][R4.64] ;  /* 0x0000002404127981 */ /* 0x000162000c1e1500 */
[----:B------:R-:W-:Y:S05]  /*1c50*/  BRA `(.L_x_327) ;  /* 0x0000000400d07947 */ /* 0x000fea0003800000 */
.L_x_334:
        /* <DEDUP_REMOVED lines=13> */
.L_x_341:
        /* <DEDUP_REMOVED lines=21> */
.L_x_345:
[----:B------:R-:W-:Y:S05]  /*1e80*/  BSYNC.RECONVERGENT B1 ;  /* 0x0000000000017941 */ /* 0x000fea0003800200 */
.L_x_344:
[----:B------:R-:W-:Y:S01]  /*1e90*/  IMAD.SHL.U32 R0, R0, 0x100000, RZ ;  /* 0x0010000000007824 */ /* 0x000fe200078e00ff */
[----:B------:R-:W-:-:S04]  /*1ea0*/  LEA R3, R3, 0x3b800000, 0x17 ;  /* 0x3b80000003037811 */ /* 0x000fc800078eb8ff */
[----:B------:R-:W-:-:S07]  /*1eb0*/  LOP3.LUT R0, R3, R0, R7, 0xfe, !PT ;  /* 0x0000000003007212 */ /* 0x000fce00078efe07 */
.L_x_343:
[----:B------:R-:W-:Y:S05]  /*1ec0*/  BSYNC.RECONVERGENT B0 ;  /* 0x0000000000007941 */ /* 0x000fea0003800200 */
.L_x_342:
[----:B------:R-:W-:-:S04]  /*1ed0*/  F2FP.BF16.F32.PACK_AB R0, RZ, R0 ;  /* 0x00000000ff00723e */ /* 0x000fc800000010ff */
[----:B------:R-:W-:Y:S01]  /*1ee0*/  PRMT R18, R0, 0x7610, R18 ;  /* 0x0000761000127816 */ /* 0x000fe20000000012 */
[----:B------:R-:W-:Y:S06]  /*1ef0*/  BRA `(.L_x_327) ;  /* 0x0000000400287947 */ /* 0x000fec0003800000 */
.L_x_340:
        /* <DEDUP_REMOVED lines=21> */
.L_x_349:
[----:B------:R-:W-:Y:S05]  /*2050*/  BSYNC.RECONVERGENT B1 ;  /* 0x0000000000017941 */ /* 0x000fea0003800200 */
.L_x_348:
[----:B------:R-:W-:Y:S01]  /*2060*/  IMAD.SHL.U32 R0, R0, 0x200000, RZ ;  /* 0x0020000000007824 */ /* 0x000fe200078e00ff */
[----:B------:R-:W-:-:S04]  /*2070*/  LEA R3, R3, 0x37800000, 0x17 ;  /* 0x3780000003037811 */ /* 0x000fc800078eb8ff */
[----:B------:R-:W-:-:S07]  /*2080*/  LOP3.LUT R0, R3, R0, R7, 0xfe, !PT ;  /* 0x0000000003007212 */ /* 0x000fce00078efe07 */
.L_x_347:
[----:B------:R-:W-:Y:S05]  /*2090*/  BSYNC.RECONVERGENT B0 ;  /* 0x0000000000007941 */ /* 0x000fea0003800200 */
.L_x_346:
[----:B------:R-:W-:-:S04]  /*20a0*/  F2FP.BF16.F32.PACK_AB R0, RZ, R0 ;  /* 0x00000000ff00723e */ /* 0x000fc800000010ff */
[----:B------:R-:W-:Y:S01]  /*20b0*/  PRMT R18, R0, 0x7610, R18 ;  /* 0x0000761000127816 */ /* 0x000fe20000000012 */
[----:B------:R-:W-:Y:S06]  /*20c0*/  BRA `(.L_x_327) ;  /* 0x0000000000b47947 */ /* 0x000fec0003800000 */
.L_x_339:
        /* <DEDUP_REMOVED lines=14> */
.L_x_353:
[----:B------:R-:W-:Y:S05]  /*21b0*/  BSYNC.RECONVERGENT B0 ;  /* 0x0000000000007941 */ /* 0x000fea0003800200 */
.L_x_352:
[----:B------:R-:W-:-:S04]  /*21c0*/  F2FP.BF16.F32.PACK_AB R0, RZ, R0 ;  /* 0x00000000ff00723e */ /* 0x000fc800000010ff */
[----:B------:R-:W-:Y:S01]  /*21d0*/  PRMT R18, R0, 0x7610, R18 ;  /* 0x0000761000127816 */ /* 0x000fe20000000012 */
[----:B------:R-:W-:Y:S06]  /*21e0*/  BRA `(.L_x_327) ;  /* 0x00000000006c7947 */ /* 0x000fec0003800000 */
.L_x_326:
        /* <DEDUP_REMOVED lines=15> */
[----:B--2--5:R-:W-:Y:S05]  /*22e0*/  CALL.ABS.NOINC R14 ;  /* 0x000000000e007343 */ /* 0x024fea0003c00000 */
.L_x_354:
[----:B------:R-:W-:Y:S01]  /*22f0*/  PRMT R18, RZ, 0x7610, R18 ;  /* 0x00007610ff127816 */ /* 0x000fe20000000012 */
[----:B------:R-:W-:Y:S06]  /*2300*/  BRA `(.L_x_327) ;  /* 0x0000000000247947 */ /* 0x000fec0003800000 */
.L_x_351:
[----:B------:R-:W2:Y:S02]  /*2310*/  LDG.E.64 R4, desc[UR36][R4.64] ;  /* 0x0000002404047981 */ /* 0x000ea4000c1e1b00 */
[----:B--2---:R-:W0:Y:S02]  /*2320*/  I2F.U64 R0, R4 ;  /* 0x0000000400007312 */ /* 0x004e240000301000 */
[----:B0-----:R-:W-:-:S04]  /*2330*/  F2FP.BF16.F32.PACK_AB R0, RZ, R0 ;  /* 0x00000000ff00723e */ /* 0x001fc800000010ff */
[----:B------:R-:W-:Y:S01]  /*2340*/  PRMT R18, R0, 0x7610, R18 ;  /* 0x0000761000127816 */ /* 0x000fe20000000012 */
[----:B------:R-:W-:Y:S06]  /*2350*/  BRA `(.L_x_327) ;  /* 0x0000000000107947 */ /* 0x000fec0003800000 */
.L_x_350:
[----:B------:R-:W2:Y:S02]  /*2360*/  LDG.E R4, desc[UR36][R4.64] ;  /* 0x0000002404047981 */ /* 0x000ea4000c1e1900 */
[----:B--2---:R-:W-:-:S04]  /*2370*/  I2FP.F32.U32 R0, R4 ;  /* 0x0000000400007245 */ /* 0x004fc80000201000 */
[----:B------:R-:W-:-:S04]  /*2380*/  F2FP.BF16.F32.PACK_AB R0, RZ, R0 ;  /* 0x00000000ff00723e */ /* 0x000fc800000010ff */
[----:B------:R-:W-:-:S07]  /*2390*/  PRMT R18, R0, 0x7610, R18 ;  /* 0x0000761000127816 */ /* 0x000fce0000000012 */
.L_x_327:
[----:B------:R-:W-:-:S07]  /*23a0*/  VIADD R17, R17, 0x80 ;  /* 0x0000008011117836 */ /* 0x000fce0000000000 */
.L_x_321:
[----:B------:R-:W-:Y:S05]  /*23b0*/  BSYNC.RECONVERGENT B6 ;  /* 0x0000000000067941 */ /* 0x000fea0003800200 */
.L_x_320:
        /* <DEDUP_REMOVED lines=26> */
.L_x_360:
[----:B------:R-:W2:Y:S02]  /*2560*/  LDG.E.U8 R4, desc[UR36][R4.64] ;  /* 0x0000002404047981 */ /* 0x000ea4000c1e1100 */
[----:B--2---:R-:W-:-:S04]  /*2570*/  I2FP.F32.U32 R0, R4 ;  /* 0x0000000400007245 */ /* 0x004fc80000201000 */
[----:B------:R-:W-:-:S04]  /*2580*/  F2FP.BF16.F32.PACK_AB R0, RZ, R0 ;  /* 0x00000000ff00723e */ /* 0x000fc800000010ff */
[----:B------:R-:W-:Y:S01]  /*2590*/  PRMT R24, R0, 0x7610, R24 ;  /* 0x0000761000187816 */ /* 0x000fe20000000018 */
[----:B------:R-:W-:Y:S06]  /*25a0*/  BRA `(.L_x_362) ;  /* 0x0000000c00e47947 */ /* 0x000fec0003800000 */
.L_x_359:
        /* <DEDUP_REMOVED lines=11> */
.L_x_364:
[----:B------:R-:W2:Y:S02]  /*2660*/  LDG.E R4, desc[UR36][R4.64] ;  /* 0x0000002404047981 */ /* 0x000ea4000c1e1900 */
[----:B--2---:R-:W-:-:S04]  /*2670*/  I2FP.F32.S32 R0, R4 ;  /* 0x0000000400007245 */ /* 0x004fc80000201400 */
[----:B------:R-:W-:-:S04]  /*2680*/  F2FP.BF16.F32.PACK_AB R0, RZ, R0 ;  /* 0x00000000ff00723e */ /* 0x000fc800000010ff */
[----:B------:R-:W-:Y:S01]  /*2690*/  PRMT R24, R0, 0x7610, R24 ;  /* 0x0000761000187816 */ /* 0x000fe20000000018 */
[----:B------:R-:W-:Y:S06]  /*26a0*/  BRA `(.L_x_362) ;  /* 0x0000000c00a47947 */ /* 0x000fec0003800000 */
.L_x_363:
[----:B------:R-:W2:Y:S02]  /*26b0*/  LDG.E.U16 R4, desc[UR36][R4.64] ;  /* 0x0000002404047981 */ /* 0x000ea4000c1e1500 */
[----:B--2---:R-:W0:Y:S02]  /*26c0*/  I2F.S16 R0, R4 ;  /* 0x0000000400007306 */ /* 0x004e240000101400 */
[----:B0-----:R-:W-:-:S04]  /*26d0*/  F2FP.BF16.F32.PACK_AB R0, RZ, R0 ;  /* 0x00000000ff00723e */ /* 0x001fc800000010ff */
[----:B------:R-:W-:Y:S01]  /*26e0*/  PRMT R24, R0, 0x7610, R24 ;  /* 0x0000761000187816 */ /* 0x000fe20000000018 */
[----:B------:R-:W-:Y:S06]  /*26f0*/  BRA `(.L_x_362) ;  /* 0x0000000c00907947 */ /* 0x000fec0003800000 */
.L_x_358:
        /* <DEDUP_REMOVED lines=9> */
.L_x_366:
[----:B------:R-:W2:Y:S02]  /*2790*/  LDG.E.U16 R0, desc[UR36][R4.64] ;  /* 0x0000002404007981 */ /* 0x000ea4000c1e1500 */
[----:B--2---:R-:W-:-:S05]  /*27a0*/  HADD2.F32 R0, -RZ, R0.H0_H0 ;  /* 0x20000000ff007230 */ /* 0x004fca0000004100 */
[----:B------:R-:W-:-:S04]  /*27b0*/  F2FP.BF16.F32.PACK_AB R0, RZ, R0 ;  /* 0x00000000ff00723e */ /* 0x000fc800000010ff */
[----:B------:R-:W-:Y:S01]  /*27c0*/  PRMT R24, R0, 0x7610, R24 ;  /* 0x0000761000187816 */ /* 0x000fe20000000018 */
[----:B------:R-:W-:Y:S06]  /*27d0*/  BRA `(.L_x_362) ;  /* 0x0000000c00587947 */ /* 0x000fec0003800000 */
.L_x_365:
        /* <DEDUP_REMOVED lines=9> */
.L_x_368:
[----:B------:R-:W2:Y:S02]  /*2870*/  LDG.E.U16 R4, desc[UR36][R4.64] ;  /* 0x0000002404047981 */ /* 0x000ea4000c1e1500 */
[----:B--2---:R-:W-:-:S05]  /*2880*/  HADD2.F32 R0, -RZ, R4.H0_H0 ;  /* 0x20000004ff007230 */ /* 0x004fca0000004100 */
[----:B------:R-:W-:-:S04]  /*2890*/  F2FP.BF16.F32.PACK_AB R0, RZ, R0 ;  /* 0x00000000ff00723e */ /* 0x000fc800000010ff */
[----:B------:R-:W-:Y:S01]  /*28a0*/  PRMT R24, R0, 0x7610, R24 ;  /* 0x0000761000187816 */ /* 0x000fe20000000018 */
[----:B------:R-:W-:Y:S06]  /*28b0*/  BRA `(.L_x_362) ;  /* 0x0000000c00207947 */ /* 0x000fec0003800000 */
.L_x_367:
        /* <DEDUP_REMOVED lines=13> */
.L_x_357:
        /* <DEDUP_REMOVED lines=14> */
.L_x_371:
        /* <DEDUP_REMOVED lines=13> */
.L_x_370:
        /* <DEDUP_REMOVED lines=27> */
.L_x_373:
        /* <DEDUP_REMOVED lines=15> */
.L_x_372:
[----:B------:R0:W5:Y:S01]  /*2de0*/  LDG.E.U16 R24, desc[UR36][R4.64] ;  /* 0x0000002404187981 */ /* 0x000162000c1e1500 */
[----:B------:R-:W-:Y:S05]  /*2df0*/  BRA `(.L_x_362) ;  /* 0x0000000400d07947 */ /* 0x000fea0003800000 */
.L_x_369:
        /* <DEDUP_REMOVED lines=13> */
.L_x_376:
        /* <DEDUP_REMOVED lines=21> */
.L_x_380:
[----:B------:R-:W-:Y:S05]  /*3020*/  BSYNC.RECONVERGENT B1 ;  /* 0x0000000000017941 */ /* 0x000fea0003800200 */
.L_x_379:
[----:B------:R-:W-:Y:S01]  /*3030*/  IMAD.SHL.U32 R0, R0, 0x100000, RZ ;  /* 0x0010000000007824 */ /* 0x000fe200078e00ff */
[----:B------:R-:W-:-:S04]  /*3040*/  LEA R3, R3, 0x3b800000, 0x17 ;  /* 0x3b80000003037811 */ /* 0x000fc800078eb8ff */
[----:B------:R-:W-:-:S07]  /*3050*/  LOP3.LUT R0, R3, R0, R7, 0xfe, !PT ;  /* 0x0000000003007212 */ /* 0x000fce00078efe07 */
.L_x_378:
[----:B------:R-:W-:Y:S05]  /*3060*/  BSYNC.RECONVERGENT B0 ;  /* 0x0000000000007941 */ /* 0x000fea0003800200 */
.L_x_377:
[----:B------:R-:W-:-:S04]  /*3070*/  F2FP.BF16.F32.PACK_AB R0, RZ, R0 ;  /* 0x00000000ff00723e */ /* 0x000fc800000010ff */
[----:B------:R-:W-:Y:S01]  /*3080*/  PRMT R24, R0, 0x7610, R24 ;  /* 0x0000761000187816 */ /* 0x000fe20000000018 */
[----:B------:R-:W-:Y:S06]  /*3090*/  BRA `(.L_x_362) ;  /* 0x0000000400287947 */ /* 0x000fec0003800000 */
.L_x_375:
        /* <DEDUP_REMOVED lines=21> */
.L_x_384:
[----:B------:R-:W-:Y:S05]  /*31f0*/  BSYNC.RECONVERGENT B1 ;  /* 0x0000000000017941 */ /* 0x000fea0003800200 */
.L_x_383:
[----:B------:R-:W-:Y:S01]  /*3200*/  IMAD.SHL.U32 R0, R0, 0x200000, RZ ;  /* 0x0020000000007824 */ /* 0x000fe200078e00ff */
[----:B------:R-:W-:-:S04]  /*3210*/  LEA R3, R3, 0x37800000, 0x17 ;  /* 0x3780000003037811 */ /* 0x000fc800078eb8ff */
[----:B------:R-:W-:-:S07]  /*3220*/  LOP3.LUT R0, R3, R0, R7, 0xfe, !PT ;  /* 0x0000000003007212 */ /* 0x000fce00078efe07 */
.L_x_382:
[----:B------:R-:W-:Y:S05]  /*3230*/  BSYNC.RECONVERGENT B0 ;  /* 0x0000000000007941 */ /* 0x000fea0003800200 */
.L_x_381:
[----:B------:R-:W-:-:S04]  /*3240*/  F2FP.BF16.F32.PACK_AB R0, RZ, R0 ;  /* 0x00000000ff00723e */ /* 0x000fc800000010ff */
[----:B------:R-:W-:Y:S01]  /*3250*/  PRMT R24, R0, 0x7610, R24 ;  /* 0x0000761000187816 */ /* 0x000fe20000000018 */
[----:B------:R-:W-:Y:S06]  /*3260*/  BRA `(.L_x_362) ;  /* 0x0000000000b47947 */ /* 0x000fec0003800000 */
.L_x_374:
        /* <DEDUP_REMOVED lines=14> */
.L_x_388:
[----:B------:R-:W-:Y:S05]  /*3350*/  BSYNC.RECONVERGENT B0 ;  /* 0x0000000000007941 */ /* 0x000fea0003800200 */
.L_x_387:
[----:B------:R-:W-:-:S04]  /*3360*/  F2FP.BF16.F32.PACK_AB R0, RZ, R0 ;  /* 0x00000000ff00723e */ /* 0x000fc800000010ff */
[----:B------:R-:W-:Y:S01]  /*3370*/  PRMT R24, R0, 0x7610, R24 ;  /* 0x0000761000187816 */ /* 0x000fe20000000018 */
[----:B------:R-:W-:Y:S06]  /*3380*/  BRA `(.L_x_362) ;  /* 0x00000000006c7947 */ /* 0x000fec0003800000 */
.L_x_361:
        /* <DEDUP_REMOVED lines=16> */
.L_x_389:
[----:B------:R-:W-:Y:S01]  /*3490*/  PRMT R24, RZ, 0x7610, R24 ;  /* 0x00007610ff187816 */ /* 0x000fe20000000018 */
[----:B------:R-:W-:Y:S06]  /*34a0*/  BRA `(.L_x_362) ;  /* 0x0000000000247947 */ /* 0x000fec0003800000 */
.L_x_386:
[----:B------:R-:W2:Y:S02]  /*34b0*/  LDG.E.64 R4, desc[UR36][R4.64] ;  /* 0x0000002404047981 */ /* 0x000ea4000c1e1b00 */
[----:B--2---:R-:W0:Y:S02]  /*34c0*/  I2F.U64 R0, R4 ;  /* 0x0000000400007312 */ /* 0x004e240000301000 */
[----:B0-----:R-:W-:-:S04]  /*34d0*/  F2FP.BF16.F32.PACK_AB R0, RZ, R0 ;  /* 0x00000000ff00723e */ /* 0x001fc800000010ff */
[----:B------:R-:W-:Y:S01]  /*34e0*/  PRMT R24, R0, 0x7610, R24 ;  /* 0x0000761000187816 */ /* 0x000fe20000000018 */
[----:B------:R-:W-:Y:S06]  /*34f0*/  BRA `(.L_x_362) ;  /* 0x0000000000107947 */ /* 0x000fec0003800000 */
.L_x_385:
[----:B------:R-:W2:Y:S02]  /*3500*/  LDG.E R4, desc[UR36][R4.64] ;  /* 0x0000002404047981 */ /* 0x000ea4000c1e1900 */
[----:B--2---:R-:W-:-:S04]  /*3510*/  I2FP.F32.U32 R0, R4 ;  /* 0x0000000400007245 */ /* 0x004fc80000201000 */
[----:B------:R-:W-:-:S04]  /*3520*/  F2FP.BF16.F32.PACK_AB R0, RZ, R0 ;  /* 0x00000000ff00723e */ /* 0x000fc800000010ff */
[----:B------:R-:W-:-:S07]  /*3530*/  PRMT R24, R0, 0x7610, R24 ;  /* 0x0000761000187816 */ /* 0x000fce0000000018 */
.L_x_362:
[----:B------:R-:W-:-:S07]  /*3540*/  VIADD R17, R17, 0x80 ;  /* 0x0000008011117836 */ /* 0x000fce0000000000 */
.L_x_356:
[----:B------:R-:W-:Y:S05]  /*3550*/  BSYNC.RECONVERGENT B6 ;  /* 0x0000000000067941 */ /* 0x000fea0003800200 */
.L_x_355:
        /* <DEDUP_REMOVED lines=25> */
.L_x_395:
[----:B------:R-:W2:Y:S02]  /*36f0*/  LDG.E.U8 R4, desc[UR36][R4.64] ;  /* 0x0000002404047981 */ /* 0x000ea4000c1e1100 */
[----:B--2---:R-:W-:-:S04]  /*3700*/  I2FP.F32.U32 R0, R4 ;  /* 0x0000000400007245 */ /* 0x004fc80000201000 */
[----:B------:R-:W-:Y:S01]  /*3710*/  F2FP.BF16.F32.PACK_AB R0, RZ, R0 ;  /* 0x00000000ff00723e */ /* 0x000fe200000010ff */
[----:B------:R-:W-:Y:S06]  /*3720*/  BRA `(.L_x_391) ;  /* 0x0000000c00a87947 */ /* 0x000fec0003800000 */
.L_x_394:
        /* <DEDUP_REMOVED lines=10> */
.L_x_398:
[----:B------:R-:W2:Y:S02]  /*37d0*/  LDG.E R4, desc[UR36][R4.64] ;  /* 0x0000002404047981 */ /* 0x000ea4000c1e1900 */
[----:B--2---:R-:W-:-:S04]  /*37e0*/  I2FP.F32.S32 R0, R4 ;  /* 0x0000000400007245 */ /* 0x004fc80000201400 */
[----:B------:R-:W-:Y:S01]  /*37f0*/  F2FP.BF16.F32.PACK_AB R0, RZ, R0 ;  /* 0x00000000ff00723e */ /* 0x000fe200000010ff */
[----:B------:R-:W-:Y:S06]  /*3800*/  BRA `(.L_x_391) ;  /* 0x0000000c00707947 */ /* 0x000fec0003800000 */
.L_x_397:
[----:B------:R-:W2:Y:S02]  /*3810*/  LDG.E.U16 R4, desc[UR36][R4.64] ;  /* 0x0000002404047981 */ /* 0x000ea4000c1e1500 */
[----:B--2---:R-:W0:Y:S02]  /*3820*/  I2F.S16 R0, R4 ;  /* 0x0000000400007306 */ /* 0x004e240000101400 */
[----:B0-----:R-:W-:Y:S01]  /*3830*/  F2FP.BF16.F32.PACK_AB R0, RZ, R0 ;  /* 0x00000000ff00723e */ /* 0x001fe200000010ff */
[----:B------:R-:W-:Y:S06]  /*3840*/  BRA `(.L_x_391) ;  /* 0x0000000c00607947 */ /* 0x000fec0003800000 */
.L_x_393:
        /* <DEDUP_REMOVED lines=9> */
.L_x_400:
[----:B------:R-:W2:Y:S02]  /*38e0*/  LDG.E.U16 R0, desc[UR36][R4.64] ;  /* 0x0000002404007981 */ /* 0x000ea4000c1e1500 */
[----:B--2---:R-:W-:-:S05]  /*38f0*/  HADD2.F32 R0, -RZ, R0.H0_H0 ;  /* 0x20000000ff007230 */ /* 0x004fca0000004100 */
[----:B------:R-:W-:Y:S01]  /*3900*/  F2FP.BF16.F32.PACK_AB R0, RZ, R0 ;  /* 0x00000000ff00723e */ /* 0x000fe200000010ff */
[----:B------:R-:W-:Y:S06]  /*3910*/  BRA `(.L_x_391) ;  /* 0x0000000c002c7947 */ /* 0x000fec0003800000 */
.L_x_399:
        /* <DEDUP_REMOVED lines=9> */
.L_x_402:
[----:B------:R-:W2:Y:S02]  /*39b0*/  LDG.E.U16 R4, desc[UR36][R4.64] ;  /* 0x0000002404047981 */ /* 0x000ea4000c1e1500 */
[----:B--2---:R-:W-:-:S05]  /*39c0*/  HADD2.F32 R0, -RZ, R4.H0_H0 ;  /* 0x20000004ff007230 */ /* 0x004fca0000004100 */
[----:B------:R-:W-:Y:S01]  /*39d0*/  F2FP.BF16.F32.PACK_AB R0, RZ, R0 ;  /* 0x00000000ff00723e */ /* 0x000fe200000010ff */
[----:B------:R-:W-:Y:S06]  /*39e0*/  BRA `(.L_x_391) ;  /* 0x0000000800f87947 */ /* 0x000fec0003800000 */
.L_x_401:
        /* <DEDUP_REMOVED lines=12> */
.L_x_392:
        /* <DEDUP_REMOVED lines=13> */
.L_x_405:
        /* <DEDUP_REMOVED lines=12> */
.L_x_404:
        /* <DEDUP_REMOVED lines=27> */
.L_x_407:
        /* <DEDUP_REMOVED lines=12> */
[----:B------:R-:W-:Y:S01]  /*3eb0*/  F2FP.BF16.F32.PACK_AB R0, RZ, R0 ;  /* 0x00000000ff00723e */ /* 0x000fe200000010ff */
[----:B------:R-:W-:Y:S06]  /*3ec0*/  BRA `(.L_x_391) ;  /* 0x0000000400c07947 */ /* 0x000fec0003800000 */
.L_x_406:
[----:B------:R1:W5:Y:S01]  /*3ed0*/  LDG.E.U16 R0, desc[UR36][R4.64] ;  /* 0x0000002404007981 */ /* 0x000362000c1e1500 */
[----:B------:R-:W-:Y:S05]  /*3ee0*/  BRA `(.L_x_391) ;  /* 0x0000000400b87947 */ /* 0x000fea0003800000 */
.L_x_403:
        /* <DEDUP_REMOVED lines=12> */
.L_x_410:
        /* <DEDUP_REMOVED lines=21> */
.L_x_414:
[----:B------:R-:W-:Y:S05]  /*4100*/  BSYNC.RECONVERGENT B1 ;  /* 0x0000000000017941 */ /* 0x000fea0003800200 */
.L_x_413:
[----:B------:R-:W-:Y:S01]  /*4110*/  IMAD.SHL.U32 R0, R0, 0x100000, RZ ;  /* 0x0010000000007824 */ /* 0x000fe200078e00ff */
[----:B------:R-:W-:-:S04]  /*4120*/  LEA R3, R3, 0x3b800000, 0x17 ;  /* 0x3b80000003037811 */ /* 0x000fc800078eb8ff */
[----:B------:R-:W-:-:S07]  /*4130*/  LOP3.LUT R0, R3, R0, R7, 0xfe, !PT ;  /* 0x0000000003007212 */ /* 0x000fce00078efe07 */
.L_x_412:
[----:B------:R-:W-:Y:S05]  /*4140*/  BSYNC.RECONVERGENT B0 ;  /* 0x0000000000007941 */ /* 0x000fea0003800200 */
.L_x_411:
[----:B------:R-:W-:Y:S01]  /*4150*/  F2FP.BF16.F32.PACK_AB R0, RZ, R0 ;  /* 0x00000000ff00723e */ /* 0x000fe200000010ff */
[----:B------:R-:W-:Y:S06]  /*4160*/  BRA `(.L_x_391) ;  /* 0x0000000400187947 */ /* 0x000fec0003800000 */
.L_x_409:
        /* <DEDUP_REMOVED lines=21> */
.L_x_418:
[----:B------:R-:W-:Y:S05]  /*42c0*/  BSYNC.RECONVERGENT B1 ;  /* 0x0000000000017941 */ /* 0x000fea0003800200 */
.L_x_417:
[----:B------:R-:W-:Y:S01]  /*42d0*/  IMAD.SHL.U32 R0, R0, 0x200000, RZ ;  /* 0x0020000000007824 */ /* 0x000fe200078e00ff */
[----:B------:R-:W-:-:S04]  /*42e0*/  LEA R3, R3, 0x37800000, 0x17 ;  /* 0x3780000003037811 */ /* 0x000fc800078eb8ff */
[----:B------:R-:W-:-:S07]  /*42f0*/  LOP3.LUT R0, R3, R0, R7, 0xfe, !PT ;  /* 0x0000000003007212 */ /* 0x000fce00078efe07 */
.L_x_416:
[----:B------:R-:W-:Y:S05]  /*4300*/  BSYNC.RECONVERGENT B0 ;  /* 0x0000000000007941 */ /* 0x000fea0003800200 */
.L_x_415:
[----:B------:R-:W-:Y:S01]  /*4310*/  F2FP.BF16.F32.PACK_AB R0, RZ, R0 ;  /* 0x00000000ff00723e */ /* 0x000fe200000010ff */
[----:B------:R-:W-:Y:S06]  /*4320*/  BRA `(.L_x_391) ;  /* 0x0000000000a87947 */ /* 0x000fec0003800000 */
.L_x_408:
        /* <DEDUP_REMOVED lines=14> */
.L_x_422:
[----:B------:R-:W-:Y:S05]  /*4410*/  BSYNC.RECONVERGENT B0 ;  /* 0x0000000000007941 */ /* 0x000fea0003800200 */
.L_x_421:
[----:B------:R-:W-:Y:S01]  /*4420*/  F2FP.BF16.F32.PACK_AB R0, RZ, R0 ;  /* 0x00000000ff00723e */ /* 0x000fe200000010ff */
[----:B------:R-:W-:Y:S06]  /*4430*/  BRA `(.L_x_391) ;  /* 0x0000000000647947 */ /* 0x000fec0003800000 */
.L_x_396:
        /* <DEDUP_REMOVED lines=16> */
.L_x_423:
[----:B------:R-:W-:Y:S01]  /*4540*/  PRMT R0, RZ, 0x7610, R0 ;  /* 0x00007610ff007816 */ /* 0x000fe20000000000 */
[----:B------:R-:W-:Y:S06]  /*4550*/  BRA `(.L_x_391) ;  /* 0x00000000001c7947 */ /* 0x000fec0003800000 */
.L_x_420:
[----:B------:R-:W2:Y:S02]  /*4560*/  LDG.E.64 R4, desc[UR36][R4.64] ;  /* 0x0000002404047981 */ /* 0x000ea4000c1e1b00 */
[----:B--2---:R-:W0:Y:S02]  /*4570*/  I2F.U64 R0, R4 ;  /* 0x0000000400007312 */ /* 0x004e240000301000 */
[----:B0-----:R-:W-:Y:S01]  /*4580*/  F2FP.BF16.F32.PACK_AB R0, RZ, R0 ;  /* 0x00000000ff00723e */ /* 0x001fe200000010ff */
[----:B------:R-:W-:Y:S06]  /*4590*/  BRA `(.L_x_391) ;  /* 0x00000000000c7947 */ /* 0x000fec0003800000 */
.L_x_419:
[----:B------:R-:W2:Y:S02]  /*45a0*/  LDG.E R4, desc[UR36][R4.64] ;  /* 0x0000002404047981 */ /* 0x000ea4000c1e1900 */
[----:B--2---:R-:W-:-:S04]  /*45b0*/  I2FP.F32.U32 R0, R4 ;  /* 0x0000000400007245 */ /* 0x004fc80000201000 */
[----:B------:R-:W-:-:S07]  /*45c0*/  F2FP.BF16.F32.PACK_AB R0, RZ, R0 ;  /* 0x00000000ff00723e */ /* 0x000fce00000010ff */
.L_x_391:
[----:B------:R-:W-:Y:S05]  /*45d0*/  BSYNC.RECONVERGENT B6 ;  /* 0x0000000000067941 */ /* 0x000fea0003800200 */
.L_x_390:
[----:B------:R-:W2:Y:S01]  /*45e0*/  LDC.U8 R17, c[0x0][0x3a4] ;  /* 0x0000e900ff117b82 */ /* 0x000ea20000000000 */
[CC--:B------:R-:W-:Y:S01]  /*45f0*/  ISETP.GE.AND P1, PT, R25.reuse, R16.reuse, PT ;  /* 0x000000101900720c */ /* 0x0c0fe20003f26270 */
[C---:B------:R-:W-:Y:S01]  /*4600*/  VIADD R3, R25.reuse, 0x100 ;  /* 0x0000010019037836 */ /* 0x040fe20000000000 */
[----:B------:R-:W-:Y:S01]  /*4610*/  BSSY.RECONVERGENT B0, `(.L_x_424) ;  /* 0x0000022000007945 */ /* 0x000fe20003800200 */
[C---:B01----:R-:W-:Y:S02]  /*4620*/  VIADD R5, R25.reuse, 0x180 ;  /* 0x0000018019057836 */ /* 0x043fe40000000000 */
[----:B------:R-:W-:Y:S01]  /*4630*/  VIADD R23, R25, 0x80 ;  /* 0x0000008019177836 */ /* 0x000fe20000000000 */
[-C--:B------:R-:W-:Y:S02]  /*4640*/  ISETP.GE.AND P2, PT, R3, R16.reuse, PT ;  /* 0x000000100300720c */ /* 0x080fe40003f46270 */
[-C--:B------:R-:W-:Y:S02]  /*4650*/  ISETP.GE.AND P0, PT, R5, R16.reuse, PT ;  /* 0x000000100500720c */ /* 0x080fe40003f06270 */
[----:B------:R-:W-:-:S03]  /*4660*/  ISETP.GE.AND P3, PT, R23, R16, PT ;  /* 0x000000101700720c */ /* 0x000fc60003f66270 */
[----:B------:R-:W-:Y:S10]  /*4670*/  @P1 BRA `(.L_x_425) ;  /* 0x00000000006c1947 */ /* 0x000ff40003800000 */
[----:B-----5:R-:W-:Y:S02]  /*4680*/  IMAD.U32 R19, R19, 0x10000, RZ ;  /* 0x0001000013137824 */ /* 0x020fe400078e00ff */
[----:B------:R-:W-:Y:S02]  /*4690*/  IMAD.MOV.U32 R4, RZ, RZ, 0x3f000000 ;  /* 0x3f000000ff047424 */ /* 0x000fe400078e00ff */
[C---:B------:R-:W-:Y:S01]  /*46a0*/  FADD.FTZ R6, |R19|.reuse, -RZ ;  /* 0x800000ff13067221 */ /* 0x040fe20000010200 */
[C---:B------:R-:W-:Y:S01]  /*46b0*/  FSETP.GT.FTZ.AND P4, PT, |R19|.reuse, 0.56000000238418579102, PT ;  /* 0x3f0f5c291300780b */ /* 0x040fe20003f94200 */
[C---:B------:R-:W-:Y:S01]  /*46c0*/  FFMA.FTZ R3, |R19|.reuse, -R4, 0.5 ;  /* 0x3f00000013037423 */ /* 0x040fe20000010a04 */
[----:B------:R-:W-:-:S03]  /*46d0*/  FSETP.NEU.FTZ.AND P5, PT, |R19|, 1, PT ;  /* 0x3f8000001300780b */ /* 0x000fc60003fbd200 */
        /* <DEDUP_REMOVED lines=19> */
[----:B------:R-:W-:-:S06]  /*4810*/  FSEL R3, R19, R6, !P4 ;  /* 0x0000000613037208 */ /* 0x000fcc0006000000 */
[----:B------:R-:W0:Y:S02]  /*4820*/  F2F.BF16.F32 R3, R3 ;  /* 0x0000000300037304 */ /* 0x000e240000202000 */
.L_x_425:
[----:B------:R-:W-:Y:S05]  /*4830*/  BSYNC.RECONVERGENT B0 ;  /* 0x0000000000007941 */ /* 0x000fea0003800200 */
.L_x_424:
[----:B------:R-:W-:Y:S04]  /*4840*/  BSSY.RECONVERGENT B0, `(.L_x_426) ;  /* 0x000001d000007945 */ /* 0x000fe80003800200 */
[----:B------:R-:W-:Y:S05]  /*4850*/  @P3 BRA `(.L_x_427) ;  /* 0x00000000006c3947 */ /* 0x000fea0003800000 */
[----:B-----5:R-:W-:Y:S02]  /*4860*/  IMAD.U32 R18, R18, 0x10000, RZ ;  /* 0x0001000012127824 */ /* 0x020fe400078e00ff */
[----:B------:R-:W-:Y:S02]  /*4870*/  IMAD.MOV.U32 R5, RZ, RZ, 0x3f000000 ;  /* 0x3f000000ff057424 */ /* 0x000fe400078e00ff */
[C---:B------:R-:W-:Y:S01]  /*4880*/  FADD.FTZ R7, |R18|.reuse, -RZ ;  /* 0x800000ff12077221 */ /* 0x040fe20000010200 */
[C---:B------:R-:W-:Y:S01]  /*4890*/  FSETP.GT.FTZ.AND P3, PT, |R18|.reuse, 0.56000000238418579102, PT ;  /* 0x3f0f5c291200780b */ /* 0x040fe20003f74200 */
[C---:B------:R-:W-:Y:S01]  /*48a0*/  FFMA.FTZ R4, |R18|.reuse, -R5, 0.5 ;  /* 0x3f00000012047423 */ /* 0x040fe20000010a05 */
[----:B------:R-:W-:-:S03]  /*48b0*/  FSETP.NEU.FTZ.AND P4, PT, |R18|, 1, PT ;  /* 0x3f8000001200780b */ /* 0x000fc60003f9d200 */
[----:B------:R-:W1:Y:S02]  /*48c0*/  MUFU.RSQ R5, R4 ;  /* 0x0000000400057308 */ /* 0x000e640000001400 */
        /* <DEDUP_REMOVED lines=18> */
[----:B------:R-:W-:-:S04]  /*49f0*/  FSEL R18, R18, R7, !P3 ;  /* 0x0000000712127208 */ /* 0x000fc80005800000 */
[----:B------:R1:W3:Y:S03]  /*4a00*/  F2F.BF16.F32 R22, R18 ;  /* 0x0000001200167304 */ /* 0x0002e60000202000 */
.L_x_427:
[----:B------:R-:W-:Y:S05]  /*4a10*/  BSYNC.RECONVERGENT B0 ;  /* 0x0000000000007941 */ /* 0x000fea0003800200 */
.L_x_426:
        /* <DEDUP_REMOVED lines=8> */
[----:B------:R-:W4:Y:S02]  /*4aa0*/  MUFU.RSQ R5, R4 ;  /* 0x0000000400057308 */ /* 0x000f240000001400 */
[----:B----4-:R-:W-:Y:S01]  /*4ab0*/  FMUL.FTZ R6, R4, R5 ;  /* 0x0000000504067220 */ /* 0x010fe20000410000 */
        /* <DEDUP_REMOVED lines=17> */
[----:B-1----:R-:W-:-:S06]  /*4bd0*/  FSEL R18, R24, R7, !P2 ;  /* 0x0000000718127208 */ /* 0x002fcc0005000000 */
[----:B------:R-:W4:Y:S02]  /*4be0*/  F2F.BF16.F32 R18, R18 ;  /* 0x0000001200127304 */ /* 0x000f240000202000 */
.L_x_429:
[----:B------:R-:W-:Y:S05]  /*4bf0*/  BSYNC.RECONVERGENT B0 ;  /* 0x0000000000007941 */ /* 0x000fea0003800200 */
.L_x_428:
        /* <DEDUP_REMOVED lines=28> */
[----:B------:R0:W0:Y:S03]  /*4dc0*/  F2F.BF16.F32 R19, R0 ;  /* 0x0000000000137304 */ /* 0x0000260000202000 */
.L_x_431:
[----:B------:R-:W-:Y:S05]  /*4dd0*/  BSYNC.RECONVERGENT B0 ;  /* 0x0000000000007941 */ /* 0x000fea0003800200 */
.L_x_430:
[----:B------:R-:W-:Y:S04]  /*4de0*/  BSSY.RECONVERGENT B6, `(.L_x_432) ;  /* 0x000010e000067945 */ /* 0x000fe80003800200 */
[----:B------:R-:W-:Y:S05]  /*4df0*/  @P1 BRA `(.L_x_433) ;  /* 0x0000001000301947 */ /* 0x000fea0003800000 */
[----:B------:R-:W1:Y:S01]  /*4e00*/  LDCU UR4, c[0x0][0x3a8] ;  /* 0x00007500ff0477ac */ /* 0x000e620008000800 */
[----:B------:R-:W3:Y:S01]  /*4e10*/  LDC.64 R8, c[0x0][0x388] ;  /* 0x0000e200ff087b82 */ /* 0x000ee20000000a00 */
[----:B0----5:R-:W-:Y:S01]  /*4e20*/  IMAD R0, R2, 0x200, R25 ;  /* 0x0000020002007824 */ /* 0x021fe200078e0219 */
[----:B--2---:R-:W-:-:S03]  /*4e30*/  PRMT R4, R17, 0x9910, RZ ;  /* 0x0000991011047816 */ /* 0x004fc600000000ff */
[----:B-1----:R-:W-:Y:S02]  /*4e40*/  IMAD R5, R0, UR4, RZ ;  /* 0x0000000400057c24 */ /* 0x002fe4000f8e02ff */
[----:B------:R-:W-:-:S05]  /*4e50*/  IMAD.MOV.U32 R0, RZ, RZ, R4 ;  /* 0x000000ffff007224 */ /* 0x000fca00078e0004 */
[----:B------:R-:W-:Y:S02]  /*4e60*/  ISETP.GT.AND P0, PT, R0, 0x9, PT ;  /* 0x000000090000780c */ /* 0x000fe40003f04270 */
[----:B---3--:R-:W-:-:S05]  /*4e70*/  IADD3 R8, P1, PT, R5, R8, RZ ;  /* 0x0000000805087210 */ /* 0x008fca0007f3e0ff */
[----:B------:R-:W-:-:S06]  /*4e80*/  IMAD.X R9, RZ, RZ, R9, P1 ;  /* 0x000000ffff097224 */ /* 0x000fcc00008e0609 */
[----:B------:R-:W-:Y:S05]  /*4e90*/  @P0 BRA `(.L_x_434) ;  /* 0x0000000400340947 */ /* 0x000fea0003800000 */
[----:B------:R-:W-:-:S13]  /*4ea0*/  ISETP.GT.AND P0, PT, R0, 0x4, PT ;  /* 0x000000040000780c */ /* 0x000fda0003f04270 */
[----:B------:R-:W-:Y:S05]  /*4eb0*/  @P0 BRA `(.L_x_435) ;  /* 0x0000000000940947 */ /* 0x000fea0003800000 */
[----:B------:R-:W-:-:S13]  /*4ec0*/  ISETP.GT.AND P0, PT, R0, 0x1, PT ;  /* 0x000000010000780c */ /* 0x000fda0003f04270 */
[----:B------:R-:W-:Y:S05]  /*4ed0*/  @P0 BRA `(.L_x_436) ;  /* 0x0000000000380947 */ /* 0x000fea0003800000 */
[----:B------:R-:W-:-:S13]  /*4ee0*/  ISETP.NE.AND P0, PT, R17, RZ, PT ;  /* 0x000000ff1100720c */ /* 0x000fda0003f05270 */
[----:B------:R-:W-:Y:S05]  /*4ef0*/  @!P0 BRA `(.L_x_437) ;  /* 0x00000000001c8947 */ /* 0x000fea0003800000 */
[----:B------:R-:W-:-:S13]  /*4f00*/  ISETP.NE.AND P0, PT, R0, 0x1, PT ;  /* 0x000000010000780c */ /* 0x000fda0003f05270 */
[----:B------:R-:W-:Y:S05]  /*4f10*/  @P0 BRA `(.L_x_438) ;  /* 0x0000000c00380947 */ /* 0x000fea0003800000 */
[----:B------:R-:W-:Y:S02]  /*4f20*/  IMAD.U32 R3, R3, 0x10000, RZ ;  /* 0x0001000003037824 */ /* 0x000fe400078e00ff */
[----:B------:R-:W-:-:S04]  /*4f30*/  IMAD.MOV.U32 R25, RZ, RZ, R23 ;  /* 0x000000ffff197224 */ /* 0x000fc800078e0017 */
[----:B------:R-:W0:Y:S02]  /*4f40*/  F2I.FTZ.TRUNC.NTZ R3, R3 ;  /* 0x0000000300037305 */ /* 0x000e24000021f100 */
[----:B0-----:R0:W-:Y:S01]  /*4f50*/  STG.E.U8 desc[UR36][R8.64], R3 ;  /* 0x0000000308007986 */ /* 0x0011e2000c101124 */
[----:B------:R-:W-:Y:S05]  /*4f60*/  BRA `(.L_x_433) ;  /* 0x0000000c00d47947 */ /* 0x000fea0003800000 */
.L_x_437:
[----:B------:R-:W-:Y:S02]  /*4f70*/  IMAD.U32 R5, R3, 0x10000, RZ ;  /* 0x0001000003057824 */ /* 0x000fe400078e00ff */
[----:B------:R-:W-:-:S04]  /*4f80*/  IMAD.MOV.U32 R25, RZ, RZ, R23 ;  /* 0x000000ffff197224 */ /* 0x000fc800078e0017 */
[----:B------:R-:W0:Y:S02]  /*4f90*/  F2I.S64.TRUNC R4, R5 ;  /* 0x0000000500047311 */ /* 0x000e24000020d900 */
[----:B0-----:R0:W-:Y:S01]  /*4fa0*/  STG.E.U8 desc[UR36][R8.64], R4 ;  /* 0x0000000408007986 */ /* 0x0011e2000c101124 */
[----:B------:R-:W-:Y:S05]  /*4fb0*/  BRA `(.L_x_433) ;  /* 0x0000000c00c07947 */ /* 0x000fea0003800000 */
.L_x_436:
[----:B------:R-:W-:-:S13]  /*4fc0*/  ISETP.NE.AND P0, PT, R0, 0x2, PT ;  /* 0x000000020000780c */ /* 0x000fda0003f05270 */
[----:B------:R-:W-:Y:S05]  /*4fd0*/  @!P0 BRA `(.L_x_439) ;  /* 0x0000000000388947 */ /* 0x000fea0003800000 */
[----:B------:R-:W-:-:S13]  /*4fe0*/  ISETP.NE.AND P0, PT, R0, 0x3, PT ;  /* 0x000000030000780c */ /* 0x000fda0003f05270 */
[----:B------:R-:W-:Y:S05]  /*4ff0*/  @!P0 BRA `(.L_x_440) ;  /* 0x00000000001c8947 */ /* 0x000fea0003800000 */
[----:B------:R-:W-:-:S13]  /*5000*/  ISETP.NE.AND P0, PT, R0, 0x4, PT ;  /* 0x000000040000780c */ /* 0x000fda0003f05270 */
[----:B------:R-:W-:Y:S05]  /*5010*/  @P0 BRA `(.L_x_438) ;  /* 0x0000000800f80947 */ /* 0x000fea0003800000 */
[----:B------:R-:W-:Y:S02]  /*5020*/  IMAD.U32 R4, R3, 0x10000, RZ ;  /* 0x0001000003047824 */ /* 0x000fe400078e00ff */
[----:B------:R-:W-:-:S04]  /*5030*/  IMAD.MOV.U32 R25, RZ, RZ, R23 ;  /* 0x000000ffff197224 */ /* 0x000fc800078e0017 */
[----:B------:R-:W0:Y:S02]  /*5040*/  F2I.S64.TRUNC R4, R4 ;  /* 0x0000000400047311 */ /* 0x000e24000020d900 */
[----:B0-----:R0:W-:Y:S01]  /*5050*/  STG.E.64 desc[UR36][R8.64], R4 ;  /* 0x0000000408007986 */ /* 0x0011e2000c101b24 */
[----:B------:R-:W-:Y:S05]  /*5060*/  BRA `(.L_x_433) ;  /* 0x0000000c00947947 */ /* 0x000fea0003800000 */
.L_x_440:
[----:B------:R-:W-:Y:S02]  /*5070*/  IMAD.U32 R3, R3, 0x10000, RZ ;  /* 0x0001000003037824 */ /* 0x000fe400078e00ff */
[----:B------:R-:W-:-:S04]  /*5080*/  IMAD.MOV.U32 R25, RZ, RZ, R23 ;  /* 0x000000ffff197224 */ /* 0x000fc800078e0017 */
[----:B------:R-:W0:Y:S02]  /*5090*/  F2I.FTZ.TRUNC.NTZ R3, R3 ;  /* 0x0000000300037305 */ /* 0x000e24000021f100 */
[----:B0-----:R0:W-:Y:S01]  /*50a0*/  STG.E desc[UR36][R8.64], R3 ;  /* 0x0000000308007986 */ /* 0x0011e2000c101924 */
[----:B------:R-:W-:Y:S05]  /*50b0*/  BRA `(.L_x_433) ;  /* 0x0000000c00807947 */ /* 0x000fea0003800000 */
.L_x_439:
[----:B------:R-:W-:Y:S02]  /*50c0*/  IMAD.U32 R3, R3, 0x10000, RZ ;  /* 0x0001000003037824 */ /* 0x000fe400078e00ff */
[----:B------:R-:W-:-:S04]  /*50d0*/  IMAD.MOV.U32 R25, RZ, RZ, R23 ;  /* 0x000000ffff197224 */ /* 0x000fc800078e0017 */
[----:B------:R-:W0:Y:S02]  /*50e0*/  F2I.FTZ.TRUNC.NTZ R3, R3 ;  /* 0x0000000300037305 */ /* 0x000e24000021f100 */
[----:B0-----:R0:W-:Y:S01]  /*50f0*/  STG.E.U16 desc[UR36][R8.64], R3 ;  /* 0x0000000308007986 */ /* 0x0011e2000c101524 */
[----:B------:R-:W-:Y:S05]  /*5100*/  BRA `(.L_x_433) ;  /* 0x0000000c006c7947 */ /* 0x000fea0003800000 */
.L_x_435:
[----:B------:R-:W-:-:S13]  /*5110*/  ISETP.GT.AND P0, PT, R0, 0x6, PT ;  /* 0x000000060000780c */ /* 0x000fda0003f04270 */
[----:B------:R-:W-:Y:S05]  /*5120*/  @P0 BRA `(.L_x_441) ;  /* 0x0000000000340947 */ /* 0x000fea0003800000 */
[----:B------:R-:W-:-:S13]  /*5130*/  ISETP.NE.AND P0, PT, R0, 0x5, PT ;  /* 0x000000050000780c */ /* 0x000fda0003f05270 */
[----:B------:R-:W-:Y:S05]  /*5140*/  @!P0 BRA `(.L_x_442) ;  /* 0x0000000000188947 */ /* 0x000fea0003800000 */
[----:B------:R-:W-:-:S13]  /*5150*/  ISETP.NE.AND P0, PT, R0, 0x6, PT ;  /* 0x000000060000780c */ /* 0x000fda0003f05270 */
[----:B------:R-:W-:Y:S05]  /*5160*/  @P0 BRA `(.L_x_438) ;  /* 0x0000000800a40947 */ /* 0x000fea0003800000 */
[----:B------:R-:W-:Y:S02]  /*5170*/  IMAD.U32 R3, R3, 0x10000, RZ ;  /* 0x0001000003037824 */ /* 0x000fe400078e00ff */
[----:B------:R-:W-:-:S03]  /*5180*/  IMAD.MOV.U32 R25, RZ, RZ, R23 ;  /* 0x000000ffff197224 */ /* 0x000fc600078e0017 */
[----:B------:R0:W-:Y:S01]  /*5190*/  STG.E desc[UR36][R8.64], R3 ;  /* 0x0000000308007986 */ /* 0x0001e2000c101924 */
[----:B------:R-:W-:Y:S05]  /*51a0*/  BRA `(.L_x_433) ;  /* 0x0000000c00447947 */ /* 0x000fea0003800000 */
.L_x_442:
[----:B------:R-:W-:Y:S02]  /*51b0*/  IMAD.U32 R0, R3, 0x10000, RZ ;  /* 0x0001000003007824 */ /* 0x000fe400078e00ff */
[----:B------:R-:W-:-:S03]  /*51c0*/  IMAD.MOV.U32 R25, RZ, RZ, R23 ;  /* 0x000000ffff197224 */ /* 0x000fc600078e0017 */
[----:B------:R-:W-:-:S05]  /*51d0*/  F2FP.F16.F32.PACK_AB R0, RZ, R0 ;  /* 0x00000000ff00723e */ /* 0x000fca00000000ff */
[----:B------:R0:W-:Y:S01]  /*51e0*/  STG.E.U16 desc[UR36][R8.64], R0 ;  /* 0x0000000008007986 */ /* 0x0001e2000c101524 */
[----:B------:R-:W-:Y:S05]  /*51f0*/  BRA `(.L_x_433) ;  /* 0x0000000c00307947 */ /* 0x000fea0003800000 */
.L_x_441:
[----:B------:R-:W-:-:S13]  /*5200*/  ISETP.NE.AND P0, PT, R0, 0x7, PT ;  /* 0x000000070000780c */ /* 0x000fda0003f05270 */
[----:B------:R-:W-:Y:S05]  /*5210*/  @!P0 BRA `(.L_x_443) ;  /* 0x00000000003c8947 */ /* 0x000fea0003800000 */
[----:B------:R-:W-:-:S13]  /*5220*/  ISETP.NE.AND P0, PT, R0, 0x8, PT ;  /* 0x000000080000780c */ /* 0x000fda0003f05270 */
[----:B------:R-:W-:Y:S05]  /*5230*/  @!P0 BRA `(.L_x_444) ;  /* 0x00000000001c8947 */ /* 0x000fea0003800000 */
[----:B------:R-:W-:-:S13]  /*5240*/  ISETP.NE.AND P0, PT, R0, 0x9, PT ;  /* 0x000000090000780c */ /* 0x000fda0003f05270 */
[----:B------:R-:W-:Y:S05]  /*5250*/  @P0 BRA `(.L_x_438) ;  /* 0x0000000800680947 */ /* 0x000fea0003800000 */
[----:B------:R-:W-:Y:S02]  /*5260*/  IMAD.U32 R4, R3, 0x10000, RZ ;  /* 0x0001000003047824 */ /* 0x000fe400078e00ff */
[----:B------:R-:W-:Y:S02]  /*5270*/  IMAD.MOV.U32 R5, RZ, RZ, RZ ;  /* 0x000000ffff057224 */ /* 0x000fe400078e00ff */
[----:B------:R-:W-:-:S03]  /*5280*/  IMAD.MOV.U32 R25, RZ, RZ, R23 ;  /* 0x000000ffff197224 */ /* 0x000fc600078e0017 */
[----:B------:R0:W-:Y:S01]  /*5290*/  STG.E.64 desc[UR36][R8.64], R4 ;  /* 0x0000000408007986 */ /* 0x0001e2000c101b24 */
[----:B------:R-:W-:Y:S05]  /*52a0*/  BRA `(.L_x_433) ;  /* 0x0000000c00047947 */ /* 0x000fea0003800000 */
.L_x_444:
[----:B------:R-:W-:Y:S02]  /*52b0*/  IMAD.U32 R3, R3, 0x10000, RZ ;  /* 0x0001000003037824 */ /* 0x000fe400078e00ff */
[----:B------:R-:W-:-:S03]  /*52c0*/  IMAD.MOV.U32 R25, RZ, RZ, R23 ;  /* 0x000000ffff197224 */ /* 0x000fc600078e0017 */
[----:B------:R-:W-:-:S04]  /*52d0*/  F2FP.F16.F32.PACK_AB R3, RZ, R3 ;  /* 0x00000003ff03723e */ /* 0x000fc800000000ff */
[----:B------:R-:W-:-:S05]  /*52e0*/  PRMT R3, R3, 0x5410, RZ ;  /* 0x0000541003037816 */ /* 0x000fca00000000ff */
[----:B------:R0:W-:Y:S01]  /*52f0*/  STG.E desc[UR36][R8.64], R3 ;  /* 0x0000000308007986 */ /* 0x0001e2000c101924 */
[----:B------:R-:W-:Y:S05]  /*5300*/  BRA `(.L_x_433) ;  /* 0x0000000800ec7947 */ /* 0x000fea0003800000 */
.L_x_443:
[----:B------:R-:W-:Y:S02]  /*5310*/  IMAD.U32 R4, R3, 0x10000, RZ ;  /* 0x0001000003047824 */ /* 0x000fe400078e00ff */
[----:B------:R-:W-:Y:S02]  /*5320*/  IMAD.MOV.U32 R25, RZ, RZ, R23 ;  /* 0x000000ffff197224 */ /* 0x000fe400078e0017 */
[----:B------:R-:W-:-:S06]  /*5330*/  FMUL.FTZ R4, R4, 1 ;  /* 0x3f80000004047820 */ /* 0x000fcc0000410000 */
[----:B------:R-:W0:Y:S02]  /*5340*/  F2F.F64.F32 R4, R4 ;  /* 0x0000000400047310 */ /* 0x000e240000201800 */
[----:B0-----:R0:W-:Y:S01]  /*5350*/  STG.E.64 desc[UR36][R8.64], R4 ;  /* 0x0000000408007986 */ /* 0x0011e2000c101b24 */
[----:B------:R-:W-:Y:S05]  /*5360*/  BRA `(.L_x_433) ;  /* 0x0000000800d47947 */ /* 0x000fea0003800000 */
.L_x_434:
[----:B------:R-:W-:-:S13]  /*5370*/  ISETP.GT.AND P0, PT, R0, 0x18, PT ;  /* 0x000000180000780c */ /* 0x000fda0003f04270 */
[----:B------:R-:W-:Y:S05]  /*5380*/  @P0 BRA `(.L_x_445) ;  /* 0x0000000400080947 */ /* 0x000fea0003800000 */
        /* <DEDUP_REMOVED lines=8> */
[----:B------:R-:W-:-:S04]  /*5410*/  FSETP.NEU.FTZ.AND P0, PT, R3, RZ, PT ;  /* 0x000000ff0300720b */ /* 0x000fc80003f1d000 */
[----:B------:R-:W-:-:S05]  /*5420*/  SEL R3, RZ, 0x1, !P0 ;  /* 0x00000001ff037807 */ /* 0x000fca0004000000 */
[----:B------:R0:W-:Y:S01]  /*5430*/  STG.E.U8 desc[UR36][R8.64], R3 ;  /* 0x0000000308007986 */ /* 0x0001e2000c101124 */
[----:B------:R-:W-:Y:S05]  /*5440*/  BRA `(.L_x_433) ;  /* 0x00000008009c7947 */ /* 0x000fea0003800000 */
.L_x_447:
[----:B------:R-:W-:Y:S01]  /*5450*/  IMAD.U32 R3, R3, 0x10000, RZ ;  /* 0x0001000003037824 */ /* 0x000fe200078e00ff */
[----:B------:R-:W-:Y:S01]  /*5460*/  CS2R R6, SRZ ;  /* 0x0000000000067805 */ /* 0x000fe2000001ff00 */
[----:B------:R-:W-:Y:S02]  /*5470*/  IMAD.MOV.U32 R25, RZ, RZ, R23 ;  /* 0x000000ffff197224 */ /* 0x000fe400078e0017 */
[----:B------:R-:W-:-:S04]  /*5480*/  FMUL.FTZ R3, R3, 1 ;  /* 0x3f80000003037820 */ /* 0x000fc80000410000 */
[----:B------:R-:W0:Y:S02]  /*5490*/  F2F.F64.F32 R4, R3 ;  /* 0x0000000300047310 */ /* 0x000e240000201800 */
[----:B0-----:R0:W-:Y:S01]  /*54a0*/  STG.E.128 desc[UR36][R8.64], R4 ;  /* 0x0000000408007986 */ /* 0x0011e2000c101d24 */
[----:B------:R-:W-:Y:S05]  /*54b0*/  BRA `(.L_x_433) ;  /* 0x0000000800807947 */ /* 0x000fea0003800000 */
.L_x_446:
[----:B------:R-:W-:-:S13]  /*54c0*/  ISETP.NE.AND P0, PT, R0, 0xf, PT ;  /* 0x0000000f0000780c */ /* 0x000fda0003f05270 */
[----:B------:R-:W-:Y:S05]  /*54d0*/  @!P0 BRA `(.L_x_448) ;  /* 0x0000000000a88947 */ /* 0x000fea0003800000 */
[----:B------:R-:W-:-:S13]  /*54e0*/  ISETP.NE.AND P0, PT, R0, 0x17, PT ;  /* 0x000000170000780c */ /* 0x000fda0003f05270 */
[----:B------:R-:W-:Y:S05]  /*54f0*/  @!P0 BRA `(.L_x_449) ;  /* 0x0000000000508947 */ /* 0x000fea0003800000 */
[----:B------:R-:W-:-:S13]  /*5500*/  ISETP.NE.AND P0, PT, R0, 0x18, PT ;  /* 0x000000180000780c */ /* 0x000fda0003f05270 */
[----:B------:R-:W-:Y:S05]  /*5510*/  @P0 BRA `(.L_x_438) ;  /* 0x0000000400b80947 */ /* 0x000fea0003800000 */
[----:B------:R-:W-:Y:S01]  /*5520*/  IMAD.U32 R6, R3, 0x10000, RZ ;  /* 0x0001000003067824 */ /* 0x000fe200078e00ff */
[----:B------:R-:W-:Y:S01]  /*5530*/  BSSY.RECONVERGENT B0, `(.L_x_450) ;  /* 0x000000c000007945 */ /* 0x000fe20003800200 */
[----:B------:R-:W-:-:S03]  /*5540*/  IMAD.MOV.U32 R0, RZ, RZ, 0x7f ;  /* 0x0000007fff007424 */ /* 0x000fc600078e00ff */
        /* <DEDUP_REMOVED lines=10> */
.L_x_451:
[----:B------:R-:W-:Y:S05]  /*55f0*/  BSYNC.RECONVERGENT B0 ;  /* 0x0000000000007941 */ /* 0x000fea0003800200 */
.L_x_450:
[----:B------:R-:W-:Y:S01]  /*5600*/  LOP3.LUT R5, R0, 0x80, R5, 0xf8, !PT ;  /* 0x0000008000057812 */ /* 0x000fe200078ef805 */
[----:B------:R-:W-:-:S04]  /*5610*/  IMAD.MOV.U32 R25, RZ, RZ, R23 ;  /* 0x000000ffff197224 */ /* 0x000fc800078e0017 */
[----:B------:R0:W-:Y:S01]  /*5620*/  STG.E.U8 desc[UR36][R8.64], R5 ;  /* 0x0000000508007986 */ /* 0x0001e2000c101124 */
[----:B------:R-:W-:Y:S05]  /*5630*/  BRA `(.L_x_433) ;  /* 0x0000000800207947 */ /* 0x000fea0003800000 */
.L_x_449:
[----:B------:R-:W-:Y:S01]  /*5640*/  IMAD.U32 R6, R3, 0x10000, RZ ;  /* 0x0001000003067824 */ /* 0x000fe200078e00ff */
[----:B------:R-:W-:Y:S04]  /*5650*/  BSSY.RECONVERGENT B0, `(.L_x_452) ;  /* 0x000000e000007945 */ /* 0x000fe80003800200 */
[----:B------:R-:W-:Y:S02]  /*5660*/  LOP3.LUT R4, R6, 0x7fffffff, RZ, 0xc0, !PT ;  /* 0x7fffffff06047812 */ /* 0x000fe400078ec0ff */
[----:B------:R-:W-:Y:S02]  /*5670*/  SHF.R.U32.HI R5, RZ, 0x18, R6 ;  /* 0x00000018ff057819 */ /* 0x000fe40000011606 */
[----:B------:R-:W-:-:S13]  /*5680*/  ISETP.GE.U32.AND P1, PT, R4, 0x47800000, PT ;  /* 0x478000000400780c */ /* 0x000fda0003f26070 */
[----:B------:R-:W-:Y:S01]  /*5690*/  @P1 IMAD.MOV.U32 R0, RZ, RZ, 0x7f ;  /* 0x0000007fff001424 */ /* 0x000fe200078e00ff */
        /* <DEDUP_REMOVED lines=9> */
.L_x_453:
[----:B------:R-:W-:Y:S05]  /*5730*/  BSYNC.RECONVERGENT B0 ;  /* 0x0000000000007941 */ /* 0x000fea0003800200 */
.L_x_452:
[----:B------:R-:W-:Y:S01]  /*5740*/  LOP3.LUT R5, R0, 0x80, R5, 0xf8, !PT ;  /* 0x0000008000057812 */ /* 0x000fe200078ef805 */
[----:B------:R-:W-:-:S04]  /*5750*/  IMAD.MOV.U32 R25, RZ, RZ, R23 ;  /* 0x000000ffff197224 */ /* 0x000fc800078e0017 */
[----:B------:R0:W-:Y:S01]  /*5760*/  STG.E.U8 desc[UR36][R8.64], R5 ;  /* 0x0000000508007986 */ /* 0x0001e2000c101124 */
[----:B------:R-:W-:Y:S05]  /*5770*/  BRA `(.L_x_433) ;  /* 0x0000000400d07947 */ /* 0x000fea0003800000 */
.L_x_448:
[----:B------:R0:W-:Y:S01]  /*5780*/  STG.E.U16 desc[UR36][R8.64], R3 ;  /* 0x0000000308007986 */ /* 0x0001e2000c101524 */
[----:B------:R-:W-:Y:S01]  /*5790*/  IMAD.MOV.U32 R25, RZ, RZ, R23 ;  /* 0x000000ffff197224 */ /* 0x000fe200078e0017 */
[----:B------:R-:W-:Y:S06]  /*57a0*/  BRA `(.L_x_433) ;  /* 0x0000000400c47947 */ /* 0x000fec0003800000 */
.L_x_445:
[----:B------:R-:W-:-:S13]  /*57b0*/  ISETP.GT.AND P0, PT, R0, 0x1b, PT ;  /* 0x0000001b0000780c */ /* 0x000fda0003f04270 */
[----:B------:R-:W-:Y:S05]  /*57c0*/  @P0 BRA `(.L_x_454) ;  /* 0x0000000000f40947 */ /* 0x000fea0003800000 */
        /* <DEDUP_REMOVED lines=8> */
[----:B------:R-:W0:Y:S02]  /*5850*/  F2I.FTZ.U32.TRUNC.NTZ R3, R3 ;  /* 0x0000000300037305 */ /* 0x000e24000021f000 */
[----:B0-----:R0:W-:Y:S01]  /*5860*/  STG.E.U16 desc[UR36][R8.64], R3 ;  /* 0x0000000308007986 */ /* 0x0011e2000c101524 */
[----:B------:R-:W-:Y:S05]  /*5870*/  BRA `(.L_x_433) ;  /* 0x0000000400907947 */ /* 0x000fea0003800000 */
.L_x_456:
[----:B------:R-:W-:Y:S01]  /*5880*/  IMAD.U32 R3, R3, 0x10000, RZ ;  /* 0x0001000003037824 */ /* 0x000fe200078e00ff */
[----:B------:R-:W-:Y:S01]  /*5890*/  BSSY.RECONVERGENT B0, `(.L_x_457) ;  /* 0x0000014000007945 */ /* 0x000fe20003800200 */
[----:B------:R-:W-:-:S03]  /*58a0*/  IMAD.MOV.U32 R4, RZ, RZ, 0x80 ;  /* 0x00000080ff047424 */ /* 0x000fc600078e00ff */
[----:B------:R-:W-:-:S04]  /*58b0*/  LOP3.LUT R0, R3, 0x7fffffff, RZ, 0xc0, !PT ;  /* 0x7fffffff03007812 */ /* 0x000fc800078ec0ff */
[----:B------:R-:W-:-:S13]  /*58c0*/  ISETP.GT.U32.AND P0, PT, R0, 0x437fffff, PT ;  /* 0x437fffff0000780c */ /* 0x000fda0003f04070 */
[----:B------:R-:W-:Y:S05]  /*58d0*/  @P0 BRA `(.L_x_458) ;  /* 0x00000000003c0947 */ /* 0x000fea0003800000 */
[----:B------:R-:W-:-:S13]  /*58e0*/  ISETP.GT.U32.AND P0, PT, R0, 0x3bffffff, PT ;  /* 0x3bffffff0000780c */ /* 0x000fda0003f04070 */
[----:B------:R-:W-:Y:S05]  /*58f0*/  @P0 BRA `(.L_x_459) ;  /* 0x0000000000140947 */ /* 0x000fea0003800000 */
[----:B------:R-:W-:Y:S01]  /*5900*/  FADD.FTZ R0, R0, 8192 ;  /* 0x4600000000007421 */ /* 0x000fe20000010000 */
[----:B------:R-:W-:-:S04]  /*5910*/  PRMT R4, RZ, 0x7610, R4 ;  /* 0x00007610ff047816 */ /* 0x000fc80000000004 */
[----:B------:R-:W-:-:S13]  /*5920*/  LOP3.LUT P0, R0, R0, 0xff, RZ, 0xc0, !PT ;  /* 0x000000ff00007812 */ /* 0x000fda000780c0ff */
[----:B------:R-:W-:Y:S05]  /*5930*/  @!P0 BRA `(.L_x_458) ;  /* 0x0000000000248947 */ /* 0x000fea0003800000 */
[----:B------:R-:W-:Y:S05]  /*5940*/  BRA `(.L_x_460) ;  /* 0x0000000000147947 */ /* 0x000fea0003800000 */
.L_x_459:
[----:B------:R-:W-:-:S04]  /*5950*/  SHF.R.U32.HI R0, RZ, 0x14, R3 ;  /* 0x00000014ff007819 */ /* 0x000fc80000011603 */
[----:B------:R-:W-:-:S04]  /*5960*/  LOP3.LUT R0, R0, 0x1, RZ, 0xc0, !PT ;  /* 0x0000000100007812 */ /* 0x000fc800078ec0ff */
[----:B------:R-:W-:-:S04]  /*5970*/  IADD3 R0, PT, PT, R3, 0x487ffff, R0 ;  /* 0x0487ffff03007810 */ /* 0x000fc80007ffe000 */
[----:B------:R-:W-:-:S04]  /*5980*/  SHF.R.U32.HI R0, RZ, 0x14, R0 ;  /* 0x00000014ff007819 */ /* 0x000fc80000011600 */
[----:B------:R-:W-:-:S07]  /*5990*/  LOP3.LUT R0, R0, 0xff, RZ, 0xc0, !PT ;  /* 0x000000ff00007812 */ /* 0x000fce00078ec0ff */
.L_x_460:
[----:B------:R-:W-:-:S04]  /*59a0*/  SHF.R.U32.HI R3, RZ, 0x18, R3 ;  /* 0x00000018ff037819 */ /* 0x000fc80000011603 */
[----:B------:R-:W-:-:S04]  /*59b0*/  LOP3.LUT R0, R0, 0x80, R3, 0xf8, !PT ;  /* 0x0000008000007812 */ /* 0x000fc800078ef803 */
[----:B------:R-:W-:-:S07]  /*59c0*/  PRMT R4, R0, 0x7610, R4 ;  /* 0x0000761000047816 */ /* 0x000fce0000000004 */
.L_x_458:
[----:B------:R-:W-:Y:S05]  /*59d0*/  BSYNC.RECONVERGENT B0 ;  /* 0x0000000000007941 */ /* 0x000fea0003800200 */
.L_x_457:
[----:B------:R0:W-:Y:S01]  /*59e0*/  STG.E.U8 desc[UR36][R8.64], R4 ;  /* 0x0000000408007986 */ /* 0x0001e2000c101124 */
[----:B------:R-:W-:Y:S01]  /*59f0*/  IMAD.MOV.U32 R25, RZ, RZ, R23 ;  /* 0x000000ffff197224 */ /* 0x000fe200078e0017 */
[----:B------:R-:W-:Y:S06]  /*5a00*/  BRA `(.L_x_433) ;  /* 0x00000004002c7947 */ /* 0x000fec0003800000 */
.L_x_455:
        /* <DEDUP_REMOVED lines=13> */
.L_x_463:
[----:B------:R-:W-:-:S04]  /*5ae0*/  SHF.R.U32.HI R0, RZ, 0x15, R3 ;  /* 0x00000015ff007819 */ /* 0x000fc80000011603 */
[----:B------:R-:W-:-:S04]  /*5af0*/  LOP3.LUT R0, R0, 0x1, RZ, 0xc0, !PT ;  /* 0x0000000100007812 */ /* 0x000fc800078ec0ff */
[----:B------:R-:W-:-:S04]  /*5b00*/  IADD3 R0, PT, PT, R3, 0x88fffff, R0 ;  /* 0x088fffff03007810 */ /* 0x000fc80007ffe000 */
[----:B------:R-:W-:-:S04]  /*5b10*/  SHF.R.U32.HI R0, RZ, 0x15, R0 ;  /* 0x00000015ff007819 */ /* 0x000fc80000011600 */
[----:B------:R-:W-:-:S07]  /*5b20*/  LOP3.LUT R0, R0, 0xff, RZ, 0xc0, !PT ;  /* 0x000000ff00007812 */ /* 0x000fce00078ec0ff */
.L_x_464:
[----:B------:R-:W-:-:S04]  /*5b30*/  SHF.R.U32.HI R3, RZ, 0x18, R3 ;  /* 0x00000018ff037819 */ /* 0x000fc80000011603 */
[----:B------:R-:W-:-:S04]  /*5b40*/  LOP3.LUT R0, R0, 0x80, R3, 0xf8, !PT ;  /* 0x0000008000007812 */ /* 0x000fc800078ef803 */
[----:B------:R-:W-:-:S07]  /*5b50*/  PRMT R4, R0, 0x7610, R4 ;  /* 0x0000761000047816 */ /* 0x000fce0000000004 */
.L_x_462:
[----:B------:R-:W-:Y:S05]  /*5b60*/  BSYNC.RECONVERGENT B0 ;  /* 0x0000000000007941 */ /* 0x000fea0003800200 */
.L_x_461:
[----:B------:R0:W-:Y:S01]  /*5b70*/  STG.E.U8 desc[UR36][R8.64], R4 ;  /* 0x0000000408007986 */ /* 0x0001e2000c101124 */
[----:B------:R-:W-:Y:S01]  /*5b80*/  IMAD.MOV.U32 R25, RZ, RZ, R23 ;  /* 0x000000ffff197224 */ /* 0x000fe200078e0017 */
[----:B------:R-:W-:Y:S06]  /*5b90*/  BRA `(.L_x_433) ;  /* 0x0000000000c87947 */ /* 0x000fec0003800000 */
.L_x_454:
[----:B------:R-:W-:-:S13]  /*5ba0*/  ISETP.NE.AND P0, PT, R0, 0x1c, PT ;  /* 0x0000001c0000780c */ /* 0x000fda0003f05270 */
[----:B------:R-:W-:Y:S05]  /*5bb0*/  @!P0 BRA `(.L_x_465) ;  /* 0x0000000000b08947 */ /* 0x000fea0003800000 */
[----:B------:R-:W-:-:S13]  /*5bc0*/  ISETP.NE.AND P0, PT, R0, 0x1d, PT ;  /* 0x0000001d0000780c */ /* 0x000fda0003f05270 */
[----:B------:R-:W-:Y:S05]  /*5bd0*/  @!P0 BRA `(.L_x_466) ;  /* 0x0000000000948947 */ /* 0x000fea0003800000 */
[----:B------:R-:W-:-:S13]  /*5be0*/  ISETP.NE.AND P0, PT, R0, 0x2c, PT ;  /* 0x0000002c0000780c */ /* 0x000fda0003f05270 */
[----:B------:R-:W-:Y:S05]  /*5bf0*/  @!P0 BRA `(.L_x_467) ;  /* 0x0000000000488947 */ /* 0x000fea0003800000 */
.L_x_438:
        /* <DEDUP_REMOVED lines=15> */
[----:B--2-4-:R-:W-:Y:S05]  /*5cf0*/  CALL.ABS.NOINC R14 ;  /* 0x000000000e007343 */ /* 0x014fea0003c00000 */
.L_x_468:
[----:B------:R-:W-:Y:S01]  /*5d00*/  IMAD.MOV.U32 R25, RZ, RZ, R23 ;  /* 0x000000ffff197224 */ /* 0x000fe200078e0017 */
[----:B------:R-:W-:Y:S06]  /*5d10*/  BRA `(.L_x_433) ;  /* 0x0000000000687947 */ /* 0x000fec0003800000 */
.L_x_467:
[----:B------:R-:W-:Y:S02]  /*5d20*/  IMAD.U32 R4, R3, 0x10000, RZ ;  /* 0x0001000003047824 */ /* 0x000fe400078e00ff */
[----:B------:R-:W-:-:S03]  /*5d30*/  IMAD.MOV.U32 R25, RZ, RZ, R23 ;  /* 0x000000ffff197224 */ /* 0x000fc600078e0017 */
[----:B------:R-:W-:-:S04]  /*5d40*/  SHF.R.U32.HI R5, RZ, 0x17, R4 ;  /* 0x00000017ff057819 */ /* 0x000fc80000011604 */
[----:B------:R-:W-:-:S04]  /*5d50*/  LOP3.LUT R3, R5, 0xff, RZ, 0xc0, !PT ;  /* 0x000000ff05037812 */ /* 0x000fc800078ec0ff */
[----:B------:R-:W-:-:S13]  /*5d60*/  ISETP.NE.AND P2, PT, R3, 0xff, PT ;  /* 0x000000ff0300780c */ /* 0x000fda0003f45270 */
[--C-:B------:R-:W-:Y:S02]  /*5d70*/  @P2 SHF.R.U32.HI R0, RZ, 0x16, R4.reuse ;  /* 0x00000016ff002819 */ /* 0x100fe40000011604 */
[----:B------:R-:W-:Y:S01]  /*5d80*/  @P2 LOP3.LUT P0, RZ, R3, 0x3fffff, R4, 0xf8, !PT ;  /* 0x003fffff03ff2812 */ /* 0x000fe2000780f804 */
[----:B------:R-:W-:Y:S01]  /*5d90*/  IMAD.MOV.U32 R3, RZ, RZ, 0xff ;  /* 0x000000ffff037424 */ /* 0x000fe200078e00ff */
[----:B------:R-:W-:-:S04]  /*5da0*/  @P2 LOP3.LUT R0, R0, 0x1, RZ, 0xc0, !PT ;  /* 0x0000000100002812 */ /* 0x000fc800078ec0ff */
[----:B------:R-:W-:Y:S01]  /*5db0*/  @P2 ISETP.EQ.U32.AND P1, PT, R0, 0x1, P0 ;  /* 0x000000010000280c */ /* 0x000fe20000722070 */
[----:B------:R-:W-:Y:S01]  /*5dc0*/  @P2 VIADD R0, R5, 0x1 ;  /* 0x0000000105002836 */ /* 0x000fe20000000000 */
[----:B------:R-:W-:Y:S02]  /*5dd0*/  PLOP3.LUT P0, PT, PT, PT, PT, 0x80, 0x8 ;  /* 0x000000000008781c */ /* 0x000fe40003f0f070 */
[----:B------:R-:W-:-:S13]  /*5de0*/  @P2 PLOP3.LUT P0, PT, P1, PT, PT, 0x80, 0x8 ;  /* 0x000000000008281c */ /* 0x000fda0000f0f070 */
[----:B------:R-:W-:-:S04]  /*5df0*/  @!P0 IMAD.MOV R0, RZ, RZ, R5 ;  /* 0x000000ffff008224 */ /* 0x000fc800078e0205 */
[----:B------:R-:W-:-:S05]  /*5e00*/  @P2 IMAD.MOV.U32 R3, RZ, RZ, R0 ;  /* 0x000000ffff032224 */ /* 0x000fca00078e0000 */
[----:B------:R0:W-:Y:S01]  /*5e10*/  STG.E.U8 desc[UR36][R8.64], R3 ;  /* 0x0000000308007986 */ /* 0x0001e2000c101124 */
[----:B------:R-:W-:Y:S05]  /*5e20*/  BRA `(.L_x_433) ;  /* 0x0000000000247947 */ /* 0x000fea0003800000 */
.L_x_466:
[----:B------:R-:W-:Y:S02]  /*5e30*/  IMAD.U32 R4, R3, 0x10000, RZ ;  /* 0x0001000003047824 */ /* 0x000fe400078e00ff */
[----:B------:R-:W-:-:S04]  /*5e40*/  IMAD.MOV.U32 R25, RZ, RZ, R23 ;  /* 0x000000ffff197224 */ /* 0x000fc800078e0017 */
[----:B------:R-:W0:Y:S02]  /*5e50*/  F2I.U64.TRUNC R4, R4 ;  /* 0x0000000400047311 */ /* 0x000e24000020d800 */
[----:B0-----:R0:W-:Y:S01]  /*5e60*/  STG.E.64 desc[UR36][R8.64], R4 ;  /* 0x0000000408007986 */ /* 0x0011e2000c101b24 */
[----:B------:R-:W-:Y:S05]  /*5e70*/  BRA `(.L_x_433) ;  /* 0x0000000000107947 */ /* 0x000fea0003800000 */
.L_x_465:
[----:B------:R-:W-:Y:S02]  /*5e80*/  IMAD.U32 R3, R3, 0x10000, RZ ;  /* 0x0001000003037824 */ /* 0x000fe400078e00ff */
[----:B------:R-:W-:-:S04]  /*5e90*/  IMAD.MOV.U32 R25, RZ, RZ, R23 ;  /* 0x000000ffff197224 */ /* 0x000fc800078e0017 */
[----:B------:R-:W0:Y:S02]  /*5ea0*/  F2I.FTZ.U32.TRUNC.NTZ R3, R3 ;  /* 0x0000000300037305 */ /* 0x000e24000021f000 */
[----:B0-----:R0:W-:Y:S02]  /*5eb0*/  STG.E desc[UR36][R8.64], R3 ;  /* 0x0000000308007986 */ /* 0x0011e4000c101924 */
.L_x_433:
[----:B------:R-:W-:Y:S05]  /*5ec0*/  BSYNC.RECONVERGENT B6 ;  /* 0x0000000000067941 */ /* 0x000fea0003800200 */
.L_x_432:
[----:B------:R-:W-:Y:S01]  /*5ed0*/  ISETP.GE.AND P0, PT, R25, R16, PT ;  /* 0x000000101900720c */ /* 0x000fe20003f06270 */
[----:B------:R-:W-:-:S12]  /*5ee0*/  BSSY.RECONVERGENT B6, `(.L_x_469) ;  /* 0x00001f0000067945 */ /* 0x000fd80003800200 */
[----:B------:R-:W-:Y:S05]  /*5ef0*/  @P0 BRA `(.L_x_470) ;  /* 0x0000001c00b80947 */ /* 0x000fea0003800000 */
[----:B------:R-:W1:Y:S01]  /*5f00*/  LDCU UR4, c[0x0][0x3a8] ;  /* 0x00007500ff0477ac */ /* 0x000e620008000800 */
[----:B0-----:R-:W0:Y:S01]  /*5f10*/  LDC.64 R8, c[0x0][0x388] ;  /* 0x0000e200ff087b82 */ /* 0x001e220000000a00 */
[----:B-----5:R-:W-:Y:S01]  /*5f20*/  IMAD R0, R2, 0x200, R25 ;  /* 0x0000020002007824 */ /* 0x020fe200078e0219 */
[----:B--2---:R-:W-:-:S03]  /*5f30*/  PRMT R4, R17, 0x9910, RZ ;  /* 0x0000991011047816 */ /* 0x004fc600000000ff */
[----:B-1----:R-:W-:Y:S02]  /*5f40*/  IMAD R3, R0, UR4, RZ ;  /* 0x0000000400037c24 */ /* 0x002fe4000f8e02ff */
[----:B------:R-:W-:-:S05]  /*5f50*/  IMAD.MOV.U32 R0, RZ, RZ, R4 ;  /* 0x000000ffff007224 */ /* 0x000fca00078e0004 */
[----:B------:R-:W-:Y:S02]  /*5f60*/  ISETP.GT.AND P1, PT, R0, 0x9, PT ;  /* 0x000000090000780c */ /* 0x000fe40003f24270 */
[----:B0-----:R-:W-:-:S05]  /*5f70*/  IADD3 R8, P0, PT, R3, R8, RZ ;  /* 0x0000000803087210 */ /* 0x001fca0007f1e0ff */
        /* <DEDUP_REMOVED lines=10> */
[----:B---3--:R-:W-:-:S04]  /*6020*/  IMAD.U32 R22, R22, 0x10000, RZ ;  /* 0x0001000016167824 */ /* 0x008fc800078e00ff */
[----:B------:R-:W0:Y:S02]  /*6030*/  F2I.FTZ.TRUNC.NTZ R3, R22 ;  /* 0x0000001600037305 */ /* 0x000e24000021f100 */
[----:B0-----:R0:W-:Y:S01]  /*6040*/  STG.E.U8 desc[UR36][R8.64], R3 ;  /* 0x0000000308007986 */ /* 0x0011e2000c101124 */
[----:B------:R-:W-:Y:S05]  /*6050*/  BRA `(.L_x_476) ;  /* 0x0000000c007c7947 */ /* 0x000fea0003800000 */
.L_x_474:
[----:B---3--:R-:W-:-:S06]  /*6060*/  IMAD.U32 R5, R22, 0x10000, RZ ;  /* 0x0001000016057824 */ /* 0x008fcc00078e00ff */
[----:B------:R-:W0:Y:S02]  /*6070*/  F2I.S64.TRUNC R4, R5 ;  /* 0x0000000500047311 */ /* 0x000e24000020d900 */
[----:B0-----:R3:W-:Y:S01]  /*6080*/  STG.E.U8 desc[UR36][R8.64], R4 ;  /* 0x0000000408007986 */ /* 0x0017e2000c101124 */
[----:B------:R-:W-:Y:S05]  /*6090*/  BRA `(.L_x_476) ;  /* 0x0000000c006c7947 */ /* 0x000fea0003800000 */
.L_x_473:
[----:B------:R-:W-:-:S13]  /*60a0*/  ISETP.NE.AND P0, PT, R0, 0x2, PT ;  /* 0x000000020000780c */ /* 0x000fda0003f05270 */
[----:B------:R-:W-:Y:S05]  /*60b0*/  @!P0 BRA `(.L_x_477) ;  /* 0x0000000000308947 */ /* 0x000fea0003800000 */
[----:B------:R-:W-:-:S13]  /*60c0*/  ISETP.NE.AND P0, PT, R0, 0x3, PT ;  /* 0x000000030000780c */ /* 0x000fda0003f05270 */
[----:B------:R-:W-:Y:S05]  /*60d0*/  @!P0 BRA `(.L_x_478) ;  /* 0x0000000000188947 */ /* 0x000fea0003800000 */
[----:B------:R-:W-:-:S13]  /*60e0*/  ISETP.NE.AND P0, PT, R0, 0x4, PT ;  /* 0x000000040000780c */ /* 0x000fda0003f05270 */
[----:B------:R-:W-:Y:S05]  /*60f0*/  @P0 BRA `(.L_x_475) ;  /* 0x0000000800780947 */ /* 0x000fea0003800000 */
[----:B---3--:R-:W-:-:S06]  /*6100*/  IMAD.U32 R4, R22, 0x10000, RZ ;  /* 0x0001000016047824 */ /* 0x008fcc00078e00ff */
[----:B------:R-:W0:Y:S02]  /*6110*/  F2I.S64.TRUNC R4, R4 ;  /* 0x0000000400047311 */ /* 0x000e24000020d900 */
[----:B0-----:R1:W-:Y:S01]  /*6120*/  STG.E.64 desc[UR36][R8.64], R4 ;  /* 0x0000000408007986 */ /* 0x0013e2000c101b24 */
[----:B------:R-:W-:Y:S05]  /*6130*/  BRA `(.L_x_476) ;  /* 0x0000000c00447947 */ /* 0x000fea0003800000 */
.L_x_478:
[----:B---3--:R-:W-:-:S04]  /*6140*/  IMAD.U32 R22, R22, 0x10000, RZ ;  /* 0x0001000016167824 */ /* 0x008fc800078e00ff */
[----:B------:R-:W0:Y:S02]  /*6150*/  F2I.FTZ.TRUNC.NTZ R3, R22 ;  /* 0x0000001600037305 */ /* 0x000e24000021f100 */
[----:B0-----:R2:W-:Y:S01]  /*6160*/  STG.E desc[UR36][R8.64], R3 ;  /* 0x0000000308007986 */ /* 0x0015e2000c101924 */
[----:B------:R-:W-:Y:S05]  /*6170*/  BRA `(.L_x_476) ;  /* 0x0000000c00347947 */ /* 0x000fea0003800000 */
.L_x_477:
[----:B---3--:R-:W-:-:S04]  /*6180*/  IMAD.U32 R22, R22, 0x10000, RZ ;  /* 0x0001000016167824 */ /* 0x008fc800078e00ff */
[----:B------:R-:W0:Y:S02]  /*6190*/  F2I.FTZ.TRUNC.NTZ R3, R22 ;  /* 0x0000001600037305 */ /* 0x000e24000021f100 */
[----:B0-----:R0:W-:Y:S01]  /*61a0*/  STG.E.U16 desc[UR36][R8.64], R3 ;  /* 0x0000000308007986 */ /* 0x0011e2000c101524 */
[----:B------:R-:W-:Y:S05]  /*61b0*/  BRA `(.L_x_476) ;  /* 0x0000000c00247947 */ /* 0x000fea0003800000 */
.L_x_472:
[----:B------:R-:W-:-:S13]  /*61c0*/  ISETP.GT.AND P0, PT, R0, 0x6, PT ;  /* 0x000000060000780c */ /* 0x000fda0003f04270 */
[----:B------:R-:W-:Y:S05]  /*61d0*/  @P0 BRA `(.L_x_479) ;  /* 0x00000000002c0947 */ /* 0x000fea0003800000 */
[----:B------:R-:W-:-:S13]  /*61e0*/  ISETP.NE.AND P0, PT, R0, 0x5, PT ;  /* 0x000000050000780c */ /* 0x000fda0003f05270 */
[----:B------:R-:W-:Y:S05]  /*61f0*/  @!P0 BRA `(.L_x_480) ;  /* 0x0000000000148947 */ /* 0x000fea0003800000 */
[----:B------:R-:W-:-:S13]  /*6200*/  ISETP.NE.AND P0, PT, R0, 0x6, PT ;  /* 0x000000060000780c */ /* 0x000fda0003f05270 */
[----:B------:R-:W-:Y:S05]  /*6210*/  @P0 BRA `(.L_x_475) ;  /* 0x0000000800300947 */ /* 0x000fea0003800000 */
[----:B---3--:R-:W-:-:S05]  /*6220*/  IMAD.U32 R3, R22, 0x10000, RZ ;  /* 0x0001000016037824 */ /* 0x008fca00078e00ff */
[----:B------:R0:W-:Y:S01]  /*6230*/  STG.E desc[UR36][R8.64], R3 ;  /* 0x0000000308007986 */ /* 0x0001e2000c101924 */
[----:B------:R-:W-:Y:S05]  /*6240*/  BRA `(.L_x_476) ;  /* 0x0000000c00007947 */ /* 0x000fea0003800000 */
.L_x_480:
[----:B---3--:R-:W-:-:S05]  /*6250*/  IMAD.U32 R0, R22, 0x10000, RZ ;  /* 0x0001000016007824 */ /* 0x008fca00078e00ff */
[----:B------:R-:W-:-:S05]  /*6260*/  F2FP.F16.F32.PACK_AB R0, RZ, R0 ;  /* 0x00000000ff00723e */ /* 0x000fca00000000ff */
[----:B------:R0:W-:Y:S01]  /*6270*/  STG.E.U16 desc[UR36][R8.64], R0 ;  /* 0x0000000008007986 */ /* 0x0001e2000c101524 */
[----:B------:R-:W-:Y:S05]  /*6280*/  BRA `(.L_x_476) ;  /* 0x0000000800f07947 */ /* 0x000fea0003800000 */
.L_x_479:
[----:B------:R-:W-:-:S13]  /*6290*/  ISETP.NE.AND P0, PT, R0, 0x7, PT ;  /* 0x000000070000780c */ /* 0x000fda0003f05270 */
[----:B------:R-:W-:Y:S05]  /*62a0*/  @!P0 BRA `(.L_x_481) ;  /* 0x0000000000348947 */ /* 0x000fea0003800000 */
[----:B------:R-:W-:-:S13]  /*62b0*/  ISETP.NE.AND P0, PT, R0, 0x8, PT ;  /* 0x000000080000780c */ /* 0x000fda0003f05270 */
[----:B------:R-:W-:Y:S05]  /*62c0*/  @!P0 BRA `(.L_x_482) ;  /* 0x0000000000188947 */ /* 0x000fea0003800000 */
[----:B------:R-:W-:-:S13]  /*62d0*/  ISETP.NE.AND P0, PT, R0, 0x9, PT ;  /* 0x000000090000780c */ /* 0x000fda0003f05270 */
[----:B------:R-:W-:Y:S05]  /*62e0*/  @P0 BRA `(.L_x_475) ;  /* 0x0000000400fc0947 */ /* 0x000fea0003800000 */
[----:B---3--:R-:W-:Y:S02]  /*62f0*/  IMAD.U32 R22, R22, 0x10000, RZ ;  /* 0x0001000016167824 */ /* 0x008fe400078e00ff */
[----:B------:R-:W-:-:S05]  /*6300*/  IMAD.MOV.U32 R23, RZ, RZ, RZ ;  /* 0x000000ffff177224 */ /* 0x000fca00078e00ff */
[----:B------:R0:W-:Y:S01]  /*6310*/  STG.E.64 desc[UR36][R8.64], R22 ;  /* 0x0000001608007986 */ /* 0x0001e2000c101b24 */
[----:B------:R-:W-:Y:S05]  /*6320*/  BRA `(.L_x_476) ;  /* 0x0000000800c87947 */ /* 0x000fea0003800000 */
.L_x_482:
[----:B---3--:R-:W-:-:S05]  /*6330*/  IMAD.U32 R22, R22, 0x10000, RZ ;  /* 0x0001000016167824 */ /* 0x008fca00078e00ff */
[----:B------:R-:W-:-:S04]  /*6340*/  F2FP.F16.F32.PACK_AB R3, RZ, R22 ;  /* 0x00000016ff03723e */ /* 0x000fc800000000ff */
[----:B------:R-:W-:-:S05]  /*6350*/  PRMT R3, R3, 0x5410, RZ ;  /* 0x0000541003037816 */ /* 0x000fca00000000ff */
[----:B------:R0:W-:Y:S01]  /*6360*/  STG.E desc[UR36][R8.64], R3 ;  /* 0x0000000308007986 */ /* 0x0001e2000c101924 */
[----:B------:R-:W-:Y:S05]  /*6370*/  BRA `(.L_x_476) ;  /* 0x0000000800b47947 */ /* 0x000fea0003800000 */
.L_x_481:
[----:B---3--:R-:W-:-:S04]  /*6380*/  IMAD.U32 R4, R22, 0x10000, RZ ;  /* 0x0001000016047824 */ /* 0x008fc800078e00ff */
[----:B------:R-:W-:-:S06]  /*6390*/  FMUL.FTZ R4, R4, 1 ;  /* 0x3f80000004047820 */ /* 0x000fcc0000410000 */
[----:B------:R-:W0:Y:S02]  /*63a0*/  F2F.F64.F32 R4, R4 ;  /* 0x0000000400047310 */ /* 0x000e240000201800 */
[----:B0-----:R0:W-:Y:S01]  /*63b0*/  STG.E.64 desc[UR36][R8.64], R4 ;  /* 0x0000000408007986 */ /* 0x0011e2000c101b24 */
[----:B------:R-:W-:Y:S05]  /*63c0*/  BRA `(.L_x_476) ;  /* 0x0000000800a07947 */ /* 0x000fea0003800000 */
.L_x_471:
[----:B------:R-:W-:-:S13]  /*63d0*/  ISETP.GT.AND P0, PT, R0, 0x18, PT ;  /* 0x000000180000780c */ /* 0x000fda0003f04270 */
[----:B------:R-:W-:Y:S05]  /*63e0*/  @!P0 BRA `(.L_x_483) ;  /* 0x0000000400608947 */ /* 0x000fea0003800000 */
        /* <DEDUP_REMOVED lines=8> */
[----:B---3--:R-:W-:-:S06]  /*6470*/  IMAD.U32 R3, R22, 0x10000, RZ ;  /* 0x0001000016037824 */ /* 0x008fcc00078e00ff */
[----:B------:R-:W0:Y:S02]  /*6480*/  F2I.FTZ.U32.TRUNC.NTZ R3, R3 ;  /* 0x0000000300037305 */ /* 0x000e24000021f000 */
[----:B0-----:R0:W-:Y:S01]  /*6490*/  STG.E.U16 desc[UR36][R8.64], R3 ;  /* 0x0000000308007986 */ /* 0x0011e2000c101524 */
[----:B------:R-:W-:Y:S05]  /*64a0*/  BRA `(.L_x_476) ;  /* 0x0000000800687947 */ /* 0x000fea0003800000 */
.L_x_486:
[----:B---3--:R-:W-:Y:S01]  /*64b0*/  IMAD.U32 R5, R22, 0x10000, RZ ;  /* 0x0001000016057824 */ /* 0x008fe200078e00ff */
[----:B------:R-:W-:Y:S01]  /*64c0*/  BSSY.RECONVERGENT B0, `(.L_x_487) ;  /* 0x0000013000007945 */ /* 0x000fe20003800200 */
[----:B------:R-:W-:-:S03]  /*64d0*/  IMAD.MOV.U32 R4, RZ, RZ, 0x80 ;  /* 0x00000080ff047424 */ /* 0x000fc600078e00ff */
        /* <DEDUP_REMOVED lines=14> */
.L_x_489:
[----:B------:R-:W-:-:S04]  /*65c0*/  SHF.R.U32.HI R3, RZ, 0x18, R5 ;  /* 0x00000018ff037819 */ /* 0x000fc80000011605 */
[----:B------:R-:W-:-:S04]  /*65d0*/  LOP3.LUT R0, R0, 0x80, R3, 0xf8, !PT ;  /* 0x0000008000007812 */ /* 0x000fc800078ef803 */
[----:B------:R-:W-:-:S07]  /*65e0*/  PRMT R4, R0, 0x7610, R4 ;  /* 0x0000761000047816 */ /* 0x000fce0000000004 */
.L_x_488:
[----:B------:R-:W-:Y:S05]  /*65f0*/  BSYNC.RECONVERGENT B0 ;  /* 0x0000000000007941 */ /* 0x000fea0003800200 */
.L_x_487:
[----:B------:R0:W-:Y:S01]  /*6600*/  STG.E.U8 desc[UR36][R8.64], R4 ;  /* 0x0000000408007986 */ /* 0x0001e2000c101124 */
[----:B------:R-:W-:Y:S05]  /*6610*/  BRA `(.L_x_476) ;  /* 0x00000008000c7947 */ /* 0x000fea0003800000 */
.L_x_485:
        /* <DEDUP_REMOVED lines=17> */
.L_x_492:
[----:B------:R-:W-:-:S04]  /*6730*/  SHF.R.U32.HI R3, RZ, 0x18, R5 ;  /* 0x00000018ff037819 */ /* 0x000fc80000011605 */
[----:B------:R-:W-:-:S04]  /*6740*/  LOP3.LUT R0, R0, 0x80, R3, 0xf8, !PT ;  /* 0x0000008000007812 */ /* 0x000fc800078ef803 */
[----:B------:R-:W-:-:S07]  /*6750*/  PRMT R4, R0, 0x7610, R4 ;  /* 0x0000761000047816 */ /* 0x000fce0000000004 */
.L_x_491:
[----:B------:R-:W-:Y:S05]  /*6760*/  BSYNC.RECONVERGENT B0 ;  /* 0x0000000000007941 */ /* 0x000fea0003800200 */
.L_x_490:
[----:B------:R0:W-:Y:S01]  /*6770*/  STG.E.U8 desc[UR36][R8.64], R4 ;  /* 0x0000000408007986 */ /* 0x0001e2000c101124 */
[----:B------:R-:W-:Y:S05]  /*6780*/  BRA `(.L_x_476) ;  /* 0x0000000400b07947 */ /* 0x000fea0003800000 */
.L_x_484:
[----:B------:R-:W-:-:S13]  /*6790*/  ISETP.NE.AND P0, PT, R0, 0x1c, PT ;  /* 0x0000001c0000780c */ /* 0x000fda0003f05270 */
[----:B------:R-:W-:Y:S05]  /*67a0*/  @!P0 BRA `(.L_x_493) ;  /* 0x0000000000608947 */ /* 0x000fea0003800000 */
[----:B------:R-:W-:-:S13]  /*67b0*/  ISETP.NE.AND P0, PT, R0, 0x1d, PT ;  /* 0x0000001d0000780c */ /* 0x000fda0003f05270 */
[----:B------:R-:W-:Y:S05]  /*67c0*/  @!P0 BRA `(.L_x_494) ;  /* 0x0000000000488947 */ /* 0x000fea0003800000 */
[----:B------:R-:W-:-:S13]  /*67d0*/  ISETP.NE.AND P0, PT, R0, 0x2c, PT ;  /* 0x0000002c0000780c */ /* 0x000fda0003f05270 */
[----:B------:R-:W-:Y:S05]  /*67e0*/  @P0 BRA `(.L_x_475) ;  /* 0x0000000000bc0947 */ /* 0x000fea0003800000 */
[----:B---3--:R-:W-:-:S05]  /*67f0*/  IMAD.U32 R22, R22, 0x10000, RZ ;  /* 0x0001000016167824 */ /* 0x008fca00078e00ff */
        /* <DEDUP_REMOVED lines=15> */
.L_x_494:
[----:B---3--:R-:W-:-:S06]  /*68f0*/  IMAD.U32 R4, R22, 0x10000, RZ ;  /* 0x0001000016047824 */ /* 0x008fcc00078e00ff */
[----:B------:R-:W0:Y:S02]  /*6900*/  F2I.U64.TRUNC R4, R4 ;  /* 0x0000000400047311 */ /* 0x000e24000020d800 */
[----:B0-----:R0:W-:Y:S01]  /*6910*/  STG.E.64 desc[UR36][R8.64], R4 ;  /* 0x0000000408007986 */ /* 0x0011e2000c101b24 */
[----:B------:R-:W-:Y:S05]  /*6920*/  BRA `(.L_x_476) ;  /* 0x0000000400487947 */ /* 0x000fea0003800000 */
.L_x_493:
[----:B---3--:R-:W-:-:S04]  /*6930*/  IMAD.U32 R22, R22, 0x10000, RZ ;  /* 0x0001000016167824 */ /* 0x008fc800078e00ff */
[----:B------:R-:W0:Y:S02]  /*6940*/  F2I.FTZ.U32.TRUNC.NTZ R3, R22 ;  /* 0x0000001600037305 */ /* 0x000e24000021f000 */
[----:B0-----:R0:W-:Y:S01]  /*6950*/  STG.E desc[UR36][R8.64], R3 ;  /* 0x0000000308007986 */ /* 0x0011e2000c101924 */
[----:B------:R-:W-:Y:S05]  /*6960*/  BRA `(.L_x_476) ;  /* 0x0000000400387947 */ /* 0x000fea0003800000 */
.L_x_483:
[----:B------:R-:W-:-:S13]  /*6970*/  ISETP.GT.AND P0, PT, R0, 0xe, PT ;  /* 0x0000000e0000780c */ /* 0x000fda0003f04270 */
[----:B------:R-:W-:Y:S05]  /*6980*/  @P0 BRA `(.L_x_495) ;  /* 0x00000000003c0947 */ /* 0x000fea0003800000 */
[----:B------:R-:W-:-:S13]  /*6990*/  ISETP.NE.AND P0, PT, R0, 0xa, PT ;  /* 0x0000000a0000780c */ /* 0x000fda0003f05270 */
[----:B------:R-:W-:Y:S05]  /*69a0*/  @!P0 BRA `(.L_x_496) ;  /* 0x00000000001c8947 */ /* 0x000fea0003800000 */
[----:B------:R-:W-:-:S13]  /*69b0*/  ISETP.NE.AND P0, PT, R0, 0xb, PT ;  /* 0x0000000b0000780c */ /* 0x000fda0003f05270 */
[----:B------:R-:W-:Y:S05]  /*69c0*/  @P0 BRA `(.L_x_475) ;  /* 0x0000000000440947 */ /* 0x000fea0003800000 */
[----:B---3--:R-:W-:-:S05]  /*69d0*/  IMAD.U32 R22, R22, 0x10000, RZ ;  /* 0x0001000016167824 */ /* 0x008fca00078e00ff */
[----:B------:R-:W-:-:S04]  /*69e0*/  FSETP.NEU.FTZ.AND P0, PT, R22, RZ, PT ;  /* 0x000000ff1600720b */ /* 0x000fc80003f1d000 */
[----:B------:R-:W-:-:S05]  /*69f0*/  SEL R3, RZ, 0x1, !P0 ;  /* 0x00000001ff037807 */ /* 0x000fca0004000000 */
[----:B------:R0:W-:Y:S01]  /*6a00*/  STG.E.U8 desc[UR36][R8.64], R3 ;  /* 0x0000000308007986 */ /* 0x0001e2000c101124 */
[----:B------:R-:W-:Y:S05]  /*6a10*/  BRA `(.L_x_476) ;  /* 0x00000004000c7947 */ /* 0x000fea0003800000 */
.L_x_496:
[----:B---3--:R-:W-:Y:S01]  /*6a20*/  IMAD.U32 R22, R22, 0x10000, RZ ;  /* 0x0001000016167824 */ /* 0x008fe200078e00ff */
[----:B------:R-:W-:-:S03]  /*6a30*/  CS2R R6, SRZ ;  /* 0x0000000000067805 */ /* 0x000fc6000001ff00 */
[----:B------:R-:W-:-:S06]  /*6a40*/  FMUL.FTZ R4, R22, 1 ;  /* 0x3f80000016047820 */ /* 0x000fcc0000410000 */
[----:B------:R-:W0:Y:S02]  /*6a50*/  F2F.F64.F32 R4, R4 ;  /* 0x0000000400047310 */ /* 0x000e240000201800 */
[----:B0-----:R0:W-:Y:S01]  /*6a60*/  STG.E.128 desc[UR36][R8.64], R4 ;  /* 0x0000000408007986 */ /* 0x0011e2000c101d24 */
[----:B------:R-:W-:Y:S05]  /*6a70*/  BRA `(.L_x_476) ;  /* 0x0000000000f47947 */ /* 0x000fea0003800000 */
.L_x_495:
[----:B------:R-:W-:-:S13]  /*6a80*/  ISETP.NE.AND P0, PT, R0, 0xf, PT ;  /* 0x0000000f0000780c */ /* 0x000fda0003f05270 */
[----:B------:R-:W-:Y:S05]  /*6a90*/  @!P0 BRA `(.L_x_497) ;  /* 0x0000000000e88947 */ /* 0x000fea0003800000 */
[----:B------:R-:W-:-:S13]  /*6aa0*/  ISETP.NE.AND P0, PT, R0, 0x17, PT ;  /* 0x000000170000780c */ /* 0x000fda0003f05270 */
[----:B------:R-:W-:Y:S05]  /*6ab0*/  @!P0 BRA `(.L_x_498) ;  /* 0x0000000000908947 */ /* 0x000fea0003800000 */
[----:B------:R-:W-:-:S13]  /*6ac0*/  ISETP.NE.AND P0, PT, R0, 0x18, PT ;  /* 0x000000180000780c */ /* 0x000fda0003f05270 */
[----:B------:R-:W-:Y:S05]  /*6ad0*/  @!P0 BRA `(.L_x_499) ;  /* 0x0000000000448947 */ /* 0x000fea0003800000 */
.L_x_475:
[----:B------:R-:W-:Y:S01]  /*6ae0*/  MOV R14, 0x0 ;  /* 0x00000000000e7802 */ /* 0x000fe20000000f00 */
[----:B------:R-:W0:Y:S01]  /*6af0*/  LDCU.64 UR4, c[0x4][0x158] ;  /* 0x01002b00ff0477ac */ /* 0x000e220008000a00 */
[----:B------:R-:W-:Y:S02]  /*6b00*/  IMAD.MOV.U32 R8, RZ, RZ, 0x65 ;  /* 0x00000065ff087424 */ /* 0x000fe400078e00ff */
[----:B------:R-:W-:Y:S01]  /*6b10*/  IMAD.MOV.U32 R12, RZ, RZ, 0x1 ;  /* 0x00000001ff0c7424 */ /* 0x000fe200078e00ff */
[----:B------:R-:W1:Y:S01]  /*6b20*/  LDCU.64 UR6, c[0x4][0x160] ;  /* 0x01002c00ff0677ac */ /* 0x000e620008000a00 */
[----:B------:R-:W2:Y:S01]  /*6b30*/  LDC.64 R14, c[0x4][R14] ;  /* 0x010000000e0e7b82 */ /* 0x000ea20000000a00 */
[----:B------:R-:W-:Y:S01]  /*6b40*/  IMAD.MOV.U32 R13, RZ, RZ, RZ ;  /* 0x000000ffff0d7224 */ /* 0x000fe200078e00ff */
[----:B------:R-:W5:Y:S01]  /*6b50*/  LDCU.64 UR8, c[0x4][0x70] ;  /* 0x01000e00ff0877ac */ /* 0x000f620008000a00 */
[----:B0-----:R-:W-:Y:S02]  /*6b60*/  IMAD.U32 R4, RZ, RZ, UR4 ;  /* 0x00000004ff047e24 */ /* 0x001fe4000f8e00ff */
[----:B------:R-:W-:-:S02]  /*6b70*/  IMAD.U32 R5, RZ, RZ, UR5 ;  /* 0x00000005ff057e24 */ /* 0x000fc4000f8e00ff */
[----:B-1----:R-:W-:Y:S02]  /*6b80*/  IMAD.U32 R6, RZ, RZ, UR6 ;  /* 0x00000006ff067e24 */ /* 0x002fe4000f8e00ff */
[----:B------:R-:W-:Y:S02]  /*6b90*/  IMAD.U32 R7, RZ, RZ, UR7 ;  /* 0x00000007ff077e24 */ /* 0x000fe4000f8e00ff */
[----:B-----5:R-:W-:Y:S02]  /*6ba0*/  IMAD.U32 R10, RZ, RZ, UR8 ;  /* 0x00000008ff0a7e24 */ /* 0x020fe4000f8e00ff */
[----:B------:R-:W-:-:S07]  /*6bb0*/  IMAD.U32 R11, RZ, RZ, UR9 ;  /* 0x00000009ff0b7e24 */ /* 0x000fce000f8e00ff */
[----:B------:R-:W-:-:S07]  /*6bc0*/  LEPC R20, `(.L_x_500) ;  /* 0x000000001014794e */ /* 0x000fce0000000000 */
[----:B--234-:R-:W-:Y:S05]  /*6bd0*/  CALL.ABS.NOINC R14 ;  /* 0x000000000e007343 */ /* 0x01cfea0003c00000 */
.L_x_500:
[----:B------:R-:W-:Y:S05]  /*6be0*/  BRA `(.L_x_476) ;  /* 0x0000000000987947 */ /* 0x000fea0003800000 */
.L_x_499:
[----:B---3--:R-:W-:Y:S01]  /*6bf0*/  IMAD.U32 R5, R22, 0x10000, RZ ;  /* 0x0001000016057824 */ /* 0x008fe200078e00ff */
[----:B------:R-:W-:Y:S01]  /*6c00*/  BSSY.RECONVERGENT B0, `(.L_x_501) ;  /* 0x000000c000007945 */ /* 0x000fe20003800200 */
[----:B------:R-:W-:-:S03]  /*6c10*/  IMAD.MOV.U32 R0, RZ, RZ, 0x7f ;  /* 0x0000007fff007424 */ /* 0x000fc600078e00ff */
        /* <DEDUP_REMOVED lines=10> */
.L_x_502:
[----:B------:R-:W-:Y:S05]  /*6cc0*/  BSYNC.RECONVERGENT B0 ;  /* 0x0000000000007941 */ /* 0x000fea0003800200 */
.L_x_501:
[----:B------:R-:W-:-:S05]  /*6cd0*/  LOP3.LUT R3, R0, 0x80, R3, 0xf8, !PT ;  /* 0x0000008000037812 */ /* 0x000fca00078ef803 */
[----:B------:R0:W-:Y:S01]  /*6ce0*/  STG.E.U8 desc[UR36][R8.64], R3 ;  /* 0x0000000308007986 */ /* 0x0001e2000c101124 */
[----:B------:R-:W-:Y:S05]  /*6cf0*/  BRA `(.L_x_476) ;  /* 0x0000000000547947 */ /* 0x000fea0003800000 */
.L_x_498:
[----:B---3--:R-:W-:Y:S01]  /*6d00*/  IMAD.U32 R3, R22, 0x10000, RZ ;  /* 0x0001000016037824 */ /* 0x008fe200078e00ff */
[----:B------:R-:W-:Y:S04]  /*6d10*/  BSSY.RECONVERGENT B0, `(.L_x_503) ;  /* 0x000000e000007945 */ /* 0x000fe80003800200 */
[----:B------:R-:W-:-:S04]  /*6d20*/  LOP3.LUT R4, R3, 0x7fffffff, RZ, 0xc0, !PT ;  /* 0x7fffffff03047812 */ /* 0x000fc800078ec0ff */
[----:B------:R-:W-:-:S13]  /*6d30*/  ISETP.GT.U32.AND P0, PT, R4, 0x477fffff, PT ;  /* 0x477fffff0400780c */ /* 0x000fda0003f04070 */
[----:B------:R-:W-:Y:S05]  /*6d40*/  @P0 BRA `(.L_x_504) ;  /* 0x00000000001c0947 */ /* 0x000fea0003800000 */
[----:B------:R-:W-:-:S13]  /*6d50*/  ISETP.GE.U32.AND P0, PT, R4, 0x38800000, PT ;  /* 0x388000000400780c */ /* 0x000fda0003f06070 */
[----:B------:R-:W-:-:S04]  /*6d60*/  @P0 SHF.R.U32.HI R0, RZ, 0x15, R3 ;  /* 0x00000015ff000819 */ /* 0x000fc80000011603 */
[----:B------:R-:W-:-:S04]  /*6d70*/  @P0 LOP3.LUT R0, R0, 0x1, RZ, 0xc0, !PT ;  /* 0x0000000100000812 */ /* 0x000fc800078ec0ff */
[----:B------:R-:W-:-:S04]  /*6d80*/  @P0 IADD3 R0, PT, PT, R3, 0x80fffff, R0 ;  /* 0x080fffff03000810 */ /* 0x000fc80007ffe000 */
[----:B------:R-:W-:Y:S01]  /*6d90*/  @P0 SHF.R.U32.HI R0, RZ, 0x15, R0 ;  /* 0x00000015ff000819 */ /* 0x000fe20000011600 */
[----:B------:R-:W-:Y:S01]  /*6da0*/  @!P0 FADD.FTZ R0, R4, 128 ;  /* 0x4300000004008421 */ /* 0x000fe20000010000 */
[----:B------:R-:W-:Y:S06]  /*6db0*/  BRA `(.L_x_505) ;  /* 0x00000000000c7947 */ /* 0x000fec0003800000 */
.L_x_504:
[----:B------:R-:W-:Y:S01]  /*6dc0*/  IMAD.MOV.U32 R0, RZ, RZ, 0x7f ;  /* 0x0000007fff007424 */ /* 0x000fe200078e00ff */
[----:B------:R-:W-:-:S04]  /*6dd0*/  ISETP.GT.U32.AND P0, PT, R4, 0x7f800000, PT ;  /* 0x7f8000000400780c */ /* 0x000fc80003f04070 */
[----:B------:R-:W-:-:S09]  /*6de0*/  SEL R0, R0, 0x7c, P0 ;  /* 0x0000007c00007807 */ /* 0x000fd20000000000 */
.L_x_505:
[----:B------:R-:W-:Y:S05]  /*6df0*/  BSYNC.RECONVERGENT B0 ;  /* 0x0000000000007941 */ /* 0x000fea0003800200 */
.L_x_503:
[----:B------:R-:W-:-:S04]  /*6e00*/  SHF.R.U32.HI R3, RZ, 0x18, R3 ;  /* 0x00000018ff037819 */ /* 0x000fc80000011603 */
[----:B------:R-:W-:-:S05]  /*6e10*/  LOP3.LUT R3, R0, 0x80, R3, 0xf8, !PT ;  /* 0x0000008000037812 */ /* 0x000fca00078ef803 */
[----:B------:R0:W-:Y:S01]  /*6e20*/  STG.E.U8 desc[UR36][R8.64], R3 ;  /* 0x0000000308007986 */ /* 0x0001e2000c101124 */
[----:B------:R-:W-:Y:S05]  /*6e30*/  BRA `(.L_x_476) ;  /* 0x0000000000047947 */ /* 0x000fea0003800000 */
.L_x_497:
[----:B---3--:R0:W-:Y:S02]  /*6e40*/  STG.E.U16 desc[UR36][R8.64], R22 ;  /* 0x0000001608007986 */ /* 0x0081e4000c101524 */
.L_x_476:
[----:B------:R-:W-:-:S05]  /*6e50*/  VIADD R25, R25, 0x80 ;  /* 0x0000008019197836 */ /* 0x000fca0000000000 */
[----:B------:R-:W-:-:S13]  /*6e60*/  ISETP.GE.AND P0, PT, R25, R16, PT ;  /* 0x000000101900720c */ /* 0x000fda0003f06270 */
[----:B------:R-:W-:Y:S05]  /*6e70*/  @P0 BRA `(.L_x_470) ;  /* 0x0000000c00d80947 */ /* 0x000fea0003800000 */
[----:B------:R-:W5:Y:S01]  /*6e80*/  LDCU UR4, c[0x0][0x3a8] ;  /* 0x00007500ff0477ac */ /* 0x000f620008000800 */
[----:B0123--:R-:W0:Y:S01]  /*6e90*/  LDC.64 R8, c[0x0][0x388] ;  /* 0x0000e200ff087b82 */ /* 0x00fe220000000a00 */
[----:B------:R-:W-:Y:S01]  /*6ea0*/  IMAD R0, R2, 0x200, R25 ;  /* 0x0000020002007824 */ /* 0x000fe200078e0219 */
[----:B------:R-:W-:-:S03]  /*6eb0*/  PRMT R4, R17, 0x9910, RZ ;  /* 0x0000991011047816 */ /* 0x000fc600000000ff */
[----:B-----5:R-:W-:Y:S02]  /*6ec0*/  IMAD R3, R0, UR4, RZ ;  /* 0x0000000400037c24 */ /* 0x020fe4000f8e02ff */
        /* <DEDUP_REMOVED lines=13> */
[----:B----4-:R-:W-:-:S04]  /*6fa0*/  IMAD.U32 R18, R18, 0x10000, RZ ;  /* 0x0001000012127824 */ /* 0x010fc800078e00ff */
[----:B------:R-:W0:Y:S02]  /*6fb0*/  F2I.FTZ.TRUNC.NTZ R3, R18 ;  /* 0x0000001200037305 */ /* 0x000e24000021f100 */
[----:B0-----:R0:W-:Y:S01]  /*6fc0*/  STG.E.U8 desc[UR36][R8.64], R3 ;  /* 0x0000000308007986 */ /* 0x0011e2000c101124 */
[----:B------:R-:W-:Y:S05]  /*6fd0*/  BRA `(.L_x_511) ;  /* 0x0000000c007c7947 */ /* 0x000fea0003800000 */
.L_x_509:
[----:B----4-:R-:W-:-:S06]  /*6fe0*/  IMAD.U32 R5, R18, 0x10000, RZ ;  /* 0x0001000012057824 */ /* 0x010fcc00078e00ff */
[----:B------:R-:W0:Y:S02]  /*6ff0*/  F2I.S64.TRUNC R4, R5 ;  /* 0x0000000500047311 */ /* 0x000e24000020d900 */
[----:B0-----:R0:W-:Y:S01]  /*7000*/  STG.E.U8 desc[UR36][R8.64], R4 ;  /* 0x0000000408007986 */ /* 0x0011e2000c101124 */
[----:B------:R-:W-:Y:S05]  /*7010*/  BRA `(.L_x_511) ;  /* 0x0000000c006c7947 */ /* 0x000fea0003800000 */
.L_x_508:
[----:B------:R-:W-:-:S13]  /*7020*/  ISETP.NE.AND P0, PT, R0, 0x2, PT ;  /* 0x000000020000780c */ /* 0x000fda0003f05270 */
[----:B------:R-:W-:Y:S05]  /*7030*/  @!P0 BRA `(.L_x_512) ;  /* 0x0000000000308947 */ /* 0x000fea0003800000 */
[----:B------:R-:W-:-:S13]  /*7040*/  ISETP.NE.AND P0, PT, R0, 0x3, PT ;  /* 0x000000030000780c */ /* 0x000fda0003f05270 */
[----:B------:R-:W-:Y:S05]  /*7050*/  @!P0 BRA `(.L_x_513) ;  /* 0x0000000000188947 */ /* 0x000fea0003800000 */
[----:B------:R-:W-:-:S13]  /*7060*/  ISETP.NE.AND P0, PT, R0, 0x4, PT ;  /* 0x000000040000780c */ /* 0x000fda0003f05270 */
[----:B------:R-:W-:Y:S05]  /*7070*/  @P0 BRA `(.L_x_510) ;  /* 0x0000000800780947 */ /* 0x000fea0003800000 */
[----:B----4-:R-:W-:-:S06]  /*7080*/  IMAD.U32 R4, R18, 0x10000, RZ ;  /* 0x0001000012047824 */ /* 0x010fcc00078e00ff */
[----:B------:R-:W0:Y:S02]  /*7090*/  F2I.S64.TRUNC R4, R4 ;  /* 0x0000000400047311 */ /* 0x000e24000020d900 */
[----:B0-----:R0:W-:Y:S01]  /*70a0*/  STG.E.64 desc[UR36][R8.64], R4 ;  /* 0x0000000408007986 */ /* 0x0011e2000c101b24 */
[----:B------:R-:W-:Y:S05]  /*70b0*/  BRA `(.L_x_511) ;  /* 0x0000000c00447947 */ /* 0x000fea0003800000 */
.L_x_513:
[----:B----4-:R-:W-:-:S04]  /*70c0*/  IMAD.U32 R18, R18, 0x10000, RZ ;  /* 0x0001000012127824 */ /* 0x010fc800078e00ff */
[----:B------:R-:W0:Y:S02]  /*70d0*/  F2I.FTZ.TRUNC.NTZ R3, R18 ;  /* 0x0000001200037305 */ /* 0x000e24000021f100 */
[----:B0-----:R0:W-:Y:S01]  /*70e0*/  STG.E desc[UR36][R8.64], R3 ;  /* 0x0000000308007986 */ /* 0x0011e2000c101924 */
[----:B------:R-:W-:Y:S05]  /*70f0*/  BRA `(.L_x_511) ;  /* 0x0000000c00347947 */ /* 0x000fea0003800000 */
.L_x_512:
[----:B----4-:R-:W-:-:S04]  /*7100*/  IMAD.U32 R18, R18, 0x10000, RZ ;  /* 0x0001000012127824 */ /* 0x010fc800078e00ff */
[----:B------:R-:W0:Y:S02]  /*7110*/  F2I.FTZ.TRUNC.NTZ R3, R18 ;  /* 0x0000001200037305 */ /* 0x000e24000021f100 */
[----:B0-----:R0:W-:Y:S01]  /*7120*/  STG.E.U16 desc[UR36][R8.64], R3 ;  /* 0x0000000308007986 */ /* 0x0011e2000c101524 */
[----:B------:R-:W-:Y:S05]  /*7130*/  BRA `(.L_x_511) ;  /* 0x0000000c00247947 */ /* 0x000fea0003800000 */
.L_x_507:
[----:B------:R-:W-:-:S13]  /*7140*/  ISETP.GT.AND P0, PT, R0, 0x6, PT ;  /* 0x000000060000780c */ /* 0x000fda0003f04270 */
[----:B------:R-:W-:Y:S05]  /*7150*/  @P0 BRA `(.L_x_514) ;  /* 0x00000000002c0947 */ /* 0x000fea0003800000 */
[----:B------:R-:W-:-:S13]  /*7160*/  ISETP.NE.AND P0, PT, R0, 0x5, PT ;  /* 0x000000050000780c */ /* 0x000fda0003f05270 */
[----:B------:R-:W-:Y:S05]  /*7170*/  @!P0 BRA `(.L_x_515) ;  /* 0x0000000000148947 */ /* 0x000fea0003800000 */
[----:B------:R-:W-:-:S13]  /*7180*/  ISETP.NE.AND P0, PT, R0, 0x6, PT ;  /* 0x000000060000780c */ /* 0x000fda0003f05270 */
[----:B------:R-:W-:Y:S05]  /*7190*/  @P0 BRA `(.L_x_510) ;  /* 0x0000000800300947 */ /* 0x000fea0003800000 */
[----:B----4-:R-:W-:-:S05]  /*71a0*/  IMAD.U32 R3, R18, 0x10000, RZ ;  /* 0x0001000012037824 */ /* 0x010fca00078e00ff */
[----:B------:R0:W-:Y:S01]  /*71b0*/  STG.E desc[UR36][R8.64], R3 ;  /* 0x0000000308007986 */ /* 0x0001e2000c101924 */
[----:B------:R-:W-:Y:S05]  /*71c0*/  BRA `(.L_x_511) ;  /* 0x0000000c00007947 */ /* 0x000fea0003800000 */
.L_x_515:
[----:B----4-:R-:W-:-:S05]  /*71d0*/  IMAD.U32 R0, R18, 0x10000, RZ ;  /* 0x0001000012007824 */ /* 0x010fca00078e00ff */
[----:B------:R-:W-:-:S05]  /*71e0*/  F2FP.F16.F32.PACK_AB R0, RZ, R0 ;  /* 0x00000000ff00723e */ /* 0x000fca00000000ff */
[----:B------:R0:W-:Y:S01]  /*71f0*/  STG.E.U16 desc[UR36][R8.64], R0 ;  /* 0x0000000008007986 */ /* 0x0001e2000c101524 */
[----:B------:R-:W-:Y:S05]  /*7200*/  BRA `(.L_x_511) ;  /* 0x0000000800f07947 */ /* 0x000fea0003800000 */
.L_x_514:
[----:B------:R-:W-:-:S13]  /*7210*/  ISETP.NE.AND P0, PT, R0, 0x7, PT ;  /* 0x000000070000780c */ /* 0x000fda0003f05270 */
[----:B------:R-:W-:Y:S05]  /*7220*/  @!P0 BRA `(.L_x_516) ;  /* 0x0000000000348947 */ /* 0x000fea0003800000 */
[----:B------:R-:W-:-:S13]  /*7230*/  ISETP.NE.AND P0, PT, R0, 0x8, PT ;  /* 0x000000080000780c */ /* 0x000fda0003f05270 */
[----:B------:R-:W-:Y:S05]  /*7240*/  @!P0 BRA `(.L_x_517) ;  /* 0x0000000000188947 */ /* 0x000fea0003800000 */
[----:B------:R-:W-:-:S13]  /*7250*/  ISETP.NE.AND P0, PT, R0, 0x9, PT ;  /* 0x000000090000780c */ /* 0x000fda0003f05270 */
[----:B------:R-:W-:Y:S05]  /*7260*/  @P0 BRA `(.L_x_510) ;  /* 0x0000000400fc0947 */ /* 0x000fea0003800000 */
[----:B----4-:R-:W-:Y:S02]  /*7270*/  IMAD.U32 R4, R18, 0x10000, RZ ;  /* 0x0001000012047824 */ /* 0x010fe400078e00ff */
[----:B------:R-:W-:-:S05]  /*7280*/  IMAD.MOV.U32 R5, RZ, RZ, RZ ;  /* 0x000000ffff057224 */ /* 0x000fca00078e00ff */
[----:B------:R0:W-:Y:S01]  /*7290*/  STG.E.64 desc[UR36][R8.64], R4 ;  /* 0x0000000408007986 */ /* 0x0001e2000c101b24 */
[----:B------:R-:W-:Y:S05]  /*72a0*/  BRA `(.L_x_511) ;  /* 0x0000000800c87947 */ /* 0x000fea0003800000 */
.L_x_517:
[----:B----4-:R-:W-:-:S05]  /*72b0*/  IMAD.U32 R18, R18, 0x10000, RZ ;  /* 0x0001000012127824 */ /* 0x010fca00078e00ff */
[----:B------:R-:W-:-:S04]  /*72c0*/  F2FP.F16.F32.PACK_AB R3, RZ, R18 ;  /* 0x00000012ff03723e */ /* 0x000fc800000000ff */
[----:B------:R-:W-:-:S05]  /*72d0*/  PRMT R3, R3, 0x5410, RZ ;  /* 0x0000541003037816 */ /* 0x000fca00000000ff */
[----:B------:R0:W-:Y:S01]  /*72e0*/  STG.E desc[UR36][R8.64], R3 ;  /* 0x0000000308007986 */ /* 0x0001e2000c101924 */
[----:B------:R-:W-:Y:S05]  /*72f0*/  BRA `(.L_x_511) ;  /* 0x0000000800b47947 */ /* 0x000fea0003800000 */
.L_x_516:
[----:B----4-:R-:W-:-:S04]  /*7300*/  IMAD.U32 R4, R18, 0x10000, RZ ;  /* 0x0001000012047824 */ /* 0x010fc800078e00ff */
[----:B------:R-:W-:-:S06]  /*7310*/  FMUL.FTZ R4, R4, 1 ;  /* 0x3f80000004047820 */ /* 0x000fcc0000410000 */
[----:B------:R-:W0:Y:S02]  /*7320*/  F2F.F64.F32 R4, R4 ;  /* 0x0000000400047310 */ /* 0x000e240000201800 */
[----:B0-----:R0:W-:Y:S01]  /*7330*/  STG.E.64 desc[UR36][R8.64], R4 ;  /* 0x0000000408007986 */ /* 0x0011e2000c101b24 */
[----:B------:R-:W-:Y:S05]  /*7340*/  BRA `(.L_x_511) ;  /* 0x0000000800a07947 */ /* 0x000fea0003800000 */
.L_x_506:
        /* <DEDUP_REMOVED lines=10> */
[----:B----4-:R-:W-:-:S06]  /*73f0*/  IMAD.U32 R3, R18, 0x10000, RZ ;  /* 0x0001000012037824 */ /* 0x010fcc00078e00ff */
[----:B------:R-:W0:Y:S02]  /*7400*/  F2I.FTZ.U32.TRUNC.NTZ R3, R3 ;  /* 0x0000000300037305 */ /* 0x000e24000021f000 */
[----:B0-----:R0:W-:Y:S01]  /*7410*/  STG.E.U16 desc[UR36][R8.64], R3 ;  /* 0x0000000308007986 */ /* 0x0011e2000c101524 */
[----:B------:R-:W-:Y:S05]  /*7420*/  BRA `(.L_x_511) ;  /* 0x0000000800687947 */ /* 0x000fea0003800000 */
.L_x_521:
[----:B----4-:R-:W-:Y:S01]  /*7430*/  IMAD.U32 R5, R18, 0x10000, RZ ;  /* 0x0001000012057824 */ /* 0x010fe200078e00ff */
        /* <DEDUP_REMOVED lines=16> */
.L_x_524:
[----:B------:R-:W-:-:S04]  /*7540*/  SHF.R.U32.HI R3, RZ, 0x18, R5 ;  /* 0x00000018ff037819 */ /* 0x000fc80000011605 */
[----:B------:R-:W-:-:S04]  /*7550*/  LOP3.LUT R0, R0, 0x80, R3, 0xf8, !PT ;  /* 0x0000008000007812 */ /* 0x000fc800078ef803 */
[----:B------:R-:W-:-:S07]  /*7560*/  PRMT R4, R0, 0x7610, R4 ;  /* 0x0000761000047816 */ /* 0x000fce0000000004 */
.L_x_523:
[----:B------:R-:W-:Y:S05]  /*7570*/  BSYNC.RECONVERGENT B0 ;  /* 0x0000000000007941 */ /* 0x000fea0003800200 */
.L_x_522:
[----:B------:R0:W-:Y:S01]  /*7580*/  STG.E.U8 desc[UR36][R8.64], R4 ;  /* 0x0000000408007986 */ /* 0x0001e2000c101124 */
[----:B------:R-:W-:Y:S05]  /*7590*/  BRA `(.L_x_511) ;  /* 0x00000008000c7947 */ /* 0x000fea0003800000 */
.L_x_520:
        /* <DEDUP_REMOVED lines=17> */
.L_x_527:
[----:B------:R-:W-:-:S04]  /*76b0*/  SHF.R.U32.HI R3, RZ, 0x18, R5 ;  /* 0x00000018ff037819 */ /* 0x000fc80000011605 */
[----:B------:R-:W-:-:S04]  /*76c0*/  LOP3.LUT R0, R0, 0x80, R3, 0xf8, !PT ;  /* 0x0000008000007812 */ /* 0x000fc800078ef803 */
[----:B------:R-:W-:-:S07]  /*76d0*/  PRMT R4, R0, 0x7610, R4 ;  /* 0x0000761000047816 */ /* 0x000fce0000000004 */
.L_x_526:
[----:B------:R-:W-:Y:S05]  /*76e0*/  BSYNC.RECONVERGENT B0 ;  /* 0x0000000000007941 */ /* 0x000fea0003800200 */
.L_x_525:
[----:B------:R0:W-:Y:S01]  /*76f0*/  STG.E.U8 desc[UR36][R8.64], R4 ;  /* 0x0000000408007986 */ /* 0x0001e2000c101124 */
[----:B------:R-:W-:Y:S05]  /*7700*/  BRA `(.L_x_511) ;  /* 0x0000000400b07947 */ /* 0x000fea0003800000 */
.L_x_519:
[----:B------:R-:W-:-:S13]  /*7710*/  ISETP.NE.AND P0, PT, R0, 0x1c, PT ;  /* 0x0000001c0000780c */ /* 0x000fda0003f05270 */
[----:B------:R-:W-:Y:S05]  /*7720*/  @!P0 BRA `(.L_x_528) ;  /* 0x0000000000608947 */ /* 0x000fea0003800000 */
[----:B------:R-:W-:-:S13]  /*7730*/  ISETP.NE.AND P0, PT, R0, 0x1d, PT ;  /* 0x0000001d0000780c */ /* 0x000fda0003f05270 */
[----:B------:R-:W-:Y:S05]  /*7740*/  @!P0 BRA `(.L_x_529) ;  /* 0x0000000000488947 */ /* 0x000fea0003800000 */
[----:B------:R-:W-:-:S13]  /*7750*/  ISETP.NE.AND P0, PT, R0, 0x2c, PT ;  /* 0x0000002c0000780c */ /* 0x000fda0003f05270 */
[----:B------:R-:W-:Y:S05]  /*7760*/  @P0 BRA `(.L_x_510) ;  /* 0x0000000000bc0947 */ /* 0x000fea0003800000 */
[----:B----4-:R-:W-:-:S05]  /*7770*/  IMAD.U32 R18, R18, 0x10000, RZ ;  /* 0x0001000012127824 */ /* 0x010fca00078e00ff */
        /* <DEDUP_REMOVED lines=15> */
.L_x_529:
[----:B----4-:R-:W-:-:S06]  /*7870*/  IMAD.U32 R4, R18, 0x10000, RZ ;  /* 0x0001000012047824 */ /* 0x010fcc00078e00ff */
[----:B------:R-:W0:Y:S02]  /*7880*/  F2I.U64.TRUNC R4, R4 ;  /* 0x0000000400047311 */ /* 0x000e24000020d800 */
[----:B0-----:R0:W-:Y:S01]  /*7890*/  STG.E.64 desc[UR36][R8.64], R4 ;  /* 0x0000000408007986 */ /* 0x0011e2000c101b24 */
[----:B------:R-:W-:Y:S05]  /*78a0*/  BRA `(.L_x_511) ;  /* 0x0000000400487947 */ /* 0x000fea0003800000 */
.L_x_528:
[----:B----4-:R-:W-:-:S04]  /*78b0*/  IMAD.U32 R18, R18, 0x10000, RZ ;  /* 0x0001000012127824 */ /* 0x010fc800078e00ff */
[----:B------:R-:W0:Y:S02]  /*78c0*/  F2I.FTZ.U32.TRUNC.NTZ R3, R18 ;  /* 0x0000001200037305 */ /* 0x000e24000021f000 */
[----:B0-----:R0:W-:Y:S01]  /*78d0*/  STG.E desc[UR36][R8.64], R3 ;  /* 0x0000000308007986 */ /* 0x0011e2000c101924 */
[----:B------:R-:W-:Y:S05]  /*78e0*/  BRA `(.L_x_511) ;  /* 0x0000000400387947 */ /* 0x000fea0003800000 */
.L_x_518:
[----:B------:R-:W-:-:S13]  /*78f0*/  ISETP.GT.AND P0, PT, R0, 0xe, PT ;  /* 0x0000000e0000780c */ /* 0x000fda0003f04270 */
[----:B------:R-:W-:Y:S05]  /*7900*/  @P0 BRA `(.L_x_530) ;  /* 0x00000000003c0947 */ /* 0x000fea0003800000 */
[----:B------:R-:W-:-:S13]  /*7910*/  ISETP.NE.AND P0, PT, R0, 0xa, PT ;  /* 0x0000000a0000780c */ /* 0x000fda0003f05270 */
[----:B------:R-:W-:Y:S05]  /*7920*/  @!P0 BRA `(.L_x_531) ;  /* 0x00000000001c8947 */ /* 0x000fea0003800000 */
[----:B------:R-:W-:-:S13]  /*7930*/  ISETP.NE.AND P0, PT, R0, 0xb, PT ;  /* 0x0000000b0000780c */ /* 0x000fda0003f05270 */
[----:B------:R-:W-:Y:S05]  /*7940*/  @P0 BRA `(.L_x_510) ;  /* 0x0000000000440947 */ /* 0x000fea0003800000 */
[----:B----4-:R-:W-:-:S05]  /*7950*/  IMAD.U32 R18, R18, 0x10000, RZ ;  /* 0x0001000012127824 */ /* 0x010fca00078e00ff */
[----:B------:R-:W-:-:S04]  /*7960*/  FSETP.NEU.FTZ.AND P0, PT, R18, RZ, PT ;  /* 0x000000ff1200720b */ /* 0x000fc80003f1d000 */
[----:B------:R-:W-:-:S05]  /*7970*/  SEL R3, RZ, 0x1, !P0 ;  /* 0x00000001ff037807 */ /* 0x000fca0004000000 */
[----:B------:R3:W-:Y:S01]  /*7980*/  STG.E.U8 desc[UR36][R8.64], R3 ;  /* 0x0000000308007986 */ /* 0x0007e2000c101124 */
[----:B------:R-:W-:Y:S05]  /*7990*/  BRA `(.L_x_511) ;  /* 0x00000004000c7947 */ /* 0x000fea0003800000 */
.L_x_531:
[----:B----4-:R-:W-:Y:S01]  /*79a0*/  IMAD.U32 R18, R18, 0x10000, RZ ;  /* 0x0001000012127824 */ /* 0x010fe200078e00ff */
[----:B------:R-:W-:-:S03]  /*79b0*/  CS2R R6, SRZ ;  /* 0x0000000000067805 */ /* 0x000fc6000001ff00 */
[----:B------:R-:W-:-:S06]  /*79c0*/  FMUL.FTZ R4, R18, 1 ;  /* 0x3f80000012047820 */ /* 0x000fcc0000410000 */
[----:B------:R-:W0:Y:S02]  /*79d0*/  F2F.F64.F32 R4, R4 ;  /* 0x0000000400047310 */ /* 0x000e240000201800 */
[----:B0-----:R4:W-:Y:S01]  /*79e0*/  STG.E.128 desc[UR36][R8.64], R4 ;  /* 0x0000000408007986 */ /* 0x0019e2000c101d24 */
[----:B------:R-:W-:Y:S05]  /*79f0*/  BRA `(.L_x_511) ;  /* 0x0000000000f47947 */ /* 0x000fea0003800000 */
.L_x_530:
[----:B------:R-:W-:-:S13]  /*7a00*/  ISETP.NE.AND P0, PT, R0, 0xf, PT ;  /* 0x0000000f0000780c */ /* 0x000fda0003f05270 */
[----:B------:R-:W-:Y:S05]  /*7a10*/  @!P0 BRA `(.L_x_532) ;  /* 0x0000000000e88947 */ /* 0x000fea0003800000 */
[----:B------:R-:W-:-:S13]  /*7a20*/  ISETP.NE.AND P0, PT, R0, 0x17, PT ;  /* 0x000000170000780c */ /* 0x000fda0003f05270 */
[----:B------:R-:W-:Y:S05]  /*7a30*/  @!P0 BRA `(.L_x_533) ;  /* 0x0000000000908947 */ /* 0x000fea0003800000 */
[----:B------:R-:W-:-:S13]  /*7a40*/  ISETP.NE.AND P0, PT, R0, 0x18, PT ;  /* 0x000000180000780c */ /* 0x000fda0003f05270 */
[----:B------:R-:W-:Y:S05]  /*7a50*/  @!P0 BRA `(.L_x_534) ;  /* 0x0000000000448947 */ /* 0x000fea0003800000 */
.L_x_510:
        /* <DEDUP_REMOVED lines=16> */
.L_x_535:
[----:B------:R-:W-:Y:S05]  /*7b60*/  BRA `(.L_x_511) ;  /* 0x0000000000987947 */ /* 0x000fea0003800000 */
.L_x_534:
[----:B----4-:R-:W-:Y:S01]  /*7b70*/  IMAD.U32 R5, R18, 0x10000, RZ ;  /* 0x0001000012057824 */ /* 0x010fe200078e00ff */
        /* <DEDUP_REMOVED lines=12> */
.L_x_537:
[----:B------:R-:W-:Y:S05]  /*7c40*/  BSYNC.RECONVERGENT B0 ;  /* 0x0000000000007941 */ /* 0x000fea0003800200 */
.L_x_536:
[----:B------:R-:W-:-:S05]  /*7c50*/  LOP3.LUT R3, R0, 0x80, R3, 0xf8, !PT ;  /* 0x0000008000037812 */ /* 0x000fca00078ef803 */
[----:B------:R1:W-:Y:S01]  /*7c60*/  STG.E.U8 desc[UR36][R8.64], R3 ;  /* 0x0000000308007986 */ /* 0x0003e2000c101124 */
[----:B------:R-:W-:Y:S05]  /*7c70*/  BRA `(.L_x_511) ;  /* 0x0000000000547947 */ /* 0x000fea0003800000 */
.L_x_533:
[----:B----4-:R-:W-:Y:S01]  /*7c80*/  IMAD.U32 R3, R18, 0x10000, RZ ;  /* 0x0001000012037824 */ /* 0x010fe200078e00ff */
        /* <DEDUP_REMOVED lines=11> */
.L_x_539:
[----:B------:R-:W-:Y:S01]  /*7d40*/  IMAD.MOV.U32 R0, RZ, RZ, 0x7f ;  /* 0x0000007fff007424 */ /* 0x000fe200078e00ff */
[----:B------:R-:W-:-:S04]  /*7d50*/  ISETP.GT.U32.AND P0, PT, R4, 0x7f800000, PT ;  /* 0x7f8000000400780c */ /* 0x000fc80003f04070 */
[----:B------:R-:W-:-:S09]  /*7d60*/  SEL R0, R0, 0x7c, P0 ;  /* 0x0000007c00007807 */ /* 0x000fd20000000000 */
.L_x_540:
[----:B------:R-:W-:Y:S05]  /*7d70*/  BSYNC.RECONVERGENT B0 ;  /* 0x0000000000007941 */ /* 0x000fea0003800200 */
.L_x_538:
[----:B------:R-:W-:-:S04]  /*7d80*/  SHF.R.U32.HI R3, RZ, 0x18, R3 ;  /* 0x00000018ff037819 */ /* 0x000fc80000011603 */
[----:B------:R-:W-:-:S05]  /*7d90*/  LOP3.LUT R3, R0, 0x80, R3, 0xf8, !PT ;  /* 0x0000008000037812 */ /* 0x000fca00078ef803 */
[----:B------:R2:W-:Y:S01]  /*7da0*/  STG.E.U8 desc[UR36][R8.64], R3 ;  /* 0x0000000308007986 */ /* 0x0005e2000c101124 */
[----:B------:R-:W-:Y:S05]  /*7db0*/  BRA `(.L_x_511) ;  /* 0x0000000000047947 */ /* 0x000fea0003800000 */
.L_x_532:
[----:B----4-:R0:W-:Y:S02]  /*7dc0*/  STG.E.U16 desc[UR36][R8.64], R18 ;  /* 0x0000001208007986 */ /* 0x0101e4000c101524 */
.L_x_511:
[----:B------:R-:W-:-:S07]  /*7dd0*/  VIADD R25, R25, 0x80 ;  /* 0x0000008019197836 */ /* 0x000fce0000000000 */
.L_x_470:
[----:B------:R-:W-:Y:S05]  /*7de0*/  BSYNC.RECONVERGENT B6 ;  /* 0x0000000000067941 */ /* 0x000fea0003800200 */
.L_x_469:
[----:B------:R-:W-:-:S13]  /*7df0*/  ISETP.GE.AND P0, PT, R25, R16, PT ;  /* 0x000000101900720c */ /* 0x000fda0003f06270 */
[----:B------:R-:W-:Y:S05]  /*7e00*/  @P0 EXIT ;  /* 0x000000000000094d */ /* 0x000fea0003800000 */
[----:B01-34-:R-:W0:Y:S01]  /*7e10*/  LDC.64 R4, c[0x0][0x388] ;  /* 0x0000e200ff047b82 */ /* 0x01be220000000a00 */
[----:B------:R-:W1:Y:S01]  /*7e20*/  LDCU UR4, c[0x0][0x3a8] ;  /* 0x00007500ff0477ac */ /* 0x000e620008000800 */
[----:B--2--5:R-:W-:Y:S01]  /*7e30*/  PRMT R0, R17, 0x9910, RZ ;  /* 0x0000991011007816 */ /* 0x024fe200000000ff */
[----:B------:R-:W-:-:S03]  /*7e40*/  IMAD R2, R2, 0x200, R25 ;  /* 0x0000020002027824 */ /* 0x000fc600078e0219 */
[----:B------:R-:W-:Y:S01]  /*7e50*/  ISETP.GT.AND P1, PT, R0, 0x9, PT ;  /* 0x000000090000780c */ /* 0x000fe20003f24270 */
[----:B-1----:R-:W-:-:S05]  /*7e60*/  IMAD R3, R2, UR4, RZ ;  /* 0x0000000402037c24 */ /* 0x002fca000f8e02ff */
[----:B0-----:R-:W-:-:S05]  /*7e70*/  IADD3 R2, P0, PT, R3, R4, RZ ;  /* 0x0000000403027210 */ /* 0x001fca0007f1e0ff */
[----:B------:R-:W-:Y:S02]  /*7e80*/  IMAD.X R3, RZ, RZ, R5, P0 ;  /* 0x000000ffff037224 */ /* 0x000fe400000e0605 */
[----:B------:R-:W-:Y:S06]  /*7e90*/  @P1 BRA `(.L_x_541) ;  /* 0x00000004000c1947 */ /* 0x000fec0003800000 */
        /* <DEDUP_REMOVED lines=8> */
[----:B------:R-:W-:-:S06]  /*7f20*/  IMAD.U32 R19, R19, 0x10000, RZ ;  /* 0x0001000013137824 */ /* 0x000fcc00078e00ff */
[----:B------:R-:W0:Y:S02]  /*7f30*/  F2I.FTZ.TRUNC.NTZ R19, R19 ;  /* 0x0000001300137305 */ /* 0x000e24000021f100 */
[----:B0-----:R-:W-:Y:S01]  /*7f40*/  STG.E.U8 desc[UR36][R2.64], R19 ;  /* 0x0000001302007986 */ /* 0x001fe2000c101124 */
[----:B------:R-:W-:Y:S05]  /*7f50*/  EXIT ;  /* 0x000000000000794d */ /* 0x000fea0003800000 */
.L_x_544:
[----:B------:R-:W-:-:S06]  /*7f60*/  IMAD.U32 R5, R19, 0x10000, RZ ;  /* 0x0001000013057824 */ /* 0x000fcc00078e00ff */
[----:B------:R-:W0:Y:S02]  /*7f70*/  F2I.S64.TRUNC R4, R5 ;  /* 0x0000000500047311 */ /* 0x000e24000020d900 */
[----:B0-----:R-:W-:Y:S01]  /*7f80*/  STG.E.U8 desc[UR36][R2.64], R4 ;  /* 0x0000000402007986 */ /* 0x001fe2000c101124 */
[----:B------:R-:W-:Y:S05]  /*7f90*/  EXIT ;  /* 0x000000000000794d */ /* 0x000fea0003800000 */
.L_x_543:
[----:B------:R-:W-:-:S13]  /*7fa0*/  ISETP.NE.AND P0, PT, R0, 0x2, PT ;  /* 0x000000020000780c */ /* 0x000fda0003f05270 */
[----:B------:R-:W-:Y:S05]  /*7fb0*/  @!P0 BRA `(.L_x_546) ;  /* 0x0000000000308947 */ /* 0x000fea0003800000 */
[----:B------:R-:W-:-:S13]  /*7fc0*/  ISETP.NE.AND P0, PT, R0, 0x3, PT ;  /* 0x000000030000780c */ /* 0x000fda0003f05270 */
[----:B------:R-:W-:Y:S05]  /*7fd0*/  @!P0 BRA `(.L_x_547) ;  /* 0x0000000000188947 */ /* 0x000fea0003800000 */
[----:B------:R-:W-:-:S13]  /*7fe0*/  ISETP.NE.AND P0, PT, R0, 0x4, PT ;  /* 0x000000040000780c */ /* 0x000fda0003f05270 */
[----:B------:R-:W-:Y:S05]  /*7ff0*/  @P0 BRA `(.L_x_545) ;  /* 0x0000000800780947 */ /* 0x000fea0003800000 */
[----:B------:R-:W-:-:S06]  /*8000*/  IMAD.U32 R4, R19, 0x10000, RZ ;  /* 0x0001000013047824 */ /* 0x000fcc00078e00ff */
[----:B------:R-:W0:Y:S02]  /*8010*/  F2I.S64.TRUNC R4, R4 ;  /* 0x0000000400047311 */ /* 0x000e24000020d900 */
[----:B0-----:R-:W-:Y:S01]  /*8020*/  STG.E.64 desc[UR36][R2.64], R4 ;  /* 0x0000000402007986 */ /* 0x001fe2000c101b24 */
[----:B------:R-:W-:Y:S05]  /*8030*/  EXIT ;  /* 0x000000000000794d */ /* 0x000fea0003800000 */
.L_x_547:
[----:B------:R-:W-:-:S06]  /*8040*/  IMAD.U32 R19, R19, 0x10000, RZ ;  /* 0x0001000013137824 */ /* 0x000fcc00078e00ff */
[----:B------:R-:W0:Y:S02]  /*8050*/  F2I.FTZ.TRUNC.NTZ R19, R19 ;  /* 0x0000001300137305 */ /* 0x000e24000021f100 */
[----:B0-----:R-:W-:Y:S01]  /*8060*/  STG.E desc[UR36][R2.64], R19 ;  /* 0x0000001302007986 */ /* 0x001fe2000c101924 */
[----:B------:R-:W-:Y:S05]  /*8070*/  EXIT ;  /* 0x000000000000794d */ /* 0x000fea0003800000 */
.L_x_546:
[----:B------:R-:W-:-:S06]  /*8080*/  IMAD.U32 R19, R19, 0x10000, RZ ;  /* 0x0001000013137824 */ /* 0x000fcc00078e00ff */
[----:B------:R-:W0:Y:S02]  /*8090*/  F2I.FTZ.TRUNC.NTZ R19, R19 ;  /* 0x0000001300137305 */ /* 0x000e24000021f100 */
[----:B0-----:R-:W-:Y:S01]  /*80a0*/  STG.E.U16 desc[UR36][R2.64], R19 ;  /* 0x0000001302007986 */ /* 0x001fe2000c101524 */
[----:B------:R-:W-:Y:S05]  /*80b0*/  EXIT ;  /* 0x000000000000794d */ /* 0x000fea0003800000 */
.L_x_542:
[----:B------:R-:W-:-:S13]  /*80c0*/  ISETP.GT.AND P0, PT, R0, 0x6, PT ;  /* 0x000000060000780c */ /* 0x000fda0003f04270 */
[----:B------:R-:W-:Y:S05]  /*80d0*/  @P0 BRA `(.L_x_548) ;  /* 0x00000000002c0947 */ /* 0x000fea0003800000 */
[----:B------:R-:W-:-:S13]  /*80e0*/  ISETP.NE.AND P0, PT, R0, 0x5, PT ;  /* 0x000000050000780c */ /* 0x000fda0003f05270 */
[----:B------:R-:W-:Y:S05]  /*80f0*/  @!P0 BRA `(.L_x_549) ;  /* 0x0000000000148947 */ /* 0x000fea0003800000 */
[----:B------:R-:W-:-:S13]  /*8100*/  ISETP.NE.AND P0, PT, R0, 0x6, PT ;  /* 0x000000060000780c */ /* 0x000fda0003f05270 */
[----:B------:R-:W-:Y:S05]  /*8110*/  @P0 BRA `(.L_x_545) ;  /* 0x0000000800300947 */ /* 0x000fea0003800000 */
[----:B------:R-:W-:-:S05]  /*8120*/  IMAD.U32 R19, R19, 0x10000, RZ ;  /* 0x0001000013137824 */ /* 0x000fca00078e00ff */
[----:B------:R-:W-:Y:S01]  /*8130*/  STG.E desc[UR36][R2.64], R19 ;  /* 0x0000001302007986 */ /* 0x000fe2000c101924 */
[----:B------:R-:W-:Y:S05]  /*8140*/  EXIT ;  /* 0x000000000000794d */ /* 0x000fea0003800000 */
.L_x_549:
[----:B------:R-:W-:-:S05]  /*8150*/  IMAD.U32 R0, R19, 0x10000, RZ ;  /* 0x0001000013007824 */ /* 0x000fca00078e00ff */
[----:B------:R-:W-:-:S05]  /*8160*/  F2FP.F16.F32.PACK_AB R0, RZ, R0 ;  /* 0x00000000ff00723e */ /* 0x000fca00000000ff */
[----:B------:R-:W-:Y:S01]  /*8170*/  STG.E.U16 desc[UR36][R2.64], R0 ;  /* 0x0000000002007986 */ /* 0x000fe2000c101524 */
[----:B------:R-:W-:Y:S05]  /*8180*/  EXIT ;  /* 0x000000000000794d */ /* 0x000fea0003800000 */
.L_x_548:
[----:B------:R-:W-:-:S13]  /*8190*/  ISETP.NE.AND P0, PT, R0, 0x7, PT ;  /* 0x000000070000780c */ /* 0x000fda0003f05270 */
[----:B------:R-:W-:Y:S05]  /*81a0*/  @!P0 BRA `(.L_x_550) ;  /* 0x0000000000348947 */ /* 0x000fea0003800000 */
[----:B------:R-:W-:-:S13]  /*81b0*/  ISETP.NE.AND P0, PT, R0, 0x8, PT ;  /* 0x000000080000780c */ /* 0x000fda0003f05270 */
[----:B------:R-:W-:Y:S05]  /*81c0*/  @!P0 BRA `(.L_x_551) ;  /* 0x0000000000188947 */ /* 0x000fea0003800000 */
[----:B------:R-:W-:-:S13]  /*81d0*/  ISETP.NE.AND P0, PT, R0, 0x9, PT ;  /* 0x000000090000780c */ /* 0x000fda0003f05270 */
[----:B------:R-:W-:Y:S05]  /*81e0*/  @P0 BRA `(.L_x_545) ;  /* 0x0000000400fc0947 */ /* 0x000fea0003800000 */
[----:B------:R-:W-:Y:S02]  /*81f0*/  IMAD.U32 R4, R19, 0x10000, RZ ;  /* 0x0001000013047824 */ /* 0x000fe400078e00ff */
[----:B------:R-:W-:-:S05]  /*8200*/  IMAD.MOV.U32 R5, RZ, RZ, RZ ;  /* 0x000000ffff057224 */ /* 0x000fca00078e00ff */
[----:B------:R-:W-:Y:S01]  /*8210*/  STG.E.64 desc[UR36][R2.64], R4 ;  /* 0x0000000402007986 */ /* 0x000fe2000c101b24 */
[----:B------:R-:W-:Y:S05]  /*8220*/  EXIT ;  /* 0x000000000000794d */ /* 0x000fea0003800000 */
.L_x_551:
[----:B------:R-:W-:-:S05]  /*8230*/  IMAD.U32 R19, R19, 0x10000, RZ ;  /* 0x0001000013137824 */ /* 0x000fca00078e00ff */
[----:B------:R-:W-:-:S04]  /*8240*/  F2FP.F16.F32.PACK_AB R5, RZ, R19 ;  /* 0x00000013ff05723e */ /* 0x000fc800000000ff */
[----:B------:R-:W-:-:S05]  /*8250*/  PRMT R5, R5, 0x5410, RZ ;  /* 0x0000541005057816 */ /* 0x000fca00000000ff */
[----:B------:R-:W-:Y:S01]  /*8260*/  STG.E desc[UR36][R2.64], R5 ;  /* 0x0000000502007986 */ /* 0x000fe2000c101924 */
[----:B------:R-:W-:Y:S05]  /*8270*/  EXIT ;  /* 0x000000000000794d */ /* 0x000fea0003800000 */
.L_x_550:
[----:B------:R-:W-:-:S04]  /*8280*/  IMAD.U32 R4, R19, 0x10000, RZ ;  /* 0x0001000013047824 */ /* 0x000fc800078e00ff */
[----:B------:R-:W-:-:S06]  /*8290*/  FMUL.FTZ R4, R4, 1 ;  /* 0x3f80000004047820 */ /* 0x000fcc0000410000 */
[----:B------:R-:W0:Y:S02]  /*82a0*/  F2F.F64.F32 R4, R4 ;  /* 0x0000000400047310 */ /* 0x000e240000201800 */
[----:B0-----:R-:W-:Y:S01]  /*82b0*/  STG.E.64 desc[UR36][R2.64], R4 ;  /* 0x0000000402007986 */ /* 0x001fe2000c101b24 */
[----:B------:R-:W-:Y:S05]  /*82c0*/  EXIT ;  /* 0x000000000000794d */ /* 0x000fea0003800000 */
.L_x_541:
        /* <DEDUP_REMOVED lines=10> */
[----:B------:R-:W-:-:S06]  /*8370*/  IMAD.U32 R5, R19, 0x10000, RZ ;  /* 0x0001000013057824 */ /* 0x000fcc00078e00ff */
[----:B------:R-:W0:Y:S02]  /*8380*/  F2I.FTZ.U32.TRUNC.NTZ R5, R5 ;  /* 0x0000000500057305 */ /* 0x000e24000021f000 */
[----:B0-----:R-:W-:Y:S01]  /*8390*/  STG.E.U16 desc[UR36][R2.64], R5 ;  /* 0x0000000502007986 */ /* 0x001fe2000c101524 */
[----:B------:R-:W-:Y:S05]  /*83a0*/  EXIT ;  /* 0x000000000000794d */ /* 0x000fea0003800000 */
.L_x_555:
[----:B------:R-:W-:Y:S01]  /*83b0*/  IMAD.U32 R5, R19, 0x10000, RZ ;  /* 0x0001000013057824 */ /* 0x000fe200078e00ff */
        /* <DEDUP_REMOVED lines=17> */
.L_x_558:
[----:B------:R-:W-:-:S04]  /*84d0*/  SHF.R.U32.HI R5, RZ, 0x18, R5 ;  /* 0x00000018ff057819 */ /* 0x000fc80000011605 */
[----:B------:R-:W-:-:S07]  /*84e0*/  LOP3.LUT R0, R0, 0x80, R5, 0xf8, !PT ;  /* 0x0000008000007812 */ /* 0x000fce00078ef805 */
.L_x_557:
[----:B------:R-:W-:Y:S05]  /*84f0*/  BSYNC.RECONVERGENT B0 ;  /* 0x0000000000007941 */ /* 0x000fea0003800200 */
.L_x_556:
[----:B------:R-:W-:Y:S01]  /*8500*/  STG.E.U8 desc[UR36][R2.64], R0 ;  /* 0x0000000002007986 */ /* 0x000fe2000c101124 */
[----:B------:R-:W-:Y:S05]  /*8510*/  EXIT ;  /* 0x000000000000794d */ /* 0x000fea0003800000 */
.L_x_554:
        /* <DEDUP_REMOVED lines=18> */
.L_x_561:
[----:B------:R-:W-:-:S04]  /*8640*/  SHF.R.U32.HI R5, RZ, 0x18, R5 ;  /* 0x00000018ff057819 */ /* 0x000fc80000011605 */
[----:B------:R-:W-:-:S07]  /*8650*/  LOP3.LUT R0, R0, 0x80, R5, 0xf8, !PT ;  /* 0x0000008000007812 */ /* 0x000fce00078ef805 */
.L_x_560:
[----:B------:R-:W-:Y:S05]  /*8660*/  BSYNC.RECONVERGENT B0 ;  /* 0x0000000000007941 */ /* 0x000fea0003800200 */
.L_x_559:
[----:B------:R-:W-:Y:S01]  /*8670*/  STG.E.U8 desc[UR36][R2.64], R0 ;  /* 0x0000000002007986 */ /* 0x000fe2000c101124 */
[----:B------:R-:W-:Y:S05]  /*8680*/  EXIT ;  /* 0x000000000000794d */ /* 0x000fea0003800000 */
.L_x_553:
[----:B------:R-:W-:-:S13]  /*8690*/  ISETP.NE.AND P0, PT, R0, 0x1c, PT ;  /* 0x0000001c0000780c */ /* 0x000fda0003f05270 */
[----:B------:R-:W-:Y:S05]  /*86a0*/  @!P0 BRA `(.L_x_562) ;  /* 0x0000000000608947 */ /* 0x000fea0003800000 */
[----:B------:R-:W-:-:S13]  /*86b0*/  ISETP.NE.AND P0, PT, R0, 0x1d, PT ;  /* 0x0000001d0000780c */ /* 0x000fda0003f05270 */
[----:B------:R-:W-:Y:S05]  /*86c0*/  @!P0 BRA `(.L_x_563) ;  /* 0x0000000000488947 */ /* 0x000fea0003800000 */
[----:B------:R-:W-:-:S13]  /*86d0*/  ISETP.NE.AND P0, PT, R0, 0x2c, PT ;  /* 0x0000002c0000780c */ /* 0x000fda0003f05270 */
[----:B------:R-:W-:Y:S05]  /*86e0*/  @P0 BRA `(.L_x_545) ;  /* 0x0000000000bc0947 */ /* 0x000fea0003800000 */
[----:B------:R-:W-:Y:S02]  /*86f0*/  IMAD.U32 R19, R19, 0x10000, RZ ;  /* 0x0001000013137824 */ /* 0x000fe400078e00ff */
[----:B------:R-:W-:-:S03]  /*8700*/  IMAD.MOV.U32 R5, RZ, RZ, 0xff ;  /* 0x000000ffff057424 */ /* 0x000fc600078e00ff */
[----:B------:R-:W-:-:S04]  /*8710*/  SHF.R.U32.HI R6, RZ, 0x17, R19 ;  /* 0x00000017ff067819 */ /* 0x000fc80000011613 */
[----:B------:R-:W-:-:S04]  /*8720*/  LOP3.LUT R4, R6, 0xff, RZ, 0xc0, !PT ;  /* 0x000000ff06047812 */ /* 0x000fc800078ec0ff */
[----:B------:R-:W-:-:S13]  /*8730*/  ISETP.NE.AND P2, PT, R4, 0xff, PT ;  /* 0x000000ff0400780c */ /* 0x000fda0003f45270 */
[--C-:B------:R-:W-:Y:S02]  /*8740*/  @P2 SHF.R.U32.HI R0, RZ, 0x16, R19.reuse ;  /* 0x00000016ff002819 */ /* 0x100fe40000011613 */
[----:B------:R-:W-:Y:S02]  /*8750*/  @P2 LOP3.LUT P0, RZ, R4, 0x3fffff, R19, 0xf8, !PT ;  /* 0x003fffff04ff2812 */ /* 0x000fe4000780f813 */
[----:B------:R-:W-:-:S04]  /*8760*/  @P2 LOP3.LUT R0, R0, 0x1, RZ, 0xc0, !PT ;  /* 0x0000000100002812 */ /* 0x000fc800078ec0ff */
[----:B------:R-:W-:Y:S01]  /*8770*/  @P2 ISETP.EQ.U32.AND P1, PT, R0, 0x1, P0 ;  /* 0x000000010000280c */ /* 0x000fe20000722070 */
[----:B------:R-:W-:Y:S01]  /*8780*/  @P2 VIADD R0, R6, 0x1 ;  /* 0x0000000106002836 */ /* 0x000fe20000000000 */
[----:B------:R-:W-:Y:S02]  /*8790*/  PLOP3.LUT P0, PT, PT, PT, PT, 0x80, 0x8 ;  /* 0x000000000008781c */ /* 0x000fe40003f0f070 */
[----:B------:R-:W-:-:S13]  /*87a0*/  @P2 PLOP3.LUT P0, PT, P1, PT, PT, 0x80, 0x8 ;  /* 0x000000000008281c */ /* 0x000fda0000f0f070 */
[----:B------:R-:W-:-:S04]  /*87b0*/  @!P0 IMAD.MOV R0, RZ, RZ, R6 ;  /* 0x000000ffff008224 */ /* 0x000fc800078e0206 */
[----:B------:R-:W-:-:S05]  /*87c0*/  @P2 IMAD.MOV.U32 R5, RZ, RZ, R0 ;  /* 0x000000ffff052224 */ /* 0x000fca00078e0000 */
[----:B------:R-:W-:Y:S01]  /*87d0*/  STG.E.U8 desc[UR36][R2.64], R5 ;  /* 0x0000000502007986 */ /* 0x000fe2000c101124 */
[----:B------:R-:W-:Y:S05]  /*87e0*/  EXIT ;  /* 0x000000000000794d */ /* 0x000fea0003800000 */
.L_x_563:
[----:B------:R-:W-:-:S06]  /*87f0*/  IMAD.U32 R4, R19, 0x10000, RZ ;  /* 0x0001000013047824 */ /* 0x000fcc00078e00ff */
[----:B------:R-:W0:Y:S02]  /*8800*/  F2I.U64.TRUNC R4, R4 ;  /* 0x0000000400047311 */ /* 0x000e24000020d800 */
[----:B0-----:R-:W-:Y:S01]  /*8810*/  STG.E.64 desc[UR36][R2.64], R4 ;  /* 0x0000000402007986 */ /* 0x001fe2000c101b24 */
[----:B------:R-:W-:Y:S05]  /*8820*/  EXIT ;  /* 0x000000000000794d */ /* 0x000fea0003800000 */
.L_x_562:
[----:B------:R-:W-:-:S06]  /*8830*/  IMAD.U32 R19, R19, 0x10000, RZ ;  /* 0x0001000013137824 */ /* 0x000fcc00078e00ff */
[----:B------:R-:W0:Y:S02]  /*8840*/  F2I.FTZ.U32.TRUNC.NTZ R19, R19 ;  /* 0x0000001300137305 */ /* 0x000e24000021f000 */
[----:B0-----:R-:W-:Y:S01]  /*8850*/  STG.E desc[UR36][R2.64], R19 ;  /* 0x0000001302007986 */ /* 0x001fe2000c101924 */
[----:B------:R-:W-:Y:S05]  /*8860*/  EXIT ;  /* 0x000000000000794d */ /* 0x000fea0003800000 */
.L_x_552:
[----:B------:R-:W-:-:S13]  /*8870*/  ISETP.GT.AND P0, PT, R0, 0xe, PT ;  /* 0x0000000e0000780c */ /* 0x000fda0003f04270 */
[----:B------:R-:W-:Y:S05]  /*8880*/  @P0 BRA `(.L_x_564) ;  /* 0x00000000003c0947 */ /* 0x000fea0003800000 */
[----:B------:R-:W-:-:S13]  /*8890*/  ISETP.NE.AND P0, PT, R0, 0xa, PT ;  /* 0x0000000a0000780c */ /* 0x000fda0003f05270 */
[----:B------:R-:W-:Y:S05]  /*88a0*/  @!P0 BRA `(.L_x_565) ;  /* 0x00000000001c8947 */ /* 0x000fea0003800000 */
[----:B------:R-:W-:-:S13]  /*88b0*/  ISETP.NE.AND P0, PT, R0, 0xb, PT ;  /* 0x0000000b0000780c */ /* 0x000fda0003f05270 */
[----:B------:R-:W-:Y:S05]  /*88c0*/  @P0 BRA `(.L_x_545) ;  /* 0x0000000000440947 */ /* 0x000fea0003800000 */
[----:B------:R-:W-:-:S05]  /*88d0*/  IMAD.U32 R19, R19, 0x10000, RZ ;  /* 0x0001000013137824 */ /* 0x000fca00078e00ff */
[----:B------:R-:W-:-:S04]  /*88e0*/  FSETP.NEU.FTZ.AND P0, PT, R19, RZ, PT ;  /* 0x000000ff1300720b */ /* 0x000fc80003f1d000 */
[----:B------:R-:W-:-:S05]  /*88f0*/  SEL R5, RZ, 0x1, !P0 ;  /* 0x00000001ff057807 */ /* 0x000fca0004000000 */
[----:B------:R-:W-:Y:S01]  /*8900*/  STG.E.U8 desc[UR36][R2.64], R5 ;  /* 0x0000000502007986 */ /* 0x000fe2000c101124 */
[----:B------:R-:W-:Y:S05]  /*8910*/  EXIT ;  /* 0x000000000000794d */ /* 0x000fea0003800000 */
.L_x_565:
[----:B------:R-:W-:Y:S01]  /*8920*/  IMAD.U32 R19, R19, 0x10000, RZ ;  /* 0x0001000013137824 */ /* 0x000fe200078e00ff */
[----:B------:R-:W-:-:S03]  /*8930*/  CS2R R6, SRZ ;  /* 0x0000000000067805 */ /* 0x000fc6000001ff00 */
[----:B------:R-:W-:-:S06]  /*8940*/  FMUL.FTZ R4, R19, 1 ;  /* 0x3f80000013047820 */ /* 0x000fcc0000410000 */
[----:B------:R-:W0:Y:S02]  /*8950*/  F2F.F64.F32 R4, R4 ;  /* 0x0000000400047310 */ /* 0x000e240000201800 */
[----:B0-----:R-:W-:Y:S01]  /*8960*/  STG.E.128 desc[UR36][R2.64], R4 ;  /* 0x0000000402007986 */ /* 0x001fe2000c101d24 */
[----:B------:R-:W-:Y:S05]  /*8970*/  EXIT ;  /* 0x000000000000794d */ /* 0x000fea0003800000 */
.L_x_564:
[----:B------:R-:W-:-:S13]  /*8980*/  ISETP.NE.AND P0, PT, R0, 0xf, PT ;  /* 0x0000000f0000780c */ /* 0x000fda0003f05270 */
[----:B------:R-:W-:Y:S05]  /*8990*/  @!P0 BRA `(.L_x_566) ;  /* 0x0000000000e88947 */ /* 0x000fea0003800000 */
[----:B------:R-:W-:-:S13]  /*89a0*/  ISETP.NE.AND P0, PT, R0, 0x17, PT ;  /* 0x000000170000780c */ /* 0x000fda0003f05270 */
[----:B------:R-:W-:Y:S05]  /*89b0*/  @!P0 BRA `(.L_x_567) ;  /* 0x0000000000908947 */ /* 0x000fea0003800000 */
[----:B------:R-:W-:-:S13]  /*89c0*/  ISETP.NE.AND P0, PT, R0, 0x18, PT ;  /* 0x000000180000780c */ /* 0x000fda0003f05270 */
[----:B------:R-:W-:Y:S05]  /*89d0*/  @!P0 BRA `(.L_x_568) ;  /* 0x0000000000448947 */ /* 0x000fea0003800000 */
.L_x_545:
[----:B------:R-:W-:Y:S01]  /*89e0*/  MOV R0, 0x0 ;  /* 0x0000000000007802 */ /* 0x000fe20000000f00 */
[----:B------:R-:W0:Y:S01]  /*89f0*/  LDCU.64 UR4, c[0x4][0x158] ;  /* 0x01002b00ff0477ac */ /* 0x000e220008000a00 */
[----:B------:R-:W-:Y:S02]  /*8a00*/  IMAD.MOV.U32 R8, RZ, RZ, 0x65 ;  /* 0x00000065ff087424 */ /* 0x000fe400078e00ff */
[----:B------:R1:W2:Y:S01]  /*8a10*/  LDC.64 R2, c[0x4][R0] ;  /* 0x0100000000027b82 */ /* 0x0002a20000000a00 */
[----:B------:R-:W3:Y:S01]  /*8a20*/  LDCU.64 UR6, c[0x4][0x160] ;  /* 0x01002c00ff0677ac */ /* 0x000ee20008000a00 */
[----:B------:R-:W-:Y:S02]  /*8a30*/  IMAD.MOV.U32 R12, RZ, RZ, 0x1 ;  /* 0x00000001ff0c7424 */ /* 0x000fe400078e00ff */
[----:B------:R-:W-:Y:S01]  /*8a40*/  IMAD.MOV.U32 R13, RZ, RZ, RZ ;  /* 0x000000ffff0d7224 */ /* 0x000fe200078e00ff */
[----:B------:R-:W4:Y:S01]  /*8a50*/  LDCU.64 UR8, c[0x4][0x70] ;  /* 0x01000e00ff0877ac */ /* 0x000f220008000a00 */
[----:B0-----:R-:W-:-:S02]  /*8a60*/  IMAD.U32 R4, RZ, RZ, UR4 ;  /* 0x00000004ff047e24 */ /* 0x001fc4000f8e00ff */
[----:B------:R-:W-:Y:S02]  /*8a70*/  IMAD.U32 R5, RZ, RZ, UR5 ;  /* 0x00000005ff057e24 */ /* 0x000fe4000f8e00ff */
[----:B---3--:R-:W-:Y:S02]  /*8a80*/  IMAD.U32 R6, RZ, RZ, UR6 ;  /* 0x00000006ff067e24 */ /* 0x008fe4000f8e00ff */
[----:B------:R-:W-:Y:S02]  /*8a90*/  IMAD.U32 R7, RZ, RZ, UR7 ;  /* 0x00000007ff077e24 */ /* 0x000fe4000f8e00ff */
[----:B----4-:R-:W-:Y:S02]  /*8aa0*/  IMAD.U32 R10, RZ, RZ, UR8 ;  /* 0x00000008ff0a7e24 */ /* 0x010fe4000f8e00ff */
[----:B-1----:R-:W-:-:S07]  /*8ab0*/  IMAD.U32 R11, RZ, RZ, UR9 ;  /* 0x00000009ff0b7e24 */ /* 0x002fce000f8e00ff */
[----:B------:R-:W-:-:S07]  /*8ac0*/  LEPC R20, `(.L_x_569) ;  /* 0x000000001014794e */ /* 0x000fce0000000000 */
[----:B--2---:R-:W-:Y:S05]  /*8ad0*/  CALL.ABS.NOINC R2 ;  /* 0x0000000002007343 */ /* 0x004fea0003c00000 */
.L_x_569:
[----:B------:R-:W-:Y:S05]  /*8ae0*/  EXIT ;  /* 0x000000000000794d */ /* 0x000fea0003800000 */
.L_x_568:
[----:B------:R-:W-:Y:S01]  /*8af0*/  IMAD.U32 R19, R19, 0x10000, RZ ;  /* 0x0001000013137824 */ /* 0x000fe200078e00ff */
        /* <DEDUP_REMOVED lines=12> */
.L_x_571:
[----:B------:R-:W-:Y:S05]  /*8bc0*/  BSYNC.RECONVERGENT B0 ;  /* 0x0000000000007941 */ /* 0x000fea0003800200 */
.L_x_570:
[----:B------:R-:W-:-:S05]  /*8bd0*/  LOP3.LUT R5, R0, 0x80, R5, 0xf8, !PT ;  /* 0x0000008000057812 */ /* 0x000fca00078ef805 */
[----:B------:R-:W-:Y:S01]  /*8be0*/  STG.E.U8 desc[UR36][R2.64], R5 ;  /* 0x0000000502007986 */ /* 0x000fe2000c101124 */
[----:B------:R-:W-:Y:S05]  /*8bf0*/  EXIT ;  /* 0x000000000000794d */ /* 0x000fea0003800000 */
.L_x_567:
[----:B------:R-:W-:Y:S01]  /*8c00*/  IMAD.U32 R5, R19, 0x10000, RZ ;  /* 0x0001000013057824 */ /* 0x000fe200078e00ff */
        /* <DEDUP_REMOVED lines=11> */
.L_x_573:
[----:B------:R-:W-:Y:S01]  /*8cc0*/  IMAD.MOV.U32 R0, RZ, RZ, 0x7f ;  /* 0x0000007fff007424 */ /* 0x000fe200078e00ff */
[----:B------:R-:W-:-:S04]  /*8cd0*/  ISETP.GT.U32.AND P0, PT, R4, 0x7f800000, PT ;  /* 0x7f8000000400780c */ /* 0x000fc80003f04070 */
[----:B------:R-:W-:-:S09]  /*8ce0*/  SEL R0, R0, 0x7c, P0 ;  /* 0x0000007c00007807 */ /* 0x000fd20000000000 */
.L_x_574:
[----:B------:R-:W-:Y:S05]  /*8cf0*/  BSYNC.RECONVERGENT B0 ;  /* 0x0000000000007941 */ /* 0x000fea0003800200 */
.L_x_572:
[----:B------:R-:W-:-:S04]  /*8d00*/  SHF.R.U32.HI R5, RZ, 0x18, R5 ;  /* 0x00000018ff057819 */ /* 0x000fc80000011605 */
[----:B------:R-:W-:-:S05]  /*8d10*/  LOP3.LUT R5, R0, 0x80, R5, 0xf8, !PT ;  /* 0x0000008000057812 */ /* 0x000fca00078ef805 */
[----:B------:R-:W-:Y:S01]  /*8d20*/  STG.E.U8 desc[UR36][R2.64], R5 ;  /* 0x0000000502007986 */ /* 0x000fe2000c101124 */
[----:B------:R-:W-:Y:S05]  /*8d30*/  EXIT ;  /* 0x000000000000794d */ /* 0x000fea0003800000 */
.L_x_566:
[----:B------:R-:W-:Y:S01]  /*8d40*/  STG.E.U16 desc[UR36][R2.64], R19 ;  /* 0x0000001302007986 */ /* 0x000fe2000c101524 */
[----:B------:R-:W-:Y:S05]  /*8d50*/  EXIT ;  /* 0x000000000000794d */ /* 0x000fea0003800000 */
.L_x_575:
        /* <DEDUP_REMOVED lines=10> */
.L_x_14589:


//--------------------- .text._ZN2at6native18elementwise_kernelILi128ELi4EZNS0_22gpu_kernel_impl_nocastIZZZNS0_16asin_kernel_cudaERNS_18TensorIteratorBaseEENKUlvE0_clEvENKUlvE2_clEvEUlN3c108BFloat16EE_EEvS4_RKT_EUliE_EEviT1_ --------------------------
	.section	.text._ZN2at6native18elementwise_kernelILi128ELi4EZNS0_22gpu_kernel_impl_nocastIZZZNS0_16asin_kernel_cudaERNS_18TensorIteratorBaseEENKUlvE0_clEvENKUlvE2_clEvEUlN3c108BFloat16EE_EEvS4_RKT_EUliE_EEviT1_,"ax",@progbits
	.align	128
        .global         _ZN2at6native18elementwise_kernelILi128ELi4EZNS0_22gpu_kernel_impl_nocastIZZZNS0_16asin_kernel_cudaERNS_18TensorIteratorBaseEENKUlvE0_clEvENKUlvE2_clEvEUlN3c108BFloat16EE_EEvS4_RKT_EUliE_EEviT1_
        .type           _ZN2at6native18elementwise_kernelILi128ELi4EZNS0_22gpu_kernel_impl_nocastIZZZNS0_16asin_kernel_cudaERNS_18TensorIteratorBaseEENKUlvE0_clEvENKUlvE2_clEvEUlN3c108BFloat16EE_EEvS4_RKT_EUliE_EEviT1_,@function
        .size           _ZN2at6native18elementwise_kernelILi128ELi4EZNS0_22gpu_kernel_impl_nocastIZZZNS0_16asin_kernel_cudaERNS_18TensorIteratorBaseEENKUlvE0_clEvENKUlvE2_clEvEUlN3c108BFloat16EE_EEvS4_RKT_EUliE_EEviT1_,(.L_x_14590 - _ZN2at6native18elementwise_kernelILi128ELi4EZNS0_22gpu_kernel_impl_nocastIZZZNS0_16asin_kernel_cudaERNS_18TensorIteratorBaseEENKUlvE0_clEvENKUlvE2_clEvEUlN3c108BFloat16EE_EEvS4_RKT_EUliE_EEviT1_)
        .other          _ZN2at6native18elementwise_kernelILi128ELi4EZNS0_22gpu_kernel_impl_nocastIZZZNS0_16asin_kernel_cudaERNS_18TensorIteratorBaseEENKUlvE0_clEvENKUlvE2_clEvEUlN3c108BFloat16EE_EEvS4_RKT_EUliE_EEviT1_,@"STO_CUDA_ENTRY STV_DEFAULT"
_ZN2at6native18elementwise_kernelILi128ELi4EZNS0_22gpu_kernel_impl_nocastIZZZNS0_16asin_kernel_cudaERNS_18TensorIteratorBaseEENKUlvE0_clEvENKUlvE2_clEvEUlN3c108BFloat16EE_EEvS4_RKT_EUliE_EEviT1_:
.text._ZN2at6native18elementwise_kernelILi128ELi4EZNS0_22gpu_kernel_impl_nocastIZZZNS0_16asin_kernel_cudaERNS_18TensorIteratorBaseEENKUlvE0_clEvENKUlvE2_clEvEUlN3c108BFloat16EE_EEvS4_RKT_EUliE_EEviT1_:
[----:B------:R-:W-:Y:S08]  /*0000*/  LDC R1, c[0x0][0x37c] ;  /* 0x0000df00ff017b82 */ /* 0x000ff00000000800 */
[----:B------:R-:W0:Y:S01]  /*0010*/  LDC R2, c[0x0][0x388] ;  /* 0x0000e200ff027b82 */ /* 0x000e220000000800 */
[----:B------:R-:W1:Y:S01]  /*0020*/  S2R R3, SR_TID.X ;  /* 0x0000000000037919 */ /* 0x000e620000002100 */
[----:B------:R-:W2:Y:S06]  /*0030*/  LDCU.64 UR6, c[0x0][0x358] ;  /* 0x00006b00ff0677ac */ /* 0x000eac0008000a00 */
[----:B------:R-:W3:Y:S01]  /*0040*/  S2UR UR4, SR_CTAID.X ;  /* 0x00000000000479c3 */ /* 0x000ee20000002500 */
[----:B0-----:R-:W-:Y:S01]  /*0050*/  ISETP.NE.AND P0, PT, R2, RZ, PT ;  /* 0x000000ff0200720c */ /* 0x001fe20003f05270 */
[----:B---3--:R-:W-:-:S06]  /*0060*/  USHF.L.U32 UR4, UR4, 0x9, URZ ;  /* 0x0000000904047899 */ /* 0x008fcc00080006ff */
[----:B-1----:R-:W-:-:S06]  /*0070*/  LOP3.LUT R3, R3, UR4, RZ, 0xfc, !PT ;  /* 0x0000000403037c12 */ /* 0x002fcc000f8efcff */
[----:B--2---:R-:W-:Y:S05]  /*0080*/  @P0 BRA `(.L_x_576) ;  /* 0x0000000800400947 */ /* 0x004fea0003800000 */
[----:B------:R-:W0:Y:S01]  /*0090*/  LDCU UR4, c[0x0][0x380] ;  /* 0x00007000ff0477ac */ /* 0x000e220008000800 */
[----:B------:R-:W-:Y:S04]  /*00a0*/  BSSY.RECONVERGENT B0, `(.L_x_577) ;  /* 0x000006b000007945 */ /* 0x000fe80003800200 */
[----:B------:R-:W-:Y:S01]  /*00b0*/  BSSY.RELIABLE B1, `(.L_x_578) ;  /* 0x0000049000017945 */ /* 0x000fe20003800100 */
[----:B0-----:R-:W-:-:S13]  /*00c0*/  ISETP.GE.AND P0, PT, R3, UR4, PT ;  /* 0x0000000403007c0c */ /* 0x001fda000bf06270 */
[----:B------:R-:W-:Y:S05]  /*00d0*/  @P0 BRA `(.L_x_579) ;  /* 0x00000004000c0947 */ /* 0x000fea0003800000 */
[----:B------:R-:W0:Y:S02]  /*00e0*/  LDC.64 R4, c[0x0][0x588] ;  /* 0x00016200ff047b82 */ /* 0x000e240000000a00 */
[----:B0-----:R0:W2:Y:S01]  /*00f0*/  LDG.E.U16 R4, desc[UR6][R4.64] ;  /* 0x0000000604047981 */ /* 0x0010a2000c1e1500 */
[----:B------:R-:W-:Y:S01]  /*0100*/  HFMA2 R7, -RZ, RZ, 1.75, 0 ;  /* 0x3f000000ff077431 */ /* 0x000fe200000001ff */
[----:B------:R-:W-:Y:S01]  /*0110*/  IADD3 R3, PT, PT, R3, 0x80, RZ ;  /* 0x0000008003037810 */ /* 0x000fe20007ffe0ff */
[----:B------:R-:W-:Y:S01]  /*0120*/  HFMA2 R9, -RZ, RZ, 1.9599609375, 20144 ;  /* 0x3fd774ebff097431 */ /* 0x000fe200000001ff */
[----:B0-----:R-:W-:Y:S02]  /*0130*/  MOV R5, 0x3d4dd2f7 ;  /* 0x3d4dd2f700057802 */ /* 0x001fe40000000f00 */
[----:B--2---:R-:W-:-:S04]  /*0140*/  SHF.L.U32 R0, R4, 0x10, RZ ;  /* 0x0000001004007819 */ /* 0x004fc800000006ff */
[C---:B------:R-:W-:Y:S01]  /*0150*/  FSETP.GT.FTZ.AND P0, PT, |R0|.reuse, 0.56000000238418579102, PT ;  /* 0x3f0f5c290000780b */ /* 0x040fe20003f14200 */
[C---:B------:R-:W-:Y:S01]  /*0160*/  FFMA.FTZ R2, |R0|.reuse, -R7, 0.5 ;  /* 0x3f00000000027423 */ /* 0x040fe20000010a07 */
[C---:B------:R-:W-:Y:S01]  /*0170*/  FSETP.NEU.FTZ.AND P1, PT, |R0|.reuse, 1, PT ;  /* 0x3f8000000000780b */ /* 0x040fe20003f3d200 */
[----:B------:R-:W-:Y:S02]  /*0180*/  FADD.FTZ R8, |R0|, -RZ ;  /* 0x800000ff00087221 */ /* 0x000fe40000010200 */
[----:B------:R-:W0:Y:S02]  /*0190*/  MUFU.RSQ R7, R2 ;  /* 0x0000000200077308 */ /* 0x000e240000001400 */
[----:B0-----:R-:W-:Y:S01]  /*01a0*/  FMUL.FTZ R6, R2, R7 ;  /* 0x0000000702067220 */ /* 0x001fe20000410000 */
[----:B------:R-:W-:-:S04]  /*01b0*/  FMUL.FTZ R7, R7, -0.5 ;  /* 0xbf00000007077820 */ /* 0x000fc80000410000 */
[----:B------:R-:W-:-:S04]  /*01c0*/  FFMA.FTZ R7, R6, R7, 0.5 ;  /* 0x3f00000006077423 */ /* 0x000fc80000010007 */
[----:B------:R-:W-:-:S05]  /*01d0*/  FFMA.FTZ R7, R6, R7, R6 ;  /* 0x0000000706077223 */ /* 0x000fca0000010006 */
[----:B------:R-:W-:-:S05]  /*01e0*/  @P0 FSEL R8, R7, RZ, P1 ;  /* 0x000000ff07080208 */ /* 0x000fca0000800000 */
[----:B------:R-:W-:-:S04]  /*01f0*/  FMUL.FTZ R4, R8, R8 ;  /* 0x0000000808047220 */ /* 0x000fc80000410000 */
[----:B------:R-:W-:-:S04]  /*0200*/  FFMA.FTZ R5, R4, R5, 0.018773360177874565125 ;  /* 0x3c99ca9704057423 */ /* 0x000fc80000010005 */
[----:B------:R-:W-:-:S04]  /*0210*/  FFMA.FTZ R5, R4, R5, 0.046769052743911743164 ;  /* 0x3d3f90e804057423 */ /* 0x000fc80000010005 */
[----:B------:R-:W-:-:S04]  /*0220*/  FFMA.FTZ R5, R4, R5, 0.074823014438152313232 ;  /* 0x3d993ccf04057423 */ /* 0x000fc80000010005 */
[----:B------:R-:W-:-:S04]  /*0230*/  FFMA.FTZ R5, R4, R5, 0.16667181253433227539 ;  /* 0x3e2aac0404057423 */ /* 0x000fc80000010005 */
[----:B------:R-:W-:-:S04]  /*0240*/  FMUL.FTZ R5, R4, R5 ;  /* 0x0000000504057220 */ /* 0x000fc80000410000 */
[----:B------:R-:W-:Y:S02]  /*0250*/  FFMA.FTZ R7, R8, R5, R8 ;  /* 0x0000000508077223 */ /* 0x000fe40000010008 */
[----:B------:R-:W0:Y:S02]  /*0260*/  LDC.64 R4, c[0x0][0x580] ;  /* 0x00016000ff047b82 */ /* 0x000e240000000a00 */
[----:B------:R-:W-:-:S04]  /*0270*/  FMUL.FTZ R2, R7, -2 ;  /* 0xc000000007027820 */ /* 0x000fc80000410000 */
[----:B------:R-:W-:-:S05]  /*0280*/  @P0 FFMA.FTZ R7, R9, 0.93318945169448852539, R2 ;  /* 0x3f6ee58109070823 */ /* 0x000fca0000010002 */
[C---:B------:R-:W-:Y:S02]  /*0290*/  FSETP.NAN.FTZ.AND P0, PT, R7.reuse, R7, PT ;  /* 0x000000070700720b */ /* 0x040fe40003f18000 */
[----:B------:R-:W-:-:S04]  /*02a0*/  LOP3.LUT R0, R7, 0x80000000, R0, 0xb8, !PT ;  /* 0x8000000007007812 */ /* 0x000fc800078eb800 */
[----:B------:R-:W-:Y:S02]  /*02b0*/  FSEL R0, R0, R7, !P0 ;  /* 0x0000000700007208 */ /* 0x000fe40004000000 */
[----:B------:R-:W-:Y:S02]  /*02c0*/  ISETP.GE.AND P0, PT, R3, UR4, PT ;  /* 0x0000000403007c0c */ /* 0x000fe4000bf06270 */
[----:B------:R-:W-:-:S05]  /*02d0*/  F2FP.BF16.F32.PACK_AB R0, RZ, R0 ;  /* 0x00000000ff00723e */ /* 0x000fca00000010ff */
[----:B0-----:R0:W-:Y:S06]  /*02e0*/  STG.E.U16 desc[UR6][R4.64], R0 ;  /* 0x0000000004007986 */ /* 0x0011ec000c101506 */
[----:B------:R-:W-:Y:S05]  /*02f0*/  @P0 BREAK.RELIABLE B1 ;  /* 0x0000000000010942 */ /* 0x000fea0003800100 */
[----:B------:R-:W-:Y:S05]  /*0300*/  @P0 BRA `(.L_x_580) ;  /* 0x0000000400100947 */ /* 0x000fea0003800000 */
[----:B0-----:R-:W0:Y:S02]  /*0310*/  LDC.64 R4, c[0x0][0x588] ;  /* 0x00016200ff047b82 */ /* 0x001e240000000a00 */
[----:B0-----:R0:W2:Y:S01]  /*0320*/  LDG.E.U16 R4, desc[UR6][R4.64] ;  /* 0x0000000604047981 */ /* 0x0010a2000c1e1500 */
[----:B------:R-:W-:Y:S02]  /*0330*/  MOV R7, 0x3f000000 ;  /* 0x3f00000000077802 */ /* 0x000fe40000000f00 */
[----:B------:R-:W-:Y:S02]  /*0340*/  MOV R9, 0x3fd774eb ;  /* 0x3fd774eb00097802 */ /* 0x000fe40000000f00 */
[----:B------:R-:W-:Y:S02]  /*0350*/  IADD3 R3, PT, PT, R3, 0x80, RZ ;  /* 0x0000008003037810 */ /* 0x000fe40007ffe0ff */
        /* <DEDUP_REMOVED lines=24> */
[----:B------:R-:W-:-:S04]  /*04e0*/  FSEL R0, R0, R7, !P0 ;  /* 0x0000000700007208 */ /* 0x000fc80004000000 */
[----:B------:R-:W-:-:S05]  /*04f0*/  F2FP.BF16.F32.PACK_AB R0, RZ, R0 ;  /* 0x00000000ff00723e */ /* 0x000fca00000010ff */
[----:B0-----:R0:W-:Y:S02]  /*0500*/  STG.E.U16 desc[UR6][R4.64], R0 ;  /* 0x0000000004007986 */ /* 0x0011e4000c101506 */
.L_x_579:
[----:B------:R-:W-:-:S13]  /*0510*/  ISETP.GE.AND P0, PT, R3, UR4, PT ;  /* 0x0000000403007c0c */ /* 0x000fda000bf06270 */
[----:B------:R-:W-:Y:S05]  /*0520*/  @P0 BREAK.RELIABLE B1 ;  /* 0x0000000000010942 */ /* 0x000fea0003800100 */
[----:B------:R-:W-:Y:S05]  /*0530*/  @P0 BRA `(.L_x_580) ;  /* 0x0000000000840947 */ /* 0x000fea0003800000 */
[----:B------:R-:W-:Y:S05]  /*0540*/  BSYNC.RELIABLE B1 ;  /* 0x0000000000017941 */ /* 0x000fea0003800100 */
.L_x_578:
[----:B0-----:R-:W0:Y:S02]  /*0550*/  LDC.64 R4, c[0x0][0x588] ;  /* 0x00016200ff047b82 */ /* 0x001e240000000a00 */
        /* <DEDUP_REMOVED lines=31> */
.L_x_580:
[----:B------:R-:W-:Y:S05]  /*0750*/  BSYNC.RECONVERGENT B0 ;  /* 0x0000000000007941 */ /* 0x000fea0003800200 */
.L_x_577:
[----:B------:R-:W-:Y:S05]  /*0760*/  WARPSYNC.ALL ;  /* 0x0000000000007948 */ /* 0x000fea0003800000 */
[----:B------:R-:W-:-:S13]  /*0770*/  ISETP.GE.AND P0, PT, R3, UR4, PT ;  /* 0x0000000403007c0c */ /* 0x000fda000bf06270 */
[----:B------:R-:W-:Y:S05]  /*0780*/  @P0 EXIT ;  /* 0x000000000000094d */ /* 0x000fea0003800000 */
[----:B------:R-:W2:Y:S02]  /*0790*/  LDC.64 R2, c[0x0][0x588] ;  /* 0x00016200ff027b82 */ /* 0x000ea40000000a00 */
[----:B--2---:R2:W3:Y:S01]  /*07a0*/  LDG.E.U16 R2, desc[UR6][R2.64] ;  /* 0x0000000602027981 */ /* 0x0044e2000c1e1500 */
[----:B01----:R-:W-:Y:S01]  /*07b0*/  HFMA2 R5, -RZ, RZ, 1.75, 0 ;  /* 0x3f000000ff057431 */ /* 0x003fe200000001ff */
[----:B--2---:R-:W-:Y:S02]  /*07c0*/  MOV R3, 0x3d4dd2f7 ;  /* 0x3d4dd2f700037802 */ /* 0x004fe40000000f00 */
[----:B---3--:R-:W-:-:S04]  /*07d0*/  SHF.L.U32 R0, R2, 0x10, RZ ;  /* 0x0000001002007819 */ /* 0x008fc800000006ff */
        /* <DEDUP_REMOVED lines=9> */
[----:B------:R-:W-:Y:S01]  /*0870*/  @P0 FSEL R7, R5, RZ, P1 ;  /* 0x000000ff05070208 */ /* 0x000fe20000800000 */
[----:B------:R-:W-:-:S04]  /*0880*/  HFMA2 R5, -RZ, RZ, 1.9599609375, 20144 ;  /* 0x3fd774ebff057431 */ /* 0x000fc800000001ff */
        /* <DEDUP_REMOVED lines=14> */
[----:B0-----:R-:W-:Y:S01]  /*0970*/  STG.E.U16 desc[UR6][R2.64], R0 ;  /* 0x0000000002007986 */ /* 0x001fe2000c101506 */
[----:B------:R-:W-:Y:S05]  /*0980*/  EXIT ;  /* 0x000000000000794d */ /* 0x000fea0003800000 */
.L_x_576:
[----:B------:R-:W0:Y:S01]  /*0990*/  LDCU UR4, c[0x0][0x380] ;  /* 0x00007000ff0477ac */ /* 0x000e220008000800 */
[----:B------:R-:W-:Y:S01]  /*09a0*/  IADD3 R2, PT, PT, R2, -0x1, RZ ;  /* 0xffffffff02027810 */ /* 0x000fe20007ffe0ff */
[----:B------:R-:W-:Y:S04]  /*09b0*/  BSSY.RECONVERGENT B0, `(.L_x_581) ;  /* 0x00003f4000007945 */ /* 0x000fe80003800200 */
[----:B------:R-:W-:Y:S01]  /*09c0*/  BSSY.RELIABLE B1, `(.L_x_582) ;  /* 0x00002a5000017945 */ /* 0x000fe20003800100 */
[----:B------:R-:W-:-:S04]  /*09d0*/  VIMNMX.U32 R0, PT, PT, R2, 0x18, PT ;  /* 0x0000001802007848 */ /* 0x000fc80003fe0000 */
[----:B------:R-:W-:Y:S02]  /*09e0*/  IADD3 R0, PT, PT, R0, 0x1, RZ ;  /* 0x0000000100007810 */ /* 0x000fe40007ffe0ff */
[----:B0-----:R-:W-:-:S13]  /*09f0*/  ISETP.GE.AND P0, PT, R3, UR4, PT ;  /* 0x0000000403007c0c */ /* 0x001fda000bf06270 */
[----:B------:R-:W-:Y:S05]  /*0a00*/  @P0 BRA `(.L_x_583) ;  /* 0x0000002800740947 */ /* 0x000fea0003800000 */
[----:B------:R-:W0:Y:S01]  /*0a10*/  LDCU.64 UR8, c[0x0][0x390] ;  /* 0x00007200ff0877ac */ /* 0x000e220008000a00 */
[----:B------:R-:W-:Y:S01]  /*0a20*/  HFMA2 R4, -RZ, RZ, 0, 0 ;  /* 0x00000000ff047431 */ /* 0x000fe200000001ff */
[----:B------:R-:W-:Y:S01]  /*0a30*/  MOV R5, R3 ;  /* 0x0000000300057202 */ /* 0x000fe20000000f00 */
[----:B------:R-:W1:Y:S01]  /*0a40*/  LDCU UR5, c[0x0][0x38c] ;  /* 0x00007180ff0577ac */ /* 0x000e620008000800 */
[----:B------:R-:W-:Y:S01]  /*0a50*/  ISETP.NE.AND P0, PT, R2, RZ, PT ;  /* 0x000000ff0200720c */ /* 0x000fe20003f05270 */
[----:B------:R-:W2:Y:S01]  /*0a60*/  LDCU.64 UR10, c[0x0][0x4b8] ;  /* 0x00009700ff0a77ac */ /* 0x000ea20008000a00 */
[----:B0-----:R-:W-:-:S05]  /*0a70*/  IMAD.HI.U32 R6, R3, UR8, R4 ;  /* 0x0000000803067c27 */ /* 0x001fca000f8e0004 */
[----:B------:R-:W-:-:S04]  /*0a80*/  SHF.R.U32.HI R7, RZ, UR9, R6 ;  /* 0x00000009ff077c19 */ /* 0x000fc80008011606 */
[----:B------:R-:W-:-:S05]  /*0a90*/  IADD3 R4, PT, PT, -R7, RZ, RZ ;  /* 0x000000ff07047210 */ /* 0x000fca0007ffe1ff */
[----:B-1----:R-:W-:-:S04]  /*0aa0*/  IMAD R4, R4, UR5, R3 ;  /* 0x0000000504047c24 */ /* 0x002fc8000f8e0203 */
[C---:B--2---:R-:W-:Y:S02]  /*0ab0*/  IMAD R5, R4.reuse, UR10, RZ ;  /* 0x0000000a04057c24 */ /* 0x044fe4000f8e02ff */
[----:B------:R-:W-:Y:S01]  /*0ac0*/  IMAD R4, R4, UR11, RZ ;  /* 0x0000000b04047c24 */ /* 0x000fe2000f8e02ff */
[----:B------:R-:W-:Y:S06]  /*0ad0*/  @!P0 BRA `(.L_x_584) ;  /* 0x0000001000748947 */ /* 0x000fec0003800000 */
[----:B------:R-:W0:Y:S01]  /*0ae0*/  LDCU.64 UR8, c[0x0][0x398] ;  /* 0x00007300ff0877ac */ /* 0x000e220008000a00 */
[----:B------:R-:W-:Y:S02]  /*0af0*/  MOV R6, RZ ;  /* 0x000000ff00067202 */ /* 0x000fe40000000f00 */
[----:B------:R-:W-:Y:S01]  /*0b00*/  ISETP.NE.AND P0, PT, R0, 0x2, PT ;  /* 0x000000020000780c */ /* 0x000fe20003f05270 */
[----:B------:R-:W1:Y:S01]  /*0b10*/  LDCU UR5, c[0x0][0x3a0] ;  /* 0x00007400ff0577ac */ /* 0x000e620008000800 */
[----:B------:R-:W2:Y:S01]  /*0b20*/  LDCU.64 UR10, c[0x0][0x4c0] ;  /* 0x00009800ff0a77ac */ /* 0x000ea20008000a00 */
[----:B0-----:R-:W-:-:S05]  /*0b30*/  IMAD.HI.U32 R8, R7, UR9, R6 ;  /* 0x0000000907087c27 */ /* 0x001fca000f8e0006 */
[----:B-1----:R-:W-:-:S04]  /*0b40*/  SHF.R.U32.HI R9, RZ, UR5, R8 ;  /* 0x00000005ff097c19 */ /* 0x002fc80008011608 */
[----:B------:R-:W-:-:S05]  /*0b50*/  IADD3 R6, PT, PT, -R9, RZ, RZ ;  /* 0x000000ff09067210 */ /* 0x000fca0007ffe1ff */
[----:B------:R-:W-:-:S04]  /*0b60*/  IMAD R6, R6, UR8, R7 ;  /* 0x0000000806067c24 */ /* 0x000fc8000f8e0207 */
[C---:B--2---:R-:W-:Y:S02]  /*0b70*/  IMAD R5, R6.reuse, UR10, R5 ;  /* 0x0000000a06057c24 */ /* 0x044fe4000f8e0205 */
[----:B------:R-:W-:Y:S01]  /*0b80*/  IMAD R4, R6, UR11, R4 ;  /* 0x0000000b06047c24 */ /* 0x000fe2000f8e0204 */
[----:B------:R-:W-:Y:S06]  /*0b90*/  @!P0 BRA `(.L_x_584) ;  /* 0x0000001000448947 */ /* 0x000fec0003800000 */
[----:B------:R-:W0:Y:S01]  /*0ba0*/  LDCU.64 UR8, c[0x0][0x3a8] ;  /* 0x00007500ff0877ac */ /* 0x000e220008000a00 */
[----:B------:R-:W-:Y:S01]  /*0bb0*/  HFMA2 R8, -RZ, RZ, 0, 0 ;  /* 0x00000000ff087431 */ /* 0x000fe200000001ff */
[----:B------:R-:W-:Y:S01]  /*0bc0*/  ISETP.NE.AND P0, PT, R0, 0x3, PT ;  /* 0x000000030000780c */ /* 0x000fe20003f05270 */
[----:B------:R-:W1:Y:S01]  /*0bd0*/  LDCU UR5, c[0x0][0x3a4] ;  /* 0x00007480ff0577ac */ /* 0x000e620008000800 */
[----:B------:R-:W2:Y:S02]  /*0be0*/  LDCU.64 UR10, c[0x0][0x4c8] ;  /* 0x00009900ff0a77ac */ /* 0x000ea40008000a00 */
[----:B0-----:R-:W-:-:S05]  /*0bf0*/  IMAD.HI.U32 R6, R9, UR8, R8 ;  /* 0x0000000809067c27 */ /* 0x001fca000f8e0008 */
[----:B------:R-:W-:-:S04]  /*0c00*/  SHF.R.U32.HI R7, RZ, UR9, R6 ;  /* 0x00000009ff077c19 */ /* 0x000fc80008011606 */
[----:B------:R-:W-:-:S05]  /*0c10*/  IADD3 R8, PT, PT, -R7, RZ, RZ ;  /* 0x000000ff07087210 */ /* 0x000fca0007ffe1ff */
[----:B-1----:R-:W-:-:S04]  /*0c20*/  IMAD R8, R8, UR5, R9 ;  /* 0x0000000508087c24 */ /* 0x002fc8000f8e0209 */
[C---:B--2---:R-:W-:Y:S02]  /*0c30*/  IMAD R5, R8.reuse, UR10, R5 ;  /* 0x0000000a08057c24 */ /* 0x044fe4000f8e0205 */
[----:B------:R-:W-:Y:S01]  /*0c40*/  IMAD R4, R8, UR11, R4 ;  /* 0x0000000b08047c24 */ /* 0x000fe2000f8e0204 */
        /* <DEDUP_REMOVED lines=241> */
[----:B------:R-:W-:Y:S01]  /*1b60*/  ISETP.NE.AND P0, PT, R0, 0x18, PT ;  /* 0x000000180000780c */ /* 0x000fe20003f05270 */
[----:B------:R-:W0:Y:S01]  /*1b70*/  LDCU.64 UR8, c[0x0][0x4a0] ;  /* 0x00009400ff0877ac */ /* 0x000e220008000a00 */
[----:B------:R-:W-:Y:S01]  /*1b80*/  HFMA2 R6, -RZ, RZ, 0, 0 ;  /* 0x00000000ff067431 */ /* 0x000fe200000001ff */
[----:B------:R-:W1:Y:S01]  /*1b90*/  LDCU UR5, c[0x0][0x4a8] ;  /* 0x00009500ff0577ac */ /* 0x000e620008000800 */
[----:B------:R-:W2:Y:S09]  /*1ba0*/  LDCU.64 UR10, c[0x0][0x570] ;  /* 0x0000ae00ff0a77ac */ /* 0x000eb20008000a00 */
[----:B------:R-:W3:Y:S01]  /*1bb0*/  @P0 LDC.64 R14, c[0x0][0x4b0] ;  /* 0x00012c00ff0e0b82 */ /* 0x000ee20000000a00 */
[----:B0-----:R-:W-:-:S07]  /*1bc0*/  IMAD.HI.U32 R10, R7, UR9, R6 ;  /* 0x00000009070a7c27 */ /* 0x001fce000f8e0006 */
[----:B------:R-:W0:Y:S01]  /*1bd0*/  @P0 LDC R17, c[0x0][0x4ac] ;  /* 0x00012b00ff110b82 */ /* 0x000e220000000800 */
[----:B-1----:R-:W-:Y:S02]  /*1be0*/  SHF.R.U32.HI R11, RZ, UR5, R10 ;  /* 0x00000005ff0b7c19 */ /* 0x002fe4000801160a */
[----:B------:R-:W-:Y:S02]  /*1bf0*/  @P0 MOV R10, RZ ;  /* 0x000000ff000a0202 */ /* 0x000fe40000000f00 */
[----:B------:R-:W-:-:S03]  /*1c00*/  IADD3 R13, PT, PT, -R11, RZ, RZ ;  /* 0x000000ff0b0d7210 */ /* 0x000fc60007ffe1ff */
[----:B------:R-:W1:Y:S01]  /*1c10*/  @P0 LDC.64 R8, c[0x0][0x578] ;  /* 0x00015e00ff080b82 */ /* 0x000e620000000a00 */
[----:B---3--:R-:W-:-:S05]  /*1c20*/  @P0 IMAD.HI.U32 R6, R11, R14, R10 ;  /* 0x0000000e0b060227 */ /* 0x008fca00078e000a */
[----:B------:R-:W-:Y:S01]  /*1c30*/  @P0 SHF.R.U32.HI R10, RZ, R15, R6 ;  /* 0x0000000fff0a0219 */ /* 0x000fe20000011606 */
[----:B------:R-:W-:-:S03]  /*1c40*/  IMAD R6, R13, UR8, R7 ;  /* 0x000000080d067c24 */ /* 0x000fc6000f8e0207 */
[----:B------:R-:W-:Y:S01]  /*1c50*/  @P0 IADD3 R10, PT, PT, -R10, RZ, RZ ;  /* 0x000000ff0a0a0210 */ /* 0x000fe20007ffe1ff */
[C---:B--2---:R-:W-:Y:S02]  /*1c60*/  IMAD R5, R6.reuse, UR10, R5 ;  /* 0x0000000a06057c24 */ /* 0x044fe4000f8e0205 */
[----:B------:R-:W-:Y:S02]  /*1c70*/  IMAD R4, R6, UR11, R4 ;  /* 0x0000000b06047c24 */ /* 0x000fe4000f8e0204 */
[----:B0-----:R-:W-:-:S04]  /*1c80*/  @P0 IMAD R10, R10, R17, R11 ;  /* 0x000000110a0a0224 */ /* 0x001fc800078e020b */
[C---:B-1----:R-:W-:Y:S02]  /*1c90*/  @P0 IMAD R5, R10.reuse, R8, R5 ;  /* 0x000000080a050224 */ /* 0x042fe400078e0205 */
[----:B------:R-:W-:-:S07]  /*1ca0*/  @P0 IMAD R4, R10, R9, R4 ;  /* 0x000000090a040224 */ /* 0x000fce00078e0204 */
.L_x_584:
[----:B------:R-:W0:Y:S02]  /*1cb0*/  LDCU.128 UR8, c[0x0][0x580] ;  /* 0x0000b000ff0877ac */ /* 0x000e240008000c00 */
[----:B0-----:R-:W-:-:S04]  /*1cc0*/  IADD3 R6, P0, PT, R4, UR10, RZ ;  /* 0x0000000a04067c10 */ /* 0x001fc8000ff1e0ff */
[----:B------:R-:W-:-:S05]  /*1cd0*/  IADD3.X R7, PT, PT, RZ, UR11, RZ, P0, !PT ;  /* 0x0000000bff077c10 */ /* 0x000fca00087fe4ff */
[----:B------:R0:W2:Y:S01]  /*1ce0*/  LDG.E.U16 R6, desc[UR6][R6.64] ;  /* 0x0000000606067981 */ /* 0x0000a2000c1e1500 */
        /* <DEDUP_REMOVED lines=27> */
[----:B------:R-:W-:Y:S02]  /*1ea0*/  IADD3 R4, P0, PT, R5, UR8, RZ ;  /* 0x0000000805047c10 */ /* 0x000fe4000ff1e0ff */
[----:B------:R-:W-:Y:S02]  /*1eb0*/  F2FP.BF16.F32.PACK_AB R11, RZ, R11 ;  /* 0x0000000bff0b723e */ /* 0x000fe400000010ff */
[----:B------:R-:W-:Y:S02]  /*1ec0*/  IADD3.X R5, PT, PT, RZ, UR9, RZ, P0, !PT ;  /* 0x00000009ff057c10 */ /* 0x000fe400087fe4ff */
[----:B------:R-:W-:-:S03]  /*1ed0*/  ISETP.GE.AND P0, PT, R3, UR4, PT ;  /* 0x0000000403007c0c */ /* 0x000fc6000bf06270 */
[----:B------:R0:W-:Y:S10]  /*1ee0*/  STG.E.U16 desc[UR6][R4.64], R11 ;  /* 0x0000000b04007986 */ /* 0x0001f4000c101506 */
[----:B------:R-:W-:Y:S05]  /*1ef0*/  @P0 BREAK.RELIABLE B1 ;  /* 0x0000000000010942 */ /* 0x000fea0003800100 */
[----:B------:R-:W-:Y:S05]  /*1f00*/  @P0 BRA `(.L_x_585) ;  /* 0x0000002800780947 */ /* 0x000fea0003800000 */
[----:B------:R-:W1:Y:S01]  /*1f10*/  LDCU.64 UR8, c[0x0][0x390] ;  /* 0x00007200ff0877ac */ /* 0x000e620008000a00 */
[----:B0-----:R-:W-:Y:S01]  /*1f20*/  HFMA2 R4, -RZ, RZ, 0, 0 ;  /* 0x00000000ff047431 */ /* 0x001fe200000001ff */
[----:B------:R-:W-:Y:S01]  /*1f30*/  MOV R5, R3 ;  /* 0x0000000300057202 */ /* 0x000fe20000000f00 */
[----:B------:R-:W0:Y:S01]  /*1f40*/  LDCU UR5, c[0x0][0x38c] ;  /* 0x00007180ff0577ac */ /* 0x000e220008000800 */
[----:B------:R-:W-:Y:S01]  /*1f50*/  ISETP.NE.AND P0, PT, R2, RZ, PT ;  /* 0x000000ff0200720c */ /* 0x000fe20003f05270 */
[----:B------:R-:W2:Y:S01]  /*1f60*/  LDCU.64 UR10, c[0x0][0x4b8] ;  /* 0x00009700ff0a77ac */ /* 0x000ea20008000a00 */
[----:B-1----:R-:W-:-:S05]  /*1f70*/  IMAD.HI.U32 R6, R3, UR8, R4 ;  /* 0x0000000803067c27 */ /* 0x002fca000f8e0004 */
[----:B------:R-:W-:-:S04]  /*1f80*/  SHF.R.U32.HI R7, RZ, UR9, R6 ;  /* 0x00000009ff077c19 */ /* 0x000fc80008011606 */
[----:B------:R-:W-:-:S05]  /*1f90*/  IADD3 R4, PT, PT, -R7, RZ, RZ ;  /* 0x000000ff07047210 */ /* 0x000fca0007ffe1ff */
[----:B0-----:R-:W-:-:S04]  /*1fa0*/  IMAD R4, R4, UR5, R3 ;  /* 0x0000000504047c24 */ /* 0x001fc8000f8e0203 */
        /* <DEDUP_REMOVED lines=288> */
.L_x_586:
        /* <DEDUP_REMOVED lines=33> */
[----:B------:R-:W-:-:S05]  /*33c0*/  IADD3.X R5, PT, PT, RZ, UR9, RZ, P0, !PT ;  /* 0x00000009ff057c10 */ /* 0x000fca00087fe4ff */
[----:B------:R0:W-:Y:S04]  /*33d0*/  STG.E.U16 desc[UR6][R4.64], R11 ;  /* 0x0000000b04007986 */ /* 0x0001e8000c101506 */
.L_x_583:
[----:B------:R-:W-:-:S13]  /*33e0*/  ISETP.GE.AND P0, PT, R3, UR4, PT ;  /* 0x0000000403007c0c */ /* 0x000fda000bf06270 */
[----:B------:R-:W-:Y:S05]  /*33f0*/  @P0 BREAK.RELIABLE B1 ;  /* 0x0000000000010942 */ /* 0x000fea0003800100 */
[----:B------:R-:W-:Y:S05]  /*3400*/  @P0 BRA `(.L_x_585) ;  /* 0x0000001400380947 */ /* 0x000fea0003800000 */
[----:B------:R-:W-:Y:S05]  /*3410*/  BSYNC.RELIABLE B1 ;  /* 0x0000000000017941 */ /* 0x000fea0003800100 */
.L_x_582:
        /* <DEDUP_REMOVED lines=298> */
.L_x_587:
        /* <DEDUP_REMOVED lines=35> */
.L_x_585:
[----:B------:R-:W-:Y:S05]  /*48f0*/  BSYNC.RECONVERGENT B0 ;  /* 0x0000000000007941 */ /* 0x000fea0003800200 */
.L_x_581:
[----:B------:R-:W-:Y:S05]  /*4900*/  WARPSYNC.ALL ;  /* 0x0000000000007948 */ /* 0x000fea0003800000 */
[----:B------:R-:W-:-:S13]  /*4910*/  ISETP.GE.AND P0, PT, R3, UR4, PT ;  /* 0x0000000403007c0c */ /* 0x000fda000bf06270 */
[----:B------:R-:W-:Y:S05]  /*4920*/  @P0 EXIT ;  /* 0x000000000000094d */ /* 0x000fea0003800000 */
[----:B------:R-:W2:Y:S01]  /*4930*/  LDCU.64 UR4, c[0x0][0x390] ;  /* 0x00007200ff0477ac */ /* 0x000ea20008000a00 */
[----:B01----:R-:W-:Y:S01]  /*4940*/  HFMA2 R4, -RZ, RZ, 0, 0 ;  /* 0x00000000ff047431 */ /* 0x003fe200000001ff */
[----:B------:R-:W-:Y:S01]  /*4950*/  MOV R5, R3 ;  /* 0x0000000300057202 */ /* 0x000fe20000000f00 */
[----:B------:R-:W0:Y:S01]  /*4960*/  LDCU UR8, c[0x0][0x38c] ;  /* 0x00007180ff0877ac */ /* 0x000e220008000800 */
[----:B------:R-:W-:Y:S01]  /*4970*/  ISETP.NE.AND P0, PT, R2, RZ, PT ;  /* 0x000000ff0200720c */ /* 0x000fe20003f05270 */
[----:B------:R-:W1:Y:S01]  /*4980*/  LDCU.64 UR10, c[0x0][0x4b8] ;  /* 0x00009700ff0a77ac */ /* 0x000e620008000a00 */
[----:B--2---:R-:W-:-:S05]  /*4990*/  IMAD.HI.U32 R4, R3, UR4, R4 ;  /* 0x0000000403047c27 */ /* 0x004fca000f8e0004 */
[----:B------:R-:W-:-:S04]  /*49a0*/  SHF.R.U32.HI R5, RZ, UR5, R4 ;  /* 0x00000005ff057c19 */ /* 0x000fc80008011604 */
[----:B------:R-:W-:-:S05]  /*49b0*/  IADD3 R6, PT, PT, -R5, RZ, RZ ;  /* 0x000000ff05067210 */ /* 0x000fca0007ffe1ff */
[----:B0-----:R-:W-:-:S04]  /*49c0*/  IMAD R2, R6, UR8, R3 ;  /* 0x0000000806027c24 */ /* 0x001fc8000f8e0203 */
[C---:B-1----:R-:W-:Y:S02]  /*49d0*/  IMAD R3, R2.reuse, UR10, RZ ;  /* 0x0000000a02037c24 */ /* 0x042fe4000f8e02ff */
        /* <DEDUP_REMOVED lines=269> */
[----:B------:R-:W1:Y:S10]  /*5ab0*/  LDCU UR4, c[0x0][0x4a8] ;  /* 0x00009500ff0477ac */ /* 0x000e740008000800 */
[----:B------:R-:W2:Y:S01]  /*5ac0*/  @P0 LDC.64 R8, c[0x0][0x4b0] ;  /* 0x00012c00ff080b82 */ /* 0x000ea20000000a00 */
[----:B0-----:R-:W-:-:S07]  /*5ad0*/  IMAD.HI.U32 R6, R5, UR9, R4 ;  /* 0x0000000905067c27 */ /* 0x001fce000f8e0004 */
[----:B------:R-:W0:Y:S01]  /*5ae0*/  @P0 LDC R11, c[0x0][0x4ac] ;  /* 0x00012b00ff0b0b82 */ /* 0x000e220000000800 */
[----:B-1----:R-:W-:Y:S01]  /*5af0*/  SHF.R.U32.HI R7, RZ, UR4, R6 ;  /* 0x00000004ff077c19 */ /* 0x002fe20008011606 */
[----:B------:R-:W1:Y:S01]  /*5b00*/  LDCU.64 UR4, c[0x0][0x570] ;  /* 0x0000ae00ff0477ac */ /* 0x000e620008000a00 */
[----:B------:R-:W-:Y:S02]  /*5b10*/  @P0 MOV R6, RZ ;  /* 0x000000ff00060202 */ /* 0x000fe40000000f00 */
[----:B------:R-:W-:-:S03]  /*5b20*/  IADD3 R4, PT, PT, -R7, RZ, RZ ;  /* 0x000000ff07047210 */ /* 0x000fc60007ffe1ff */
[----:B------:R-:W3:Y:S02]  /*5b30*/  @P0 LDC.64 R12, c[0x0][0x578] ;  /* 0x00015e00ff0c0b82 */ /* 0x000ee40000000a00 */
[----:B------:R-:W-:Y:S02]  /*5b40*/  IMAD R4, R4, UR8, R5 ;  /* 0x0000000804047c24 */ /* 0x000fe4000f8e0205 */
[----:B--2---:R-:W-:-:S05]  /*5b50*/  @P0 IMAD.HI.U32 R0, R7, R8, R6 ;  /* 0x0000000807000227 */ /* 0x004fca00078e0006 */
[----:B------:R-:W-:Y:S01]  /*5b60*/  @P0 SHF.R.U32.HI R0, RZ, R9, R0 ;  /* 0x00000009ff000219 */ /* 0x000fe20000011600 */
[C---:B-1----:R-:W-:Y:S02]  /*5b70*/  IMAD R3, R4.reuse, UR4, R3 ;  /* 0x0000000404037c24 */ /* 0x042fe4000f8e0203 */
[----:B------:R-:W-:Y:S01]  /*5b80*/  IMAD R2, R4, UR5, R2 ;  /* 0x0000000504027c24 */ /* 0x000fe2000f8e0202 */
[----:B------:R-:W-:-:S05]  /*5b90*/  @P0 IADD3 R6, PT, PT, -R0, RZ, RZ ;  /* 0x000000ff00060210 */ /* 0x000fca0007ffe1ff */
[----:B0-----:R-:W-:-:S04]  /*5ba0*/  @P0 IMAD R6, R11, R6, R7 ;  /* 0x000000060b060224 */ /* 0x001fc800078e0207 */
[C---:B---3--:R-:W-:Y:S02]  /*5bb0*/  @P0 IMAD R3, R6.reuse, R12, R3 ;  /* 0x0000000c06030224 */ /* 0x048fe400078e0203 */
[----:B------:R-:W-:-:S07]  /*5bc0*/  @P0 IMAD R2, R6, R13, R2 ;  /* 0x0000000d06020224 */ /* 0x000fce00078e0202 */
.L_x_588:
[----:B------:R-:W0:Y:S02]  /*5bd0*/  LDCU.128 UR8, c[0x0][0x580] ;  /* 0x0000b000ff0877ac */ /* 0x000e240008000c00 */
[----:B0-----:R-:W-:-:S04]  /*5be0*/  IADD3 R4, P0, PT, R2, UR10, RZ ;  /* 0x0000000a02047c10 */ /* 0x001fc8000ff1e0ff */
[----:B------:R-:W-:-:S05]  /*5bf0*/  IADD3.X R5, PT, PT, RZ, UR11, RZ, P0, !PT ;  /* 0x0000000bff057c10 */ /* 0x000fca00087fe4ff */
[----:B------:R0:W2:Y:S01]  /*5c00*/  LDG.E.U16 R4, desc[UR6][R4.64] ;  /* 0x0000000604047981 */ /* 0x0000a2000c1e1500 */
[----:B------:R-:W-:Y:S02]  /*5c10*/  MOV R7, 0x3f000000 ;  /* 0x3f00000000077802 */ /* 0x000fe40000000f00 */
        /* <DEDUP_REMOVED lines=11> */
[----:B------:R-:W-:Y:S02]  /*5cd0*/  @P0 FSEL R8, R7, RZ, P1 ;  /* 0x000000ff07080208 */ /* 0x000fe40000800000 */
[----:B------:R-:W-:-:S03]  /*5ce0*/  MOV R7, 0x3fd774eb ;  /* 0x3fd774eb00077802 */ /* 0x000fc60000000f00 */
[----:B------:R-:W-:-:S04]  /*5cf0*/  FMUL.FTZ R4, R8, R8 ;  /* 0x0000000808047220 */ /* 0x000fc80000410000 */
[----:B------:R-:W-:-:S04]  /*5d00*/  FFMA.FTZ R5, R4, R5, 0.018773360177874565125 ;  /* 0x3c99ca9704057423 */ /* 0x000fc80000010005 */
[----:B------:R-:W-:-:S04]  /*5d10*/  FFMA.FTZ R5, R4, R5, 0.046769052743911743164 ;  /* 0x3d3f90e804057423 */ /* 0x000fc80000010005 */
[----:B------:R-:W-:-:S04]  /*5d20*/  FFMA.FTZ R5, R4, R5, 0.074823014438152313232 ;  /* 0x3d993ccf04057423 */ /* 0x000fc80000010005 */
[----:B------:R-:W-:-:S04]  /*5d30*/  FFMA.FTZ R5, R4, R5, 0.16667181253433227539 ;  /* 0x3e2aac0404057423 */ /* 0x000fc80000010005 */
[----:B------:R-:W-:-:S04]  /*5d40*/  FMUL.FTZ R5, R4, R5 ;  /* 0x0000000504057220 */ /* 0x000fc80000410000 */
        /* <DEDUP_REMOVED lines=9> */
[----:B------:R-:W-:Y:S01]  /*5de0*/  STG.E.U16 desc[UR6][R2.64], R0 ;  /* 0x0000000002007986 */ /* 0x000fe2000c101506 */
[----:B------:R-:W-:Y:S05]  /*5df0*/  EXIT ;  /* 0x000000000000794d */ /* 0x000fea0003800000 */
.L_x_589:
        /* <DEDUP_REMOVED lines=16> */
.L_x_14590:


//--------------------- .text._ZN2at6native27unrolled_elementwise_kernelIZZZNS0_16asin_kernel_cudaERNS_18TensorIteratorBaseEENKUlvE0_clEvENKUlvE2_clEvEUlN3c108BFloat16EE_St5arrayIPcLm2EELi4E23TrivialOffsetCalculatorILi1EjESD_NS0_6memory15LoadWithoutCastENSE_16StoreWithoutCastEEEviT_T0_T2_T3_T4_T5_ --------------------------
	.section	.text._ZN2at6native27unrolled_elementwise_kernelIZZZNS0_16asin_kernel_cudaERNS_18TensorIteratorBaseEENKUlvE0_clEvENKUlvE2_clEvEUlN3c108BFloat16EE_St5arrayIPcLm2EELi4E23TrivialOffsetCalculatorILi1EjESD_NS0_6memory15LoadWithoutCastENSE_16StoreWithoutCastEEEviT_T0_T2_T3_T4_T5_,"ax",@progbits
	.align	128
        .global         _ZN2at6native27unrolled_elementwise_kernelIZZZNS0_16asin_kernel_cudaERNS_18TensorIteratorBaseEENKUlvE0_clEvENKUlvE2_clEvEUlN3c108BFloat16EE_St5arrayIPcLm2EELi4E23TrivialOffsetCalculatorILi1EjESD_NS0_6memory15LoadWithoutCastENSE_16StoreWithoutCastEEEviT_T0_T2_T3_T4_T5_
        .type           _ZN2at6native27unrolled_elementwise_kernelIZZZNS0_16asin_kernel_cudaERNS_18TensorIteratorBaseEENKUlvE0_clEvENKUlvE2_clEvEUlN3c108BFloat16EE_St5arrayIPcLm2EELi4E23TrivialOffsetCalculatorILi1EjESD_NS0_6memory15LoadWithoutCastENSE_16StoreWithoutCastEEEviT_T0_T2_T3_T4_T5_,@function
        .size           _ZN2at6native27unrolled_elementwise_kernelIZZZNS0_16asin_kernel_cudaERNS_18TensorIteratorBaseEENKUlvE0_clEvENKUlvE2_clEvEUlN3c108BFloat16EE_St5arrayIPcLm2EELi4E23TrivialOffsetCalculatorILi1EjESD_NS0_6memory15LoadWithoutCastENSE_16StoreWithoutCastEEEviT_T0_T2_T3_T4_T5_,(.L_x_14591 - _ZN2at6native27unrolled_elementwise_kernelIZZZNS0_16asin_kernel_cudaERNS_18TensorIteratorBaseEENKUlvE0_clEvENKUlvE2_clEvEUlN3c108BFloat16EE_St5arrayIPcLm2EELi4E23TrivialOffsetCalculatorILi1EjESD_NS0_6memory15LoadWithoutCastENSE_16StoreWithoutCastEEEviT_T0_T2_T3_T4_T5_)
        .other          _ZN2at6native27unrolled_elementwise_kernelIZZZNS0_16asin_kernel_cudaERNS_18TensorIteratorBaseEENKUlvE0_clEvENKUlvE2_clEvEUlN3c108BFloat16EE_St5arrayIPcLm2EELi4E23TrivialOffsetCalculatorILi1EjESD_NS0_6memory15LoadWithoutCastENSE_16StoreWithoutCastEEEviT_T0_T2_T3_T4_T5_,@"STO_CUDA_ENTRY STV_DEFAULT"
_ZN2at6native27unrolled_elementwise_kernelIZZZNS0_16asin_kernel_cudaERNS_18TensorIteratorBaseEENKUlvE0_clEvENKUlvE2_clEvEUlN3c108BFloat16EE_St5arrayIPcLm2EELi4E23TrivialOffsetCalculatorILi1EjESD_NS0_6memory15LoadWithoutCastENSE_16StoreWithoutCastEEEviT_T0_T2_T3_T4_T5_:
.text._ZN2at6native27unrolled_elementwise_kernelIZZZNS0_16asin_kernel_cudaERNS_18TensorIteratorBaseEENKUlvE0_clEvENKUlvE2_clEvEUlN3c108BFloat16EE_St5arrayIPcLm2EELi4E23TrivialOffsetCalculatorILi1EjESD_NS0_6memory15LoadWithoutCastENSE_16StoreWithoutCastEEEviT_T0_T2_T3_T4_T5_:
[----:B------:R-:W-:Y:S01]  /*0000*/  LDC R1, c[0x0][0x37c] ;  /* 0x0000df00ff017b82 */ /* 0x000fe20000000800 */
[----:B------:R-:W0:Y:S07]  /*0010*/  S2R R3, SR_CTAID.X ;  /* 0x0000000000037919 */ /* 0x000e2e0000002500 */
[----:B------:R-:W0:Y:S01]  /*0020*/  LDC R0, c[0x0][0x380] ;  /* 0x0000e000ff007b82 */ /* 0x000e220000000800 */
[----:B------:R-:W1:Y:S01]  /*0030*/  LDCU.64 UR4, c[0x0][0x358] ;  /* 0x00006b00ff0477ac */ /* 0x000e620008000a00 */
[----:B------:R-:W-:Y:S01]  /*0040*/  PRMT R8, RZ, 0x7610, R8 ;  /* 0x00007610ff087816 */ /* 0x000fe20000000008 */
[----:B------:R-:W2:Y:S01]  /*0050*/  S2R R2, SR_TID.X ;  /* 0x0000000000027919 */ /* 0x000ea20000002100 */
[----:B------:R-:W-:Y:S01]  /*0060*/  PRMT R4, RZ, 0x7610, R4 ;  /* 0x00007610ff047816 */ /* 0x000fe20000000004 */
[----:B0-----:R-:W-:Y:S01]  /*0070*/  IMAD R5, R3, -0x200, R0 ;  /* 0xfffffe0003057824 */ /* 0x001fe200078e0200 */
[----:B--2---:R-:W-:-:S04]  /*0080*/  MOV R0, R2 ;  /* 0x0000000200007202 */ /* 0x004fc80000000f00 */
[----:B------:R-:W-:-:S13]  /*0090*/  ISETP.GE.AND P0, PT, R2, R5, PT ;  /* 0x000000050200720c */ /* 0x000fda0003f06270 */
[----:B------:R-:W-:-:S04]  /*00a0*/  @!P0 IADD3 R2, PT, PT, R0, 0x80, RZ ;  /* 0x0000008000028810 */ /* 0x000fc80007ffe0ff */
[----:B------:R-:W-:-:S13]  /*00b0*/  ISETP.GE.AND P1, PT, R2, R5, PT ;  /* 0x000000050200720c */ /* 0x000fda0003f26270 */
[----:B------:R-:W-:Y:S01]  /*00c0*/  @!P1 LEA R9, R3, R2, 0x9 ;  /* 0x0000000203099211 */ /* 0x000fe200078e48ff */
[----:B------:R-:W0:Y:S01]  /*00d0*/  @!P1 LDC.64 R10, c[0x0][0x390] ;  /* 0x0000e400ff0a9b82 */ /* 0x000e220000000a00 */
[----:B------:R-:W-:-:S04]  /*00e0*/  @!P1 IADD3 R2, PT, PT, R2, 0x80, RZ ;  /* 0x0000008002029810 */ /* 0x000fc80007ffe0ff */
[----:B------:R-:W-:-:S13]  /*00f0*/  ISETP.GE.AND P3, PT, R2, R5, PT ;  /* 0x000000050200720c */ /* 0x000fda0003f66270 */
[----:B------:R-:W2:Y:S01]  /*0100*/  @!P3 LDC.64 R6, c[0x0][0x390] ;  /* 0x0000e400ff06bb82 */ /* 0x000ea20000000a00 */
[----:B------:R-:W-:Y:S01]  /*0110*/  @!P3 LEA R17, R3, R2, 0x9 ;  /* 0x000000020311b211 */ /* 0x000fe200078e48ff */
[----:B------:R-:W-:Y:S02]  /*0120*/  @!P3 VIADD R2, R2, 0x80 ;  /* 0x000000800202b836 */ /* 0x000fe40000000000 */
[----:B0-----:R-:W-:-:S03]  /*0130*/  @!P1 IMAD.WIDE.U32 R10, R9, 0x2, R10 ;  /* 0x00000002090a9825 */ /* 0x001fc600078e000a */
[----:B------:R-:W-:Y:S01]  /*0140*/  ISETP.GE.AND P2, PT, R2, R5, PT ;  /* 0x000000050200720c */ /* 0x000fe20003f46270 */
[----:B--2---:R-:W-:Y:S01]  /*0150*/  @!P3 IMAD.WIDE.U32 R16, R17, 0x2, R6 ;  /* 0x000000021110b825 */ /* 0x004fe200078e0006 */
[C---:B------:R-:W-:Y:S01]  /*0160*/  @!P0 LEA R9, R3.reuse, R0, 0x9 ;  /* 0x0000000003098211 */ /* 0x040fe200078e48ff */
[----:B------:R-:W0:Y:S10]  /*0170*/  @!P0 LDC.64 R6, c[0x0][0x390] ;  /* 0x0000e400ff068b82 */ /* 0x000e340000000a00 */
[----:B------:R-:W-:Y:S01]  /*0180*/  @!P2 LEA R15, R3, R2, 0x9 ;  /* 0x00000002030fa211 */ /* 0x000fe200078e48ff */
[----:B-1----:R1:W5:Y:S01]  /*0190*/  @!P1 LDG.E.U16 R8, desc[UR4][R10.64] ;  /* 0x000000040a089981 */ /* 0x002362000c1e1500 */
[----:B------:R-:W-:-:S02]  /*01a0*/  IADD3 R18, PT, PT, R0, 0x80, RZ ;  /* 0x0000008000127810 */ /* 0x000fc40007ffe0ff */
[----:B------:R-:W-:Y:S01]  /*01b0*/  PRMT R2, RZ, 0x7610, R2 ;  /* 0x00007610ff027816 */ /* 0x000fe20000000002 */
[----:B------:R2:W5:Y:S01]  /*01c0*/  @!P3 LDG.E.U16 R4, desc[UR4][R16.64] ;  /* 0x000000041004b981 */ /* 0x000562000c1e1500 */
[----:B------:R-:W3:Y:S01]  /*01d0*/  @!P2 LDC.64 R12, c[0x0][0x390] ;  /* 0x0000e400ff0cab82 */ /* 0x000ee20000000a00 */
[----:B0-----:R-:W-:Y:S01]  /*01e0*/  @!P0 IMAD.WIDE.U32 R6, R9, 0x2, R6 ;  /* 0x0000000209068825 */ /* 0x001fe200078e0006 */
[----:B------:R-:W-:-:S06]  /*01f0*/  PRMT R9, RZ, 0x7610, R9 ;  /* 0x00007610ff097816 */ /* 0x000fcc0000000009 */
[----:B------:R0:W5:Y:S01]  /*0200*/  @!P0 LDG.E.U16 R9, desc[UR4][R6.64] ;  /* 0x0000000406098981 */ /* 0x000162000c1e1500 */
[C---:B------:R-:W-:Y:S01]  /*0210*/  ISETP.GE.AND P0, PT, R0.reuse, R5, PT ;  /* 0x000000050000720c */ /* 0x040fe20003f06270 */
[----:B---3--:R-:W-:Y:S01]  /*0220*/  @!P2 IMAD.WIDE.U32 R12, R15, 0x2, R12 ;  /* 0x000000020f0ca825 */ /* 0x008fe200078e000c */
[C---:B-1----:R-:W-:Y:S01]  /*0230*/  IADD3 R10, PT, PT, R0.reuse, 0x100, RZ ;  /* 0x00000100000a7810 */ /* 0x042fe20007ffe0ff */
[----:B------:R-:W-:Y:S02]  /*0240*/  BSSY.RECONVERGENT B0, `(.L_x_590) ;  /* 0x0000027000007945 */ /* 0x000fe40003800200 */
[----:B--2---:R-:W-:Y:S01]  /*0250*/  VIADD R16, R0, 0x180 ;  /* 0x0000018000107836 */ /* 0x004fe20000000000 */
[----:B------:R1:W5:Y:S07]  /*0260*/  @!P2 LDG.E.U16 R2, desc[UR4][R12.64] ;  /* 0x000000040c02a981 */ /* 0x00036e000c1e1500 */
[----:B------:R-:W0:Y:S01]  /*0270*/  @!P0 LDC.64 R14, c[0x0][0x388] ;  /* 0x0000e200ff0e8b82 */ /* 0x000e220000000a00 */
[----:B------:R-:W-:-:S02]  /*0280*/  @!P0 LEA R11, R3, R0, 0x9 ;  /* 0x00000000030b8211 */ /* 0x000fc400078e48ff */
[----:B------:R-:W-:Y:S02]  /*0290*/  @!P0 MOV R0, R18 ;  /* 0x0000001200008202 */ /* 0x000fe40000000f00 */
[-C--:B------:R-:W-:Y:S02]  /*02a0*/  ISETP.GE.AND P4, PT, R18, R5.reuse, PT ;  /* 0x000000051200720c */ /* 0x080fe40003f86270 */
[-C--:B------:R-:W-:Y:S02]  /*02b0*/  ISETP.GE.AND P3, PT, R10, R5.reuse, PT ;  /* 0x000000050a00720c */ /* 0x080fe40003f66270 */
[-C--:B------:R-:W-:Y:S02]  /*02c0*/  ISETP.GE.AND P1, PT, R16, R5.reuse, PT ;  /* 0x000000051000720c */ /* 0x080fe40003f26270 */
[----:B------:R-:W-:Y:S01]  /*02d0*/  ISETP.GE.AND P2, PT, R0, R5, PT ;  /* 0x000000050000720c */ /* 0x000fe20003f46270 */
[----:B0-----:R-:W-:Y:S01]  /*02e0*/  @!P0 IMAD.WIDE.U32 R6, R11, 0x2, R14 ;  /* 0x000000020b068825 */ /* 0x001fe200078e000e */
[----:B-1----:R-:W-:Y:S11]  /*02f0*/  @P0 BRA `(.L_x_591) ;  /* 0x00000000006c0947 */ /* 0x002ff60003800000 */
[----:B-----5:R-:W-:Y:S01]  /*0300*/  SHF.L.U32 R9, R9, 0x10, RZ ;  /* 0x0000001009097819 */ /* 0x020fe200000006ff */
[----:B------:R-:W-:-:S03]  /*0310*/  HFMA2 R10, -RZ, RZ, 1.75, 0 ;  /* 0x3f000000ff0a7431 */ /* 0x000fc600000001ff */
[C---:B------:R-:W-:Y:S01]  /*0320*/  FSETP.GT.FTZ.AND P5, PT, |R9|.reuse, 0.56000000238418579102, PT ;  /* 0x3f0f5c290900780b */ /* 0x040fe20003fb4200 */
[C---:B------:R-:W-:Y:S01]  /*0330*/  FADD.FTZ R13, |R9|.reuse, -RZ ;  /* 0x800000ff090d7221 */ /* 0x040fe20000010200 */
[C---:B------:R-:W-:Y:S01]  /*0340*/  FFMA.FTZ R10, |R9|.reuse, -R10, 0.5 ;  /* 0x3f000000090a7423 */ /* 0x040fe20000010a0a */
[----:B------:R-:W-:-:S03]  /*0350*/  FSETP.NEU.FTZ.AND P6, PT, |R9|, 1, PT ;  /* 0x3f8000000900780b */ /* 0x000fc60003fdd200 */
[----:B------:R-:W0:Y:S02]  /*0360*/  MUFU.RSQ R11, R10 ;  /* 0x0000000a000b7308 */ /* 0x000e240000001400 */
[----:B0-----:R-:W-:Y:S01]  /*0370*/  FMUL.FTZ R12, R10, R11 ;  /* 0x0000000b0a0c7220 */ /* 0x001fe20000410000 */
[----:B------:R-:W-:-:S04]  /*0380*/  FMUL.FTZ R11, R11, -0.5 ;  /* 0xbf0000000b0b7820 */ /* 0x000fc80000410000 */
[----:B------:R-:W-:-:S04]  /*0390*/  FFMA.FTZ R11, R12, R11, 0.5 ;  /* 0x3f0000000c0b7423 */ /* 0x000fc8000001000b */
[----:B------:R-:W-:Y:S01]  /*03a0*/  FFMA.FTZ R11, R12, R11, R12 ;  /* 0x0000000b0c0b7223 */ /* 0x000fe2000001000c */
[----:B------:R-:W-:-:S04]  /*03b0*/  MOV R12, 0x3d4dd2f7 ;  /* 0x3d4dd2f7000c7802 */ /* 0x000fc80000000f00 */
[----:B------:R-:W-:-:S05]  /*03c0*/  @P5 FSEL R13, R11, RZ, P6 ;  /* 0x000000ff0b0d5208 */ /* 0x000fca0003000000 */
[----:B------:R-:W-:-:S04]  /*03d0*/  FMUL.FTZ R11, R13, R13 ;  /* 0x0000000d0d0b7220 */ /* 0x000fc80000410000 */
[----:B------:R-:W-:Y:S01]  /*03e0*/  FFMA.FTZ R10, R11, R12, 0.018773360177874565125 ;  /* 0x3c99ca970b0a7423 */ /* 0x000fe2000001000c */
[----:B------:R-:W-:-:S03]  /*03f0*/  IMAD.MOV.U32 R12, RZ, RZ, 0x3fd774eb ;  /* 0x3fd774ebff0c7424 */ /* 0x000fc600078e00ff */
        /* <DEDUP_REMOVED lines=9> */
[----:B------:R-:W-:-:S04]  /*0490*/  FSEL R9, R9, R10, !P5 ;  /* 0x0000000a09097208 */ /* 0x000fc80006800000 */
[----:B------:R-:W-:-:S07]  /*04a0*/  F2FP.BF16.F32.PACK_AB R9, RZ, R9 ;  /* 0x00000009ff09723e */ /* 0x000fce00000010ff */
.L_x_591:
[----:B------:R-:W-:Y:S05]  /*04b0*/  BSYNC.RECONVERGENT B0 ;  /* 0x0000000000007941 */ /* 0x000fea0003800200 */
.L_x_590:
[----:B------:R-:W-:Y:S04]  /*04c0*/  BSSY.RECONVERGENT B0, `(.L_x_592) ;  /* 0x000001d000007945 */ /* 0x000fe80003800200 */
[----:B------:R-:W-:Y:S05]  /*04d0*/  @P4 BRA `(.L_x_593) ;  /* 0x00000000006c4947 */ /* 0x000fea0003800000 */
        /* <DEDUP_REMOVED lines=19> */
[----:B------:R-:W-:-:S03]  /*0610*/  HFMA2 R11, -RZ, RZ, 1.9599609375, 20144 ;  /* 0x3fd774ebff0b7431 */ /* 0x000fc600000001ff */
[----:B------:R-:W-:-:S04]  /*0620*/  FFMA.FTZ R13, R13, R10, R13 ;  /* 0x0000000a0d0d7223 */ /* 0x000fc8000001000d */
[----:B------:R-:W-:-:S04]  /*0630*/  FMUL.FTZ R10, R13, -2 ;  /* 0xc00000000d0a7820 */ /* 0x000fc80000410000 */
[----:B------:R-:W-:-:S05]  /*0640*/  @P4 FFMA.FTZ R13, R11, 0.93318945169448852539, R10 ;  /* 0x3f6ee5810b0d4823 */ /* 0x000fca000001000a */
[C---:B------:R-:W-:Y:S02]  /*0650*/  FSETP.NAN.FTZ.AND P4, PT, R13.reuse, R13, PT ;  /* 0x0000000d0d00720b */ /* 0x040fe40003f98000 */
[----:B------:R-:W-:-:S04]  /*0660*/  LOP3.LUT R8, R13, 0x80000000, R8, 0xb8, !PT ;  /* 0x800000000d087812 */ /* 0x000fc800078eb808 */
[----:B------:R-:W-:-:S04]  /*0670*/  FSEL R8, R8, R13, !P4 ;  /* 0x0000000d08087208 */ /* 0x000fc80006000000 */
[----:B------:R-:W-:-:S07]  /*0680*/  F2FP.BF16.F32.PACK_AB R8, RZ, R8 ;  /* 0x00000008ff08723e */ /* 0x000fce00000010ff */
.L_x_593:
[----:B------:R-:W-:Y:S05]  /*0690*/  BSYNC.RECONVERGENT B0 ;  /* 0x0000000000007941 */ /* 0x000fea0003800200 */
.L_x_592:
[----:B------:R-:W-:Y:S04]  /*06a0*/  BSSY.RECONVERGENT B0, `(.L_x_594) ;  /* 0x000001d000007945 */ /* 0x000fe80003800200 */
[----:B------:R-:W-:Y:S05]  /*06b0*/  @P3 BRA `(.L_x_595) ;  /* 0x00000000006c3947 */ /* 0x000fea0003800000 */
[----:B-----5:R-:W-:Y:S01]  /*06c0*/  SHF.L.U32 R4, R4, 0x10, RZ ;  /* 0x0000001004047819 */ /* 0x020fe200000006ff */
[----:B------:R-:W-:-:S03]  /*06d0*/  IMAD.MOV.U32 R11, RZ, RZ, 0x3f000000 ;  /* 0x3f000000ff0b7424 */ /* 0x000fc600078e00ff */
        /* <DEDUP_REMOVED lines=25> */
.L_x_595:
[----:B------:R-:W-:Y:S05]  /*0870*/  BSYNC.RECONVERGENT B0 ;  /* 0x0000000000007941 */ /* 0x000fea0003800200 */
.L_x_594:
[----:B------:R-:W-:Y:S04]  /*0880*/  BSSY.RECONVERGENT B0, `(.L_x_596) ;  /* 0x000001d000007945 */ /* 0x000fe80003800200 */
[----:B------:R-:W-:Y:S05]  /*0890*/  @P1 BRA `(.L_x_597) ;  /* 0x00000000006c1947 */ /* 0x000fea0003800000 */
[----:B-----5:R-:W-:Y:S02]  /*08a0*/  SHF.L.U32 R2, R2, 0x10, RZ ;  /* 0x0000001002027819 */ /* 0x020fe400000006ff */
[----:B------:R-:W-:Y:S02]  /*08b0*/  MOV R11, 0x3f000000 ;  /* 0x3f000000000b7802 */ /* 0x000fe40000000f00 */
[C---:B------:R-:W-:Y:S01]  /*08c0*/  FSETP.GT.FTZ.AND P1, PT, |R2|.reuse, 0.56000000238418579102, PT ;  /* 0x3f0f5c290200780b */ /* 0x040fe20003f34200 */
[C---:B------:R-:W-:Y:S01]  /*08d0*/  FADD.FTZ R13, |R2|.reuse, -RZ ;  /* 0x800000ff020d7221 */ /* 0x040fe20000010200 */
[C---:B------:R-:W-:Y:S01]  /*08e0*/  FSETP.NEU.FTZ.AND P3, PT, |R2|.reuse, 1, PT ;  /* 0x3f8000000200780b */ /* 0x040fe20003f7d200 */
[----:B------:R-:W-:-:S04]  /*08f0*/  FFMA.FTZ R10, |R2|, -R11, 0.5 ;  /* 0x3f000000020a7423 */ /* 0x000fc80000010a0b */
[----:B------:R-:W0:Y:S02]  /*0900*/  MUFU.RSQ R11, R10 ;  /* 0x0000000a000b7308 */ /* 0x000e240000001400 */
[----:B0-----:R-:W-:Y:S01]  /*0910*/  FMUL.FTZ R12, R10, R11 ;  /* 0x0000000b0a0c7220 */ /* 0x001fe20000410000 */
[----:B------:R-:W-:-:S04]  /*0920*/  FMUL.FTZ R11, R11, -0.5 ;  /* 0xbf0000000b0b7820 */ /* 0x000fc80000410000 */
[----:B------:R-:W-:-:S04]  /*0930*/  FFMA.FTZ R11, R12, R11, 0.5 ;  /* 0x3f0000000c0b7423 */ /* 0x000fc8000001000b */
[----:B------:R-:W-:Y:S01]  /*0940*/  FFMA.FTZ R11, R12, R11, R12 ;  /* 0x0000000b0c0b7223 */ /* 0x000fe2000001000c */
[----:B------:R-:W-:-:S04]  /*0950*/  HFMA2 R12, -RZ, RZ, 1.3251953125, -55.71875 ;  /* 0x3d4dd2f7ff0c7431 */ /* 0x000fc800000001ff */
        /* <DEDUP_REMOVED lines=14> */
[----:B------:R-:W-:-:S07]  /*0a40*/  F2FP.BF16.F32.PACK_AB R2, RZ, R2 ;  /* 0x00000002ff02723e */ /* 0x000fce00000010ff */
.L_x_597:
[----:B------:R-:W-:Y:S05]  /*0a50*/  BSYNC.RECONVERGENT B0 ;  /* 0x0000000000007941 */ /* 0x000fea0003800200 */
.L_x_596:
[----:B-----5:R0:W-:Y:S01]  /*0a60*/  @!P0 STG.E.U16 desc[UR4][R6.64], R9 ;  /* 0x0000000906008986 */ /* 0x0201e2000c101504 */
[----:B------:R-:W-:Y:S04]  /*0a70*/  BSSY.RECONVERGENT B0, `(.L_x_598) ;  /* 0x000000d000007945 */ /* 0x000fe80003800200 */
[----:B------:R-:W-:Y:S05]  /*0a80*/  @P2 BRA `(.L_x_599) ;  /* 0x00000000002c2947 */ /* 0x000fea0003800000 */
[----:B0-----:R-:W0:Y:S01]  /*0a90*/  LDC.64 R6, c[0x0][0x388] ;  /* 0x0000e200ff067b82 */ /* 0x001e220000000a00 */
[----:B------:R-:W-:Y:S02]  /*0aa0*/  LEA R9, R3, R0, 0x9 ;  /* 0x0000000003097211 */ /* 0x000fe400078e48ff */
[----:B------:R-:W-:Y:S02]  /*0ab0*/  IADD3 R0, PT, PT, R0, 0x80, RZ ;  /* 0x0000008000007810 */ /* 0x000fe40007ffe0ff */
[----:B------:R-:W-:Y:S02]  /*0ac0*/  PRMT R10, R8, 0x7610, R10 ;  /* 0x00007610080a7816 */ /* 0x000fe4000000000a */
[----:B------:R-:W-:-:S13]  /*0ad0*/  ISETP.GE.AND P0, PT, R0, R5, PT ;  /* 0x000000050000720c */ /* 0x000fda0003f06270 */
[----:B------:R-:W-:Y:S02]  /*0ae0*/  @!P0 LEA R11, R3, R0, 0x9 ;  /* 0x00000000030b8211 */ /* 0x000fe400078e48ff */
[----:B------:R-:W-:Y:S01]  /*0af0*/  @!P0 IADD3 R0, PT, PT, R0, 0x80, RZ ;  /* 0x0000008000008810 */ /* 0x000fe20007ffe0ff */
[----:B0-----:R-:W-:-:S04]  /*0b00*/  IMAD.WIDE.U32 R8, R9, 0x2, R6 ;  /* 0x0000000209087825 */ /* 0x001fc800078e0006 */
[----:B------:R-:W-:Y:S01]  /*0b10*/  @!P0 IMAD.WIDE.U32 R6, R11, 0x2, R6 ;  /* 0x000000020b068825 */ /* 0x000fe200078e0006 */
[----:B------:R1:W-:Y:S04]  /*0b20*/  STG.E.U16 desc[UR4][R8.64], R10 ;  /* 0x0000000a08007986 */ /* 0x0003e8000c101504 */
[----:B------:R1:W-:Y:S02]  /*0b30*/  @!P0 STG.E.U16 desc[UR4][R6.64], R4 ;  /* 0x0000000406008986 */ /* 0x0003e4000c101504 */
.L_x_599:
[----:B------:R-:W-:Y:S05]  /*0b40*/  BSYNC.RECONVERGENT B0 ;  /* 0x0000000000007941 */ /* 0x000fea0003800200 */
.L_x_598:
[----:B------:R-:W-:-:S13]  /*0b50*/  ISETP.GE.AND P0, PT, R0, R5, PT ;  /* 0x000000050000720c */ /* 0x000fda0003f06270 */
[----:B------:R-:W-:Y:S05]  /*0b60*/  @P0 EXIT ;  /* 0x000000000000094d */ /* 0x000fea0003800000 */
[----:B-1----:R-:W1:Y:S01]  /*0b70*/  LDC.64 R4, c[0x0][0x388] ;  /* 0x0000e200ff047b82 */ /* 0x002e620000000a00 */
[----:B------:R-:W-:Y:S02]  /*0b80*/  LEA R3, R3, R0, 0x9 ;  /* 0x0000000003037211 */ /* 0x000fe400078e48ff */
[----:B------:R-:W-:-:S03]  /*0b90*/  PRMT R0, R2, 0x7610, R0 ;  /* 0x0000761002007816 */ /* 0x000fc60000000000 */
[----:B-1----:R-:W-:-:S05]  /*0ba0*/  IMAD.WIDE.U32 R2, R3, 0x2, R4 ;  /* 0x0000000203027825 */ /* 0x002fca00078e0004 */
[----:B------:R-:W-:Y:S01]  /*0bb0*/  STG.E.U16 desc[UR4][R2.64], R0 ;  /* 0x0000000002007986 */ /* 0x000fe2000c101504 */
[----:B------:R-:W-:Y:S05]  /*0bc0*/  EXIT ;  /* 0x000000000000794d */ /* 0x000fea0003800000 */
.L_x_600:
        /* <DEDUP_REMOVED lines=11> */
.L_x_14591:


//--------------------- .text._ZN2at6native29vectorized_elementwise_kernelILi2EZZZNS0_16asin_kernel_cudaERNS_18TensorIteratorBaseEENKUlvE0_clEvENKUlvE2_clEvEUlN3c108BFloat16EE_St5arrayIPcLm2EEEEviT0_T1_ --------------------------
	.section	.text._ZN2at6native29vectorized_elementwise_kernelILi2EZZZNS0_16asin_kernel_cudaERNS_18TensorIteratorBaseEENKUlvE0_clEvENKUlvE2_clEvEUlN3c108BFloat16EE_St5arrayIPcLm2EEEEviT0_T1_,"ax",@progbits
	.align	128
        .global         _ZN2at6native29vectorized_elementwise_kernelILi2EZZZNS0_16asin_kernel_cudaERNS_18TensorIteratorBaseEENKUlvE0_clEvENKUlvE2_clEvEUlN3c108BFloat16EE_St5arrayIPcLm2EEEEviT0_T1_
        .type           _ZN2at6native29vectorized_elementwise_kernelILi2EZZZNS0_16asin_kernel_cudaERNS_18TensorIteratorBaseEENKUlvE0_clEvENKUlvE2_clEvEUlN3c108BFloat16EE_St5arrayIPcLm2EEEEviT0_T1_,@function
        .size           _ZN2at6native29vectorized_elementwise_kernelILi2EZZZNS0_16asin_kernel_cudaERNS_18TensorIteratorBaseEENKUlvE0_clEvENKUlvE2_clEvEUlN3c108BFloat16EE_St5arrayIPcLm2EEEEviT0_T1_,(.L_x_14592 - _ZN2at6native29vectorized_elementwise_kernelILi2EZZZNS0_16asin_kernel_cudaERNS_18TensorIteratorBaseEENKUlvE0_clEvENKUlvE2_clEvEUlN3c108BFloat16EE_St5arrayIPcLm2EEEEviT0_T1_)
        .other          _ZN2at6native29vectorized_elementwise_kernelILi2EZZZNS0_16asin_kernel_cudaERNS_18TensorIteratorBaseEENKUlvE0_clEvENKUlvE2_clEvEUlN3c108BFloat16EE_St5arrayIPcLm2EEEEviT0_T1_,@"STO_CUDA_ENTRY STV_DEFAULT"
_ZN2at6native29vectorized_elementwise_kernelILi2EZZZNS0_16asin_kernel_cudaERNS_18TensorIteratorBaseEENKUlvE0_clEvENKUlvE2_clEvEUlN3c108BFloat16EE_St5arrayIPcLm2EEEEviT0_T1_:
.text._ZN2at6native29vectorized_elementwise_kernelILi2EZZZNS0_16asin_kernel_cudaERNS_18TensorIteratorBaseEENKUlvE0_clEvENKUlvE2_clEvEUlN3c108BFloat16EE_St5arrayIPcLm2EEEEviT0_T1_:
[----:B------:R-:W-:Y:S01]  /*0000*/  LDC R1, c[0x0][0x37c] ;  /* 0x0000df00ff017b82 */ /* 0x000fe20000000800 */
[----:B------:R-:W0:Y:S01]  /*0010*/  S2R R0, SR_CTAID.X ;  /* 0x0000000000007919 */ /* 0x000e220000002500 */
[----:B------:R-:W1:Y:S01]  /*0020*/  LDCU UR6, c[0x0][0x380] ;  /* 0x00007000ff0677ac */ /* 0x000e620008000800 */
[----:B------:R-:W2:Y:S01]  /*0030*/  LDCU.64 UR4, c[0x0][0x358] ;  /* 0x00006b00ff0477ac */ /* 0x000ea20008000a00 */
[----:B0-----:R-:W-:-:S04]  /*0040*/  SHF.L.U32 R0, R0, 0xa, RZ ;  /* 0x0000000a00007819 */ /* 0x001fc800000006ff */
[----:B-1----:R-:W-:-:S04]  /*0050*/  IADD3 R2, PT, PT, -R0, UR6, RZ ;  /* 0x0000000600027c10 */ /* 0x002fc8000fffe1ff */
[----:B------:R-:W-:-:S13]  /*0060*/  ISETP.GT.U32.AND P0, PT, R2, 0x3ff, PT ;  /* 0x000003ff0200780c */ /* 0x000fda0003f04070 */
[----:B--2---:R-:W-:Y:S05]  /*0070*/  @P0 BRA `(.L_x_601) ;  /* 0x0000001400cc0947 */ /* 0x004fea0003800000 */
[----:B------:R-:W0:Y:S01]  /*0080*/  S2R R27, SR_TID.X ;  /* 0x00000000001b7919 */ /* 0x000e220000002100 */
[----:B------:R-:W-:Y:S02]  /*0090*/  PRMT R9, RZ, 0x7610, R9 ;  /* 0x00007610ff097816 */ /* 0x000fe40000000009 */
[----:B0-----:R-:W-:Y:S02]  /*00a0*/  ISETP.GE.U32.AND P0, PT, R27, R2, PT ;  /* 0x000000021b00720c */ /* 0x001fe40003f06070 */
[----:B------:R-:W-:-:S11]  /*00b0*/  MOV R3, R27 ;  /* 0x0000001b00037202 */ /* 0x000fd60000000f00 */
[----:B------:R-:W-:-:S04]  /*00c0*/  @!P0 IADD3 R27, PT, PT, R3, 0x80, RZ ;  /* 0x00000080031b8810 */ /* 0x000fc80007ffe0ff */
[----:B------:R-:W-:-:S13]  /*00d0*/  ISETP.GE.U32.AND P6, PT, R27, R2, PT ;  /* 0x000000021b00720c */ /* 0x000fda0003fc6070 */
[----:B------:R-:W-:Y:S01]  /*00e0*/  @!P6 IADD3 R5, PT, PT, R0, R27, RZ ;  /* 0x0000001b0005e210 */ /* 0x000fe20007ffe0ff */
[----:B------:R-:W0:Y:S01]  /*00f0*/  @!P6 LDC.64 R28, c[0x0][0x390] ;  /* 0x0000e400ff1ceb82 */ /* 0x000e220000000a00 */
[----:B------:R-:W-:-:S04]  /*0100*/  @!P6 IADD3 R27, PT, PT, R27, 0x80, RZ ;  /* 0x000000801b1be810 */ /* 0x000fc80007ffe0ff */
[----:B------:R-:W-:-:S13]  /*0110*/  ISETP.GE.U32.AND P5, PT, R27, R2, PT ;  /* 0x000000021b00720c */ /* 0x000fda0003fa6070 */
[----:B------:R-:W-:Y:S01]  /*0120*/  @!P5 IADD3 R8, PT, PT, R0, R27, RZ ;  /* 0x0000001b0008d210 */ /* 0x000fe20007ffe0ff */
[----:B------:R-:W1:Y:S01]  /*0130*/  @!P5 LDC.64 R20, c[0x0][0x390] ;  /* 0x0000e400ff14db82 */ /* 0x000e620000000a00 */
[----:B------:R-:W-:-:S04]  /*0140*/  @!P5 IADD3 R27, PT, PT, R27, 0x80, RZ ;  /* 0x000000801b1bd810 */ /* 0x000fc80007ffe0ff */
[----:B------:R-:W-:Y:S01]  /*0150*/  ISETP.GE.U32.AND P4, PT, R27, R2, PT ;  /* 0x000000021b00720c */ /* 0x000fe20003f86070 */
[----:B0-----:R-:W-:-:S05]  /*0160*/  @!P6 IMAD.WIDE.U32 R28, R5, 0x2, R28 ;  /* 0x00000002051ce825 */ /* 0x001fca00078e001c */
[----:B------:R-:W5:Y:S07]  /*0170*/  @!P6 LDG.E.U16 R9, desc[UR4][R28.64] ;  /* 0x000000041c09e981 */ /* 0x000f6e000c1e1500 */
[----:B------:R-:W-:Y:S01]  /*0180*/  @!P4 IADD3 R25, PT, PT, R0, R27, RZ ;  /* 0x0000001b0019c210 */ /* 0x000fe20007ffe0ff */
[----:B------:R-:W0:Y:S01]  /*0190*/  @!P4 LDC.64 R4, c[0x0][0x390] ;  /* 0x0000e400ff04cb82 */ /* 0x000e220000000a00 */
[----:B------:R-:W-:-:S04]  /*01a0*/  @!P4 IADD3 R27, PT, PT, R27, 0x80, RZ ;  /* 0x000000801b1bc810 */ /* 0x000fc80007ffe0ff */
[----:B------:R-:W-:-:S13]  /*01b0*/  ISETP.GE.U32.AND P3, PT, R27, R2, PT ;  /* 0x000000021b00720c */ /* 0x000fda0003f66070 */
[----:B------:R-:W-:Y:S02]  /*01c0*/  @!P3 IADD3 R23, PT, PT, R0, R27, RZ ;  /* 0x0000001b0017b210 */ /* 0x000fe40007ffe0ff */
[----:B------:R-:W-:Y:S01]  /*01d0*/  PRMT R16, RZ, 0x7610, R16 ;  /* 0x00007610ff107816 */ /* 0x000fe20000000010 */
[----:B-1----:R-:W-:Y:S01]  /*01e0*/  @!P5 IMAD.WIDE.U32 R20, R8, 0x2, R20 ;  /* 0x000000020814d825 */ /* 0x002fe200078e0014 */
[----:B------:R-:W-:Y:S01]  /*01f0*/  @!P3 IADD3 R27, PT, PT, R27, 0x80, RZ ;  /* 0x000000801b1bb810 */ /* 0x000fe20007ffe0ff */
[----:B------:R-:W1:Y:S03]  /*0200*/  @!P3 LDC.64 R6, c[0x0][0x390] ;  /* 0x0000e400ff06bb82 */ /* 0x000e660000000a00 */
[----:B------:R-:W-:-:S13]  /*0210*/  ISETP.GE.U32.AND P2, PT, R27, R2, PT ;  /* 0x000000021b00720c */ /* 0x000fda0003f46070 */
[----:B------:R-:W-:Y:S01]  /*0220*/  @!P2 IADD3 R19, PT, PT, R0, R27, RZ ;  /* 0x0000001b0013a210 */ /* 0x000fe20007ffe0ff */
[----:B------:R-:W2:Y:S01]  /*0230*/  @!P2 LDC.64 R10, c[0x0][0x390] ;  /* 0x0000e400ff0aab82 */ /* 0x000ea20000000a00 */
[----:B------:R-:W-:-:S04]  /*0240*/  @!P2 IADD3 R27, PT, PT, R27, 0x80, RZ ;  /* 0x000000801b1ba810 */ /* 0x000fc80007ffe0ff */
[----:B------:R-:W-:-:S13]  /*0250*/  ISETP.GE.U32.AND P1, PT, R27, R2, PT ;  /* 0x000000021b00720c */ /* 0x000fda0003f26070 */
[C---:B------:R-:W-:Y:S02]  /*0260*/  @!P1 IADD3 R17, PT, PT, R0.reuse, R27, RZ ;  /* 0x0000001b00119210 */ /* 0x040fe40007ffe0ff */
[----:B------:R-:W-:Y:S01]  /*0270*/  PRMT R8, RZ, 0x7610, R8 ;  /* 0x00007610ff087816 */ /* 0x000fe20000000008 */
[----:B-1----:R-:W-:Y:S01]  /*0280*/  @!P3 IMAD.WIDE.U32 R6, R23, 0x2, R6 ;  /* 0x000000021706b825 */ /* 0x002fe200078e0006 */
[----:B------:R-:W-:Y:S01]  /*0290*/  @!P1 IADD3 R27, PT, PT, R27, 0x80, RZ ;  /* 0x000000801b1b9810 */ /* 0x000fe20007ffe0ff */
[----:B------:R-:W1:Y:S03]  /*02a0*/  @!P1 LDC.64 R14, c[0x0][0x390] ;  /* 0x0000e400ff0e9b82 */ /* 0x000e660000000a00 */
[----:B------:R-:W-:Y:S01]  /*02b0*/  ISETP.GE.U32.AND P6, PT, R27, R2, PT ;  /* 0x000000021b00720c */ /* 0x000fe20003fc6070 */
[----:B------:R3:W5:Y:S04]  /*02c0*/  @!P5 LDG.E.U16 R8, desc[UR4][R20.64] ;  /* 0x000000041408d981 */ /* 0x000768000c1e1500 */
[----:B---3--:R-:W3:Y:S08]  /*02d0*/  @!P0 LDC.64 R20, c[0x0][0x390] ;  /* 0x0000e400ff148b82 */ /* 0x008ef00000000a00 */
[----:B------:R-:W4:Y:S01]  /*02e0*/  @!P6 LDC.64 R12, c[0x0][0x390] ;  /* 0x0000e400ff0ceb82 */ /* 0x000f220000000a00 */
[----:B------:R-:W-:-:S05]  /*02f0*/  @!P6 IADD3 R27, PT, PT, R0, R27, RZ ;  /* 0x0000001b001be210 */ /* 0x000fca0007ffe0ff */
[----:B----4-:R-:W-:-:S05]  /*0300*/  @!P6 IMAD.WIDE.U32 R12, R27, 0x2, R12 ;  /* 0x000000021b0ce825 */ /* 0x010fca00078e000c */
[----:B------:R-:W5:Y:S01]  /*0310*/  @!P6 LDG.E.U16 R16, desc[UR4][R12.64] ;  /* 0x000000040c10e981 */ /* 0x000f62000c1e1500 */
[----:B------:R-:W-:-:S05]  /*0320*/  @!P0 IADD3 R23, PT, PT, R0, R3, RZ ;  /* 0x0000000300178210 */ /* 0x000fca0007ffe0ff */
[----:B---3--:R-:W-:Y:S01]  /*0330*/  @!P0 IMAD.WIDE.U32 R20, R23, 0x2, R20 ;  /* 0x0000000217148825 */ /* 0x008fe200078e0014 */
[----:B------:R-:W-:-:S06]  /*0340*/  PRMT R23, RZ, 0x7610, R23 ;  /* 0x00007610ff177816 */ /* 0x000fcc0000000017 */
[----:B------:R-:W5:Y:S01]  /*0350*/  @!P0 LDG.E.U16 R23, desc[UR4][R20.64] ;  /* 0x0000000414178981 */ /* 0x000f62000c1e1500 */
[----:B------:R-:W-:Y:S01]  /*0360*/  ISETP.GE.U32.AND P0, PT, R3, R2, PT ;  /* 0x000000020300720c */ /* 0x000fe20003f06070 */
[----:B0-----:R-:W-:Y:S01]  /*0370*/  @!P4 IMAD.WIDE.U32 R4, R25, 0x2, R4 ;  /* 0x000000021904c825 */ /* 0x001fe200078e0004 */
[----:B------:R-:W-:-:S06]  /*0380*/  PRMT R22, RZ, 0x7610, R22 ;  /* 0x00007610ff167816 */ /* 0x000fcc0000000016 */
[----:B------:R0:W5:Y:S01]  /*0390*/  @!P4 LDG.E.U16 R22, desc[UR4][R4.64] ;  /* 0x000000040416c981 */ /* 0x000162000c1e1500 */
[----:B--2---:R-:W-:Y:S01]  /*03a0*/  @!P2 IMAD.WIDE.U32 R10, R19, 0x2, R10 ;  /* 0x00000002130aa825 */ /* 0x004fe200078e000a */
[----:B------:R-:W-:Y:S02]  /*03b0*/  PRMT R19, RZ, 0x7610, R19 ;  /* 0x00007610ff137816 */ /* 0x000fe40000000013 */
[----:B------:R-:W-:Y:S01]  /*03c0*/  PRMT R18, RZ, 0x7610, R18 ;  /* 0x00007610ff127816 */ /* 0x000fe20000000012 */
[----:B-1----:R-:W-:Y:S01]  /*03d0*/  @!P1 IMAD.WIDE.U32 R14, R17, 0x2, R14 ;  /* 0x00000002110e9825 */ /* 0x002fe200078e000e */
[----:B0-----:R-:W0:Y:S01]  /*03e0*/  @!P0 LDC.64 R4, c[0x0][0x388] ;  /* 0x0000e200ff048b82 */ /* 0x001e220000000a00 */
[----:B------:R-:W-:Y:S01]  /*03f0*/  PRMT R17, RZ, 0x7610, R17 ;  /* 0x00007610ff117816 */ /* 0x000fe20000000011 */
[----:B------:R1:W5:Y:S01]  /*0400*/  @!P3 LDG.E.U16 R19, desc[UR4][R6.64] ;  /* 0x000000040613b981 */ /* 0x000362000c1e1500 */
[----:B------:R-:W-:Y:S03]  /*0410*/  BSSY.RECONVERGENT B0, `(.L_x_602) ;  /* 0x0000027000007945 */ /* 0x000fe60003800200 */
[----:B------:R2:W5:Y:S04]  /*0420*/  @!P2 LDG.E.U16 R18, desc[UR4][R10.64] ;  /* 0x000000040a12a981 */ /* 0x000568000c1e1500 */
[----:B------:R3:W5:Y:S01]  /*0430*/  @!P1 LDG.E.U16 R17, desc[UR4][R14.64] ;  /* 0x000000040e119981 */ /* 0x000762000c1e1500 */
[----:B-1----:R-:W-:-:S02]  /*0440*/  IADD3 R7, PT, PT, R3, 0x100, RZ ;  /* 0x0000010003077810 */ /* 0x002fc40007ffe0ff */
[C---:B--2---:R-:W-:Y:S02]  /*0450*/  IADD3 R11, PT, PT, R3.reuse, 0x180, RZ ;  /* 0x00000180030b7810 */ /* 0x044fe40007ffe0ff */
[----:B---3--:R-:W-:Y:S02]  /*0460*/  IADD3 R15, PT, PT, R3, 0x200, RZ ;  /* 0x00000200030f7810 */ /* 0x008fe40007ffe0ff */
[-C--:B------:R-:W-:Y:S02]  /*0470*/  ISETP.GE.U32.AND P3, PT, R7, R2.reuse, PT ;  /* 0x000000020700720c */ /* 0x080fe40003f66070 */
[-C--:B------:R-:W-:Y:S02]  /*0480*/  ISETP.GE.U32.AND P1, PT, R11, R2.reuse, PT ;  /* 0x000000020b00720c */ /* 0x080fe40003f26070 */
[----:B------:R-:W-:Y:S02]  /*0490*/  ISETP.GE.U32.AND P2, PT, R15, R2, PT ;  /* 0x000000020f00720c */ /* 0x000fe40003f46070 */
[----:B------:R-:W-:-:S02]  /*04a0*/  IADD3 R7, PT, PT, R3, 0x80, RZ ;  /* 0x0000008003077810 */ /* 0x000fc40007ffe0ff */
[----:B------:R-:W-:Y:S01]  /*04b0*/  IADD3 R11, PT, PT, R3, 0x280, RZ ;  /* 0x00000280030b7810 */ /* 0x000fe20007ffe0ff */
[----:B------:R-:W-:Y:S08]  /*04c0*/  @P0 BRA `(.L_x_603) ;  /* 0x00000000006c0947 */ /* 0x000ff00003800000 */
[----:B-----5:R-:W-:Y:S01]  /*04d0*/  SHF.L.U32 R6, R23, 0x10, RZ ;  /* 0x0000001017067819 */ /* 0x020fe200000006ff */
[----:B------:R-:W-:Y:S02]  /*04e0*/  HFMA2 R13, -RZ, RZ, 1.75, 0 ;  /* 0x3f000000ff0d7431 */ /* 0x000fe400000001ff */
[----:B------:R-:W-:Y:S01]  /*04f0*/  HFMA2 R15, -RZ, RZ, 1.9599609375, 20144 ;  /* 0x3fd774ebff0f7431 */ /* 0x000fe200000001ff */
[C---:B------:R-:W-:Y:S01]  /*0500*/  FSETP.GT.FTZ.AND P4, PT, |R6|.reuse, 0.56000000238418579102, PT ;  /* 0x3f0f5c290600780b */ /* 0x040fe20003f94200 */
[C---:B------:R-:W-:Y:S01]  /*0510*/  FADD.FTZ R14, |R6|.reuse, -RZ ;  /* 0x800000ff060e7221 */ /* 0x040fe20000010200 */
[C---:B------:R-:W-:Y:S01]  /*0520*/  FFMA.FTZ R10, |R6|.reuse, -R13, 0.5 ;  /* 0x3f000000060a7423 */ /* 0x040fe20000010a0d */
[----:B------:R-:W-:-:S03]  /*0530*/  FSETP.NEU.FTZ.AND P5, PT, |R6|, 1, PT ;  /* 0x3f8000000600780b */ /* 0x000fc60003fbd200 */
[----:B------:R-:W1:Y:S02]  /*0540*/  MUFU.RSQ R13, R10 ;  /* 0x0000000a000d7308 */ /* 0x000e640000001400 */
[----:B-1----:R-:W-:Y:S01]  /*0550*/  FMUL.FTZ R12, R10, R13 ;  /* 0x0000000d0a0c7220 */ /* 0x002fe20000410000 */
        /* <DEDUP_REMOVED lines=18> */
.L_x_603:
[----:B------:R-:W-:Y:S05]  /*0680*/  BSYNC.RECONVERGENT B0 ;  /* 0x0000000000007941 */ /* 0x000fea0003800200 */
.L_x_602:
[-C--:B------:R-:W-:Y:S01]  /*0690*/  ISETP.GE.U32.AND P5, PT, R7, R2.reuse, PT ;  /* 0x000000020700720c */ /* 0x080fe20003fa6070 */
[----:B------:R-:W-:Y:S01]  /*06a0*/  BSSY.RECONVERGENT B0, `(.L_x_604) ;  /* 0x000001f000007945 */ /* 0x000fe20003800200 */
[----:B------:R-:W-:Y:S02]  /*06b0*/  ISETP.GE.U32.AND P4, PT, R11, R2, PT ;  /* 0x000000020b00720c */ /* 0x000fe40003f86070 */
[----:B------:R-:W-:-:S09]  /*06c0*/  IADD3 R11, PT, PT, R3, 0x300, RZ ;  /* 0x00000300030b7810 */ /* 0x000fd20007ffe0ff */
[----:B------:R-:W-:Y:S05]  /*06d0*/  @P5 BRA `(.L_x_605) ;  /* 0x00000000006c5947 */ /* 0x000fea0003800000 */
[----:B-----5:R-:W-:Y:S02]  /*06e0*/  SHF.L.U32 R9, R9, 0x10, RZ ;  /* 0x0000001009097819 */ /* 0x020fe400000006ff */
[----:B------:R-:W-:Y:S02]  /*06f0*/  MOV R10, 0x3f000000 ;  /* 0x3f000000000a7802 */ /* 0x000fe40000000f00 */
[C---:B------:R-:W-:Y:S01]  /*0700*/  FSETP.GT.FTZ.AND P5, PT, |R9|.reuse, 0.56000000238418579102, PT ;  /* 0x3f0f5c290900780b */ /* 0x040fe20003fb4200 */
[C---:B------:R-:W-:Y:S01]  /*0710*/  FADD.FTZ R14, |R9|.reuse, -RZ ;  /* 0x800000ff090e7221 */ /* 0x040fe20000010200 */
[C---:B------:R-:W-:Y:S01]  /*0720*/  FSETP.NEU.FTZ.AND P6, PT, |R9|.reuse, 1, PT ;  /* 0x3f8000000900780b */ /* 0x040fe20003fdd200 */
[----:B------:R-:W-:-:S04]  /*0730*/  FFMA.FTZ R10, |R9|, -R10, 0.5 ;  /* 0x3f000000090a7423 */ /* 0x000fc80000010a0a */
[----:B------:R-:W1:Y:S02]  /*0740*/  MUFU.RSQ R13, R10 ;  /* 0x0000000a000d7308 */ /* 0x000e640000001400 */
[----:B-1----:R-:W-:Y:S01]  /*0750*/  FMUL.FTZ R12, R10, R13 ;  /* 0x0000000d0a0c7220 */ /* 0x002fe20000410000 */
[----:B------:R-:W-:-:S04]  /*0760*/  FMUL.FTZ R13, R13, -0.5 ;  /* 0xbf0000000d0d7820 */ /* 0x000fc80000410000 */
[----:B------:R-:W-:-:S04]  /*0770*/  FFMA.FTZ R13, R12, R13, 0.5 ;  /* 0x3f0000000c0d7423 */ /* 0x000fc8000001000d */
[----:B------:R-:W-:-:S05]  /*0780*/  FFMA.FTZ R13, R12, R13, R12 ;  /* 0x0000000d0c0d7223 */ /* 0x000fca000001000c */
[----:B------:R-:W-:Y:S01]  /*0790*/  @P5 FSEL R14, R13, RZ, P6 ;  /* 0x000000ff0d0e5208 */ /* 0x000fe20003000000 */
[----:B------:R-:W-:-:S04]  /*07a0*/  HFMA2 R13, -RZ, RZ, 1.3251953125, -55.71875 ;  /* 0x3d4dd2f7ff0d7431 */ /* 0x000fc800000001ff */
[----:B------:R-:W-:-:S04]  /*07b0*/  FMUL.FTZ R12, R14, R14 ;  /* 0x0000000e0e0c7220 */ /* 0x000fc80000410000 */
[----:B------:R-:W-:-:S04]  /*07c0*/  FFMA.FTZ R13, R12, R13, 0.018773360177874565125 ;  /* 0x3c99ca970c0d7423 */ /* 0x000fc8000001000d */
[----:B------:R-:W-:-:S04]  /*07d0*/  FFMA.FTZ R13, R12, R13, 0.046769052743911743164 ;  /* 0x3d3f90e80c0d7423 */ /* 0x000fc8000001000d */
[----:B------:R-:W-:-:S04]  /*07e0*/  FFMA.FTZ R13, R12, R13, 0.074823014438152313232 ;  /* 0x3d993ccf0c0d7423 */ /* 0x000fc8000001000d */
[----:B------:R-:W-:-:S04]  /*07f0*/  FFMA.FTZ R13, R12, R13, 0.16667181253433227539 ;  /* 0x3e2aac040c0d7423 */ /* 0x000fc8000001000d */
[----:B------:R-:W-:-:S04]  /*0800*/  FMUL.FTZ R13, R12, R13 ;  /* 0x0000000d0c0d7220 */ /* 0x000fc80000410000 */
[----:B------:R-:W-:Y:S01]  /*0810*/  FFMA.FTZ R14, R14, R13, R14 ;  /* 0x0000000d0e0e7223 */ /* 0x000fe2000001000e */
[----:B------:R-:W-:-:S03]  /*0820*/  MOV R13, 0x3fd774eb ;  /* 0x3fd774eb000d7802 */ /* 0x000fc60000000f00 */
[----:B------:R-:W-:-:S04]  /*0830*/  FMUL.FTZ R10, R14, -2 ;  /* 0xc00000000e0a7820 */ /* 0x000fc80000410000 */
[----:B------:R-:W-:-:S05]  /*0840*/  @P5 FFMA.FTZ R14, R13, 0.93318945169448852539, R10 ;  /* 0x3f6ee5810d0e5823 */ /* 0x000fca000001000a */
[C---:B------:R-:W-:Y:S02]  /*0850*/  FSETP.NAN.FTZ.AND P5, PT, R14.reuse, R14, PT ;  /* 0x0000000e0e00720b */ /* 0x040fe40003fb8000 */
[----:B------:R-:W-:-:S04]  /*0860*/  LOP3.LUT R9, R14, 0x80000000, R9, 0xb8, !PT ;  /* 0x800000000e097812 */ /* 0x000fc800078eb809 */
[----:B------:R-:W-:-:S04]  /*0870*/  FSEL R9, R9, R14, !P5 ;  /* 0x0000000e09097208 */ /* 0x000fc80006800000 */
[----:B------:R-:W-:-:S07]  /*0880*/  F2FP.BF16.F32.PACK_AB R9, RZ, R9 ;  /* 0x00000009ff09723e */ /* 0x000fce00000010ff */
.L_x_605:
[----:B------:R-:W-:Y:S05]  /*0890*/  BSYNC.RECONVERGENT B0 ;  /* 0x0000000000007941 */ /* 0x000fea0003800200 */
.L_x_604:
[----:B------:R-:W-:Y:S01]  /*08a0*/  BSSY.RECONVERGENT B0, `(.L_x_606) ;  /* 0x000001f000007945 */ /* 0x000fe20003800200 */
[----:B------:R-:W-:Y:S02]  /*08b0*/  ISETP.GE.U32.AND P5, PT, R11, R2, PT ;  /* 0x000000020b00720c */ /* 0x000fe40003fa6070 */
[----:B------:R-:W-:Y:S01]  /*08c0*/  IADD3 R11, PT, PT, R3, 0x380, RZ ;  /* 0x00000380030b7810 */ /* 0x000fe20007ffe0ff */
[----:B------:R-:W-:Y:S10]  /*08d0*/  @P3 BRA `(.L_x_607) ;  /* 0x00000000006c3947 */ /* 0x000ff40003800000 */
        /* <DEDUP_REMOVED lines=27> */
.L_x_607:
[----:B------:R-:W-:Y:S05]  /*0a90*/  BSYNC.RECONVERGENT B0 ;  /* 0x0000000000007941 */ /* 0x000fea0003800200 */
.L_x_606:
[----:B------:R-:W-:Y:S01]  /*0aa0*/  ISETP.GE.U32.AND P3, PT, R11, R2, PT ;  /* 0x000000020b00720c */ /* 0x000fe20003f66070 */
[----:B------:R-:W-:Y:S01]  /*0ab0*/  BSSY.RECONVERGENT B0, `(.L_x_608) ;  /* 0x000001f000007945 */ /* 0x000fe20003800200 */
[----:B------:R-:W-:-:S05]  /*0ac0*/  @!P0 IADD3 R11, PT, PT, R0, R3, RZ ;  /* 0x00000003000b8210 */ /* 0x000fca0007ffe0ff */
[----:B0-----:R-:W-:Y:S01]  /*0ad0*/  @!P0 IMAD.WIDE.U32 R4, R11, 0x2, R4 ;  /* 0x000000020b048825 */ /* 0x001fe200078e0004 */
[----:B------:R-:W-:Y:S06]  /*0ae0*/  @P1 BRA `(.L_x_609) ;  /* 0x00000000006c1947 */ /* 0x000fec0003800000 */
        /* <DEDUP_REMOVED lines=26> */
[----:B------:R-:W-:-:S07]  /*0c90*/  F2FP.BF16.F32.PACK_AB R10, RZ, R10 ;  /* 0x0000000aff0a723e */ /* 0x000fce00000010ff */
.L_x_609:
[----:B------:R-:W-:Y:S05]  /*0ca0*/  BSYNC.RECONVERGENT B0 ;  /* 0x0000000000007941 */ /* 0x000fea0003800200 */
.L_x_608:
        /* <DEDUP_REMOVED lines=29> */
.L_x_611:
[----:B------:R-:W-:Y:S05]  /*0e80*/  BSYNC.RECONVERGENT B0 ;  /* 0x0000000000007941 */ /* 0x000fea0003800200 */
.L_x_610:
        /* <DEDUP_REMOVED lines=29> */
.L_x_613:
[----:B------:R-:W-:Y:S05]  /*1060*/  BSYNC.RECONVERGENT B0 ;  /* 0x0000000000007941 */ /* 0x000fea0003800200 */
.L_x_612:
        /* <DEDUP_REMOVED lines=29> */
.L_x_615:
[----:B------:R-:W-:Y:S05]  /*1240*/  BSYNC.RECONVERGENT B0 ;  /* 0x0000000000007941 */ /* 0x000fea0003800200 */
.L_x_614:
[----:B------:R-:W-:Y:S04]  /*1250*/  BSSY.RECONVERGENT B0, `(.L_x_616) ;  /* 0x000001d000007945 */ /* 0x000fe80003800200 */
[----:B------:R-:W-:Y:S05]  /*1260*/  @P3 BRA `(.L_x_617) ;  /* 0x00000000006c3947 */ /* 0x000fea0003800000 */
[----:B-----5:R-:W-:Y:S02]  /*1270*/  SHF.L.U32 R16, R16, 0x10, RZ ;  /* 0x0000001010107819 */ /* 0x020fe400000006ff */
[----:B------:R-:W-:Y:S02]  /*1280*/  MOV R15, 0x3f000000 ;  /* 0x3f000000000f7802 */ /* 0x000fe40000000f00 */
[C---:B------:R-:W-:Y:S02]  /*1290*/  FSETP.GT.FTZ.AND P1, PT, |R16|.reuse, 0.56000000238418579102, PT ;  /* 0x3f0f5c291000780b */ /* 0x040fe40003f34200 */
[C---:B------:R-:W-:Y:S01]  /*12a0*/  FSETP.NEU.FTZ.AND P2, PT, |R16|.reuse, 1, PT ;  /* 0x3f8000001000780b */ /* 0x040fe20003f5d200 */
[----:B------:R-:W-:-:S04]  /*12b0*/  FFMA.FTZ R14, |R16|, -R15, 0.5 ;  /* 0x3f000000100e7423 */ /* 0x000fc80000010a0f */
[----:B------:R-:W0:Y:S02]  /*12c0*/  MUFU.RSQ R15, R14 ;  /* 0x0000000e000f7308 */ /* 0x000e240000001400 */
[----:B0-----:R-:W-:Y:S01]  /*12d0*/  FMUL.FTZ R17, R14, R15 ;  /* 0x0000000f0e117220 */ /* 0x001fe20000410000 */
[----:B------:R-:W-:Y:S01]  /*12e0*/  FMUL.FTZ R18, R15, -0.5 ;  /* 0xbf0000000f127820 */ /* 0x000fe20000410000 */
[----:B------:R-:W-:-:S03]  /*12f0*/  FADD.FTZ R15, |R16|, -RZ ;  /* 0x800000ff100f7221 */ /* 0x000fc60000010200 */
        /* <DEDUP_REMOVED lines=18> */
.L_x_617:
[----:B------:R-:W-:Y:S05]  /*1420*/  BSYNC.RECONVERGENT B0 ;  /* 0x0000000000007941 */ /* 0x000fea0003800200 */
.L_x_616:
[----:B------:R-:W-:Y:S01]  /*1430*/  @!P0 MOV R3, R7 ;  /* 0x0000000700038202 */ /* 0x000fe20000000f00 */
[----:B------:R0:W-:Y:S01]  /*1440*/  @!P0 STG.E.U16 desc[UR4][R4.64], R6 ;  /* 0x0000000604008986 */ /* 0x0001e2000c101504 */
[----:B------:R-:W-:Y:S04]  /*1450*/  BSSY.RECONVERGENT B0, `(.L_x_618) ;  /* 0x000002d000007945 */ /* 0x000fe80003800200 */
[----:B------:R-:W-:Y:S01]  /*1460*/  BSSY.RELIABLE B1, `(.L_x_619) ;  /* 0x0000025000017945 */ /* 0x000fe20003800100 */
[----:B------:R-:W-:-:S13]  /*1470*/  ISETP.GE.U32.AND P0, PT, R3, R2, PT ;  /* 0x000000020300720c */ /* 0x000fda0003f06070 */
[----:B0-----:R-:W-:Y:S05]  /*1480*/  @P0 BRA `(.L_x_620) ;  /* 0x0000000000300947 */ /* 0x001fea0003800000 */
[----:B------:R-:W0:Y:S01]  /*1490*/  LDC.64 R4, c[0x0][0x388] ;  /* 0x0000e200ff047b82 */ /* 0x000e220000000a00 */
[----:B------:R-:W-:Y:S02]  /*14a0*/  IADD3 R7, PT, PT, R0, R3, RZ ;  /* 0x0000000300077210 */ /* 0x000fe40007ffe0ff */
[----:B------:R-:W-:-:S04]  /*14b0*/  IADD3 R3, PT, PT, R3, 0x80, RZ ;  /* 0x0000008003037810 */ /* 0x000fc80007ffe0ff */
[----:B------:R-:W-:Y:S01]  /*14c0*/  ISETP.GE.U32.AND P0, PT, R3, R2, PT ;  /* 0x000000020300720c */ /* 0x000fe20003f06070 */
[----:B0-----:R-:W-:-:S05]  /*14d0*/  IMAD.WIDE.U32 R4, R7, 0x2, R4 ;  /* 0x0000000207047825 */ /* 0x001fca00078e0004 */
[----:B-----5:R0:W-:Y:S07]  /*14e0*/  STG.E.U16 desc[UR4][R4.64], R9 ;  /* 0x0000000904007986 */ /* 0x0201ee000c101504 */
[----:B------:R-:W-:Y:S05]  /*14f0*/  @P0 BRA `(.L_x_621) ;  /* 0x0000000000300947 */ /* 0x000fea0003800000 */
[----:B0-----:R-:W0:Y:S01]  /*1500*/  LDC.64 R4, c[0x0][0x388] ;  /* 0x0000e200ff047b82 */ /* 0x001e220000000a00 */
[----:B------:R-:W-:Y:S02]  /*1510*/  IADD3 R7, PT, PT, R0, R3, RZ ;  /* 0x0000000300077210 */ /* 0x000fe40007ffe0ff */
[----:B------:R-:W-:-:S03]  /*1520*/  IADD3 R3, PT, PT, R3, 0x80, RZ ;  /* 0x0000008003037810 */ /* 0x000fc60007ffe0ff */
[----:B0-----:R-:W-:-:S05]  /*1530*/  IMAD.WIDE.U32 R4, R7, 0x2, R4 ;  /* 0x0000000207047825 */ /* 0x001fca00078e0004 */
[----:B------:R0:W-:Y:S02]  /*1540*/  STG.E.U16 desc[UR4][R4.64], R8 ;  /* 0x0000000804007986 */ /* 0x0001e4000c101504 */
.L_x_620:
[----:B------:R-:W-:-:S13]  /*1550*/  ISETP.GE.U32.AND P0, PT, R3, R2, PT ;  /* 0x000000020300720c */ /* 0x000fda0003f06070 */
[----:B------:R-:W-:Y:S05]  /*1560*/  @P0 BRA `(.L_x_622) ;  /* 0x0000000000300947 */ /* 0x000fea0003800000 */
[----:B0-----:R-:W0:Y:S01]  /*1570*/  LDC.64 R4, c[0x0][0x388] ;  /* 0x0000e200ff047b82 */ /* 0x001e220000000a00 */
[----:B------:R-:W-:Y:S02]  /*1580*/  IADD3 R7, PT, PT, R0, R3, RZ ;  /* 0x0000000300077210 */ /* 0x000fe40007ffe0ff */
[----:B------:R-:W-:-:S03]  /*1590*/  IADD3 R3, PT, PT, R3, 0x80, RZ ;  /* 0x0000008003037810 */ /* 0x000fc60007ffe0ff */
[----:B0-----:R-:W-:-:S05]  /*15a0*/  IMAD.WIDE.U32 R4, R7, 0x2, R4 ;  /* 0x0000000207047825 */ /* 0x001fca00078e0004 */
[----:B------:R1:W-:Y:S02]  /*15b0*/  STG.E.U16 desc[UR4][R4.64], R10 ;  /* 0x0000000a04007986 */ /* 0x0003e4000c101504 */
.L_x_621:
[----:B------:R-:W-:-:S13]  /*15c0*/  ISETP.GE.U32.AND P0, PT, R3, R2, PT ;  /* 0x000000020300720c */ /* 0x000fda0003f06070 */
[----:B------:R-:W-:Y:S05]  /*15d0*/  @P0 BRA `(.L_x_623) ;  /* 0x0000000000340947 */ /* 0x000fea0003800000 */
[----:B01----:R-:W0:Y:S01]  /*15e0*/  LDC.64 R4, c[0x0][0x388] ;  /* 0x0000e200ff047b82 */ /* 0x003e220000000a00 */
[----:B------:R-:W-:Y:S02]  /*15f0*/  IADD3 R7, PT, PT, R0, R3, RZ ;  /* 0x0000000300077210 */ /* 0x000fe40007ffe0ff */
[----:B------:R-:W-:-:S03]  /*1600*/  IADD3 R3, PT, PT, R3, 0x80, RZ ;  /* 0x0000008003037810 */ /* 0x000fc60007ffe0ff */
[----:B0-----:R-:W-:-:S05]  /*1610*/  IMAD.WIDE.U32 R4, R7, 0x2, R4 ;  /* 0x0000000207047825 */ /* 0x001fca00078e0004 */
[----:B------:R1:W-:Y:S02]  /*1620*/  STG.E.U16 desc[UR4][R4.64], R11 ;  /* 0x0000000b04007986 */ /* 0x0003e4000c101504 */
.L_x_622:
[----:B------:R-:W-:-:S13]  /*1630*/  ISETP.GE.U32.AND P0, PT, R3, R2, PT ;  /* 0x000000020300720c */ /* 0x000fda0003f06070 */
[----:B------:R-:W-:Y:S05]  /*1640*/  @P0 BREAK.RELIABLE B1 ;  /* 0x0000000000010942 */ /* 0x000fea0003800100 */
[----:B------:R-:W-:Y:S05]  /*1650*/  @P0 BRA `(.L_x_624) ;  /* 0x0000000000300947 */ /* 0x000fea0003800000 */
[----:B01----:R-:W0:Y:S01]  /*1660*/  LDC.64 R4, c[0x0][0x388] ;  /* 0x0000e200ff047b82 */ /* 0x003e220000000a00 */
[----:B------:R-:W-:Y:S02]  /*1670*/  IADD3 R7, PT, PT, R0, R3, RZ ;  /* 0x0000000300077210 */ /* 0x000fe40007ffe0ff */
[----:B------:R-:W-:-:S03]  /*1680*/  IADD3 R3, PT, PT, R3, 0x80, RZ ;  /* 0x0000008003037810 */ /* 0x000fc60007ffe0ff */
[----:B0-----:R-:W-:-:S05]  /*1690*/  IMAD.WIDE.U32 R4, R7, 0x2, R4 ;  /* 0x0000000207047825 */ /* 0x001fca00078e0004 */
[----:B------:R2:W-:Y:S02]  /*16a0*/  STG.E.U16 desc[UR4][R4.64], R12 ;  /* 0x0000000c04007986 */ /* 0x0005e4000c101504 */
.L_x_623:
[----:B------:R-:W-:Y:S05]  /*16b0*/  BSYNC.RELIABLE B1 ;  /* 0x0000000000017941 */ /* 0x000fea0003800100 */
.L_x_619:
[----:B------:R-:W-:-:S13]  /*16c0*/  ISETP.GE.U32.AND P0, PT, R3, R2, PT ;  /* 0x000000020300720c */ /* 0x000fda0003f06070 */
[----:B012---:R-:W0:Y:S01]  /*16d0*/  @!P0 LDC.64 R4, c[0x0][0x388] ;  /* 0x0000e200ff048b82 */ /* 0x007e220000000a00 */
[----:B------:R-:W-:Y:S02]  /*16e0*/  @!P0 IADD3 R7, PT, PT, R0, R3, RZ ;  /* 0x0000000300078210 */ /* 0x000fe40007ffe0ff */
[----:B------:R-:W-:-:S03]  /*16f0*/  @!P0 IADD3 R3, PT, PT, R3, 0x80, RZ ;  /* 0x0000008003038810 */ /* 0x000fc60007ffe0ff */
[----:B0-----:R-:W-:-:S05]  /*1700*/  @!P0 IMAD.WIDE.U32 R4, R7, 0x2, R4 ;  /* 0x0000000207048825 */ /* 0x001fca00078e0004 */
[----:B------:R2:W-:Y:S02]  /*1710*/  @!P0 STG.E.U16 desc[UR4][R4.64], R13 ;  /* 0x0000000d04008986 */ /* 0x0005e4000c101504 */
.L_x_624:
[----:B------:R-:W-:Y:S05]  /*1720*/  BSYNC.RECONVERGENT B0 ;  /* 0x0000000000007941 */ /* 0x000fea0003800200 */
.L_x_618:
[----:B------:R-:W-:Y:S05]  /*1730*/  WARPSYNC.ALL ;  /* 0x0000000000007948 */ /* 0x000fea0003800000 */
[----:B------:R-:W-:-:S13]  /*1740*/  ISETP.GE.U32.AND P0, PT, R3, R2, PT ;  /* 0x000000020300720c */ /* 0x000fda0003f06070 */
[----:B------:R-:W-:Y:S05]  /*1750*/  @P0 EXIT ;  /* 0x000000000000094d */ /* 0x000fea0003800000 */
[----:B012---:R-:W0:Y:S01]  /*1760*/  LDC.64 R4, c[0x0][0x388] ;  /* 0x0000e200ff047b82 */ /* 0x007e220000000a00 */
[----:B------:R-:W-:-:S05]  /*1770*/  IADD3 R3, PT, PT, R0, R3, RZ ;  /* 0x0000000300037210 */ /* 0x000fca0007ffe0ff */
[----:B0-----:R-:W-:-:S05]  /*1780*/  IMAD.WIDE.U32 R2, R3, 0x2, R4 ;  /* 0x0000000203027825 */ /* 0x001fca00078e0004 */
[----:B------:R-:W-:Y:S01]  /*1790*/  STG.E.U16 desc[UR4][R2.64], R14 ;  /* 0x0000000e02007986 */ /* 0x000fe2000c101504 */
[----:B------:R-:W-:Y:S05]  /*17a0*/  EXIT ;  /* 0x000000000000794d */ /* 0x000fea0003800000 */
.L_x_601:
[----:B------:R-:W0:Y:S01]  /*17b0*/  S2R R5, SR_TID.X ;  /* 0x0000000000057919 */ /* 0x000e220000002100 */
[----:B------:R-:W1:Y:S02]  /*17c0*/  LDC.64 R2, c[0x0][0x390] ;  /* 0x0000e400ff027b82 */ /* 0x000e640000000a00 */
[----:B-1----:R-:W-:-:S04]  /*17d0*/  IMAD.WIDE.U32 R2, R0, 0x2, R2 ;  /* 0x0000000200027825 */ /* 0x002fc800078e0002 */
[----:B0-----:R-:W-:-:S05]  /*17e0*/  IMAD.WIDE.U32 R6, R5, 0x4, R2 ;  /* 0x0000000405067825 */ /* 0x001fca00078e0002 */
[----:B------:R-:W2:Y:S04]  /*17f0*/  LDG.E R12, desc[UR4][R6.64] ;  /* 0x00000004060c7981 */ /* 0x000ea8000c1e1900 */
[----:B------:R-:W3:Y:S04]  /*1800*/  LDG.E R10, desc[UR4][R6.64+0x200] ;  /* 0x00020004060a7981 */ /* 0x000ee8000c1e1900 */
[----:B------:R-:W4:Y:S04]  /*1810*/  LDG.E R2, desc[UR4][R6.64+0x400] ;  /* 0x0004000406027981 */ /* 0x000f28000c1e1900 */
[----:B------:R0:W5:Y:S01]  /*1820*/  LDG.E R11, desc[UR4][R6.64+0x600] ;  /* 0x00060004060b7981 */ /* 0x000162000c1e1900 */
[----:B------:R-:W-:Y:S01]  /*1830*/  HFMA2 R9, -RZ, RZ, 1.75, 0 ;  /* 0x3f000000ff097431 */ /* 0x000fe200000001ff */
[----:B0-----:R-:W-:-:S02]  /*1840*/  MOV R6, 0x3d4dd2f7 ;  /* 0x3d4dd2f700067802 */ /* 0x001fc40000000f00 */
[C---:B--2---:R-:W-:Y:S02]  /*1850*/  PRMT R14, R12.reuse, 0x7632, R14 ;  /* 0x000076320c0e7816 */ /* 0x044fe4000000000e */
[----:B------:R-:W-:Y:S02]  /*1860*/  SHF.L.U32 R12, R12, 0x10, RZ ;  /* 0x000000100c0c7819 */ /* 0x000fe400000006ff */
[----:B------:R-:W-:Y:S02]  /*1870*/  SHF.L.U32 R14, R14, 0x10, RZ ;  /* 0x000000100e0e7819 */ /* 0x000fe400000006ff */
[C---:B------:R-:W-:Y:S01]  /*1880*/  FSETP.GT.FTZ.AND P2, PT, |R12|.reuse, 0.56000000238418579102, PT ;  /* 0x3f0f5c290c00780b */ /* 0x040fe20003f54200 */
[-C--:B------:R-:W-:Y:S01]  /*1890*/  FFMA.FTZ R3, |R12|, -R9.reuse, 0.5 ;  /* 0x3f0000000c037423 */ /* 0x080fe20000010a09 */
[C---:B------:R-:W-:Y:S01]  /*18a0*/  FSETP.GT.FTZ.AND P1, PT, |R14|.reuse, 0.56000000238418579102, PT ;  /* 0x3f0f5c290e00780b */ /* 0x040fe20003f34200 */
[----:B------:R-:W-:Y:S01]  /*18b0*/  FFMA.FTZ R15, |R14|, -R9, 0.5 ;  /* 0x3f0000000e0f7423 */ /* 0x000fe20000010a09 */
[----:B------:R-:W-:Y:S01]  /*18c0*/  FSETP.NEU.FTZ.AND P0, PT, |R12|, 1, PT ;  /* 0x3f8000000c00780b */ /* 0x000fe20003f1d200 */
[----:B------:R-:W0:Y:S01]  /*18d0*/  MUFU.RSQ R4, R3 ;  /* 0x0000000300047308 */ /* 0x000e220000001400 */
[----:B------:R-:W-:-:S07]  /*18e0*/  FSETP.NEU.FTZ.AND P3, PT, |R14|, 1, PT ;  /* 0x3f8000000e00780b */ /* 0x000fce0003f7d200 */
[----:B------:R-:W1:Y:S01]  /*18f0*/  MUFU.RSQ R16, R15 ;  /* 0x0000000f00107308 */ /* 0x000e620000001400 */
[----:B0-----:R-:W-:Y:S01]  /*1900*/  FMUL.FTZ R8, R3, R4 ;  /* 0x0000000403087220 */ /* 0x001fe20000410000 */
[----:B------:R-:W-:Y:S01]  /*1910*/  FMUL.FTZ R13, R4, -0.5 ;  /* 0xbf000000040d7820 */ /* 0x000fe20000410000 */
[----:B------:R-:W-:-:S03]  /*1920*/  FADD.FTZ R3, |R14|, -RZ ;  /* 0x800000ff0e037221 */ /* 0x000fc60000010200 */
[----:B------:R-:W-:Y:S01]  /*1930*/  FFMA.FTZ R13, R8, R13, 0.5 ;  /* 0x3f000000080d7423 */ /* 0x000fe2000001000d */
[----:B-1----:R-:W-:Y:S01]  /*1940*/  FMUL.FTZ R4, R15, R16 ;  /* 0x000000100f047220 */ /* 0x002fe20000410000 */
[----:B------:R-:W-:Y:S02]  /*1950*/  FMUL.FTZ R7, R16, -0.5 ;  /* 0xbf00000010077820 */ /* 0x000fe40000410000 */
[----:B------:R-:W-:Y:S01]  /*1960*/  FFMA.FTZ R13, R8, R13, R8 ;  /* 0x0000000d080d7223 */ /* 0x000fe20000010008 */
[----:B------:R-:W-:Y:S01]  /*1970*/  FADD.FTZ R8, |R12|, -RZ ;  /* 0x800000ff0c087221 */ /* 0x000fe20000010200 */
[----:B------:R-:W-:-:S03]  /*1980*/  FFMA.FTZ R7, R4, R7, 0.5 ;  /* 0x3f00000004077423 */ /* 0x000fc60000010007 */
[----:B------:R-:W-:Y:S01]  /*1990*/  @P2 FSEL R8, R13, RZ, P0 ;  /* 0x000000ff0d082208 */ /* 0x000fe20000000000 */
[----:B------:R-:W-:Y:S01]  /*19a0*/  FFMA.FTZ R7, R4, R7, R4 ;  /* 0x0000000704077223 */ /* 0x000fe20000010004 */
[----:B---3--:R-:W-:-:S03]  /*19b0*/  SHF.L.U32 R4, R10, 0x10, RZ ;  /* 0x000000100a047819 */ /* 0x008fc600000006ff */
[----:B------:R-:W-:Y:S01]  /*19c0*/  FMUL.FTZ R17, R8, R8 ;  /* 0x0000000808117220 */ /* 0x000fe20000410000 */
[----:B------:R-:W-:Y:S02]  /*19d0*/  @P1 FSEL R3, R7, RZ, P3 ;  /* 0x000000ff07031208 */ /* 0x000fe40001800000 */
[----:B------:R-:W-:Y:S01]  /*19e0*/  PRMT R7, R10, 0x7632, R7 ;  /* 0x000076320a077816 */ /* 0x000fe20000000007 */
[C---:B------:R-:W-:Y:S01]  /*19f0*/  FFMA.FTZ R10, |R4|.reuse, -R9, 0.5 ;  /* 0x3f000000040a7423 */ /* 0x040fe20000010a09 */
[----:B------:R-:W-:Y:S01]  /*1a00*/  FFMA.FTZ R16, R17, R6, 0.018773360177874565125 ;  /* 0x3c99ca9711107423 */ /* 0x000fe20000010006 */
[----:B------:R-:W-:Y:S01]  /*1a10*/  FMUL.FTZ R19, R3, R3 ;  /* 0x0000000303137220 */ /* 0x000fe20000410000 */
[----:B------:R-:W-:Y:S01]  /*1a20*/  SHF.L.U32 R7, R7, 0x10, RZ ;  /* 0x0000001007077819 */ /* 0x000fe200000006ff */
[----:B------:R-:W0:Y:S01]  /*1a30*/  MUFU.RSQ R15, R10 ;  /* 0x0000000a000f7308 */ /* 0x000e220000001400 */
[----:B------:R-:W-:Y:S01]  /*1a40*/  FFMA.FTZ R18, R17, R16, 0.046769052743911743164 ;  /* 0x3d3f90e811127423 */ /* 0x000fe20000010010 */
[----:B------:R-:W-:Y:S01]  /*1a50*/  FFMA.FTZ R20, R19, R6, 0.018773360177874565125 ;  /* 0x3c99ca9713147423 */ /* 0x000fe20000010006 */
[C---:B------:R-:W-:Y:S01]  /*1a60*/  FSETP.GT.FTZ.AND P0, PT, |R4|.reuse, 0.56000000238418579102, PT ;  /* 0x3f0f5c290400780b */ /* 0x040fe20003f14200 */
[----:B------:R-:W-:Y:S01]  /*1a70*/  FFMA.FTZ R13, |R7|, -R9, 0.5 ;  /* 0x3f000000070d7423 */ /* 0x000fe20000010a09 */
[----:B------:R-:W-:Y:S01]  /*1a80*/  FFMA.FTZ R18, R17, R18, 0.074823014438152313232 ;  /* 0x3d993ccf11127423 */ /* 0x000fe20000010012 */
[----:B------:R-:W-:Y:S01]  /*1a90*/  FFMA.FTZ R20, R19, R20, 0.046769052743911743164 ;  /* 0x3d3f90e813147423 */ /* 0x000fe20000010014 */
[----:B------:R-:W-:Y:S01]  /*1aa0*/  FSETP.NEU.FTZ.AND P4, PT, |R4|, 1, PT ;  /* 0x3f8000000400780b */ /* 0x000fe20003f9d200 */
[----:B------:R-:W1:Y:S01]  /*1ab0*/  MUFU.RSQ R16, R13 ;  /* 0x0000000d00107308 */ /* 0x000e620000001400 */
[----:B------:R-:W-:Y:S01]  /*1ac0*/  FFMA.FTZ R18, R17, R18, 0.16667181253433227539 ;  /* 0x3e2aac0411127423 */ /* 0x000fe20000010012 */
[----:B------:R-:W-:Y:S01]  /*1ad0*/  FFMA.FTZ R20, R19, R20, 0.074823014438152313232 ;  /* 0x3d993ccf13147423 */ /* 0x000fe20000010014 */
[----:B------:R-:W-:-:S02]  /*1ae0*/  FSETP.NEU.FTZ.AND P5, PT, |R7|, 1, PT ;  /* 0x3f8000000700780b */ /* 0x000fc40003fbd200 */
[----:B------:R-:W-:Y:S01]  /*1af0*/  FMUL.FTZ R17, R17, R18 ;  /* 0x0000001211117220 */ /* 0x000fe20000410000 */
[----:B------:R-:W-:-:S04]  /*1b00*/  FFMA.FTZ R20, R19, R20, 0.16667181253433227539 ;  /* 0x3e2aac0413147423 */ /* 0x000fc80000010014 */
[----:B------:R-:W-:Y:S01]  /*1b10*/  FMUL.FTZ R20, R19, R20 ;  /* 0x0000001413147220 */ /* 0x000fe20000410000 */
[----:B------:R-:W-:Y:S01]  /*1b20*/  FFMA.FTZ R19, R8, R17, R8 ;  /* 0x0000001108137223 */ /* 0x000fe20000010008 */
[----:B0-----:R-:W-:Y:S01]  /*1b30*/  FMUL.FTZ R10, R10, R15 ;  /* 0x0000000f0a0a7220 */ /* 0x001fe20000410000 */
[----:B------:R-:W-:Y:S01]  /*1b40*/  FMUL.FTZ R15, R15, -0.5 ;  /* 0xbf0000000f0f7820 */ /* 0x000fe20000410000 */
[----:B------:R-:W-:Y:S02]  /*1b50*/  HFMA2 R8, -RZ, RZ, 1.9599609375, 20144 ;  /* 0x3fd774ebff087431 */ /* 0x000fe400000001ff */
[----:B------:R-:W-:Y:S01]  /*1b60*/  FFMA.FTZ R3, R3, R20, R3 ;  /* 0x0000001403037223 */ /* 0x000fe20000010003 */
[----:B------:R-:W-:Y:S01]  /*1b70*/  FFMA.FTZ R15, R10, R15, 0.5 ;  /* 0x3f0000000a0f7423 */ /* 0x000fe2000001000f */
[----:B-1----:R-:W-:Y:S01]  /*1b80*/  FMUL.FTZ R17, R13, R16 ;  /* 0x000000100d117220 */ /* 0x002fe20000410000 */
[----:B------:R-:W-:Y:S01]  /*1b90*/  FMUL.FTZ R13, R19, -2 ;  /* 0xc0000000130d7820 */ /* 0x000fe20000410000 */
[----:B------:R-:W-:Y:S01]  /*1ba0*/  FMUL.FTZ R16, R16, -0.5 ;  /* 0xbf00000010107820 */ /* 0x000fe20000410000 */
[----:B------:R-:W-:Y:S01]  /*1bb0*/  FFMA.FTZ R15, R10, R15, R10 ;  /* 0x0000000f0a0f7223 */ /* 0x000fe2000001000a */
[----:B------:R-:W-:Y:S01]  /*1bc0*/  FADD.FTZ R10, |R7|, -RZ ;  /* 0x800000ff070a7221 */ /* 0x000fe20000010200 */
[----:B------:R-:W-:Y:S01]  /*1bd0*/  @P2 FFMA.FTZ R19, R8, 0.93318945169448852539, R13 ;  /* 0x3f6ee58108132823 */ /* 0x000fe2000001000d */
[----:B------:R-:W-:Y:S01]  /*1be0*/  FFMA.FTZ R16, R17, R16, 0.5 ;  /* 0x3f00000011107423 */ /* 0x000fe20000010010 */
[----:B------:R-:W-:Y:S01]  /*1bf0*/  FSETP.GT.FTZ.AND P2, PT, |R7|, 0.56000000238418579102, PT ;  /* 0x3f0f5c290700780b */ /* 0x000fe20003f54200 */
[----:B------:R-:W-:-:S02]  /*1c00*/  FMUL.FTZ R13, R3, -2 ;  /* 0xc0000000030d7820 */ /* 0x000fc40000410000 */
[----:B------:R-:W-:Y:S01]  /*1c10*/  FFMA.FTZ R16, R17, R16, R17 ;  /* 0x0000001011107223 */ /* 0x000fe20000010011 */
[----:B------:R-:W-:Y:S01]  /*1c20*/  FADD.FTZ R17, |R4|, -RZ ;  /* 0x800000ff04117221 */ /* 0x000fe20000010200 */
[C---:B------:R-:W-:Y:S01]  /*1c30*/  LOP3.LUT R12, R19.reuse, 0x80000000, R12, 0xb8, !PT ;  /* 0x80000000130c7812 */ /* 0x040fe200078eb80c */
[----:B------:R-:W-:Y:S01]  /*1c40*/  @P1 FFMA.FTZ R3, R8, 0.93318945169448852539, R13 ;  /* 0x3f6ee58108031823 */ /* 0x000fe2000001000d */
[-C--:B------:R-:W-:Y:S02]  /*1c50*/  FSETP.NAN.FTZ.AND P3, PT, R19, R19.reuse, PT ;  /* 0x000000131300720b */ /* 0x080fe40003f78000 */
[----:B------:R-:W-:Y:S02]  /*1c60*/  @P0 FSEL R17, R15, RZ, P4 ;  /* 0x000000ff0f110208 */ /* 0x000fe40002000000 */
[----:B------:R-:W-:Y:S02]  /*1c70*/  FSEL R13, R12, R19, !P3 ;  /* 0x000000130c0d7208 */ /* 0x000fe40005800000 */
[----:B----4-:R-:W-:Y:S01]  /*1c80*/  SHF.L.U32 R12, R2, 0x10, RZ ;  /* 0x00000010020c7819 */ /* 0x010fe200000006ff */
[----:B------:R-:W-:Y:S01]  /*1c90*/  FMUL.FTZ R23, R17, R17 ;  /* 0x0000001111177220 */ /* 0x000fe20000410000 */
[----:B------:R-:W-:-:S02]  /*1ca0*/  @P2 FSEL R10, R16, RZ, P5 ;  /* 0x000000ff100a2208 */ /* 0x000fc40002800000 */
[----:B------:R-:W-:Y:S01]  /*1cb0*/  PRMT R16, R2, 0x7632, R16 ;  /* 0x0000763202107816 */ /* 0x000fe20000000010 */
[----:B------:R-:W-:Y:S01]  /*1cc0*/  FFMA.FTZ R2, R23, R6, 0.018773360177874565125 ;  /* 0x3c99ca9717027423 */ /* 0x000fe20000010006 */
[----:B------:R-:W-:Y:S01]  /*1cd0*/  FFMA.FTZ R19, |R12|, -R9, 0.5 ;  /* 0x3f0000000c137423 */ /* 0x000fe20000010a09 */
[----:B------:R-:W-:Y:S01]  /*1ce0*/  FMUL.FTZ R21, R10, R10 ;  /* 0x0000000a0a157220 */ /* 0x000fe20000410000 */
[----:B------:R-:W-:Y:S01]  /*1cf0*/  LOP3.LUT R14, R3, 0x80000000, R14, 0xb8, !PT ;  /* 0x80000000030e7812 */ /* 0x000fe200078eb80e */
[----:B------:R-:W-:Y:S01]  /*1d00*/  FFMA.FTZ R18, R23, R2, 0.046769052743911743164 ;  /* 0x3d3f90e817127423 */ /* 0x000fe20000010002 */
[----:B------:R-:W0:Y:S01]  /*1d10*/  MUFU.RSQ R24, R19 ;  /* 0x0000001300187308 */ /* 0x000e220000001400 */
[----:B------:R-:W-:Y:S01]  /*1d20*/  FFMA.FTZ R22, R21, R6, 0.018773360177874565125 ;  /* 0x3c99ca9715167423 */ /* 0x000fe20000010006 */
[-C--:B------:R-:W-:Y:S01]  /*1d30*/  FSETP.NAN.FTZ.AND P1, PT, R3, R3.reuse, PT ;  /* 0x000000030300720b */ /* 0x080fe20003f38000 */
[----:B------:R-:W-:Y:S01]  /*1d40*/  FFMA.FTZ R18, R23, R18, 0.074823014438152313232 ;  /* 0x3d993ccf17127423 */ /* 0x000fe20000010012 */
[----:B------:R-:W-:Y:S01]  /*1d50*/  SHF.L.U32 R16, R16, 0x10, RZ ;  /* 0x0000001010107819 */ /* 0x000fe200000006ff */
[----:B------:R-:W-:Y:S01]  /*1d60*/  FFMA.FTZ R26, R21, R22, 0.046769052743911743164 ;  /* 0x3d3f90e8151a7423 */ /* 0x000fe20000010016 */
[----:B------:R-:W-:Y:S01]  /*1d70*/  FSEL R14, R14, R3, !P1 ;  /* 0x000000030e0e7208 */ /* 0x000fe20004800000 */
[----:B------:R-:W-:Y:S01]  /*1d80*/  FFMA.FTZ R20, R23, R18, 0.16667181253433227539 ;  /* 0x3e2aac0417147423 */ /* 0x000fe20000010012 */
[----:B-----5:R-:W-:Y:S01]  /*1d90*/  SHF.L.U32 R18, R11, 0x10, RZ ;  /* 0x000000100b127819 */ /* 0x020fe200000006ff */
[----:B------:R-:W-:Y:S01]  /*1da0*/  FFMA.FTZ R26, R21, R26, 0.074823014438152313232 ;  /* 0x3d993ccf151a7423 */ /* 0x000fe2000001001a */
[----:B------:R-:W-:Y:S01]  /*1db0*/  F2FP.BF16.F32.PACK_AB R13, R14, R13 ;  /* 0x0000000d0e0d723e */ /* 0x000fe200000010ff */
[----:B------:R-:W-:Y:S01]  /*1dc0*/  FMUL.FTZ R22, R23, R20 ;  /* 0x0000001417167220 */ /* 0x000fe20000410000 */
[----:B------:R-:W-:Y:S01]  /*1dd0*/  PRMT R20, R11, 0x7632, R20 ;  /* 0x000076320b147816 */ /* 0x000fe20000000014 */
[----:B------:R-:W1:Y:S01]  /*1de0*/  LDC.64 R2, c[0x0][0x388] ;  /* 0x0000e200ff027b82 */ /* 0x000e620000000a00 */
[-C--:B------:R-:W-:Y:S01]  /*1df0*/  FFMA.FTZ R14, |R16|, -R9.reuse, 0.5 ;  /* 0x3f000000100e7423 */ /* 0x080fe20000010a09 */
[----:B------:R-:W-:Y:S01]  /*1e00*/  FFMA.FTZ R26, R21, R26, 0.16667181253433227539 ;  /* 0x3e2aac04151a7423 */ /* 0x000fe2000001001a */
[----:B------:R-:W-:Y:S01]  /*1e10*/  SHF.L.U32 R20, R20, 0x10, RZ ;  /* 0x0000001014147819 */ /* 0x000fe200000006ff */
[-C--:B------:R-:W-:Y:S01]  /*1e20*/  FFMA.FTZ R11, |R18|, -R9.reuse, 0.5 ;  /* 0x3f000000120b7423 */ /* 0x080fe20000010a09 */
[----:B0-----:R-:W-:Y:S01]  /*1e30*/  FMUL.FTZ R19, R19, R24 ;  /* 0x0000001813137220 */ /* 0x001fe20000410000 */
[----:B------:R-:W-:Y:S01]  /*1e40*/  FMUL.FTZ R24, R24, -0.5 ;  /* 0xbf00000018187820 */ /* 0x000fe20000410000 */
[----:B------:R-:W0:Y:S01]  /*1e50*/  MUFU.RSQ R15, R14 ;  /* 0x0000000e000f7308 */ /* 0x000e220000001400 */
[----:B------:R-:W-:Y:S01]  /*1e60*/  FFMA.FTZ R9, |R20|, -R9, 0.5 ;  /* 0x3f00000014097423 */ /* 0x000fe20000010a09 */
[----:B------:R-:W-:Y:S01]  /*1e70*/  FFMA.FTZ R17, R17, R22, R17 ;  /* 0x0000001611117223 */ /* 0x000fe20000010011 */
[----:B------:R-:W-:Y:S01]  /*1e80*/  FMUL.FTZ R23, R21, R26 ;  /* 0x0000001a15177220 */ /* 0x000fe20000410000 */
[----:B------:R-:W-:Y:S01]  /*1e90*/  FFMA.FTZ R26, R19, R24, 0.5 ;  /* 0x3f000000131a7423 */ /* 0x000fe20000010018 */
[----:B------:R-:W-:Y:S01]  /*1ea0*/  FSETP.GT.FTZ.AND P1, PT, |R12|, 0.56000000238418579102, PT ;  /* 0x3f0f5c290c00780b */ /* 0x000fe20003f34200 */
[----:B------:R-:W-:Y:S01]  /*1eb0*/  FMUL.FTZ R21, R17, -2 ;  /* 0xc000000011157820 */ /* 0x000fe20000410000 */
[----:B------:R-:W-:Y:S01]  /*1ec0*/  FFMA.FTZ R10, R10, R23, R10 ;  /* 0x000000170a0a7223 */ /* 0x000fe2000001000a */
[----:B------:R-:W2:Y:S01]  /*1ed0*/  MUFU.RSQ R22, R11 ;  /* 0x0000000b00167308 */ /* 0x000ea20000001400 */
[----:B------:R-:W-:Y:S01]  /*1ee0*/  FFMA.FTZ R26, R19, R26, R19 ;  /* 0x0000001a131a7223 */ /* 0x000fe20000010013 */
[----:B------:R-:W-:Y:S01]  /*1ef0*/  FSETP.NEU.FTZ.AND P3, PT, |R12|, 1, PT ;  /* 0x3f8000000c00780b */ /* 0x000fe20003f7d200 */
[----:B------:R-:W-:Y:S01]  /*1f00*/  @P0 FFMA.FTZ R17, R8, 0.93318945169448852539, R21 ;  /* 0x3f6ee58108110823 */ /* 0x000fe20000010015 */
[----:B------:R-:W-:-:S02]  /*1f10*/  FSETP.GT.FTZ.AND P0, PT, |R16|, 0.56000000238418579102, PT ;  /* 0x3f0f5c291000780b */ /* 0x000fc40003f14200 */
[----:B------:R-:W-:Y:S02]  /*1f20*/  FSETP.NEU.FTZ.AND P4, PT, |R16|, 1, PT ;  /* 0x3f8000001000780b */ /* 0x000fe40003f9d200 */
[----:B------:R-:W3:Y:S01]  /*1f30*/  MUFU.RSQ R24, R9 ;  /* 0x0000000900187308 */ /* 0x000ee20000001400 */
[----:B-1----:R-:W-:-:S04]  /*1f40*/  IMAD.WIDE.U32 R2, R0, 0x2, R2 ;  /* 0x0000000200027825 */ /* 0x002fc800078e0002 */
[----:B0-----:R-:W-:Y:S01]  /*1f50*/  FMUL.FTZ R14, R14, R15 ;  /* 0x0000000f0e0e7220 */ /* 0x001fe20000410000 */
[----:B------:R-:W-:Y:S01]  /*1f60*/  FMUL.FTZ R19, R15, -0.5 ;  /* 0xbf0000000f137820 */ /* 0x000fe20000410000 */
[----:B------:R-:W-:Y:S01]  /*1f70*/  FMUL.FTZ R15, R10, -2 ;  /* 0xc00000000a0f7820 */ /* 0x000fe20000410000 */
[----:B------:R-:W-:Y:S01]  /*1f80*/  FADD.FTZ R0, |R12|, -RZ ;  /* 0x800000ff0c007221 */ /* 0x000fe20000010200 */
[----:B------:R-:W-:Y:S01]  /*1f90*/  @P1 FSEL R0, R26, RZ, P3 ;  /* 0x000000ff1a001208 */ /* 0x000fe20001800000 */
[----:B------:R-:W-:Y:S01]  /*1fa0*/  FFMA.FTZ R19, R14, R19, 0.5 ;  /* 0x3f0000000e137423 */ /* 0x000fe20000010013 */
[----:B------:R-:W-:Y:S01]  /*1fb0*/  @P2 FFMA.FTZ R10, R8, 0.93318945169448852539, R15 ;  /* 0x3f6ee581080a2823 */ /* 0x000fe2000001000f */
[----:B------:R-:W-:Y:S01]  /*1fc0*/  FSETP.GT.FTZ.AND P3, PT, |R18|, 0.56000000238418579102, PT ;  /* 0x3f0f5c291200780b */ /* 0x000fe20003f74200 */
[----:B--2---:R-:W-:Y:S01]  /*1fd0*/  FMUL.FTZ R11, R11, R22 ;  /* 0x000000160b0b7220 */ /* 0x004fe20000410000 */
[----:B------:R-:W-:Y:S01]  /*1fe0*/  FMUL.FTZ R22, R22, -0.5 ;  /* 0xbf00000016167820 */ /* 0x000fe20000410000 */
[----:B------:R-:W-:Y:S01]  /*1ff0*/  FSETP.GT.FTZ.AND P2, PT, |R20|, 0.56000000238418579102, PT ;  /* 0x3f0f5c291400780b */ /* 0x000fe20003f54200 */
[----:B------:R-:W-:Y:S01]  /*2000*/  FFMA.FTZ R19, R14, R19, R14 ;  /* 0x000000130e137223 */ /* 0x000fe2000001000e */
[----:B------:R-:W-:Y:S01]  /*2010*/  FSETP.NEU.FTZ.AND P5, PT, |R18|, 1, PT ;  /* 0x3f8000001200780b */ /* 0x000fe20003fbd200 */
[----:B------:R-:W-:Y:S01]  /*2020*/  FFMA.FTZ R22, R11, R22, 0.5 ;  /* 0x3f0000000b167423 */ /* 0x000fe20000010016 */
[----:B------:R-:W-:Y:S01]  /*2030*/  FSETP.NEU.FTZ.AND P6, PT, |R20|, 1, PT ;  /* 0x3f8000001400780b */ /* 0x000fe20003fdd200 */
[----:B------:R-:W-:Y:S01]  /*2040*/  FMUL.FTZ R15, R0, R0 ;  /* 0x00000000000f7220 */ /* 0x000fe20000410000 */
[----:B---3--:R-:W-:Y:S01]  /*2050*/  FMUL.FTZ R9, R9, R24 ;  /* 0x0000001809097220 */ /* 0x008fe20000410000 */
[----:B------:R-:W-:Y:S01]  /*2060*/  FMUL.FTZ R24, R24, -0.5 ;  /* 0xbf00000018187820 */ /* 0x000fe20000410000 */
[----:B------:R-:W-:Y:S01]  /*2070*/  FFMA.FTZ R22, R11, R22, R11 ;  /* 0x000000160b167223 */ /* 0x000fe2000001000b */
[----:B------:R-:W-:Y:S01]  /*2080*/  FADD.FTZ R14, |R16|, -RZ ;  /* 0x800000ff100e7221 */ /* 0x000fe20000010200 */
[----:B------:R-:W-:Y:S01]  /*2090*/  @P0 FSEL R14, R19, RZ, P4 ;  /* 0x000000ff130e0208 */ /* 0x000fe20002000000 */
[----:B------:R-:W-:Y:S01]  /*20a0*/  FFMA.FTZ R24, R9, R24, 0.5 ;  /* 0x3f00000009187423 */ /* 0x000fe20000010018 */
[----:B------:R-:W-:Y:S01]  /*20b0*/  FADD.FTZ R11, |R18|, -RZ ;  /* 0x800000ff120b7221 */ /* 0x000fe20000010200 */
[----:B------:R-:W-:Y:S01]  /*20c0*/  @P3 FSEL R11, R22, RZ, P5 ;  /* 0x000000ff160b3208 */ /* 0x000fe20002800000 */
[----:B------:R-:W-:Y:S01]  /*20d0*/  FFMA.FTZ R22, R15, R6, 0.018773360177874565125 ;  /* 0x3c99ca970f167423 */ /* 0x000fe20000010006 */
[----:B------:R-:W-:Y:S01]  /*20e0*/  FFMA.FTZ R24, R9, R24, R9 ;  /* 0x0000001809187223 */ /* 0x000fe20000010009 */
[----:B------:R-:W-:Y:S01]  /*20f0*/  FADD.FTZ R9, |R20|, -RZ ;  /* 0x800000ff14097221 */ /* 0x000fe20000010200 */
[C---:B------:R-:W-:Y:S01]  /*2100*/  LOP3.LUT R4, R17.reuse, 0x80000000, R4, 0xb8, !PT ;  /* 0x8000000011047812 */ /* 0x040fe200078eb804 */
[----:B------:R-:W-:Y:S01]  /*2110*/  FMUL.FTZ R23, R14, R14 ;  /* 0x0000000e0e177220 */ /* 0x000fe20000410000 */
[----:B------:R-:W-:Y:S01]  /*2120*/  FSETP.NAN.FTZ.AND P4, PT, R17, R17, PT ;  /* 0x000000111100720b */ /* 0x000fe20003f98000 */
[----:B------:R-:W-:Y:S01]  /*2130*/  FFMA.FTZ R22, R15, R22, 0.046769052743911743164 ;  /* 0x3d3f90e80f167423 */ /* 0x000fe20000010016 */
[----:B------:R-:W-:Y:S01]  /*2140*/  @P2 FSEL R9, R24, RZ, P6 ;  /* 0x000000ff18092208 */ /* 0x000fe20003000000 */
[----:B------:R-:W-:Y:S01]  /*2150*/  FMUL.FTZ R19, R11, R11 ;  /* 0x0000000b0b137220 */ /* 0x000fe20000410000 */
[----:B------:R-:W-:Y:S01]  /*2160*/  FSEL R17, R4, R17, !P4 ;  /* 0x0000001104117208 */ /* 0x000fe20006000000 */
[----:B------:R-:W-:Y:S01]  /*2170*/  FFMA.FTZ R4, R23, R6, 0.018773360177874565125 ;  /* 0x3c99ca9717047423 */ /* 0x000fe20000010006 */
[----:B------:R-:W-:Y:S01]  /*2180*/  FFMA.FTZ R22, R15, R22, 0.074823014438152313232 ;  /* 0x3d993ccf0f167423 */ /* 0x000fe20000010016 */
[----:B------:R-:W-:Y:S01]  /*2190*/  FMUL.FTZ R21, R9, R9 ;  /* 0x0000000909157220 */ /* 0x000fe20000410000 */
[----:B------:R-:W-:Y:S01]  /*21a0*/  FFMA.FTZ R24, R19, R6, 0.018773360177874565125 ;  /* 0x3c99ca9713187423 */ /* 0x000fe20000010006 */
[----:B------:R-:W-:Y:S01]  /*21b0*/  FFMA.FTZ R4, R23, R4, 0.046769052743911743164 ;  /* 0x3d3f90e817047423 */ /* 0x000fe20000010004 */
[----:B------:R-:W-:Y:S01]  /*21c0*/  FFMA.FTZ R22, R15, R22, 0.16667181253433227539 ;  /* 0x3e2aac040f167423 */ /* 0x000fe20000010016 */
[----:B------:R-:W-:Y:S01]  /*21d0*/  FFMA.FTZ R6, R21, R6, 0.018773360177874565125 ;  /* 0x3c99ca9715067423 */ /* 0x000fe20000010006 */
[----:B------:R-:W-:Y:S01]  /*21e0*/  FFMA.FTZ R24, R19, R24, 0.046769052743911743164 ;  /* 0x3d3f90e813187423 */ /* 0x000fe20000010018 */
[----:B------:R-:W-:Y:S01]  /*21f0*/  FFMA.FTZ R4, R23, R4, 0.074823014438152313232 ;  /* 0x3d993ccf17047423 */ /* 0x000fe20000010004 */
[----:B------:R-:W-:Y:S01]  /*2200*/  FMUL.FTZ R15, R15, R22 ;  /* 0x000000160f0f7220 */ /* 0x000fe20000410000 */
[----:B------:R-:W-:Y:S01]  /*2210*/  FFMA.FTZ R6, R21, R6, 0.046769052743911743164 ;  /* 0x3d3f90e815067423 */ /* 0x000fe20000010006 */
[----:B------:R-:W-:Y:S01]  /*2220*/  FFMA.FTZ R24, R19, R24, 0.074823014438152313232 ;  /* 0x3d993ccf13187423 */ /* 0x000fe20000010018 */
[----:B------:R-:W-:Y:S01]  /*2230*/  FFMA.FTZ R4, R23, R4, 0.16667181253433227539 ;  /* 0x3e2aac0417047423 */ /* 0x000fe20000010004 */
[----:B------:R-:W-:Y:S01]  /*2240*/  FFMA.FTZ R15, R0, R15, R0 ;  /* 0x0000000f000f7223 */ /* 0x000fe20000010000 */
[----:B------:R-:W-:Y:S01]  /*2250*/  FFMA.FTZ R6, R21, R6, 0.074823014438152313232 ;  /* 0x3d993ccf15067423 */ /* 0x000fe20000010006 */
[----:B------:R-:W-:Y:S01]  /*2260*/  FFMA.FTZ R24, R19, R24, 0.16667181253433227539 ;  /* 0x3e2aac0413187423 */ /* 0x000fe20000010018 */
[----:B------:R-:W-:Y:S01]  /*2270*/  FMUL.FTZ R25, R23, R4 ;  /* 0x0000000417197220 */ /* 0x000fe20000410000 */
[----:B------:R-:W-:Y:S01]  /*2280*/  FMUL.FTZ R23, R15, -2 ;  /* 0xc00000000f177820 */ /* 0x000fe20000410000 */
[----:B------:R-:W-:Y:S01]  /*2290*/  FFMA.FTZ R6, R21, R6, 0.16667181253433227539 ;  /* 0x3e2aac0415067423 */ /* 0x000fe20000010006 */
[----:B------:R-:W-:Y:S01]  /*22a0*/  FMUL.FTZ R24, R19, R24 ;  /* 0x0000001813187220 */ /* 0x000fe20000410000 */
[----:B------:R-:W-:Y:S01]  /*22b0*/  FFMA.FTZ R19, R14, R25, R14 ;  /* 0x000000190e137223 */ /* 0x000fe2000001000e */
[----:B------:R-:W-:Y:S01]  /*22c0*/  @P1 FFMA.FTZ R15, R8, 0.93318945169448852539, R23 ;  /* 0x3f6ee581080f1823 */ /* 0x000fe20000010017 */
[----:B------:R-:W-:Y:S01]  /*22d0*/  FMUL.FTZ R6, R21, R6 ;  /* 0x0000000615067220 */ /* 0x000fe20000410000 */
[----:B------:R-:W-:Y:S01]  /*22e0*/  FFMA.FTZ R11, R11, R24, R11 ;  /* 0x000000180b0b7223 */ /* 0x000fe2000001000b */
[----:B------:R-:W-:Y:S01]  /*22f0*/  LOP3.LUT R7, R10, 0x80000000, R7, 0xb8, !PT ;  /* 0x800000000a077812 */ /* 0x000fe200078eb807 */
[----:B------:R-:W-:-:S04]  /*2300*/  IMAD.WIDE.U32 R2, R5, 0x4, R2 ;  /* 0x0000000405027825 */ /* 0x000fc800078e0002 */
[----:B------:R-:W-:Y:S01]  /*2310*/  FFMA.FTZ R23, R9, R6, R9 ;  /* 0x0000000609177223 */ /* 0x000fe20000010009 */
[----:B------:R-:W-:Y:S01]  /*2320*/  FMUL.FTZ R21, R11, -2 ;  /* 0xc00000000b157820 */ /* 0x000fe20000410000 */
[----:B------:R-:W-:Y:S01]  /*2330*/  FMUL.FTZ R9, R19, -2 ;  /* 0xc000000013097820 */ /* 0x000fe20000410000 */
[-C--:B------:R-:W-:Y:S01]  /*2340*/  FSETP.NAN.FTZ.AND P1, PT, R10, R10.reuse, PT ;  /* 0x0000000a0a00720b */ /* 0x080fe20003f38000 */
[----:B------:R-:W-:Y:S01]  /*2350*/  FMUL.FTZ R25, R23, -2 ;  /* 0xc000000017197820 */ /* 0x000fe20000410000 */
[C---:B------:R-:W-:Y:S01]  /*2360*/  @P3 FFMA.FTZ R11, R8.reuse, 0.93318945169448852539, R21 ;  /* 0x3f6ee581080b3823 */ /* 0x040fe20000010015 */
[C---:B------:R-:W-:Y:S01]  /*2370*/  @P0 FFMA.FTZ R19, R8.reuse, 0.93318945169448852539, R9 ;  /* 0x3f6ee58108130823 */ /* 0x040fe20000010009 */
[----:B------:R-:W-:Y:S01]  /*2380*/  FSEL R10, R7, R10, !P1 ;  /* 0x0000000a070a7208 */ /* 0x000fe20004800000 */
[----:B------:R-:W-:Y:S01]  /*2390*/  @P2 FFMA.FTZ R23, R8, 0.93318945169448852539, R25 ;  /* 0x3f6ee58108172823 */ /* 0x000fe20000010019 */
[C---:B------:R-:W-:Y:S01]  /*23a0*/  LOP3.LUT R12, R15.reuse, 0x80000000, R12, 0xb8, !PT ;  /* 0x800000000f0c7812 */ /* 0x040fe200078eb80c */
[----:B------:R-:W-:Y:S01]  /*23b0*/  STG.E desc[UR4][R2.64], R13 ;  /* 0x0000000d02007986 */ /* 0x000fe2000c101904 */
[----:B------:R-:W-:-:S02]  /*23c0*/  FSETP.NAN.FTZ.AND P0, PT, R15, R15, PT ;  /* 0x0000000f0f00720b */ /* 0x000fc40003f18000 */
[C---:B------:R-:W-:Y:S02]  /*23d0*/  LOP3.LUT R18, R11.reuse, 0x80000000, R18, 0xb8, !PT ;  /* 0x800000000b127812 */ /* 0x040fe400078eb812 */
[----:B------:R-:W-:Y:S02]  /*23e0*/  FSETP.NAN.FTZ.AND P2, PT, R11, R11, PT ;  /* 0x0000000b0b00720b */ /* 0x000fe40003f58000 */
[C---:B------:R-:W-:Y:S02]  /*23f0*/  LOP3.LUT R16, R19.reuse, 0x80000000, R16, 0xb8, !PT ;  /* 0x8000000013107812 */ /* 0x040fe400078eb810 */
[----:B------:R-:W-:Y:S02]  /*2400*/  FSETP.NAN.FTZ.AND P1, PT, R19, R19, PT ;  /* 0x000000131300720b */ /* 0x000fe40003f38000 */
[C---:B------:R-:W-:Y:S02]  /*2410*/  LOP3.LUT R20, R23.reuse, 0x80000000, R20, 0xb8, !PT ;  /* 0x8000000017147812 */ /* 0x040fe400078eb814 */
[----:B------:R-:W-:-:S02]  /*2420*/  FSETP.NAN.FTZ.AND P3, PT, R23, R23, PT ;  /* 0x000000171700720b */ /* 0x000fc40003f78000 */
[----:B------:R-:W-:Y:S02]  /*2430*/  FSEL R12, R12, R15, !P0 ;  /* 0x0000000f0c0c7208 */ /* 0x000fe40004000000 */
[----:B------:R-:W-:Y:S02]  /*2440*/  FSEL R19, R16, R19, !P1 ;  /* 0x0000001310137208 */ /* 0x000fe40004800000 */
[----:B------:R-:W-:Y:S02]  /*2450*/  FSEL R18, R18, R11, !P2 ;  /* 0x0000000b12127208 */ /* 0x000fe40005000000 */
[----:B------:R-:W-:Y:S02]  /*2460*/  FSEL R23, R20, R23, !P3 ;  /* 0x0000001714177208 */ /* 0x000fe40005800000 */
[----:B------:R-:W-:Y:S02]  /*2470*/  F2FP.BF16.F32.PACK_AB R17, R10, R17 ;  /* 0x000000110a11723e */ /* 0x000fe400000010ff */
[----:B------:R-:W-:-:S02]  /*2480*/  F2FP.BF16.F32.PACK_AB R19, R19, R12 ;  /* 0x0000000c1313723e */ /* 0x000fc400000010ff */
[----:B------:R-:W-:Y:S01]  /*2490*/  F2FP.BF16.F32.PACK_AB R23, R23, R18 ;  /* 0x000000121717723e */ /* 0x000fe200000010ff */
[----:B------:R-:W-:Y:S04]  /*24a0*/  STG.E desc[UR4][R2.64+0x200], R17 ;  /* 0x0002001102007986 */ /* 0x000fe8000c101904 */
[----:B------:R-:W-:Y:S04]  /*24b0*/  STG.E desc[UR4][R2.64+0x400], R19 ;  /* 0x0004001302007986 */ /* 0x000fe8000c101904 */
[----:B------:R-:W-:Y:S01]  /*24c0*/  STG.E desc[UR4][R2.64+0x600], R23 ;  /* 0x0006001702007986 */ /* 0x000fe2000c101904 */
[----:B------:R-:W-:Y:S05]  /*24d0*/  EXIT ;  /* 0x000000000000794d */ /* 0x000fea0003800000 */
.L_x_625:
        /* <DEDUP_REMOVED lines=10> */
.L_x_14592:


//--------------------- .text._ZN2at6native29vectorized_elementwise_kernelILi4EZZZNS0_16asin_kernel_cudaERNS_18TensorIteratorBaseEENKUlvE0_clEvENKUlvE2_clEvEUlN3c108BFloat16EE_St5arrayIPcLm2EEEEviT0_T1_ --------------------------
	.section	.text._ZN2at6native29vectorized_elementwise_kernelILi4EZZZNS0_16asin_kernel_cudaERNS_18TensorIteratorBaseEENKUlvE0_clEvENKUlvE2_clEvEUlN3c108BFloat16EE_St5arrayIPcLm2EEEEviT0_T1_,"ax",@progbits
	.align	128
        .global         _ZN2at6native29vectorized_elementwise_kernelILi4EZZZNS0_16asin_kernel_cudaERNS_18TensorIteratorBaseEENKUlvE0_clEvENKUlvE2_clEvEUlN3c108BFloat16EE_St5arrayIPcLm2EEEEviT0_T1_
        .type           _ZN2at6native29vectorized_elementwise_kernelILi4EZZZNS0_16asin_kernel_cudaERNS_18TensorIteratorBaseEENKUlvE0_clEvENKUlvE2_clEvEUlN3c108BFloat16EE_St5arrayIPcLm2EEEEviT0_T1_,@function
        .size           _ZN2at6native29vectorized_elementwise_kernelILi4EZZZNS0_16asin_kernel_cudaERNS_18TensorIteratorBaseEENKUlvE0_clEvENKUlvE2_clEvEUlN3c108BFloat16EE_St5arrayIPcLm2EEEEviT0_T1_,(.L_x_14593 - _ZN2at6native29vectorized_elementwise_kernelILi4EZZZNS0_16asin_kernel_cudaERNS_18TensorIteratorBaseEENKUlvE0_clEvENKUlvE2_clEvEUlN3c108BFloat16EE_St5arrayIPcLm2EEEEviT0_T1_)
        .other          _ZN2at6native29vectorized_elementwise_kernelILi4EZZZNS0_16asin_kernel_cudaERNS_18TensorIteratorBaseEENKUlvE0_clEvENKUlvE2_clEvEUlN3c108BFloat16EE_St5arrayIPcLm2EEEEviT0_T1_,@"STO_CUDA_ENTRY STV_DEFAULT"
_ZN2at6native29vectorized_elementwise_kernelILi4EZZZNS0_16asin_kernel_cudaERNS_18TensorIteratorBaseEENKUlvE0_clEvENKUlvE2_clEvEUlN3c108BFloat16EE_St5arrayIPcLm2EEEEviT0_T1_:
.text._ZN2at6native29vectorized_elementwise_kernelILi4EZZZNS0_16asin_kernel_cudaERNS_18TensorIteratorBaseEENKUlvE0_clEvENKUlvE2_clEvEUlN3c108BFloat16EE_St5arrayIPcLm2EEEEviT0_T1_:
        /* <DEDUP_REMOVED lines=104> */
.L_x_628:
[----:B------:R-:W-:Y:S05]  /*0680*/  BSYNC.RECONVERGENT B0 ;  /* 0x0000000000007941 */ /* 0x000fea0003800200 */
.L_x_627:
        /* <DEDUP_REMOVED lines=32> */
.L_x_630:
[----:B------:R-:W-:Y:S05]  /*0890*/  BSYNC.RECONVERGENT B0 ;  /* 0x0000000000007941 */ /* 0x000fea0003800200 */
.L_x_629:
        /* <DEDUP_REMOVED lines=31> */
.L_x_632:
[----:B------:R-:W-:Y:S05]  /*0a90*/  BSYNC.RECONVERGENT B0 ;  /* 0x0000000000007941 */ /* 0x000fea0003800200 */
.L_x_631:
        /* <DEDUP_REMOVED lines=32> */
.L_x_634:
[----:B------:R-:W-:Y:S05]  /*0ca0*/  BSYNC.RECONVERGENT B0 ;  /* 0x0000000000007941 */ /* 0x000fea0003800200 */
.L_x_633:
        /* <DEDUP_REMOVED lines=29> */
.L_x_636:
[----:B------:R-:W-:Y:S05]  /*0e80*/  BSYNC.RECONVERGENT B0 ;  /* 0x0000000000007941 */ /* 0x000fea0003800200 */
.L_x_635:
        /* <DEDUP_REMOVED lines=29> */
.L_x_638:
[----:B------:R-:W-:Y:S05]  /*1060*/  BSYNC.RECONVERGENT B0 ;  /* 0x0000000000007941 */ /* 0x000fea0003800200 */
.L_x_637:
        /* <DEDUP_REMOVED lines=29> */
.L_x_640:
[----:B------:R-:W-:Y:S05]  /*1240*/  BSYNC.RECONVERGENT B0 ;  /* 0x0000000000007941 */ /* 0x000fea0003800200 */
.L_x_639:
        /* <DEDUP_REMOVED lines=29> */
.L_x_642:
[----:B------:R-:W-:Y:S05]  /*1420*/  BSYNC.RECONVERGENT B0 ;  /* 0x0000000000007941 */ /* 0x000fea0003800200 */
.L_x_641:
        /* <DEDUP_REMOVED lines=18> */
.L_x_645:
[----:B------:R-:W-:-:S13]  /*1550*/  ISETP.GE.U32.AND P0, PT, R3, R2, PT ;  /* 0x000000020300720c */ /* 0x000fda0003f06070 */
[----:B------:R-:W-:Y:S05]  /*1560*/  @P0 BRA `(.L_x_647) ;  /* 0x0000000000300947 */ /* 0x000fea0003800000 */
[----:B0-----:R-:W0:Y:S01]  /*1570*/  LDC.64 R4, c[0x0][0x388] ;  /* 0x0000e200ff047b82 */ /* 0x001e220000000a00 */
[----:B------:R-:W-:Y:S02]  /*1580*/  IADD3 R7, PT, PT, R0, R3, RZ ;  /* 0x0000000300077210 */ /* 0x000fe40007ffe0ff */
[----:B------:R-:W-:-:S03]  /*1590*/  IADD3 R3, PT, PT, R3, 0x80, RZ ;  /* 0x0000008003037810 */ /* 0x000fc60007ffe0ff */
[----:B0-----:R-:W-:-:S05]  /*15a0*/  IMAD.WIDE.U32 R4, R7, 0x2, R4 ;  /* 0x0000000207047825 */ /* 0x001fca00078e0004 */
[----:B------:R1:W-:Y:S02]  /*15b0*/  STG.E.U16 desc[UR4][R4.64], R10 ;  /* 0x0000000a04007986 */ /* 0x0003e4000c101504 */
.L_x_646:
[----:B------:R-:W-:-:S13]  /*15c0*/  ISETP.GE.U32.AND P0, PT, R3, R2, PT ;  /* 0x000000020300720c */ /* 0x000fda0003f06070 */
[----:B------:R-:W-:Y:S05]  /*15d0*/  @P0 BRA `(.L_x_648) ;  /* 0x0000000000340947 */ /* 0x000fea0003800000 */
[----:B01----:R-:W0:Y:S01]  /*15e0*/  LDC.64 R4, c[0x0][0x388] ;  /* 0x0000e200ff047b82 */ /* 0x003e220000000a00 */
[----:B------:R-:W-:Y:S02]  /*15f0*/  IADD3 R7, PT, PT, R0, R3, RZ ;  /* 0x0000000300077210 */ /* 0x000fe40007ffe0ff */
[----:B------:R-:W-:-:S03]  /*1600*/  IADD3 R3, PT, PT, R3, 0x80, RZ ;  /* 0x0000008003037810 */ /* 0x000fc60007ffe0ff */
[----:B0-----:R-:W-:-:S05]  /*1610*/  IMAD.WIDE.U32 R4, R7, 0x2, R4 ;  /* 0x0000000207047825 */ /* 0x001fca00078e0004 */
[----:B------:R1:W-:Y:S02]  /*1620*/  STG.E.U16 desc[UR4][R4.64], R11 ;  /* 0x0000000b04007986 */ /* 0x0003e4000c101504 */
.L_x_647:
        /* <DEDUP_REMOVED lines=8> */
.L_x_648:
[----:B------:R-:W-:Y:S05]  /*16b0*/  BSYNC.RELIABLE B1 ;  /* 0x0000000000017941 */ /* 0x000fea0003800100 */
.L_x_644:
[----:B------:R-:W-:-:S13]  /*16c0*/  ISETP.GE.U32.AND P0, PT, R3, R2, PT ;  /* 0x000000020300720c */ /* 0x000fda0003f06070 */
[----:B012---:R-:W0:Y:S01]  /*16d0*/  @!P0 LDC.64 R4, c[0x0][0x388] ;  /* 0x0000e200ff048b82 */ /* 0x007e220000000a00 */
[----:B------:R-:W-:Y:S02]  /*16e0*/  @!P0 IADD3 R7, PT, PT, R0, R3, RZ ;  /* 0x0000000300078210 */ /* 0x000fe40007ffe0ff */
[----:B------:R-:W-:-:S03]  /*16f0*/  @!P0 IADD3 R3, PT, PT, R3, 0x80, RZ ;  /* 0x0000008003038810 */ /* 0x000fc60007ffe0ff */
[----:B0-----:R-:W-:-:S05]  /*1700*/  @!P0 IMAD.WIDE.U32 R4, R7, 0x2, R4 ;  /* 0x0000000207048825 */ /* 0x001fca00078e0004 */
[----:B------:R2:W-:Y:S02]  /*1710*/  @!P0 STG.E.U16 desc[UR4][R4.64], R13 ;  /* 0x0000000d04008986 */ /* 0x0005e4000c101504 */
.L_x_649:
[----:B------:R-:W-:Y:S05]  /*1720*/  BSYNC.RECONVERGENT B0 ;  /* 0x0000000000007941 */ /* 0x000fea0003800200 */
.L_x_643:
        /* <DEDUP_REMOVED lines=8> */
.L_x_626:
[----:B------:R-:W0:Y:S01]  /*17b0*/  S2R R5, SR_TID.X ;  /* 0x0000000000057919 */ /* 0x000e220000002100 */
[----:B------:R-:W1:Y:S02]  /*17c0*/  LDC.64 R2, c[0x0][0x390] ;  /* 0x0000e400ff027b82 */ /* 0x000e640000000a00 */
[----:B-1----:R-:W-:-:S04]  /*17d0*/  IMAD.WIDE.U32 R2, R0, 0x2, R2 ;  /* 0x0000000200027825 */ /* 0x002fc800078e0002 */
[----:B0-----:R-:W-:-:S05]  /*17e0*/  IMAD.WIDE.U32 R6, R5, 0x8, R2 ;  /* 0x0000000805067825 */ /* 0x001fca00078e0002 */
[----:B------:R-:W2:Y:S04]  /*17f0*/  LDG.E.64 R8, desc[UR4][R6.64] ;  /* 0x0000000406087981 */ /* 0x000ea8000c1e1b00 */
[----:B------:R0:W3:Y:S01]  /*1800*/  LDG.E.64 R2, desc[UR4][R6.64+0x400] ;  /* 0x0004000406027981 */ /* 0x0000e2000c1e1b00 */
[----:B------:R-:W-:Y:S01]  /*1810*/  HFMA2 R10, -RZ, RZ, 1.75, 0 ;  /* 0x3f000000ff0a7431 */ /* 0x000fe200000001ff */
[C---:B--2---:R-:W-:Y:S02]  /*1820*/  SHF.L.U32 R13, R8.reuse, 0x10, RZ ;  /* 0x00000010080d7819 */ /* 0x044fe400000006ff */
[----:B------:R-:W-:Y:S02]  /*1830*/  SHF.L.U32 R15, R9, 0x10, RZ ;  /* 0x00000010090f7819 */ /* 0x000fe400000006ff */
[----:B------:R-:W-:Y:S01]  /*1840*/  PRMT R11, R8, 0x7632, R11 ;  /* 0x00007632080b7816 */ /* 0x000fe2000000000b */
[-C--:B------:R-:W-:Y:S01]  /*1850*/  FFMA.FTZ R4, |R13|, -R10.reuse, 0.5 ;  /* 0x3f0000000d047423 */ /* 0x080fe20000010a0a */
[----:B------:R-:W-:Y:S01]  /*1860*/  PRMT R9, R9, 0x7632, R9 ;  /* 0x0000763209097816 */ /* 0x000fe20000000009 */
[-C--:B------:R-:W-:Y:S01]  /*1870*/  FFMA.FTZ R12, |R15|, -R10.reuse, 0.5 ;  /* 0x3f0000000f0c7423 */ /* 0x080fe20000010a0a */
[----:B------:R-:W-:Y:S01]  /*1880*/  SHF.L.U32 R11, R11, 0x10, RZ ;  /* 0x000000100b0b7819 */ /* 0x000fe200000006ff */
[----:B------:R-:W1:Y:S01]  /*1890*/  MUFU.RSQ R17, R4 ;  /* 0x0000000400117308 */ /* 0x000e620000001400 */
[----:B------:R-:W-:Y:S01]  /*18a0*/  SHF.L.U32 R9, R9, 0x10, RZ ;  /* 0x0000001009097819 */ /* 0x000fe200000006ff */
[C---:B------:R-:W-:Y:S01]  /*18b0*/  FADD.FTZ R14, |R13|.reuse, -RZ ;  /* 0x800000ff0d0e7221 */ /* 0x040fe20000010200 */
[----:B------:R-:W-:Y:S01]  /*18c0*/  FSETP.GT.FTZ.AND P2, PT, |R13|, 0.56000000238418579102, PT ;  /* 0x3f0f5c290d00780b */ /* 0x000fe20003f54200 */
[-C--:B0-----:R-:W-:Y:S01]  /*18d0*/  FFMA.FTZ R7, |R11|, -R10.reuse, 0.5 ;  /* 0x3f0000000b077423 */ /* 0x081fe20000010a0a */
[----:B------:R-:W-:Y:S01]  /*18e0*/  FSETP.GT.FTZ.AND P1, PT, |R15|, 0.56000000238418579102, PT ;  /* 0x3f0f5c290f00780b */ /* 0x000fe20003f34200 */
[----:B------:R-:W-:Y:S01]  /*18f0*/  FFMA.FTZ R16, |R9|, -R10, 0.5 ;  /* 0x3f00000009107423 */ /* 0x000fe20000010a0a */
[----:B------:R-:W-:Y:S01]  /*1900*/  FSETP.NEU.FTZ.AND P0, PT, |R13|, 1, PT ;  /* 0x3f8000000d00780b */ /* 0x000fe20003f1d200 */
[----:B------:R-:W0:Y:S01]  /*1910*/  MUFU.RSQ R19, R12 ;  /* 0x0000000c00137308 */ /* 0x000e220000001400 */
[----:B------:R-:W-:Y:S01]  /*1920*/  FSETP.GT.FTZ.AND P3, PT, |R11|, 0.56000000238418579102, PT ;  /* 0x3f0f5c290b00780b */ /* 0x000fe20003f74200 */
[C---:B------:R-:W-:Y:S01]  /*1930*/  FADD.FTZ R20, |R15|.reuse, -RZ ;  /* 0x800000ff0f147221 */ /* 0x040fe20000010200 */
[----:B------:R-:W-:Y:S01]  /*1940*/  FSETP.NEU.FTZ.AND P4, PT, |R15|, 1, PT ;  /* 0x3f8000000f00780b */ /* 0x000fe20003f9d200 */
[----:B------:R-:W-:Y:S01]  /*1950*/  FADD.FTZ R18, |R11|, -RZ ;  /* 0x800000ff0b127221 */ /* 0x000fe20000010200 */
[----:B------:R-:W-:-:S03]  /*1960*/  FSETP.NEU.FTZ.AND P5, PT, |R9|, 1, PT ;  /* 0x3f8000000900780b */ /* 0x000fc60003fbd200 */
[----:B------:R-:W2:Y:S01]  /*1970*/  MUFU.RSQ R8, R7 ;  /* 0x0000000700087308 */ /* 0x000ea20000001400 */
[----:B-1----:R-:W-:Y:S01]  /*1980*/  FMUL.FTZ R6, R4, R17 ;  /* 0x0000001104067220 */ /* 0x002fe20000410000 */
[----:B------:R-:W-:-:S04]  /*1990*/  FMUL.FTZ R17, R17, -0.5 ;  /* 0xbf00000011117820 */ /* 0x000fc80000410000 */
[----:B------:R-:W-:Y:S02]  /*19a0*/  FFMA.FTZ R17, R6, R17, 0.5 ;  /* 0x3f00000006117423 */ /* 0x000fe40000010011 */
[----:B------:R-:W1:Y:S01]  /*19b0*/  MUFU.RSQ R21, R16 ;  /* 0x0000001000157308 */ /* 0x000e620000001400 */
[----:B0-----:R-:W-:Y:S01]  /*19c0*/  FMUL.FTZ R12, R12, R19 ;  /* 0x000000130c0c7220 */ /* 0x001fe20000410000 */
[----:B------:R-:W-:Y:S01]  /*19d0*/  FMUL.FTZ R19, R19, -0.5 ;  /* 0xbf00000013137820 */ /* 0x000fe20000410000 */
[----:B------:R-:W-:-:S03]  /*19e0*/  FFMA.FTZ R17, R6, R17, R6 ;  /* 0x0000001106117223 */ /* 0x000fc60000010006 */
[----:B------:R-:W-:Y:S02]  /*19f0*/  FFMA.FTZ R19, R12, R19, 0.5 ;  /* 0x3f0000000c137423 */ /* 0x000fe40000010013 */
[----:B------:R-:W-:Y:S01]  /*1a00*/  @P2 FSEL R14, R17, RZ, P0 ;  /* 0x000000ff110e2208 */ /* 0x000fe20000000000 */
[----:B--2---:R-:W-:Y:S01]  /*1a10*/  FMUL.FTZ R7, R7, R8 ;  /* 0x0000000807077220 */ /* 0x004fe20000410000 */
[----:B------:R-:W-:Y:S01]  /*1a20*/  FMUL.FTZ R8, R8, -0.5 ;  /* 0xbf00000008087820 */ /* 0x000fe20000410000 */
[----:B------:R-:W-:Y:S01]  /*1a30*/  FSETP.GT.FTZ.AND P0, PT, |R9|, 0.56000000238418579102, PT ;  /* 0x3f0f5c290900780b */ /* 0x000fe20003f14200 */
[----:B------:R-:W-:Y:S02]  /*1a40*/  FFMA.FTZ R19, R12, R19, R12 ;  /* 0x000000130c137223 */ /* 0x000fe4000001000c */
[----:B------:R-:W-:Y:S01]  /*1a50*/  FFMA.FTZ R8, R7, R8, 0.5 ;  /* 0x3f00000007087423 */ /* 0x000fe20000010008 */
[----:B-1----:R-:W-:Y:S01]  /*1a60*/  FMUL.FTZ R16, R16, R21 ;  /* 0x0000001510107220 */ /* 0x002fe20000410000 */
[----:B------:R-:W-:-:S02]  /*1a70*/  FMUL.FTZ R21, R21, -0.5 ;  /* 0xbf00000015157820 */ /* 0x000fc40000410000 */
[----:B------:R-:W-:Y:S01]  /*1a80*/  FFMA.FTZ R7, R7, R8, R7 ;  /* 0x0000000807077223 */ /* 0x000fe20000010007 */
[----:B------:R-:W-:Y:S01]  /*1a90*/  @P1 FSEL R20, R19, RZ, P4 ;  /* 0x000000ff13141208 */ /* 0x000fe20002000000 */
[C---:B------:R-:W-:Y:S01]  /*1aa0*/  FFMA.FTZ R21, R16.reuse, R21, 0.5 ;  /* 0x3f00000010157423 */ /* 0x040fe20000010015 */
[----:B------:R-:W-:Y:S02]  /*1ab0*/  MOV R8, 0x3d4dd2f7 ;  /* 0x3d4dd2f700087802 */ /* 0x000fe40000000f00 */
[----:B------:R-:W-:Y:S01]  /*1ac0*/  FSETP.NEU.FTZ.AND P4, PT, |R11|, 1, PT ;  /* 0x3f8000000b00780b */ /* 0x000fe20003f9d200 */
[----:B------:R-:W-:Y:S01]  /*1ad0*/  FFMA.FTZ R6, R16, R21, R16 ;  /* 0x0000001510067223 */ /* 0x000fe20000010010 */
[----:B------:R-:W-:Y:S01]  /*1ae0*/  FMUL.FTZ R21, R14, R14 ;  /* 0x0000000e0e157220 */ /* 0x000fe20000410000 */
[----:B------:R-:W-:Y:S01]  /*1af0*/  FADD.FTZ R16, |R9|, -RZ ;  /* 0x800000ff09107221 */ /* 0x000fe20000010200 */
[----:B------:R-:W-:Y:S01]  /*1b00*/  @P3 FSEL R18, R7, RZ, P4 ;  /* 0x000000ff07123208 */ /* 0x000fe20002000000 */
[----:B------:R-:W-:Y:S01]  /*1b10*/  FMUL.FTZ R17, R20, R20 ;  /* 0x0000001414117220 */ /* 0x000fe20000410000 */
[----:B------:R-:W-:Y:S01]  /*1b20*/  FFMA.FTZ R4, R21, R8, 0.018773360177874565125 ;  /* 0x3c99ca9715047423 */ /* 0x000fe20000010008 */
[----:B------:R-:W-:-:S02]  /*1b30*/  @P0 FSEL R16, R6, RZ, P5 ;  /* 0x000000ff06100208 */ /* 0x000fc40002800000 */
[----:B------:R-:W-:Y:S01]  /*1b40*/  FMUL.FTZ R19, R18, R18 ;  /* 0x0000001212137220 */ /* 0x000fe20000410000 */
[----:B------:R-:W-:Y:S01]  /*1b50*/  FFMA.FTZ R4, R21, R4, 0.046769052743911743164 ;  /* 0x3d3f90e815047423 */ /* 0x000fe20000010004 */
[----:B------:R-:W-:Y:S01]  /*1b60*/  FFMA.FTZ R12, R17, R8, 0.018773360177874565125 ;  /* 0x3c99ca97110c7423 */ /* 0x000fe20000010008 */
[----:B------:R-:W-:Y:S01]  /*1b70*/  FMUL.FTZ R7, R16, R16 ;  /* 0x0000001010077220 */ /* 0x000fe20000410000 */
[----:B------:R-:W-:Y:S01]  /*1b80*/  FFMA.FTZ R6, R19, R8, 0.018773360177874565125 ;  /* 0x3c99ca9713067423 */ /* 0x000fe20000010008 */
[----:B------:R-:W-:Y:S01]  /*1b90*/  FFMA.FTZ R4, R21, R4, 0.074823014438152313232 ;  /* 0x3d993ccf15047423 */ /* 0x000fe20000010004 */
[----:B------:R-:W-:Y:S01]  /*1ba0*/  FFMA.FTZ R12, R17, R12, 0.046769052743911743164 ;  /* 0x3d3f90e8110c7423 */ /* 0x000fe2000001000c */
[----:B------:R-:W-:Y:S01]  /*1bb0*/  FFMA.FTZ R22, R7, R8, 0.018773360177874565125 ;  /* 0x3c99ca9707167423 */ /* 0x000fe20000010008 */
[----:B------:R-:W-:Y:S01]  /*1bc0*/  FFMA.FTZ R6, R19, R6, 0.046769052743911743164 ;  /* 0x3d3f90e813067423 */ /* 0x000fe20000010006 */
[----:B------:R-:W-:Y:S01]  /*1bd0*/  FFMA.FTZ R4, R21, R4, 0.16667181253433227539 ;  /* 0x3e2aac0415047423 */ /* 0x000fe20000010004 */
[----:B------:R-:W-:Y:S01]  /*1be0*/  FFMA.FTZ R12, R17, R12, 0.074823014438152313232 ;  /* 0x3d993ccf110c7423 */ /* 0x000fe2000001000c */
[----:B------:R-:W-:Y:S01]  /*1bf0*/  FFMA.FTZ R22, R7, R22, 0.046769052743911743164 ;  /* 0x3d3f90e807167423 */ /* 0x000fe20000010016 */
[----:B------:R-:W-:Y:S01]  /*1c00*/  FFMA.FTZ R6, R19, R6, 0.074823014438152313232 ;  /* 0x3d993ccf13067423 */ /* 0x000fe20000010006 */
[----:B------:R-:W-:Y:S01]  /*1c10*/  FMUL.FTZ R21, R21, R4 ;  /* 0x0000000415157220 */ /* 0x000fe20000410000 */
[----:B------:R-:W-:Y:S01]  /*1c20*/  FFMA.FTZ R12, R17, R12, 0.16667181253433227539 ;  /* 0x3e2aac04110c7423 */ /* 0x000fe2000001000c */
[----:B---3--:R-:W-:Y:S01]  /*1c30*/  SHF.L.U32 R4, R2, 0x10, RZ ;  /* 0x0000001002047819 */ /* 0x008fe200000006ff */
[----:B------:R-:W-:Y:S01]  /*1c40*/  FFMA.FTZ R22, R7, R22, 0.074823014438152313232 ;  /* 0x3d993ccf07167423 */ /* 0x000fe20000010016 */
[----:B------:R-:W-:Y:S01]  /*1c50*/  FFMA.FTZ R6, R19, R6, 0.16667181253433227539 ;  /* 0x3e2aac0413067423 */ /* 0x000fe20000010006 */
[----:B------:R-:W-:Y:S01]  /*1c60*/  FMUL.FTZ R23, R17, R12 ;  /* 0x0000000c11177220 */ /* 0x000fe20000410000 */
[----:B------:R-:W-:Y:S01]  /*1c70*/  FFMA.FTZ R14, R14, R21, R14 ;  /* 0x000000150e0e7223 */ /* 0x000fe2000001000e */
[----:B------:R-:W-:Y:S01]  /*1c80*/  FFMA.FTZ R22, R7, R22, 0.16667181253433227539 ;  /* 0x3e2aac0407167423 */ /* 0x000fe20000010016 */
[----:B------:R-:W-:Y:S01]  /*1c90*/  FFMA.FTZ R12, |R4|, -R10, 0.5 ;  /* 0x3f000000040c7423 */ /* 0x000fe20000010a0a */
[----:B------:R-:W-:Y:S01]  /*1ca0*/  FMUL.FTZ R17, R19, R6 ;  /* 0x0000000613117220 */ /* 0x000fe20000410000 */
[----:B------:R-:W-:Y:S01]  /*1cb0*/  FFMA.FTZ R20, R20, R23, R20 ;  /* 0x0000001714147223 */ /* 0x000fe20000010014 */
[----:B------:R-:W-:Y:S01]  /*1cc0*/  FMUL.FTZ R21, R7, R22 ;  /* 0x0000001607157220 */ /* 0x000fe20000410000 */
[----:B------:R-:W0:Y:S01]  /*1cd0*/  MUFU.RSQ R19, R12 ;  /* 0x0000000c00137308 */ /* 0x000e220000001400 */
[----:B------:R-:W-:Y:S01]  /*1ce0*/  PRMT R7, R2, 0x7632, R7 ;  /* 0x0000763202077816 */ /* 0x000fe20000000007 */
[----:B------:R-:W-:Y:S01]  /*1cf0*/  FFMA.FTZ R18, R18, R17, R18 ;  /* 0x0000001112127223 */ /* 0x000fe20000010012 */
[----:B------:R-:W-:-:S02]  /*1d00*/  HFMA2 R2, -RZ, RZ, 1.9599609375, 20144 ;  /* 0x3fd774ebff027431 */ /* 0x000fc400000001ff */
[----:B------:R-:W-:Y:S01]  /*1d10*/  FMUL.FTZ R17, R14, -2 ;  /* 0xc00000000e117820 */ /* 0x000fe20000410000 */
[----:B------:R-:W-:Y:S01]  /*1d20*/  FMUL.FTZ R25, R20, -2 ;  /* 0xc000000014197820 */ /* 0x000fe20000410000 */
[C---:B------:R-:W-:Y:S01]  /*1d30*/  SHF.L.U32 R6, R3.reuse, 0x10, RZ ;  /* 0x0000001003067819 */ /* 0x040fe200000006ff */
[----:B------:R-:W-:Y:S01]  /*1d40*/  FFMA.FTZ R16, R16, R21, R16 ;  /* 0x0000001510107223 */ /* 0x000fe20000010010 */
[C---:B------:R-:W-:Y:S01]  /*1d50*/  @P2 FFMA.FTZ R14, R2.reuse, 0.93318945169448852539, R17 ;  /* 0x3f6ee581020e2823 */ /* 0x040fe20000010011 */
[----:B------:R-:W-:Y:S01]  /*1d60*/  @P1 FFMA.FTZ R20, R2, 0.93318945169448852539, R25 ;  /* 0x3f6ee58102141823 */ /* 0x000fe20000010019 */
[----:B------:R-:W-:Y:S01]  /*1d70*/  PRMT R3, R3, 0x7632, R3 ;  /* 0x0000763203037816 */ /* 0x000fe20000000003 */
[----:B------:R-:W-:Y:S01]  /*1d80*/  FFMA.FTZ R21, |R6|, -R10, 0.5 ;  /* 0x3f00000006157423 */ /* 0x000fe20000010a0a */
[----:B------:R-:W-:Y:S01]  /*1d90*/  SHF.L.U32 R7, R7, 0x10, RZ ;  /* 0x0000001007077819 */ /* 0x000fe200000006ff */
[----:B------:R-:W-:Y:S01]  /*1da0*/  FMUL.FTZ R23, R18, -2 ;  /* 0xc000000012177820 */ /* 0x000fe20000410000 */
[C---:B------:R-:W-:Y:S01]  /*1db0*/  LOP3.LUT R13, R14.reuse, 0x80000000, R13, 0xb8, !PT ;  /* 0x800000000e0d7812 */ /* 0x040fe200078eb80d */
[----:B------:R-:W1:Y:S01]  /*1dc0*/  MUFU.RSQ R22, R21 ;  /* 0x0000001500167308 */ /* 0x000e620000001400 */
[----:B------:R-:W-:Y:S01]  /*1dd0*/  FSETP.NAN.FTZ.AND P1, PT, R14, R14, PT ;  /* 0x0000000e0e00720b */ /* 0x000fe20003f38000 */
[----:B------:R-:W-:Y:S01]  /*1de0*/  FFMA.FTZ R17, |R7|, -R10, 0.5 ;  /* 0x3f00000007117423 */ /* 0x000fe20000010a0a */
[----:B------:R-:W-:Y:S01]  /*1df0*/  LOP3.LUT R15, R20, 0x80000000, R15, 0xb8, !PT ;  /* 0x80000000140f7812 */ /* 0x000fe200078eb80f */
[----:B------:R-:W-:Y:S01]  /*1e00*/  @P3 FFMA.FTZ R18, R2, 0.93318945169448852539, R23 ;  /* 0x3f6ee58102123823 */ /* 0x000fe20000010017 */
[----:B------:R-:W-:Y:S01]  /*1e10*/  FSETP.NAN.FTZ.AND P2, PT, R20, R20, PT ;  /* 0x000000141400720b */ /* 0x000fe20003f58000 */
[----:B------:R-:W-:Y:S01]  /*1e20*/  FMUL.FTZ R23, R16, -2 ;  /* 0xc000000010177820 */ /* 0x000fe20000410000 */
[----:B------:R-:W-:Y:S01]  /*1e30*/  SHF.L.U32 R3, R3, 0x10, RZ ;  /* 0x0000001003037819 */ /* 0x000fe200000006ff */
[----:B------:R-:W2:Y:S01]  /*1e40*/  MUFU.RSQ R24, R17 ;  /* 0x0000001100187308 */ /* 0x000ea20000001400 */
[----:B------:R-:W-:Y:S01]  /*1e50*/  FSEL R14, R13, R14, !P1 ;  /* 0x0000000e0d0e7208 */ /* 0x000fe20004800000 */
[----:B------:R-:W-:Y:S01]  /*1e60*/  @P0 FFMA.FTZ R16, R2, 0.93318945169448852539, R23 ;  /* 0x3f6ee58102100823 */ /* 0x000fe20000010017 */
[----:B------:R-:W-:Y:S01]  /*1e70*/  FSEL R13, R15, R20, !P2 ;  /* 0x000000140f0d7208 */ /* 0x000fe20005000000 */
[----:B0-----:R-:W-:Y:S01]  /*1e80*/  FMUL.FTZ R20, R12, R19 ;  /* 0x000000130c147220 */ /* 0x001fe20000410000 */
[----:B------:R-:W-:Y:S01]  /*1e90*/  FFMA.FTZ R12, |R3|, -R10, 0.5 ;  /* 0x3f000000030c7423 */ /* 0x000fe20000010a0a */
[----:B------:R-:W-:Y:S01]  /*1ea0*/  FMUL.FTZ R19, R19, -0.5 ;  /* 0xbf00000013137820 */ /* 0x000fe20000410000 */
[C---:B------:R-:W-:Y:S01]  /*1eb0*/  FSETP.GT.FTZ.AND P0, PT, |R4|.reuse, 0.56000000238418579102, PT ;  /* 0x3f0f5c290400780b */ /* 0x040fe20003f14200 */
[----:B------:R-:W-:Y:S01]  /*1ec0*/  FADD.FTZ R10, |R4|, -RZ ;  /* 0x800000ff040a7221 */ /* 0x000fe20000010200 */
[----:B------:R-:W0:Y:S01]  /*1ed0*/  MUFU.RSQ R15, R12 ;  /* 0x0000000c000f7308 */ /* 0x000e220000001400 */
[----:B------:R-:W-:Y:S01]  /*1ee0*/  LOP3.LUT R11, R18, 0x80000000, R11, 0xb8, !PT ;  /* 0x80000000120b7812 */ /* 0x000fe200078eb80b */
[----:B------:R-:W-:Y:S01]  /*1ef0*/  FFMA.FTZ R19, R20, R19, 0.5 ;  /* 0x3f00000014137423 */ /* 0x000fe20000010013 */
[----:B------:R-:W-:Y:S01]  /*1f00*/  FSETP.NAN.FTZ.AND P1, PT, R18, R18, PT ;  /* 0x000000121200720b */ /* 0x000fe20003f38000 */
[----:B-1----:R-:W-:Y:S01]  /*1f10*/  FMUL.FTZ R21, R21, R22 ;  /* 0x0000001615157220 */ /* 0x002fe20000410000 */
[----:B------:R-:W-:Y:S01]  /*1f20*/  FMUL.FTZ R22, R22, -0.5 ;  /* 0xbf00000016167820 */ /* 0x000fe20000410000 */
[----:B------:R-:W-:Y:S01]  /*1f30*/  FFMA.FTZ R19, R20, R19, R20 ;  /* 0x0000001314137223 */ /* 0x000fe20000010014 */
[----:B------:R-:W-:-:S02]  /*1f40*/  FSEL R11, R11, R18, !P1 ;  /* 0x000000120b0b7208 */ /* 0x000fc40004800000 */
[----:B------:R-:W-:Y:S01]  /*1f50*/  FSETP.NEU.FTZ.AND P2, PT, |R4|, 1, PT ;  /* 0x3f8000000400780b */ /* 0x000fe20003f5d200 */
[----:B--2---:R-:W-:Y:S01]  /*1f60*/  FMUL.FTZ R17, R17, R24 ;  /* 0x0000001811117220 */ /* 0x004fe20000410000 */
[----:B------:R-:W-:Y:S01]  /*1f70*/  FSETP.GT.FTZ.AND P1, PT, |R6|, 0.56000000238418579102, PT ;  /* 0x3f0f5c290600780b */ /* 0x000fe20003f34200 */
[----:B------:R-:W-:Y:S01]  /*1f80*/  FMUL.FTZ R24, R24, -0.5 ;  /* 0xbf00000018187820 */ /* 0x000fe20000410000 */
[----:B------:R-:W-:Y:S01]  /*1f90*/  FFMA.FTZ R22, R21, R22, 0.5 ;  /* 0x3f00000015167423 */ /* 0x000fe20000010016 */
[----:B------:R-:W-:Y:S02]  /*1fa0*/  @P0 FSEL R10, R19, RZ, P2 ;  /* 0x000000ff130a0208 */ /* 0x000fe40001000000 */
[----:B------:R-:W-:Y:S01]  /*1fb0*/  FSETP.GT.FTZ.AND P3, PT, |R7|, 0.56000000238418579102, PT ;  /* 0x3f0f5c290700780b */ /* 0x000fe20003f74200 */
[----:B------:R-:W-:Y:S01]  /*1fc0*/  FFMA.FTZ R24, R17, R24, 0.5 ;  /* 0x3f00000011187423 */ /* 0x000fe20000010018 */
[----:B0-----:R-:W-:Y:S01]  /*1fd0*/  FMUL.FTZ R12, R12, R15 ;  /* 0x0000000f0c0c7220 */ /* 0x001fe20000410000 */
[----:B------:R-:W-:Y:S01]  /*1fe0*/  FMUL.FTZ R19, R15, -0.5 ;  /* 0xbf0000000f137820 */ /* 0x000fe20000410000 */
[----:B------:R-:W-:Y:S01]  /*1ff0*/  FSETP.GT.FTZ.AND P2, PT, |R3|, 0.56000000238418579102, PT ;  /* 0x3f0f5c290300780b */ /* 0x000fe20003f54200 */
[----:B------:R-:W-:Y:S01]  /*2000*/  FFMA.FTZ R22, R21, R22, R21 ;  /* 0x0000001615167223 */ /* 0x000fe20000010015 */
[----:B------:R-:W-:Y:S01]  /*2010*/  FSETP.NEU.FTZ.AND P5, PT, |R6|, 1, PT ;  /* 0x3f8000000600780b */ /* 0x000fe20003fbd200 */
[----:B------:R-:W-:Y:S01]  /*2020*/  FFMA.FTZ R19, R12, R19, 0.5 ;  /* 0x3f0000000c137423 */ /* 0x000fe20000010013 */
[----:B------:R-:W-:Y:S01]  /*2030*/  FMUL.FTZ R25, R10, R10 ;  /* 0x0000000a0a197220 */ /* 0x000fe20000410000 */
[----:B------:R-:W-:Y:S01]  /*2040*/  FFMA.FTZ R24, R17, R24, R17 ;  /* 0x0000001811187223 */ /* 0x000fe20000010011 */
[----:B------:R-:W-:Y:S01]  /*2050*/  FADD.FTZ R17, |R6|, -RZ ;  /* 0x800000ff06117221 */ /* 0x000fe20000010200 */
[----:B------:R-:W-:Y:S01]  /*2060*/  FSETP.NEU.FTZ.AND P4, PT, |R7|, 1, PT ;  /* 0x3f8000000700780b */ /* 0x000fe20003f9d200 */
[----:B------:R-:W-:Y:S01]  /*2070*/  FFMA.FTZ R19, R12, R19, R12 ;  /* 0x000000130c137223 */ /* 0x000fe2000001000c */
[----:B------:R-:W-:Y:S01]  /*2080*/  @P1 FSEL R17, R22, RZ, P5 ;  /* 0x000000ff16111208 */ /* 0x000fe20002800000 */
[----:B------:R-:W-:Y:S01]  /*2090*/  FFMA.FTZ R18, R25, R8, 0.018773360177874565125 ;  /* 0x3c99ca9719127423 */ /* 0x000fe20000010008 */
[----:B------:R-:W-:Y:S01]  /*20a0*/  FSETP.NEU.FTZ.AND P5, PT, |R3|, 1, PT ;  /* 0x3f8000000300780b */ /* 0x000fe20003fbd200 */
[----:B------:R-:W-:Y:S01]  /*20b0*/  FADD.FTZ R15, |R7|, -RZ ;  /* 0x800000ff070f7221 */ /* 0x000fe20000010200 */
[----:B------:R-:W-:Y:S01]  /*20c0*/  @P3 FSEL R15, R24, RZ, P4 ;  /* 0x000000ff180f3208 */ /* 0x000fe20002000000 */
[----:B------:R-:W-:Y:S01]  /*20d0*/  FADD.FTZ R12, |R3|, -RZ ;  /* 0x800000ff030c7221 */ /* 0x000fe20000010200 */
[----:B------:R-:W-:Y:S01]  /*20e0*/  FFMA.FTZ R18, R25, R18, 0.046769052743911743164 ;  /* 0x3d3f90e819127423 */ /* 0x000fe20000010012 */
[----:B------:R-:W-:Y:S01]  /*20f0*/  @P2 FSEL R12, R19, RZ, P5 ;  /* 0x000000ff130c2208 */ /* 0x000fe20002800000 */
[----:B------:R-:W-:Y:S01]  /*2100*/  FMUL.FTZ R21, R17, R17 ;  /* 0x0000001111157220 */ /* 0x000fe20000410000 */
[----:B------:R-:W-:Y:S01]  /*2110*/  FMUL.FTZ R23, R15, R15 ;  /* 0x0000000f0f177220 */ /* 0x000fe20000410000 */
[----:B------:R-:W-:Y:S01]  /*2120*/  FFMA.FTZ R18, R25, R18, 0.074823014438152313232 ;  /* 0x3d993ccf19127423 */ /* 0x000fe20000010012 */
[----:B------:R-:W-:Y:S01]  /*2130*/  LOP3.LUT R9, R16, 0x80000000, R9, 0xb8, !PT ;  /* 0x8000000010097812 */ /* 0x000fe200078eb809 */
[----:B------:R-:W-:Y:S01]  /*2140*/  FMUL.FTZ R19, R12, R12 ;  /* 0x0000000c0c137220 */ /* 0x000fe20000410000 */
[----:B------:R-:W-:Y:S01]  /*2150*/  FFMA.FTZ R22, R21, R8, 0.018773360177874565125 ;  /* 0x3c99ca9715167423 */ /* 0x000fe20000010008 */
[----:B------:R-:W-:Y:S01]  /*2160*/  FFMA.FTZ R18, R25, R18, 0.16667181253433227539 ;  /* 0x3e2aac0419127423 */ /* 0x000fe20000010012 */
[-C--:B------:R-:W-:Y:S01]  /*2170*/  FFMA.FTZ R20, R23, R8.reuse, 0.018773360177874565125 ;  /* 0x3c99ca9717147423 */ /* 0x080fe20000010008 */
[----:B------:R-:W-:Y:S01]  /*2180*/  FFMA.FTZ R8, R19, R8, 0.018773360177874565125 ;  /* 0x3c99ca9713087423 */ /* 0x000fe20000010008 */
[----:B------:R-:W-:Y:S01]  /*2190*/  FFMA.FTZ R22, R21, R22, 0.046769052743911743164 ;  /* 0x3d3f90e815167423 */ /* 0x000fe20000010016 */
[----:B------:R-:W-:Y:S01]  /*21a0*/  FMUL.FTZ R25, R25, R18 ;  /* 0x0000001219197220 */ /* 0x000fe20000410000 */
[----:B------:R-:W-:Y:S01]  /*21b0*/  FFMA.FTZ R20, R23, R20, 0.046769052743911743164 ;  /* 0x3d3f90e817147423 */ /* 0x000fe20000010014 */
[----:B------:R-:W-:Y:S01]  /*21c0*/  FFMA.FTZ R18, R19, R8, 0.046769052743911743164 ;  /* 0x3d3f90e813127423 */ /* 0x000fe20000010008 */
[----:B------:R-:W-:Y:S01]  /*21d0*/  FSETP.NAN.FTZ.AND P4, PT, R16, R16, PT ;  /* 0x000000101000720b */ /* 0x000fe20003f98000 */
[----:B------:R-:W-:Y:S01]  /*21e0*/  FFMA.FTZ R22, R21, R22, 0.074823014438152313232 ;  /* 0x3d993ccf15167423 */ /* 0x000fe20000010016 */
[----:B------:R-:W-:Y:S01]  /*21f0*/  FFMA.FTZ R20, R23, R20, 0.074823014438152313232 ;  /* 0x3d993ccf17147423 */ /* 0x000fe20000010014 */
[----:B------:R-:W-:Y:S01]  /*2200*/  FFMA.FTZ R18, R19, R18, 0.074823014438152313232 ;  /* 0x3d993ccf13127423 */ /* 0x000fe20000010012 */
[----:B------:R-:W-:Y:S01]  /*2210*/  FSEL R16, R9, R16, !P4 ;  /* 0x0000001009107208 */ /* 0x000fe20006000000 */
[----:B------:R-:W-:Y:S01]  /*2220*/  FFMA.FTZ R22, R21, R22, 0.16667181253433227539 ;  /* 0x3e2aac0415167423 */ /* 0x000fe20000010016 */
[----:B------:R-:W0:Y:S01]  /*2230*/  LDC.64 R8, c[0x0][0x388] ;  /* 0x0000e200ff087b82 */ /* 0x000e220000000a00 */
[----:B------:R-:W-:Y:S01]  /*2240*/  FFMA.FTZ R20, R23, R20, 0.16667181253433227539 ;  /* 0x3e2aac0417147423 */ /* 0x000fe20000010014 */
[----:B------:R-:W-:Y:S01]  /*2250*/  FFMA.FTZ R18, R19, R18, 0.16667181253433227539 ;  /* 0x3e2aac0413127423 */ /* 0x000fe20000010012 */
[----:B------:R-:W-:Y:S01]  /*2260*/  FMUL.FTZ R22, R21, R22 ;  /* 0x0000001615167220 */ /* 0x000fe20000410000 */
[----:B------:R-:W-:Y:S01]  /*2270*/  FFMA.FTZ R25, R10, R25, R10 ;  /* 0x000000190a197223 */ /* 0x000fe2000001000a */
[----:B------:R-:W-:Y:S01]  /*2280*/  FMUL.FTZ R20, R23, R20 ;  /* 0x0000001417147220 */ /* 0x000fe20000410000 */
[----:B------:R-:W-:Y:S01]  /*2290*/  FMUL.FTZ R19, R19, R18 ;  /* 0x0000001213137220 */ /* 0x000fe20000410000 */
[----:B------:R-:W-:Y:S01]  /*22a0*/  FFMA.FTZ R17, R17, R22, R17 ;  /* 0x0000001611117223 */ /* 0x000fe20000010011 */
[----:B------:R-:W-:Y:S01]  /*22b0*/  F2FP.BF16.F32.PACK_AB R13, R16, R13 ;  /* 0x0000000d100d723e */ /* 0x000fe200000010ff */
[----:B------:R-:W-:Y:S01]  /*22c0*/  FFMA.FTZ R10, R15, R20, R15 ;  /* 0x000000140f0a7223 */ /* 0x000fe2000001000f */
[----:B------:R-:W-:Y:S01]  /*22d0*/  FFMA.FTZ R12, R12, R19, R12 ;  /* 0x000000130c0c7223 */ /* 0x000fe2000001000c */
[----:B------:R-:W-:Y:S01]  /*22e0*/  FMUL.FTZ R15, R25, -2 ;  /* 0xc0000000190f7820 */ /* 0x000fe20000410000 */
[----:B------:R-:W-:Y:S01]  /*22f0*/  FMUL.FTZ R21, R17, -2 ;  /* 0xc000000011157820 */ /* 0x000fe20000410000 */
[----:B------:R-:W-:Y:S01]  /*2300*/  FMUL.FTZ R19, R10, -2 ;  /* 0xc00000000a137820 */ /* 0x000fe20000410000 */
[----:B------:R-:W-:Y:S01]  /*2310*/  FMUL.FTZ R23, R12, -2 ;  /* 0xc00000000c177820 */ /* 0x000fe20000410000 */
[C---:B------:R-:W-:Y:S01]  /*2320*/  @P0 FFMA.FTZ R25, R2.reuse, 0.93318945169448852539, R15 ;  /* 0x3f6ee58102190823 */ /* 0x040fe2000001000f */
[C---:B------:R-:W-:Y:S01]  /*2330*/  @P1 FFMA.FTZ R17, R2.reuse, 0.93318945169448852539, R21 ;  /* 0x3f6ee58102111823 */ /* 0x040fe20000010015 */
[C---:B------:R-:W-:Y:S01]  /*2340*/  @P3 FFMA.FTZ R10, R2.reuse, 0.93318945169448852539, R19 ;  /* 0x3f6ee581020a3823 */ /* 0x040fe20000010013 */
[----:B------:R-:W-:-:S02]  /*2350*/  @P2 FFMA.FTZ R12, R2, 0.93318945169448852539, R23 ;  /* 0x3f6ee581020c2823 */ /* 0x000fc40000010017 */
[C---:B------:R-:W-:Y:S02]  /*2360*/  LOP3.LUT R4, R25.reuse, 0x80000000, R4, 0xb8, !PT ;  /* 0x8000000019047812 */ /* 0x040fe400078eb804 */
[----:B------:R-:W-:Y:S02]  /*2370*/  FSETP.NAN.FTZ.AND P0, PT, R25, R25, PT ;  /* 0x000000191900720b */ /* 0x000fe40003f18000 */
[C---:B------:R-:W-:Y:S01]  /*2380*/  LOP3.LUT R6, R17.reuse, 0x80000000, R6, 0xb8, !PT ;  /* 0x8000000011067812 */ /* 0x040fe200078eb806 */
[----:B0-----:R-:W-:Y:S01]  /*2390*/  IMAD.WIDE.U32 R8, R0, 0x2, R8 ;  /* 0x0000000200087825 */ /* 0x001fe200078e0008 */
[----:B------:R-:W-:Y:S02]  /*23a0*/  FSETP.NAN.FTZ.AND P2, PT, R17, R17, PT ;  /* 0x000000111100720b */ /* 0x000fe40003f58000 */
[C---:B------:R-:W-:Y:S02]  /*23b0*/  LOP3.LUT R7, R10.reuse, 0x80000000, R7, 0xb8, !PT ;  /* 0x800000000a077812 */ /* 0x040fe400078eb807 */
[----:B------:R-:W-:Y:S01]  /*23c0*/  FSETP.NAN.FTZ.AND P1, PT, R10, R10, PT ;  /* 0x0000000a0a00720b */ /* 0x000fe20003f38000 */
[----:B------:R-:W-:Y:S01]  /*23d0*/  IMAD.WIDE.U32 R8, R5, 0x8, R8 ;  /* 0x0000000805087825 */ /* 0x000fe200078e0008 */
[----:B------:R-:W-:-:S02]  /*23e0*/  LOP3.LUT R3, R12, 0x80000000, R3, 0xb8, !PT ;  /* 0x800000000c037812 */ /* 0x000fc400078eb803 */
[----:B------:R-:W-:Y:S02]  /*23f0*/  FSETP.NAN.FTZ.AND P3, PT, R12, R12, PT ;  /* 0x0000000c0c00720b */ /* 0x000fe40003f78000 */
[----:B------:R-:W-:Y:S02]  /*2400*/  FSEL R4, R4, R25, !P0 ;  /* 0x0000001904047208 */ /* 0x000fe40004000000 */
[----:B------:R-:W-:Y:S02]  /*2410*/  FSEL R6, R6, R17, !P2 ;  /* 0x0000001106067208 */ /* 0x000fe40005000000 */
[----:B------:R-:W-:Y:S02]  /*2420*/  FSEL R7, R7, R10, !P1 ;  /* 0x0000000a07077208 */ /* 0x000fe40004800000 */
[----:B------:R-:W-:Y:S02]  /*2430*/  FSEL R3, R3, R12, !P3 ;  /* 0x0000000c03037208 */ /* 0x000fe40005800000 */
[----:B------:R-:W-:-:S02]  /*2440*/  F2FP.BF16.F32.PACK_AB R12, R11, R14 ;  /* 0x0000000e0b0c723e */ /* 0x000fc400000010ff */
[----:B------:R-:W-:Y:S02]  /*2450*/  F2FP.BF16.F32.PACK_AB R2, R7, R4 ;  /* 0x000000040702723e */ /* 0x000fe400000010ff */
[----:B------:R-:W-:Y:S01]  /*2460*/  F2FP.BF16.F32.PACK_AB R3, R3, R6 ;  /* 0x000000060303723e */ /* 0x000fe200000010ff */
[----:B------:R-:W-:Y:S04]  /*2470*/  STG.E.64 desc[UR4][R8.64], R12 ;  /* 0x0000000c08007986 */ /* 0x000fe8000c101b04 */
[----:B------:R-:W-:Y:S01]  /*2480*/  STG.E.64 desc[UR4][R8.64+0x400], R2 ;  /* 0x0004000208007986 */ /* 0x000fe2000c101b04 */
[----:B------:R-:W-:Y:S05]  /*2490*/  EXIT ;  /* 0x000000000000794d */ /* 0x000fea0003800000 */
.L_x_650:
        /* <DEDUP_REMOVED lines=14> */
.L_x_14593:


//--------------------- .text._ZN2at6native29vectorized_elementwise_kernelILi8EZZZNS0_16asin_kernel_cudaERNS_18TensorIteratorBaseEENKUlvE0_clEvENKUlvE2_clEvEUlN3c108BFloat16EE_St5arrayIPcLm2EEEEviT0_T1_ --------------------------
	.section	.text._ZN2at6native29vectorized_elementwise_kernelILi8EZZZNS0_16asin_kernel_cudaERNS_18TensorIteratorBaseEENKUlvE0_clEvENKUlvE2_clEvEUlN3c108BFloat16EE_St5arrayIPcLm2EEEEviT0_T1_,"ax",@progbits
	.align	128
        .global         _ZN2at6native29vectorized_elementwise_kernelILi8EZZZNS0_16asin_kernel_cudaERNS_18TensorIteratorBaseEENKUlvE0_clEvENKUlvE2_clEvEUlN3c108BFloat16EE_St5arrayIPcLm2EEEEviT0_T1_
        .type           _ZN2at6native29vectorized_elementwise_kernelILi8EZZZNS0_16asin_kernel_cudaERNS_18TensorIteratorBaseEENKUlvE0_clEvENKUlvE2_clEvEUlN3c108BFloat16EE_St5arrayIPcLm2EEEEviT0_T1_,@function
        .size           _ZN2at6native29vectorized_elementwise_kernelILi8EZZZNS0_16asin_kernel_cudaERNS_18TensorIteratorBaseEENKUlvE0_clEvENKUlvE2_clEvEUlN3c108BFloat16EE_St5arrayIPcLm2EEEEviT0_T1_,(.L_x_14594 - _ZN2at6native29vectorized_elementwise_kernelILi8EZZZNS0_16asin_kernel_cudaERNS_18TensorIteratorBaseEENKUlvE0_clEvENKUlvE2_clEvEUlN3c108BFloat16EE_St5arrayIPcLm2EEEEviT0_T1_)
        .other          _ZN2at6native29vectorized_elementwise_kernelILi8EZZZNS0_16asin_kernel_cudaERNS_18TensorIteratorBaseEENKUlvE0_clEvENKUlvE2_clEvEUlN3c108BFloat16EE_St5arrayIPcLm2EEEEviT0_T1_,@"STO_CUDA_ENTRY STV_DEFAULT"
_ZN2at6native29vectorized_elementwise_kernelILi8EZZZNS0_16asin_kernel_cudaERNS_18TensorIteratorBaseEENKUlvE0_clEvENKUlvE2_clEvEUlN3c108BFloat16EE_St5arrayIPcLm2EEEEviT0_T1_:
.text._ZN2at6native29vectorized_elementwise_kernelILi8EZZZNS0_16asin_kernel_cudaERNS_18TensorIteratorBaseEENKUlvE0_clEvENKUlvE2_clEvEUlN3c108BFloat16EE_St5arrayIPcLm2EEEEviT0_T1_:
[----:B------:R-:W-:Y:S01]  /*0000*/  LDC R1, c[0x0][0x37c] ;  /* 0x0000df00ff017b82 */ /* 0x000fe20000000800 */
[----:B------:R-:W-:Y:S05]  /*0010*/  EXIT ;  /* 0x000000000000794d */ /* 0x000fea0003800000 */
.L_x_651:
        /* <DEDUP_REMOVED lines=14> */
.L_x_14594:


//--------------------- .text._ZN2at6native18elementwise_kernelILi128ELi4EZNS0_15gpu_kernel_implIZZZNS0_16asin_kernel_cudaERNS_18TensorIteratorBaseEENKUlvE0_clEvENKUlvE1_clEvEUlN3c104HalfEE_EEvS4_RKT_EUliE_EEviT1_ --------------------------
	.section	.text._ZN2at6native18elementwise_kernelILi128ELi4EZNS0_15gpu_kernel_implIZZZNS0_16asin_kernel_cudaERNS_18TensorIteratorBaseEENKUlvE0_clEvENKUlvE1_clEvEUlN3c104HalfEE_EEvS4_RKT_EUliE_EEviT1_,"ax",@progbits
	.align	128
        .global         _ZN2at6native18elementwise_kernelILi128ELi4EZNS0_15gpu_kernel_implIZZZNS0_16asin_kernel_cudaERNS_18TensorIteratorBaseEENKUlvE0_clEvENKUlvE1_clEvEUlN3c104HalfEE_EEvS4_RKT_EUliE_EEviT1_
        .type           _ZN2at6native18elementwise_kernelILi128ELi4EZNS0_15gpu_kernel_implIZZZNS0_16asin_kernel_cudaERNS_18TensorIteratorBaseEENKUlvE0_clEvENKUlvE1_clEvEUlN3c104HalfEE_EEvS4_RKT_EUliE_EEviT1_,@function
        .size           _ZN2at6native18elementwise_kernelILi128ELi4EZNS0_15gpu_kernel_implIZZZNS0_16asin_kernel_cudaERNS_18TensorIteratorBaseEENKUlvE0_clEvENKUlvE1_clEvEUlN3c104HalfEE_EEvS4_RKT_EUliE_EEviT1_,(.L_x_14595 - _ZN2at6native18elementwise_kernelILi128ELi4EZNS0_15gpu_kernel_implIZZZNS0_16asin_kernel_cudaERNS_18TensorIteratorBaseEENKUlvE0_clEvENKUlvE1_clEvEUlN3c104HalfEE_EEvS4_RKT_EUliE_EEviT1_)
        .other          _ZN2at6native18elementwise_kernelILi128ELi4EZNS0_15gpu_kernel_implIZZZNS0_16asin_kernel_cudaERNS_18TensorIteratorBaseEENKUlvE0_clEvENKUlvE1_clEvEUlN3c104HalfEE_EEvS4_RKT_EUliE_EEviT1_,@"STO_CUDA_ENTRY STV_DEFAULT"
_ZN2at6native18elementwise_kernelILi128ELi4EZNS0_15gpu_kernel_implIZZZNS0_16asin_kernel_cudaERNS_18TensorIteratorBaseEENKUlvE0_clEvENKUlvE1_clEvEUlN3c104HalfEE_EEvS4_RKT_EUliE_EEviT1_:
.text._ZN2at6native18elementwise_kernelILi128ELi4EZNS0_15gpu_kernel_implIZZZNS0_16asin_kernel_cudaERNS_18TensorIteratorBaseEENKUlvE0_clEvENKUlvE1_clEvEUlN3c104HalfEE_EEvS4_RKT_EUliE_EEviT1_:
        /* <DEDUP_REMOVED lines=319> */
.L_x_654:
        /* <DEDUP_REMOVED lines=16> */
[----:B0-----:R-:W-:Y:S01]  /*14f0*/  F2FP.F16.F32.PACK_AB R0, RZ, R0 ;  /* 0x00000000ff00723e */ /* 0x001fe200000000ff */
[----:B------:R-:W-:Y:S06]  /*1500*/  BRA `(.L_x_660) ;  /* 0x0000000c00ac7947 */ /* 0x000fec0003800000 */
.L_x_658:
[----:B------:R-:W2:Y:S02]  /*1510*/  LDG.E.U8 R2, desc[UR36][R2.64] ;  /* 0x0000002402027981 */ /* 0x000ea4000c1e1100 */
[----:B--2---:R-:W-:-:S04]  /*1520*/  I2FP.F32.U32 R0, R2 ;  /* 0x0000000200007245 */ /* 0x004fc80000201000 */
[----:B------:R-:W-:Y:S01]  /*1530*/  F2FP.F16.F32.PACK_AB R0, RZ, R0 ;  /* 0x00000000ff00723e */ /* 0x000fe200000000ff */
[----:B------:R-:W-:Y:S06]  /*1540*/  BRA `(.L_x_660) ;  /* 0x0000000c009c7947 */ /* 0x000fec0003800000 */
.L_x_657:
        /* <DEDUP_REMOVED lines=8> */
[----:B0-----:R-:W-:Y:S01]  /*15d0*/  F2FP.F16.F32.PACK_AB R0, RZ, R0 ;  /* 0x00000000ff00723e */ /* 0x001fe200000000ff */
[----:B------:R-:W-:Y:S06]  /*15e0*/  BRA `(.L_x_660) ;  /* 0x0000000c00747947 */ /* 0x000fec0003800000 */
.L_x_662:
[----:B------:R-:W2:Y:S02]  /*15f0*/  LDG.E R2, desc[UR36][R2.64] ;  /* 0x0000002402027981 */ /* 0x000ea4000c1e1900 */
[----:B--2---:R-:W-:-:S04]  /*1600*/  I2FP.F32.S32 R0, R2 ;  /* 0x0000000200007245 */ /* 0x004fc80000201400 */
[----:B------:R-:W-:Y:S01]  /*1610*/  F2FP.F16.F32.PACK_AB R0, RZ, R0 ;  /* 0x00000000ff00723e */ /* 0x000fe200000000ff */
[----:B------:R-:W-:Y:S06]  /*1620*/  BRA `(.L_x_660) ;  /* 0x0000000c00647947 */ /* 0x000fec0003800000 */
.L_x_661:
[----:B------:R-:W2:Y:S02]  /*1630*/  LDG.E.U16 R2, desc[UR36][R2.64] ;  /* 0x0000002402027981 */ /* 0x000ea4000c1e1500 */
[----:B--2---:R-:W0:Y:S02]  /*1640*/  I2F.S16 R0, R2 ;  /* 0x0000000200007306 */ /* 0x004e240000101400 */
[----:B0-----:R-:W-:Y:S01]  /*1650*/  F2FP.F16.F32.PACK_AB R0, RZ, R0 ;  /* 0x00000000ff00723e */ /* 0x001fe200000000ff */
[----:B------:R-:W-:Y:S06]  /*1660*/  BRA `(.L_x_660) ;  /* 0x0000000c00547947 */ /* 0x000fec0003800000 */
.L_x_656:
[----:B------:R-:W-:-:S09]  /*1670*/  UISETP.GT.AND UP0, UPT, UR4, 0x6, UPT ;  /* 0x000000060400788c */ /* 0x000fd2000bf04270 */
[----:B------:R-:W-:Y:S05]  /*1680*/  BRA.U UP0, `(.L_x_663) ;  /* 0x0000000100247547 */ /* 0x000fea000b800000 */
[----:B------:R-:W-:-:S09]  /*1690*/  UISETP.NE.AND UP0, UPT, UR4, 0x5, UPT ;  /* 0x000000050400788c */ /* 0x000fd2000bf05270 */
[----:B------:R-:W-:Y:S05]  /*16a0*/  BRA.U !UP0, `(.L_x_664) ;  /* 0x0000000108147547 */ /* 0x000fea000b800000 */
[----:B------:R-:W-:-:S09]  /*16b0*/  UISETP.NE.AND UP0, UPT, UR4, 0x6, UPT ;  /* 0x000000060400788c */ /* 0x000fd2000bf05270 */
[----:B------:R-:W-:Y:S05]  /*16c0*/  BRA.U UP0, `(.L_x_659) ;  /* 0x0000000900ac7547 */ /* 0x000fea000b800000 */
[----:B------:R-:W2:Y:S02]  /*16d0*/  LDG.E R2, desc[UR36][R2.64] ;  /* 0x0000002402027981 */ /* 0x000ea4000c1e1900 */
[----:B--2---:R-:W-:Y:S01]  /*16e0*/  F2FP.F16.F32.PACK_AB R0, RZ, R2 ;  /* 0x00000002ff00723e */ /* 0x004fe200000000ff */
[----:B------:R-:W-:Y:S06]  /*16f0*/  BRA `(.L_x_660) ;  /* 0x0000000c00307947 */ /* 0x000fec0003800000 */
.L_x_664:
[----:B------:R0:W5:Y:S01]  /*1700*/  LDG.E.U16 R0, desc[UR36][R2.64] ;  /* 0x0000002402007981 */ /* 0x000162000c1e1500 */
[----:B------:R-:W-:Y:S05]  /*1710*/  BRA `(.L_x_660) ;  /* 0x0000000c00287947 */ /* 0x000fea0003800000 */
.L_x_663:
[----:B------:R-:W-:-:S09]  /*1720*/  UISETP.NE.AND UP0, UPT, UR4, 0x7, UPT ;  /* 0x000000070400788c */ /* 0x000fd2000bf05270 */
[----:B------:R-:W-:Y:S05]  /*1730*/  BRA.U !UP0, `(.L_x_665) ;  /* 0x0000000108247547 */ /* 0x000fea000b800000 */
[----:B------:R-:W-:-:S09]  /*1740*/  UISETP.NE.AND UP0, UPT, UR4, 0x8, UPT ;  /* 0x000000080400788c */ /* 0x000fd2000bf05270 */
[----:B------:R-:W-:Y:S05]  /*1750*/  BRA.U !UP0, `(.L_x_666) ;  /* 0x0000000108147547 */ /* 0x000fea000b800000 */
[----:B------:R-:W-:-:S09]  /*1760*/  UISETP.NE.AND UP0, UPT, UR4, 0x9, UPT ;  /* 0x000000090400788c */ /* 0x000fd2000bf05270 */
[----:B------:R-:W-:Y:S05]  /*1770*/  BRA.U UP0, `(.L_x_659) ;  /* 0x0000000900807547 */ /* 0x000fea000b800000 */
[----:B------:R-:W2:Y:S02]  /*1780*/  LDG.E R2, desc[UR36][R2.64] ;  /* 0x0000002402027981 */ /* 0x000ea4000c1e1900 */
[----:B--2---:R-:W-:Y:S01]  /*1790*/  F2FP.F16.F32.PACK_AB R0, RZ, R2 ;  /* 0x00000002ff00723e */ /* 0x004fe200000000ff */
[----:B------:R-:W-:Y:S06]  /*17a0*/  BRA `(.L_x_660) ;  /* 0x0000000c00047947 */ /* 0x000fec0003800000 */
.L_x_666:
[----:B------:R1:W5:Y:S01]  /*17b0*/  LDG.E.U16 R0, desc[UR36][R2.64] ;  /* 0x0000002402007981 */ /* 0x000362000c1e1500 */
[----:B------:R-:W-:Y:S05]  /*17c0*/  BRA `(.L_x_660) ;  /* 0x0000000800fc7947 */ /* 0x000fea0003800000 */
.L_x_665:
        /* <DEDUP_REMOVED lines=10> */
[----:B------:R-:W-:Y:S01]  /*1870*/  F2FP.F16.F32.PACK_AB R0, RZ, R0 ;  /* 0x00000000ff00723e */ /* 0x000fe200000000ff */
[----:B------:R-:W-:Y:S06]  /*1880*/  BRA `(.L_x_660) ;  /* 0x0000000800cc7947 */ /* 0x000fec0003800000 */
.L_x_655:
        /* <DEDUP_REMOVED lines=11> */
[----:B------:R-:W-:Y:S01]  /*1940*/  F2FP.F16.F32.PACK_AB R0, RZ, R0 ;  /* 0x00000000ff00723e */ /* 0x000fe200000000ff */
[----:B------:R-:W-:Y:S06]  /*1950*/  BRA `(.L_x_660) ;  /* 0x0000000800987947 */ /* 0x000fec0003800000 */
.L_x_669:
        /* <DEDUP_REMOVED lines=12> */
.L_x_668:
        /* <DEDUP_REMOVED lines=24> */
[----:B------:R-:W-:-:S04]  /*1ba0*/  F2FP.F16.F32.PACK_AB R5, RZ, R5 ;  /* 0x00000005ff05723e */ /* 0x000fc800000000ff */
[----:B------:R-:W-:Y:S01]  /*1bb0*/  PRMT R0, R5, 0x7610, R0 ;  /* 0x0000761005007816 */ /* 0x000fe20000000000 */
[----:B------:R-:W-:Y:S06]  /*1bc0*/  BRA `(.L_x_660) ;  /* 0x0000000400fc7947 */ /* 0x000fec0003800000 */
.L_x_671:
        /* <DEDUP_REMOVED lines=11> */
[----:B------:R-:W-:Y:S01]  /*1c80*/  F2FP.F16.F32.PACK_AB R0, RZ, R0 ;  /* 0x00000000ff00723e */ /* 0x000fe200000000ff */
[----:B------:R-:W-:Y:S06]  /*1c90*/  BRA `(.L_x_660) ;  /* 0x0000000400c87947 */ /* 0x000fec0003800000 */
.L_x_670:
[----:B------:R-:W2:Y:S02]  /*1ca0*/  LDG.E.U16 R0, desc[UR36][R2.64] ;  /* 0x0000002402007981 */ /* 0x000ea4000c1e1500 */
[----:B--2---:R-:W-:-:S04]  /*1cb0*/  SHF.L.U32 R0, R0, 0x10, RZ ;  /* 0x0000001000007819 */ /* 0x004fc800000006ff */
[----:B------:R-:W-:Y:S01]  /*1cc0*/  F2FP.F16.F32.PACK_AB R0, RZ, R0 ;  /* 0x00000000ff00723e */ /* 0x000fe200000000ff */
[----:B------:R-:W-:Y:S06]  /*1cd0*/  BRA `(.L_x_660) ;  /* 0x0000000400b87947 */ /* 0x000fec0003800000 */
.L_x_667:
        /* <DEDUP_REMOVED lines=10> */
[----:B------:R-:W-:Y:S01]  /*1d80*/  F2FP.F16.F32.PACK_AB R0, RZ, R0 ;  /* 0x00000000ff00723e */ /* 0x000fe200000000ff */
[----:B------:R-:W-:Y:S06]  /*1d90*/  BRA `(.L_x_660) ;  /* 0x0000000400887947 */ /* 0x000fec0003800000 */
.L_x_674:
        /* <DEDUP_REMOVED lines=21> */
.L_x_678:
[----:B------:R-:W-:Y:S05]  /*1ef0*/  BSYNC.RECONVERGENT B1 ;  /* 0x0000000000017941 */ /* 0x000fea0003800200 */
.L_x_677:
[----:B------:R-:W-:Y:S01]  /*1f00*/  IMAD.SHL.U32 R0, R0, 0x100000, RZ ;  /* 0x0010000000007824 */ /* 0x000fe200078e00ff */
[----:B------:R-:W-:-:S04]  /*1f10*/  LEA R2, R2, 0x3b800000, 0x17 ;  /* 0x3b80000002027811 */ /* 0x000fc800078eb8ff */
[----:B------:R-:W-:-:S07]  /*1f20*/  LOP3.LUT R0, R2, R0, R7, 0xfe, !PT ;  /* 0x0000000002007212 */ /* 0x000fce00078efe07 */
.L_x_676:
[----:B------:R-:W-:Y:S05]  /*1f30*/  BSYNC.RECONVERGENT B0 ;  /* 0x0000000000007941 */ /* 0x000fea0003800200 */
.L_x_675:
[----:B------:R-:W-:Y:S01]  /*1f40*/  F2FP.F16.F32.PACK_AB R0, RZ, R0 ;  /* 0x00000000ff00723e */ /* 0x000fe200000000ff */
[----:B------:R-:W-:Y:S06]  /*1f50*/  BRA `(.L_x_660) ;  /* 0x0000000400187947 */ /* 0x000fec0003800000 */
.L_x_673:
        /* <DEDUP_REMOVED lines=21> */
.L_x_682:
[----:B------:R-:W-:Y:S05]  /*20b0*/  BSYNC.RECONVERGENT B1 ;  /* 0x0000000000017941 */ /* 0x000fea0003800200 */
.L_x_681:
[----:B------:R-:W-:Y:S01]  /*20c0*/  IMAD.SHL.U32 R0, R0, 0x200000, RZ ;  /* 0x0020000000007824 */ /* 0x000fe200078e00ff */
[----:B------:R-:W-:-:S04]  /*20d0*/  LEA R2, R2, 0x37800000, 0x17 ;  /* 0x3780000002027811 */ /* 0x000fc800078eb8ff */
[----:B------:R-:W-:-:S07]  /*20e0*/  LOP3.LUT R0, R2, R0, R7, 0xfe, !PT ;  /* 0x0000000002007212 */ /* 0x000fce00078efe07 */
.L_x_680:
[----:B------:R-:W-:Y:S05]  /*20f0*/  BSYNC.RECONVERGENT B0 ;  /* 0x0000000000007941 */ /* 0x000fea0003800200 */
.L_x_679:
[----:B------:R-:W-:Y:S01]  /*2100*/  F2FP.F16.F32.PACK_AB R0, RZ, R0 ;  /* 0x00000000ff00723e */ /* 0x000fe200000000ff */
[----:B------:R-:W-:Y:S06]  /*2110*/  BRA `(.L_x_660) ;  /* 0x0000000000a87947 */ /* 0x000fec0003800000 */
.L_x_672:
[----:B------:R-:W-:-:S09]  /*2120*/  UISETP.NE.AND UP0, UPT, UR4, 0x1c, UPT ;  /* 0x0000001c0400788c */ /* 0x000fd2000bf05270 */
[----:B------:R-:W-:Y:S05]  /*2130*/  BRA.U !UP0, `(.L_x_683) ;  /* 0x0000000108947547 */ /* 0x000fea000b800000 */
[----:B------:R-:W-:-:S09]  /*2140*/  UISETP.NE.AND UP0, UPT, UR4, 0x1d, UPT ;  /* 0x0000001d0400788c */ /* 0x000fd2000bf05270 */
[----:B------:R-:W-:Y:S05]  /*2150*/  BRA.U !UP0, `(.L_x_684) ;  /* 0x00000001087c7547 */ /* 0x000fea000b800000 */
[----:B------:R-:W-:-:S09]  /*2160*/  UISETP.NE.AND UP0, UPT, UR4, 0x2c, UPT ;  /* 0x0000002c0400788c */ /* 0x000fd2000bf05270 */
[----:B------:R-:W-:Y:S05]  /*2170*/  BRA.U !UP0, `(.L_x_685) ;  /* 0x0000000108487547 */ /* 0x000fea000b800000 */
.L_x_659:
[----:B------:R-:W-:Y:S01]  /*2180*/  MOV R2, 0x0 ;  /* 0x0000000000027802 */ /* 0x000fe20000000f00 */
[----:B------:R-:W0:Y:S01]  /*2190*/  LDCU.64 UR4, c[0x4][0x158] ;  /* 0x01002b00ff0477ac */ /* 0x000e220008000a00 */
[----:B------:R-:W-:Y:S02]  /*21a0*/  HFMA2 R12, -RZ, RZ, 0, 5.9604644775390625e-08 ;  /* 0x00000001ff0c7431 */ /* 0x000fe400000001ff */
[----:B------:R-:W-:Y:S01]  /*21b0*/  IMAD.MOV.U32 R8, RZ, RZ, 0x4e ;  /* 0x0000004eff087424 */ /* 0x000fe200078e00ff */
[----:B------:R-:W1:Y:S01]  /*21c0*/  LDCU.64 UR6, c[0x4][0x160] ;  /* 0x01002c00ff0677ac */ /* 0x000e620008000a00 */
[----:B------:R-:W2:Y:S01]  /*21d0*/  LDC.64 R2, c[0x4][R2] ;  /* 0x0100000002027b82 */ /* 0x000ea20000000a00 */
[----:B------:R-:W-:Y:S01]  /*21e0*/  IMAD.MOV.U32 R13, RZ, RZ, RZ ;  /* 0x000000ffff0d7224 */ /* 0x000fe200078e00ff */
[----:B------:R-:W3:Y:S01]  /*21f0*/  LDCU.64 UR8, c[0x4][0x58] ;  /* 0x01000b00ff0877ac */ /* 0x000ee20008000a00 */
[----:B0-----:R-:W-:Y:S01]  /*2200*/  IMAD.U32 R4, RZ, RZ, UR4 ;  /* 0x00000004ff047e24 */ /* 0x001fe2000f8e00ff */
[----:B------:R-:W-:Y:S01]  /*2210*/  MOV R5, UR5 ;  /* 0x0000000500057c02 */ /* 0x000fe20008000f00 */
[----:B-1----:R-:W-:-:S02]  /*2220*/  IMAD.U32 R6, RZ, RZ, UR6 ;  /* 0x00000006ff067e24 */ /* 0x002fc4000f8e00ff */
[----:B------:R-:W-:Y:S01]  /*2230*/  IMAD.U32 R7, RZ, RZ, UR7 ;  /* 0x00000007ff077e24 */ /* 0x000fe2000f8e00ff */
[----:B---3--:R-:W-:Y:S01]  /*2240*/  MOV R10, UR8 ;  /* 0x00000008000a7c02 */ /* 0x008fe20008000f00 */
[----:B------:R-:W-:-:S07]  /*2250*/  IMAD.U32 R11, RZ, RZ, UR9 ;  /* 0x00000009ff0b7e24 */ /* 0x000fce000f8e00ff */
[----:B------:R-:W-:-:S07]  /*2260*/  LEPC R20, `(.L_x_686) ;  /* 0x000000001014794e */ /* 0x000fce0000000000 */
[----:B--2---:R-:W-:Y:S05]  /*2270*/  CALL.ABS.NOINC R2 ;  /* 0x0000000002007343 */ /* 0x004fea0003c00000 */
.L_x_686:
[----:B------:R-:W-:Y:S01]  /*2280*/  PRMT R0, RZ, 0x7610, R0 ;  /* 0x00007610ff007816 */ /* 0x000fe20000000000 */
[----:B------:R-:W-:Y:S06]  /*2290*/  BRA `(.L_x_660) ;  /* 0x0000000000487947 */ /* 0x000fec0003800000 */
.L_x_685:
[----:B------:R-:W2:Y:S01]  /*22a0*/  LDG.E.U8 R2, desc[UR36][R2.64] ;  /* 0x0000002402027981 */ /* 0x000ea2000c1e1100 */
[----:B------:R-:W-:Y:S01]  /*22b0*/  BSSY.RECONVERGENT B0, `(.L_x_687) ;  /* 0x0000007000007945 */ /* 0x000fe20003800200 */
[----:B------:R-:W-:Y:S01]  /*22c0*/  IMAD.MOV.U32 R0, RZ, RZ, 0x400000 ;  /* 0x00400000ff007424 */ /* 0x000fe200078e00ff */
[----:B--2---:R-:W-:-:S13]  /*22d0*/  ISETP.NE.AND P0, PT, R2, RZ, PT ;  /* 0x000000ff0200720c */ /* 0x004fda0003f05270 */
[----:B------:R-:W-:Y:S05]  /*22e0*/  @!P0 BRA `(.L_x_688) ;  /* 0x00000000000c8947 */ /* 0x000fea0003800000 */
[----:B------:R-:W-:-:S13]  /*22f0*/  ISETP.NE.AND P0, PT, R2, 0xff, PT ;  /* 0x000000ff0200780c */ /* 0x000fda0003f05270 */
[----:B------:R-:W-:Y:S01]  /*2300*/  @!P0 MOV R0, 0x7f800001 ;  /* 0x7f80000100008802 */ /* 0x000fe20000000f00 */
[----:B------:R-:W-:-:S07]  /*2310*/  @P0 IMAD.SHL.U32 R0, R2, 0x800000, RZ ;  /* 0x0080000002000824 */ /* 0x000fce00078e00ff */
.L_x_688:
[----:B------:R-:W-:Y:S05]  /*2320*/  BSYNC.RECONVERGENT B0 ;  /* 0x0000000000007941 */ /* 0x000fea0003800200 */
.L_x_687:
[----:B------:R-:W-:Y:S01]  /*2330*/  F2FP.F16.F32.PACK_AB R0, RZ, R0 ;  /* 0x00000000ff00723e */ /* 0x000fe200000000ff */
[----:B------:R-:W-:Y:S06]  /*2340*/  BRA `(.L_x_660) ;  /* 0x00000000001c7947 */ /* 0x000fec0003800000 */
.L_x_684:
[----:B------:R-:W2:Y:S02]  /*2350*/  LDG.E.64 R2, desc[UR36][R2.64] ;  /* 0x0000002402027981 */ /* 0x000ea4000c1e1b00 */
[----:B--2---:R-:W0:Y:S02]  /*2360*/  I2F.U64 R0, R2 ;  /* 0x0000000200007312 */ /* 0x004e240000301000 */
[----:B0-----:R-:W-:Y:S01]  /*2370*/  F2FP.F16.F32.PACK_AB R0, RZ, R0 ;  /* 0x00000000ff00723e */ /* 0x001fe200000000ff */
[----:B------:R-:W-:Y:S06]  /*2380*/  BRA `(.L_x_660) ;  /* 0x00000000000c7947 */ /* 0x000fec0003800000 */
.L_x_683:
[----:B------:R-:W2:Y:S02]  /*2390*/  LDG.E R2, desc[UR36][R2.64] ;  /* 0x0000002402027981 */ /* 0x000ea4000c1e1900 */
[----:B--2---:R-:W-:-:S04]  /*23a0*/  I2FP.F32.U32 R0, R2 ;  /* 0x0000000200007245 */ /* 0x004fc80000201000 */
[----:B------:R-:W-:-:S07]  /*23b0*/  F2FP.F16.F32.PACK_AB R0, RZ, R0 ;  /* 0x00000000ff00723e */ /* 0x000fce00000000ff */
.L_x_660:
[----:B-----5:R-:W-:Y:S01]  /*23c0*/  HADD2.F32 R0, -RZ, R0.H0_H0 ;  /* 0x20000000ff007230 */ /* 0x020fe20000004100 */
[----:B------:R-:W2:Y:S01]  /*23d0*/  LDCU.64 UR6, c[0x0][0x580] ;  /* 0x0000b000ff0677ac */ /* 0x000ea20008000a00 */
[----:B01----:R-:W-:-:S03]  /*23e0*/  IMAD.MOV.U32 R3, RZ, RZ, 0x3f000000 ;  /* 0x3f000000ff037424 */ /* 0x003fc600078e00ff */
[C---:B------:R-:W-:Y:S01]  /*23f0*/  FSETP.GT.FTZ.AND P0, PT, |R0|.reuse, 0.56000000238418579102, PT ;  /* 0x3f0f5c290000780b */ /* 0x040fe20003f14200 */
[C---:B------:R-:W-:Y:S01]  /*2400*/  FFMA.FTZ R2, |R0|.reuse, -R3, 0.5 ;  /* 0x3f00000000027423 */ /* 0x040fe20000010a03 */
[C---:B------:R-:W-:Y:S01]  /*2410*/  FSETP.NEU.FTZ.AND P1, PT, |R0|.reuse, 1, PT ;  /* 0x3f8000000000780b */ /* 0x040fe20003f3d200 */
[----:B------:R-:W-:Y:S01]  /*2420*/  FADD.FTZ R5, |R0|, -RZ ;  /* 0x800000ff00057221 */ /* 0x000fe20000010200 */
[----:B------:R-:W-:Y:S01]  /*2430*/  UPRMT UR4, UR42, 0x9910, URZ ;  /* 0x000099102a047896 */ /* 0x000fe200080000ff */
[----:B------:R-:W0:Y:S03]  /*2440*/  MUFU.RSQ R3, R2 ;  /* 0x0000000200037308 */ /* 0x000e260000001400 */
        /* <DEDUP_REMOVED lines=16> */
[----:B------:R-:W-:Y:S01]  /*2550*/  @P0 FFMA.FTZ R5, R3, 0.93318945169448852539, R2 ;  /* 0x3f6ee58103050823 */ /* 0x000fe20000010002 */
[----:B--2---:R-:W-:-:S04]  /*2560*/  IADD3 R2, P1, PT, R16, UR6, RZ ;  /* 0x0000000610027c10 */ /* 0x004fc8000ff3e0ff */
[C---:B------:R-:W-:Y:S01]  /*2570*/  FSETP.NAN.FTZ.AND P0, PT, R5.reuse, R5, PT ;  /* 0x000000050500720b */ /* 0x040fe20003f18000 */
[----:B------:R-:W-:Y:S01]  /*2580*/  IMAD.X R3, RZ, RZ, UR7, P1 ;  /* 0x00000007ff037e24 */ /* 0x000fe200088e06ff */
[----:B------:R-:W-:-:S04]  /*2590*/  LOP3.LUT R0, R5, 0x80000000, R0, 0xb8, !PT ;  /* 0x8000000005007812 */ /* 0x000fc800078eb800 */
[----:B------:R-:W-:-:S04]  /*25a0*/  FSEL R0, R0, R5, !P0 ;  /* 0x0000000500007208 */ /* 0x000fc80004000000 */
[----:B------:R-:W-:Y:S01]  /*25b0*/  F2FP.F16.F32.PACK_AB R0, RZ, R0 ;  /* 0x00000000ff00723e */ /* 0x000fe200000000ff */
[----:B------:R-:W-:Y:S06]  /*25c0*/  BRA.U UP0, `(.L_x_689) ;  /* 0x0000000500047547 */ /* 0x000fec000b800000 */
        /* <DEDUP_REMOVED lines=8> */
[----:B------:R-:W-:-:S04]  /*2650*/  HADD2.F32 R0, -RZ, R0.H0_H0 ;  /* 0x20000000ff007230 */ /* 0x000fc80000004100 */
[----:B------:R-:W0:Y:S02]  /*2660*/  F2I.FTZ.TRUNC.NTZ R5, R0 ;  /* 0x0000000000057305 */ /* 0x000e24000021f100 */
[----:B0-----:R4:W-:Y:S01]  /*2670*/  STG.E.U8 desc[UR36][R2.64], R5 ;  /* 0x0000000502007986 */ /* 0x0019e2000c101124 */
[----:B------:R-:W-:Y:S05]  /*2680*/  BRA `(.L_x_694) ;  /* 0x0000000c00807947 */ /* 0x000fea0003800000 */
.L_x_692:
[----:B------:R-:W-:-:S06]  /*2690*/  HADD2.F32 R5, -RZ, R0.H0_H0 ;  /* 0x20000000ff057230 */ /* 0x000fcc0000004100 */
[----:B------:R-:W0:Y:S02]  /*26a0*/  F2I.S64.TRUNC R4, R5 ;  /* 0x0000000500047311 */ /* 0x000e24000020d900 */
[----:B0-----:R3:W-:Y:S01]  /*26b0*/  STG.E.U8 desc[UR36][R2.64], R4 ;  /* 0x0000000402007986 */ /* 0x0017e2000c101124 */
[----:B------:R-:W-:Y:S05]  /*26c0*/  BRA `(.L_x_694) ;  /* 0x0000000c00707947 */ /* 0x000fea0003800000 */
.L_x_691:
[----:B------:R-:W-:-:S09]  /*26d0*/  UISETP.NE.AND UP0, UPT, UR4, 0x2, UPT ;  /* 0x000000020400788c */ /* 0x000fd2000bf05270 */
[----:B------:R-:W-:Y:S05]  /*26e0*/  BRA.U !UP0, `(.L_x_695) ;  /* 0x0000000108307547 */ /* 0x000fea000b800000 */
[----:B------:R-:W-:-:S09]  /*26f0*/  UISETP.NE.AND UP0, UPT, UR4, 0x3, UPT ;  /* 0x000000030400788c */ /* 0x000fd2000bf05270 */
[----:B------:R-:W-:Y:S05]  /*2700*/  BRA.U !UP0, `(.L_x_696) ;  /* 0x0000000108187547 */ /* 0x000fea000b800000 */
[----:B------:R-:W-:-:S09]  /*2710*/  UISETP.NE.AND UP0, UPT, UR4, 0x4, UPT ;  /* 0x000000040400788c */ /* 0x000fd2000bf05270 */
[----:B------:R-:W-:Y:S05]  /*2720*/  BRA.U UP0, `(.L_x_693) ;  /* 0x0000000900b87547 */ /* 0x000fea000b800000 */
[----:B------:R-:W-:-:S06]  /*2730*/  HADD2.F32 R4, -RZ, R0.H0_H0 ;  /* 0x20000000ff047230 */ /* 0x000fcc0000004100 */
[----:B------:R-:W0:Y:S02]  /*2740*/  F2I.S64.TRUNC R4, R4 ;  /* 0x0000000400047311 */ /* 0x000e24000020d900 */
[----:B0-----:R0:W-:Y:S01]  /*2750*/  STG.E.64 desc[UR36][R2.64], R4 ;  /* 0x0000000402007986 */ /* 0x0011e2000c101b24 */
[----:B------:R-:W-:Y:S05]  /*2760*/  BRA `(.L_x_694) ;  /* 0x0000000c00487947 */ /* 0x000fea0003800000 */
.L_x_696:
[----:B------:R-:W-:-:S04]  /*2770*/  HADD2.F32 R0, -RZ, R0.H0_H0 ;  /* 0x20000000ff007230 */ /* 0x000fc80000004100 */
[----:B------:R-:W0:Y:S02]  /*2780*/  F2I.FTZ.TRUNC.NTZ R5, R0 ;  /* 0x0000000000057305 */ /* 0x000e24000021f100 */
[----:B0-----:R1:W-:Y:S01]  /*2790*/  STG.E desc[UR36][R2.64], R5 ;  /* 0x0000000502007986 */ /* 0x0013e2000c101924 */
[----:B------:R-:W-:Y:S05]  /*27a0*/  BRA `(.L_x_694) ;  /* 0x0000000c00387947 */ /* 0x000fea0003800000 */
.L_x_695:
[----:B------:R-:W-:-:S04]  /*27b0*/  HADD2.F32 R0, -RZ, R0.H0_H0 ;  /* 0x20000000ff007230 */ /* 0x000fc80000004100 */
[----:B------:R-:W0:Y:S02]  /*27c0*/  F2I.FTZ.TRUNC.NTZ R5, R0 ;  /* 0x0000000000057305 */ /* 0x000e24000021f100 */
[----:B0-----:R2:W-:Y:S01]  /*27d0*/  STG.E.U16 desc[UR36][R2.64], R5 ;  /* 0x0000000502007986 */ /* 0x0015e2000c101524 */
[----:B------:R-:W-:Y:S05]  /*27e0*/  BRA `(.L_x_694) ;  /* 0x0000000c00287947 */ /* 0x000fea0003800000 */
.L_x_690:
[----:B------:R-:W-:-:S09]  /*27f0*/  UISETP.GT.AND UP0, UPT, UR4, 0x6, UPT ;  /* 0x000000060400788c */ /* 0x000fd2000bf04270 */
[----:B------:R-:W-:Y:S05]  /*2800*/  BRA.U UP0, `(.L_x_697) ;  /* 0x0000000100247547 */ /* 0x000fea000b800000 */
[----:B------:R-:W-:-:S09]  /*2810*/  UISETP.NE.AND UP0, UPT, UR4, 0x5, UPT ;  /* 0x000000050400788c */ /* 0x000fd2000bf05270 */
[----:B------:R-:W-:Y:S05]  /*2820*/  BRA.U !UP0, `(.L_x_698) ;  /* 0x0000000108147547 */ /* 0x000fea000b800000 */
[----:B------:R-:W-:-:S09]  /*2830*/  UISETP.NE.AND UP0, UPT, UR4, 0x6, UPT ;  /* 0x000000060400788c */ /* 0x000fd2000bf05270 */
[----:B------:R-:W-:Y:S05]  /*2840*/  BRA.U UP0, `(.L_x_693) ;  /* 0x0000000900707547 */ /* 0x000fea000b800000 */
[----:B------:R-:W-:-:S05]  /*2850*/  HADD2.F32 R5, -RZ, R0.H0_H0 ;  /* 0x20000000ff057230 */ /* 0x000fca0000004100 */
[----:B------:R0:W-:Y:S01]  /*2860*/  STG.E desc[UR36][R2.64], R5 ;  /* 0x0000000502007986 */ /* 0x0001e2000c101924 */
[----:B------:R-:W-:Y:S05]  /*2870*/  BRA `(.L_x_694) ;  /* 0x0000000c00047947 */ /* 0x000fea0003800000 */
.L_x_698:
[----:B------:R0:W-:Y:S01]  /*2880*/  STG.E.U16 desc[UR36][R2.64], R0 ;  /* 0x0000000002007986 */ /* 0x0001e2000c101524 */
[----:B------:R-:W-:Y:S05]  /*2890*/  BRA `(.L_x_694) ;  /* 0x0000000800fc7947 */ /* 0x000fea0003800000 */
.L_x_697:
[----:B------:R-:W-:-:S09]  /*28a0*/  UISETP.NE.AND UP0, UPT, UR4, 0x7, UPT ;  /* 0x000000070400788c */ /* 0x000fd2000bf05270 */
[----:B------:R-:W-:Y:S05]  /*28b0*/  BRA.U !UP0, `(.L_x_699) ;  /* 0x0000000108347547 */ /* 0x000fea000b800000 */
[----:B------:R-:W-:-:S09]  /*28c0*/  UISETP.NE.AND UP0, UPT, UR4, 0x8, UPT ;  /* 0x000000080400788c */ /* 0x000fd2000bf05270 */
[----:B------:R-:W-:Y:S05]  /*28d0*/  BRA.U !UP0, `(.L_x_700) ;  /* 0x0000000108187547 */ /* 0x000fea000b800000 */
[----:B------:R-:W-:-:S09]  /*28e0*/  UISETP.NE.AND UP0, UPT, UR4, 0x9, UPT ;  /* 0x000000090400788c */ /* 0x000fd2000bf05270 */
[----:B------:R-:W-:Y:S05]  /*28f0*/  BRA.U UP0, `(.L_x_693) ;  /* 0x0000000900447547 */ /* 0x000fea000b800000 */
[----:B------:R-:W-:Y:S02]  /*2900*/  HADD2.F32 R4, -RZ, R0.H0_H0 ;  /* 0x20000000ff047230 */ /* 0x000fe40000004100 */
[----:B------:R-:W-:-:S05]  /*2910*/  HFMA2 R5, -RZ, RZ, 0, 0 ;  /* 0x00000000ff057431 */ /* 0x000fca00000001ff */
[----:B------:R0:W-:Y:S01]  /*2920*/  STG.E.64 desc[UR36][R2.64], R4 ;  /* 0x0000000402007986 */ /* 0x0001e2000c101b24 */
[----:B------:R-:W-:Y:S05]  /*2930*/  BRA `(.L_x_694) ;  /* 0x0000000800d47947 */ /* 0x000fea0003800000 */
.L_x_700:
[----:B------:R-:W-:-:S05]  /*2940*/  HADD2.F32 R0, -RZ, R0.H0_H0 ;  /* 0x20000000ff007230 */ /* 0x000fca0000004100 */
[----:B------:R-:W-:-:S04]  /*2950*/  F2FP.F16.F32.PACK_AB R0, RZ, R0 ;  /* 0x00000000ff00723e */ /* 0x000fc800000000ff */
[----:B------:R-:W-:-:S05]  /*2960*/  PRMT R0, R0, 0x5410, RZ ;  /* 0x0000541000007816 */ /* 0x000fca00000000ff */
[----:B------:R0:W-:Y:S01]  /*2970*/  STG.E desc[UR36][R2.64], R0 ;  /* 0x0000000002007986 */ /* 0x0001e2000c101924 */
[----:B------:R-:W-:Y:S05]  /*2980*/  BRA `(.L_x_694) ;  /* 0x0000000800c07947 */ /* 0x000fea0003800000 */
.L_x_699:
[----:B------:R-:W-:-:S05]  /*2990*/  HADD2.F32 R4, -RZ, R0.H0_H0 ;  /* 0x20000000ff047230 */ /* 0x000fca0000004100 */
[----:B------:R-:W-:-:S06]  /*29a0*/  FMUL.FTZ R4, R4, 1 ;  /* 0x3f80000004047820 */ /* 0x000fcc0000410000 */
[----:B------:R-:W0:Y:S02]  /*29b0*/  F2F.F64.F32 R4, R4 ;  /* 0x0000000400047310 */ /* 0x000e240000201800 */
[----:B0-----:R0:W-:Y:S01]  /*29c0*/  STG.E.64 desc[UR36][R2.64], R4 ;  /* 0x0000000402007986 */ /* 0x0011e2000c101b24 */
[----:B------:R-:W-:Y:S05]  /*29d0*/  BRA `(.L_x_694) ;  /* 0x0000000800ac7947 */ /* 0x000fea0003800000 */
.L_x_689:
        /* <DEDUP_REMOVED lines=8> */
[----:B------:R-:W-:-:S05]  /*2a60*/  HADD2.F32 R0, -RZ, R0.H0_H0 ;  /* 0x20000000ff007230 */ /* 0x000fca0000004100 */
[----:B------:R-:W-:-:S04]  /*2a70*/  FSETP.NEU.FTZ.AND P0, PT, R0, RZ, PT ;  /* 0x000000ff0000720b */ /* 0x000fc80003f1d000 */
[----:B------:R-:W-:-:S05]  /*2a80*/  SEL R5, RZ, 0x1, !P0 ;  /* 0x00000001ff057807 */ /* 0x000fca0004000000 */
[----:B------:R0:W-:Y:S01]  /*2a90*/  STG.E.U8 desc[UR36][R2.64], R5 ;  /* 0x0000000502007986 */ /* 0x0001e2000c101124 */
[----:B------:R-:W-:Y:S05]  /*2aa0*/  BRA `(.L_x_694) ;  /* 0x0000000800787947 */ /* 0x000fea0003800000 */
.L_x_703:
[----:B------:R-:W-:Y:S01]  /*2ab0*/  HADD2.F32 R0, -RZ, R0.H0_H0 ;  /* 0x20000000ff007230 */ /* 0x000fe20000004100 */
[----:B------:R-:W-:-:S04]  /*2ac0*/  CS2R R6, SRZ ;  /* 0x0000000000067805 */ /* 0x000fc8000001ff00 */
[----:B------:R-:W-:-:S04]  /*2ad0*/  FMUL.FTZ R0, R0, 1 ;  /* 0x3f80000000007820 */ /* 0x000fc80000410000 */
[----:B------:R-:W0:Y:S02]  /*2ae0*/  F2F.F64.F32 R4, R0 ;  /* 0x0000000000047310 */ /* 0x000e240000201800 */
[----:B0-----:R0:W-:Y:S01]  /*2af0*/  STG.E.128 desc[UR36][R2.64], R4 ;  /* 0x0000000402007986 */ /* 0x0011e2000c101d24 */
[----:B------:R-:W-:Y:S05]  /*2b00*/  BRA `(.L_x_694) ;  /* 0x0000000800607947 */ /* 0x000fea0003800000 */
.L_x_702:
[----:B------:R-:W-:-:S09]  /*2b10*/  UISETP.NE.AND UP0, UPT, UR4, 0xf, UPT ;  /* 0x0000000f0400788c */ /* 0x000fd2000bf05270 */
[----:B------:R-:W-:Y:S05]  /*2b20*/  BRA.U !UP0, `(.L_x_704) ;  /* 0x0000000108a07547 */ /* 0x000fea000b800000 */
[----:B------:R-:W-:-:S09]  /*2b30*/  UISETP.NE.AND UP0, UPT, UR4, 0x17, UPT ;  /* 0x000000170400788c */ /* 0x000fd2000bf05270 */
[----:B------:R-:W-:Y:S05]  /*2b40*/  BRA.U !UP0, `(.L_x_705) ;  /* 0x00000001084c7547 */ /* 0x000fea000b800000 */
[----:B------:R-:W-:-:S09]  /*2b50*/  UISETP.NE.AND UP0, UPT, UR4, 0x18, UPT ;  /* 0x000000180400788c */ /* 0x000fd2000bf05270 */
[----:B------:R-:W-:Y:S05]  /*2b60*/  BRA.U UP0, `(.L_x_693) ;  /* 0x0000000500a87547 */ /* 0x000fea000b800000 */
[----:B------:R-:W-:Y:S01]  /*2b70*/  HADD2.F32 R7, -RZ, R0.H0_H0 ;  /* 0x20000000ff077230 */ /* 0x000fe20000004100 */
        /* <DEDUP_REMOVED lines=12> */
.L_x_707:
[----:B------:R-:W-:Y:S05]  /*2c40*/  BSYNC.RECONVERGENT B0 ;  /* 0x0000000000007941 */ /* 0x000fea0003800200 */
.L_x_706:
[----:B------:R-:W-:-:S05]  /*2c50*/  LOP3.LUT R5, R0, 0x80, R5, 0xf8, !PT ;  /* 0x0000008000057812 */ /* 0x000fca00078ef805 */
[----:B------:R0:W-:Y:S01]  /*2c60*/  STG.E.U8 desc[UR36][R2.64], R5 ;  /* 0x0000000502007986 */ /* 0x0001e2000c101124 */
[----:B------:R-:W-:Y:S05]  /*2c70*/  BRA `(.L_x_694) ;  /* 0x0000000800047947 */ /* 0x000fea0003800000 */
.L_x_705:
[----:B------:R-:W-:Y:S01]  /*2c80*/  HADD2.F32 R7, -RZ, R0.H0_H0 ;  /* 0x20000000ff077230 */ /* 0x000fe20000004100 */
        /* <DEDUP_REMOVED lines=14> */
.L_x_709:
[----:B------:R-:W-:Y:S05]  /*2d70*/  BSYNC.RECONVERGENT B0 ;  /* 0x0000000000007941 */ /* 0x000fea0003800200 */
.L_x_708:
[----:B------:R-:W-:-:S05]  /*2d80*/  LOP3.LUT R5, R0, 0x80, R5, 0xf8, !PT ;  /* 0x0000008000057812 */ /* 0x000fca00078ef805 */
[----:B------:R0:W-:Y:S01]  /*2d90*/  STG.E.U8 desc[UR36][R2.64], R5 ;  /* 0x0000000502007986 */ /* 0x0001e2000c101124 */
[----:B------:R-:W-:Y:S05]  /*2da0*/  BRA `(.L_x_694) ;  /* 0x0000000400b87947 */ /* 0x000fea0003800000 */
.L_x_704:
[----:B------:R-:W-:-:S05]  /*2db0*/  HADD2.F32 R0, -RZ, R0.H0_H0 ;  /* 0x20000000ff007230 */ /* 0x000fca0000004100 */
[----:B------:R-:W-:-:S05]  /*2dc0*/  F2FP.BF16.F32.PACK_AB R0, RZ, R0 ;  /* 0x00000000ff00723e */ /* 0x000fca00000010ff */
[----:B------:R0:W-:Y:S01]  /*2dd0*/  STG.E.U16 desc[UR36][R2.64], R0 ;  /* 0x0000000002007986 */ /* 0x0001e2000c101524 */
[----:B------:R-:W-:Y:S05]  /*2de0*/  BRA `(.L_x_694) ;  /* 0x0000000400a87947 */ /* 0x000fea0003800000 */
.L_x_701:
        /* <DEDUP_REMOVED lines=8> */
[----:B------:R-:W-:-:S06]  /*2e70*/  HADD2.F32 R5, -RZ, R0.H0_H0 ;  /* 0x20000000ff057230 */ /* 0x000fcc0000004100 */
[----:B------:R-:W0:Y:S02]  /*2e80*/  F2I.FTZ.U32.TRUNC.NTZ R5, R5 ;  /* 0x0000000500057305 */ /* 0x000e24000021f000 */
[----:B0-----:R0:W-:Y:S01]  /*2e90*/  STG.E.U16 desc[UR36][R2.64], R5 ;  /* 0x0000000502007986 */ /* 0x0011e2000c101524 */
[----:B------:R-:W-:Y:S05]  /*2ea0*/  BRA `(.L_x_694) ;  /* 0x0000000400787947 */ /* 0x000fea0003800000 */
.L_x_712:
[----:B------:R-:W-:Y:S01]  /*2eb0*/  HADD2.F32 R5, -RZ, R0.H0_H0 ;  /* 0x20000000ff057230 */ /* 0x000fe20000004100 */
[----:B------:R-:W-:Y:S01]  /*2ec0*/  BSSY.RECONVERGENT B0, `(.L_x_713) ;  /* 0x0000014000007945 */ /* 0x000fe20003800200 */
[----:B------:R-:W-:-:S03]  /*2ed0*/  MOV R0, 0x80 ;  /* 0x0000008000007802 */ /* 0x000fc60000000f00 */
        /* <DEDUP_REMOVED lines=10> */
.L_x_715:
[----:B------:R-:W-:-:S04]  /*2f80*/  SHF.R.U32.HI R0, RZ, 0x14, R5 ;  /* 0x00000014ff007819 */ /* 0x000fc80000011605 */
[----:B------:R-:W-:-:S04]  /*2f90*/  LOP3.LUT R0, R0, 0x1, RZ, 0xc0, !PT ;  /* 0x0000000100007812 */ /* 0x000fc800078ec0ff */
[----:B------:R-:W-:-:S04]  /*2fa0*/  IADD3 R0, PT, PT, R5, 0x487ffff, R0 ;  /* 0x0487ffff05007810 */ /* 0x000fc80007ffe000 */
[----:B------:R-:W-:-:S04]  /*2fb0*/  SHF.R.U32.HI R0, RZ, 0x14, R0 ;  /* 0x00000014ff007819 */ /* 0x000fc80000011600 */
[----:B------:R-:W-:-:S07]  /*2fc0*/  LOP3.LUT R4, R0, 0xff, RZ, 0xc0, !PT ;  /* 0x000000ff00047812 */ /* 0x000fce00078ec0ff */
.L_x_716:
[----:B------:R-:W-:-:S04]  /*2fd0*/  SHF.R.U32.HI R5, RZ, 0x18, R5 ;  /* 0x00000018ff057819 */ /* 0x000fc80000011605 */
[----:B------:R-:W-:-:S04]  /*2fe0*/  LOP3.LUT R4, R4, 0x80, R5, 0xf8, !PT ;  /* 0x0000008004047812 */ /* 0x000fc800078ef805 */
[----:B------:R-:W-:-:S07]  /*2ff0*/  PRMT R0, R4, 0x7610, R0 ;  /* 0x0000761004007816 */ /* 0x000fce0000000000 */
.L_x_714:
[----:B------:R-:W-:Y:S05]  /*3000*/  BSYNC.RECONVERGENT B0 ;  /* 0x0000000000007941 */ /* 0x000fea0003800200 */
.L_x_713:
[----:B------:R0:W-:Y:S01]  /*3010*/  STG.E.U8 desc[UR36][R2.64], R0 ;  /* 0x0000000002007986 */ /* 0x0001e2000c101124 */
[----:B------:R-:W-:Y:S05]  /*3020*/  BRA `(.L_x_694) ;  /* 0x0000000400187947 */ /* 0x000fea0003800000 */
.L_x_711:
[----:B------:R-:W-:Y:S01]  /*3030*/  HADD2.F32 R5, -RZ, R0.H0_H0 ;  /* 0x20000000ff057230 */ /* 0x000fe20000004100 */
[----:B------:R-:W-:Y:S01]  /*3040*/  BSSY.RECONVERGENT B0, `(.L_x_717) ;  /* 0x0000014000007945 */ /* 0x000fe20003800200 */
[----:B------:R-:W-:-:S03]  /*3050*/  IMAD.MOV.U32 R0, RZ, RZ, 0x80 ;  /* 0x00000080ff007424 */ /* 0x000fc600078e00ff */
        /* <DEDUP_REMOVED lines=10> */
.L_x_719:
[----:B------:R-:W-:-:S04]  /*3100*/  SHF.R.U32.HI R0, RZ, 0x15, R5 ;  /* 0x00000015ff007819 */ /* 0x000fc80000011605 */
[----:B------:R-:W-:-:S04]  /*3110*/  LOP3.LUT R0, R0, 0x1, RZ, 0xc0, !PT ;  /* 0x0000000100007812 */ /* 0x000fc800078ec0ff */
[----:B------:R-:W-:-:S04]  /*3120*/  IADD3 R0, PT, PT, R5, 0x88fffff, R0 ;  /* 0x088fffff05007810 */ /* 0x000fc80007ffe000 */
[----:B------:R-:W-:-:S04]  /*3130*/  SHF.R.U32.HI R0, RZ, 0x15, R0 ;  /* 0x00000015ff007819 */ /* 0x000fc80000011600 */
[----:B------:R-:W-:-:S07]  /*3140*/  LOP3.LUT R4, R0, 0xff, RZ, 0xc0, !PT ;  /* 0x000000ff00047812 */ /* 0x000fce00078ec0ff */
.L_x_720:
[----:B------:R-:W-:-:S04]  /*3150*/  SHF.R.U32.HI R5, RZ, 0x18, R5 ;  /* 0x00000018ff057819 */ /* 0x000fc80000011605 */
[----:B------:R-:W-:-:S04]  /*3160*/  LOP3.LUT R4, R4, 0x80, R5, 0xf8, !PT ;  /* 0x0000008004047812 */ /* 0x000fc800078ef805 */
[----:B------:R-:W-:-:S07]  /*3170*/  PRMT R0, R4, 0x7610, R0 ;  /* 0x0000761004007816 */ /* 0x000fce0000000000 */
.L_x_718:
[----:B------:R-:W-:Y:S05]  /*3180*/  BSYNC.RECONVERGENT B0 ;  /* 0x0000000000007941 */ /* 0x000fea0003800200 */
.L_x_717:
[----:B------:R0:W-:Y:S01]  /*3190*/  STG.E.U8 desc[UR36][R2.64], R0 ;  /* 0x0000000002007986 */ /* 0x0001e2000c101124 */
[----:B------:R-:W-:Y:S05]  /*31a0*/  BRA `(.L_x_694) ;  /* 0x0000000000b87947 */ /* 0x000fea0003800000 */
.L_x_710:
[----:B------:R-:W-:-:S09]  /*31b0*/  UISETP.NE.AND UP0, UPT, UR4, 0x1c, UPT ;  /* 0x0000001c0400788c */ /* 0x000fd2000bf05270 */
[----:B------:R-:W-:Y:S05]  /*31c0*/  BRA.U !UP0, `(.L_x_721) ;  /* 0x0000000108a47547 */ /* 0x000fea000b800000 */
[----:B------:R-:W-:-:S09]  /*31d0*/  UISETP.NE.AND UP0, UPT, UR4, 0x1d, UPT ;  /* 0x0000001d0400788c */ /* 0x000fd2000bf05270 */
[----:B------:R-:W-:Y:S05]  /*31e0*/  BRA.U !UP0, `(.L_x_722) ;  /* 0x00000001088c7547 */ /* 0x000fea000b800000 */
[----:B------:R-:W-:-:S09]  /*31f0*/  UISETP.NE.AND UP0, UPT, UR4, 0x2c, UPT ;  /* 0x0000002c0400788c */ /* 0x000fd2000bf05270 */
[----:B------:R-:W-:Y:S05]  /*3200*/  BRA.U !UP0, `(.L_x_723) ;  /* 0x0000000108447547 */ /* 0x000fea000b800000 */
.L_x_693:
[----:B------:R-:W-:Y:S01]  /*3210*/  MOV R0, 0x0 ;  /* 0x0000000000007802 */ /* 0x000fe20000000f00 */
[----:B------:R-:W0:Y:S01]  /*3220*/  LDCU.64 UR6, c[0x4][0x158] ;  /* 0x01002b00ff0677ac */ /* 0x000e220008000a00 */
[----:B------:R-:W-:Y:S02]  /*3230*/  HFMA2 R12, -RZ, RZ, 0, 5.9604644775390625e-08 ;  /* 0x00000001ff0c7431 */ /* 0x000fe400000001ff */
[----:B------:R-:W-:Y:S01]  /*3240*/  IMAD.MOV.U32 R8, RZ, RZ, 0x65 ;  /* 0x00000065ff087424 */ /* 0x000fe200078e00ff */
[----:B------:R1:W2:Y:S01]  /*3250*/  LDC.64 R2, c[0x4][R0] ;  /* 0x0100000000027b82 */ /* 0x0002a20000000a00 */
[----:B------:R-:W3:Y:S01]  /*3260*/  LDCU.64 UR8, c[0x4][0x160] ;  /* 0x01002c00ff0877ac */ /* 0x000ee20008000a00 */
[----:B------:R-:W-:Y:S01]  /*3270*/  IMAD.MOV.U32 R13, RZ, RZ, RZ ;  /* 0x000000ffff0d7224 */ /* 0x000fe200078e00ff */
[----:B------:R-:W4:Y:S01]  /*3280*/  LDCU.64 UR4, c[0x4][0x60] ;  /* 0x01000c00ff0477ac */ /* 0x000f220008000a00 */
[----:B0-----:R-:W-:Y:S01]  /*3290*/  IMAD.U32 R4, RZ, RZ, UR6 ;  /* 0x00000006ff047e24 */ /* 0x001fe2000f8e00ff */
[----:B------:R-:W-:Y:S01]  /*32a0*/  MOV R5, UR7 ;  /* 0x0000000700057c02 */ /* 0x000fe20008000f00 */
[----:B---3--:R-:W-:-:S02]  /*32b0*/  IMAD.U32 R6, RZ, RZ, UR8 ;  /* 0x00000008ff067e24 */ /* 0x008fc4000f8e00ff */
[----:B------:R-:W-:Y:S01]  /*32c0*/  IMAD.U32 R7, RZ, RZ, UR9 ;  /* 0x00000009ff077e24 */ /* 0x000fe2000f8e00ff */
[----:B----4-:R-:W-:Y:S01]  /*32d0*/  MOV R10, UR4 ;  /* 0x00000004000a7c02 */ /* 0x010fe20008000f00 */
[----:B-1----:R-:W-:-:S07]  /*32e0*/  IMAD.U32 R11, RZ, RZ, UR5 ;  /* 0x00000005ff0b7e24 */ /* 0x002fce000f8e00ff */
[----:B------:R-:W-:-:S07]  /*32f0*/  LEPC R20, `(.L_x_724) ;  /* 0x000000001014794e */ /* 0x000fce0000000000 */
[----:B--2---:R-:W-:Y:S05]  /*3300*/  CALL.ABS.NOINC R2 ;  /* 0x0000000002007343 */ /* 0x004fea0003c00000 */
.L_x_724:
[----:B------:R-:W-:Y:S05]  /*3310*/  BRA `(.L_x_694) ;  /* 0x00000000005c7947 */ /* 0x000fea0003800000 */
.L_x_723:
[----:B------:R-:W-:-:S05]  /*3320*/  HADD2.F32 R5, -RZ, R0.H0_H0 ;  /* 0x20000000ff057230 */ /* 0x000fca0000004100 */
[----:B------:R-:W-:-:S04]  /*3330*/  SHF.R.U32.HI R6, RZ, 0x17, R5 ;  /* 0x00000017ff067819 */ /* 0x000fc80000011605 */
[----:B------:R-:W-:-:S04]  /*3340*/  LOP3.LUT R4, R6, 0xff, RZ, 0xc0, !PT ;  /* 0x000000ff06047812 */ /* 0x000fc800078ec0ff */
[----:B------:R-:W-:-:S13]  /*3350*/  ISETP.NE.AND P1, PT, R4, 0xff, PT ;  /* 0x000000ff0400780c */ /* 0x000fda0003f25270 */
[--C-:B------:R-:W-:Y:S02]  /*3360*/  @P1 SHF.R.U32.HI R0, RZ, 0x16, R5.reuse ;  /* 0x00000016ff001819 */ /* 0x100fe40000011605 */
        /* <DEDUP_REMOVED lines=11> */
.L_x_722:
[----:B------:R-:W-:-:S06]  /*3420*/  HADD2.F32 R4, -RZ, R0.H0_H0 ;  /* 0x20000000ff047230 */ /* 0x000fcc0000004100 */
[----:B------:R-:W0:Y:S02]  /*3430*/  F2I.U64.TRUNC R4, R4 ;  /* 0x0000000400047311 */ /* 0x000e24000020d800 */
[----:B0-----:R0:W-:Y:S01]  /*3440*/  STG.E.64 desc[UR36][R2.64], R4 ;  /* 0x0000000402007986 */ /* 0x0011e2000c101b24 */
[----:B------:R-:W-:Y:S05]  /*3450*/  BRA `(.L_x_694) ;  /* 0x00000000000c7947 */ /* 0x000fea0003800000 */
.L_x_721:
[----:B------:R-:W-:-:S04]  /*3460*/  HADD2.F32 R0, -RZ, R0.H0_H0 ;  /* 0x20000000ff007230 */ /* 0x000fc80000004100 */
[----:B------:R-:W0:Y:S02]  /*3470*/  F2I.FTZ.U32.TRUNC.NTZ R5, R0 ;  /* 0x0000000000057305 */ /* 0x000e24000021f000 */
[----:B0-----:R0:W-:Y:S02]  /*3480*/  STG.E desc[UR36][R2.64], R5 ;  /* 0x0000000502007986 */ /* 0x0011e4000c101924 */
.L_x_694:
[----:B------:R-:W-:-:S07]  /*3490*/  IADD3 R17, PT, PT, R17, 0x80, RZ ;  /* 0x0000008011117810 */ /* 0x000fce0007ffe0ff */
.L_x_653:
[----:B------:R-:W-:Y:S05]  /*34a0*/  BSYNC.RECONVERGENT B6 ;  /* 0x0000000000067941 */ /* 0x000fea0003800200 */
.L_x_652:
        /* <DEDUP_REMOVED lines=307> */
.L_x_727:
        /* <DEDUP_REMOVED lines=18> */
.L_x_731:
[----:B------:R-:W2:Y:S02]  /*4900*/  LDG.E.U8 R2, desc[UR36][R2.64] ;  /* 0x0000002402027981 */ /* 0x000ea4000c1e1100 */
[----:B--2---:R-:W-:-:S04]  /*4910*/  I2FP.F32.U32 R0, R2 ;  /* 0x0000000200007245 */ /* 0x004fc80000201000 */
[----:B------:R-:W-:Y:S01]  /*4920*/  F2FP.F16.F32.PACK_AB R0, RZ, R0 ;  /* 0x00000000ff00723e */ /* 0x000fe200000000ff */
[----:B------:R-:W-:Y:S06]  /*4930*/  BRA `(.L_x_733) ;  /* 0x0000000c009c7947 */ /* 0x000fec0003800000 */
.L_x_730:
        /* <DEDUP_REMOVED lines=10> */
.L_x_735:
[----:B------:R-:W2:Y:S02]  /*49e0*/  LDG.E R2, desc[UR36][R2.64] ;  /* 0x0000002402027981 */ /* 0x000ea4000c1e1900 */
[----:B--2---:R-:W-:-:S04]  /*49f0*/  I2FP.F32.S32 R0, R2 ;  /* 0x0000000200007245 */ /* 0x004fc80000201400 */
[----:B------:R-:W-:Y:S01]  /*4a00*/  F2FP.F16.F32.PACK_AB R0, RZ, R0 ;  /* 0x00000000ff00723e */ /* 0x000fe200000000ff */
[----:B------:R-:W-:Y:S06]  /*4a10*/  BRA `(.L_x_733) ;  /* 0x0000000c00647947 */ /* 0x000fec0003800000 */
.L_x_734:
[----:B------:R-:W2:Y:S02]  /*4a20*/  LDG.E.U16 R2, desc[UR36][R2.64] ;  /* 0x0000002402027981 */ /* 0x000ea4000c1e1500 */
[----:B--2---:R-:W0:Y:S02]  /*4a30*/  I2F.S16 R0, R2 ;  /* 0x0000000200007306 */ /* 0x004e240000101400 */
[----:B0-----:R-:W-:Y:S01]  /*4a40*/  F2FP.F16.F32.PACK_AB R0, RZ, R0 ;  /* 0x00000000ff00723e */ /* 0x001fe200000000ff */
[----:B------:R-:W-:Y:S06]  /*4a50*/  BRA `(.L_x_733) ;  /* 0x0000000c00547947 */ /* 0x000fec0003800000 */
.L_x_729:
        /* <DEDUP_REMOVED lines=9> */
.L_x_737:
[----:B------:R1:W5:Y:S01]  /*4af0*/  LDG.E.U16 R0, desc[UR36][R2.64] ;  /* 0x0000002402007981 */ /* 0x000362000c1e1500 */
[----:B------:R-:W-:Y:S05]  /*4b00*/  BRA `(.L_x_733) ;  /* 0x0000000c00287947 */ /* 0x000fea0003800000 */
.L_x_736:
        /* <DEDUP_REMOVED lines=9> */
.L_x_739:
[----:B------:R0:W5:Y:S01]  /*4ba0*/  LDG.E.U16 R0, desc[UR36][R2.64] ;  /* 0x0000002402007981 */ /* 0x000162000c1e1500 */
[----:B------:R-:W-:Y:S05]  /*4bb0*/  BRA `(.L_x_733) ;  /* 0x0000000800fc7947 */ /* 0x000fea0003800000 */
.L_x_738:
        /* <DEDUP_REMOVED lines=12> */
.L_x_728:
        /* <DEDUP_REMOVED lines=13> */
.L_x_742:
        /* <DEDUP_REMOVED lines=12> */
.L_x_741:
        /* <DEDUP_REMOVED lines=27> */
.L_x_744:
        /* <DEDUP_REMOVED lines=11> */
[----:B------:R-:W-:Y:S01]  /*5070*/  F2FP.F16.F32.PACK_AB R0, RZ, R0 ;  /* 0x00000000ff00723e */ /* 0x000fe200000000ff */
[----:B------:R-:W-:Y:S06]  /*5080*/  BRA `(.L_x_733) ;  /* 0x0000000400c87947 */ /* 0x000fec0003800000 */
.L_x_743:
[----:B------:R-:W2:Y:S02]  /*5090*/  LDG.E.U16 R0, desc[UR36][R2.64] ;  /* 0x0000002402007981 */ /* 0x000ea4000c1e1500 */
[----:B--2---:R-:W-:-:S04]  /*50a0*/  SHF.L.U32 R0, R0, 0x10, RZ ;  /* 0x0000001000007819 */ /* 0x004fc800000006ff */
[----:B------:R-:W-:Y:S01]  /*50b0*/  F2FP.F16.F32.PACK_AB R0, RZ, R0 ;  /* 0x00000000ff00723e */ /* 0x000fe200000000ff */
[----:B------:R-:W-:Y:S06]  /*50c0*/  BRA `(.L_x_733) ;  /* 0x0000000400b87947 */ /* 0x000fec0003800000 */
.L_x_740:
        /* <DEDUP_REMOVED lines=12> */
.L_x_747:
        /* <DEDUP_REMOVED lines=21> */
.L_x_751:
[----:B------:R-:W-:Y:S05]  /*52e0*/  BSYNC.RECONVERGENT B1 ;  /* 0x0000000000017941 */ /* 0x000fea0003800200 */
.L_x_750:
[----:B------:R-:W-:Y:S01]  /*52f0*/  IMAD.SHL.U32 R0, R0, 0x100000, RZ ;  /* 0x0010000000007824 */ /* 0x000fe200078e00ff */
[----:B------:R-:W-:-:S04]  /*5300*/  LEA R2, R2, 0x3b800000, 0x17 ;  /* 0x3b80000002027811 */ /* 0x000fc800078eb8ff */
[----:B------:R-:W-:-:S07]  /*5310*/  LOP3.LUT R0, R2, R0, R7, 0xfe, !PT ;  /* 0x0000000002007212 */ /* 0x000fce00078efe07 */
.L_x_749:
[----:B------:R-:W-:Y:S05]  /*5320*/  BSYNC.RECONVERGENT B0 ;  /* 0x0000000000007941 */ /* 0x000fea0003800200 */
.L_x_748:
[----:B------:R-:W-:Y:S01]  /*5330*/  F2FP.F16.F32.PACK_AB R0, RZ, R0 ;  /* 0x00000000ff00723e */ /* 0x000fe200000000ff */
[----:B------:R-:W-:Y:S06]  /*5340*/  BRA `(.L_x_733) ;  /* 0x0000000400187947 */ /* 0x000fec0003800000 */
.L_x_746:
        /* <DEDUP_REMOVED lines=21> */
.L_x_755:
[----:B------:R-:W-:Y:S05]  /*54a0*/  BSYNC.RECONVERGENT B1 ;  /* 0x0000000000017941 */ /* 0x000fea0003800200 */
.L_x_754:
[----:B------:R-:W-:Y:S01]  /*54b0*/  IMAD.SHL.U32 R0, R0, 0x200000, RZ ;  /* 0x0020000000007824 */ /* 0x000fe200078e00ff */
[----:B------:R-:W-:-:S04]  /*54c0*/  LEA R2, R2, 0x37800000, 0x17 ;  /* 0x3780000002027811 */ /* 0x000fc800078eb8ff */
[----:B------:R-:W-:-:S07]  /*54d0*/  LOP3.LUT R0, R2, R0, R7, 0xfe, !PT ;  /* 0x0000000002007212 */ /* 0x000fce00078efe07 */
.L_x_753:
[----:B------:R-:W-:Y:S05]  /*54e0*/  BSYNC.RECONVERGENT B0 ;  /* 0x0000000000007941 */ /* 0x000fea0003800200 */
.L_x_752:
[----:B------:R-:W-:Y:S01]  /*54f0*/  F2FP.F16.F32.PACK_AB R0, RZ, R0 ;  /* 0x00000000ff00723e */ /* 0x000fe200000000ff */
[----:B------:R-:W-:Y:S06]  /*5500*/  BRA `(.L_x_733) ;  /* 0x0000000000a87947 */ /* 0x000fec0003800000 */
.L_x_745:
        /* <DEDUP_REMOVED lines=14> */
.L_x_759:
[----:B------:R-:W-:Y:S05]  /*55f0*/  BSYNC.RECONVERGENT B0 ;  /* 0x0000000000007941 */ /* 0x000fea0003800200 */
.L_x_758:
[----:B------:R-:W-:Y:S01]  /*5600*/  F2FP.F16.F32.PACK_AB R0, RZ, R0 ;  /* 0x00000000ff00723e */ /* 0x000fe200000000ff */
[----:B------:R-:W-:Y:S06]  /*5610*/  BRA `(.L_x_733) ;  /* 0x0000000000647947 */ /* 0x000fec0003800000 */
.L_x_732:
        /* <DEDUP_REMOVED lines=16> */
.L_x_760:
[----:B------:R-:W-:Y:S01]  /*5720*/  PRMT R0, RZ, 0x7610, R0 ;  /* 0x00007610ff007816 */ /* 0x000fe20000000000 */
[----:B------:R-:W-:Y:S06]  /*5730*/  BRA `(.L_x_733) ;  /* 0x00000000001c7947 */ /* 0x000fec0003800000 */
.L_x_757:
[----:B------:R-:W2:Y:S02]  /*5740*/  LDG.E.64 R2, desc[UR36][R2.64] ;  /* 0x0000002402027981 */ /* 0x000ea4000c1e1b00 */
[----:B--2---:R-:W0:Y:S02]  /*5750*/  I2F.U64 R0, R2 ;  /* 0x0000000200007312 */ /* 0x004e240000301000 */
[----:B0-----:R-:W-:Y:S01]  /*5760*/  F2FP.F16.F32.PACK_AB R0, RZ, R0 ;  /* 0x00000000ff00723e */ /* 0x001fe200000000ff */
[----:B------:R-:W-:Y:S06]  /*5770*/  BRA `(.L_x_733) ;  /* 0x00000000000c7947 */ /* 0x000fec0003800000 */
.L_x_756:
[----:B------:R-:W2:Y:S02]  /*5780*/  LDG.E R2, desc[UR36][R2.64] ;  /* 0x0000002402027981 */ /* 0x000ea4000c1e1900 */
[----:B--2---:R-:W-:-:S04]  /*5790*/  I2FP.F32.U32 R0, R2 ;  /* 0x0000000200007245 */ /* 0x004fc80000201000 */
[----:B------:R-:W-:-:S07]  /*57a0*/  F2FP.F16.F32.PACK_AB R0, RZ, R0 ;  /* 0x00000000ff00723e */ /* 0x000fce00000000ff */
.L_x_733:
        /* <DEDUP_REMOVED lines=45> */
.L_x_764:
[----:B------:R-:W-:-:S06]  /*5a80*/  HADD2.F32 R5, -RZ, R0.H0_H0 ;  /* 0x20000000ff057230 */ /* 0x000fcc0000004100 */
[----:B------:R-:W0:Y:S02]  /*5a90*/  F2I.S64.TRUNC R4, R5 ;  /* 0x0000000500047311 */ /* 0x000e24000020d900 */
[----:B0-----:R0:W-:Y:S01]  /*5aa0*/  STG.E.U8 desc[UR36][R2.64], R4 ;  /* 0x0000000402007986 */ /* 0x0011e2000c101124 */
[----:B------:R-:W-:Y:S05]  /*5ab0*/  BRA `(.L_x_766) ;  /* 0x0000000c006c7947 */ /* 0x000fea0003800000 */
.L_x_763:
        /* <DEDUP_REMOVED lines=10> */
.L_x_768:
[----:B------:R-:W-:-:S04]  /*5b60*/  HADD2.F32 R0, -RZ, R0.H0_H0 ;  /* 0x20000000ff007230 */ /* 0x000fc80000004100 */
[----:B------:R-:W0:Y:S02]  /*5b70*/  F2I.FTZ.TRUNC.NTZ R5, R0 ;  /* 0x0000000000057305 */ /* 0x000e24000021f100 */
[----:B0-----:R0:W-:Y:S01]  /*5b80*/  STG.E desc[UR36][R2.64], R5 ;  /* 0x0000000502007986 */ /* 0x0011e2000c101924 */
[----:B------:R-:W-:Y:S05]  /*5b90*/  BRA `(.L_x_766) ;  /* 0x0000000c00347947 */ /* 0x000fea0003800000 */
.L_x_767:
[----:B------:R-:W-:-:S04]  /*5ba0*/  HADD2.F32 R0, -RZ, R0.H0_H0 ;  /* 0x20000000ff007230 */ /* 0x000fc80000004100 */
[----:B------:R-:W0:Y:S02]  /*5bb0*/  F2I.FTZ.TRUNC.NTZ R5, R0 ;  /* 0x0000000000057305 */ /* 0x000e24000021f100 */
[----:B0-----:R0:W-:Y:S01]  /*5bc0*/  STG.E.U16 desc[UR36][R2.64], R5 ;  /* 0x0000000502007986 */ /* 0x0011e2000c101524 */
[----:B------:R-:W-:Y:S05]  /*5bd0*/  BRA `(.L_x_766) ;  /* 0x0000000c00247947 */ /* 0x000fea0003800000 */
.L_x_762:
        /* <DEDUP_REMOVED lines=9> */
.L_x_770:
[----:B------:R0:W-:Y:S01]  /*5c70*/  STG.E.U16 desc[UR36][R2.64], R0 ;  /* 0x0000000002007986 */ /* 0x0001e2000c101524 */
[----:B------:R-:W-:Y:S05]  /*5c80*/  BRA `(.L_x_766) ;  /* 0x0000000800f87947 */ /* 0x000fea0003800000 */
.L_x_769:
[----:B------:R-:W-:-:S09]  /*5c90*/  UISETP.NE.AND UP0, UPT, UR4, 0x7, UPT ;  /* 0x000000070400788c */ /* 0x000fd2000bf05270 */
[----:B------:R-:W-:Y:S05]  /*5ca0*/  BRA.U !UP0, `(.L_x_771) ;  /* 0x0000000108347547 */ /* 0x000fea000b800000 */
[----:B------:R-:W-:-:S09]  /*5cb0*/  UISETP.NE.AND UP0, UPT, UR4, 0x8, UPT ;  /* 0x000000080400788c */ /* 0x000fd2000bf05270 */
[----:B------:R-:W-:Y:S05]  /*5cc0*/  BRA.U !UP0, `(.L_x_772) ;  /* 0x0000000108187547 */ /* 0x000fea000b800000 */
[----:B------:R-:W-:-:S09]  /*5cd0*/  UISETP.NE.AND UP0, UPT, UR4, 0x9, UPT ;  /* 0x000000090400788c */ /* 0x000fd2000bf05270 */
[----:B------:R-:W-:Y:S05]  /*5ce0*/  BRA.U UP0, `(.L_x_765) ;  /* 0x0000000500fc7547 */ /* 0x000fea000b800000 */
[----:B------:R-:W-:Y:S01]  /*5cf0*/  HADD2.F32 R4, -RZ, R0.H0_H0 ;  /* 0x20000000ff047230 */ /* 0x000fe20000004100 */
[----:B------:R-:W-:-:S05]  /*5d00*/  MOV R5, RZ ;  /* 0x000000ff00057202 */ /* 0x000fca0000000f00 */
[----:B------:R0:W-:Y:S01]  /*5d10*/  STG.E.64 desc[UR36][R2.64], R4 ;  /* 0x0000000402007986 */ /* 0x0001e2000c101b24 */
[----:B------:R-:W-:Y:S05]  /*5d20*/  BRA `(.L_x_766) ;  /* 0x0000000800d07947 */ /* 0x000fea0003800000 */
.L_x_772:
[----:B------:R-:W-:-:S05]  /*5d30*/  HADD2.F32 R0, -RZ, R0.H0_H0 ;  /* 0x20000000ff007230 */ /* 0x000fca0000004100 */
[----:B------:R-:W-:-:S04]  /*5d40*/  F2FP.F16.F32.PACK_AB R0, RZ, R0 ;  /* 0x00000000ff00723e */ /* 0x000fc800000000ff */
[----:B------:R-:W-:-:S05]  /*5d50*/  PRMT R0, R0, 0x5410, RZ ;  /* 0x0000541000007816 */ /* 0x000fca00000000ff */
[----:B------:R0:W-:Y:S01]  /*5d60*/  STG.E desc[UR36][R2.64], R0 ;  /* 0x0000000002007986 */ /* 0x0001e2000c101924 */
[----:B------:R-:W-:Y:S05]  /*5d70*/  BRA `(.L_x_766) ;  /* 0x0000000800bc7947 */ /* 0x000fea0003800000 */
.L_x_771:
[----:B------:R-:W-:-:S05]  /*5d80*/  HADD2.F32 R4, -RZ, R0.H0_H0 ;  /* 0x20000000ff047230 */ /* 0x000fca0000004100 */
[----:B------:R-:W-:-:S06]  /*5d90*/  FMUL.FTZ R4, R4, 1 ;  /* 0x3f80000004047820 */ /* 0x000fcc0000410000 */
[----:B------:R-:W0:Y:S02]  /*5da0*/  F2F.F64.F32 R4, R4 ;  /* 0x0000000400047310 */ /* 0x000e240000201800 */
[----:B0-----:R0:W-:Y:S01]  /*5db0*/  STG.E.64 desc[UR36][R2.64], R4 ;  /* 0x0000000402007986 */ /* 0x0011e2000c101b24 */
[----:B------:R-:W-:Y:S05]  /*5dc0*/  BRA `(.L_x_766) ;  /* 0x0000000800a87947 */ /* 0x000fea0003800000 */
.L_x_761:
        /* <DEDUP_REMOVED lines=14> */
.L_x_776:
[----:B------:R-:W-:Y:S01]  /*5eb0*/  HADD2.F32 R5, -RZ, R0.H0_H0 ;  /* 0x20000000ff057230 */ /* 0x000fe20000004100 */
        /* <DEDUP_REMOVED lines=17> */
.L_x_779:
[----:B------:R-:W-:-:S04]  /*5fd0*/  SHF.R.U32.HI R5, RZ, 0x18, R5 ;  /* 0x00000018ff057819 */ /* 0x000fc80000011605 */
[----:B------:R-:W-:-:S07]  /*5fe0*/  LOP3.LUT R0, R0, 0x80, R5, 0xf8, !PT ;  /* 0x0000008000007812 */ /* 0x000fce00078ef805 */
.L_x_778:
[----:B------:R-:W-:Y:S05]  /*5ff0*/  BSYNC.RECONVERGENT B0 ;  /* 0x0000000000007941 */ /* 0x000fea0003800200 */
.L_x_777:
[----:B------:R0:W-:Y:S01]  /*6000*/  STG.E.U8 desc[UR36][R2.64], R0 ;  /* 0x0000000002007986 */ /* 0x0001e2000c101124 */
[----:B------:R-:W-:Y:S05]  /*6010*/  BRA `(.L_x_766) ;  /* 0x0000000800147947 */ /* 0x000fea0003800000 */
.L_x_775:
[----:B------:R-:W-:Y:S01]  /*6020*/  HADD2.F32 R5, -RZ, R0.H0_H0 ;  /* 0x20000000ff057230 */ /* 0x000fe20000004100 */
[----:B------:R-:W-:Y:S01]  /*6030*/  BSSY.RECONVERGENT B0, `(.L_x_780) ;  /* 0x0000013000007945 */ /* 0x000fe20003800200 */
[----:B------:R-:W-:-:S03]  /*6040*/  HFMA2 R0, -RZ, RZ, 0, 7.62939453125e-06 ;  /* 0x00000080ff007431 */ /* 0x000fc600000001ff */
        /* <DEDUP_REMOVED lines=15> */
.L_x_782:
[----:B------:R-:W-:-:S04]  /*6140*/  SHF.R.U32.HI R5, RZ, 0x18, R5 ;  /* 0x00000018ff057819 */ /* 0x000fc80000011605 */
[----:B------:R-:W-:-:S07]  /*6150*/  LOP3.LUT R0, R0, 0x80, R5, 0xf8, !PT ;  /* 0x0000008000007812 */ /* 0x000fce00078ef805 */
.L_x_781:
[----:B------:R-:W-:Y:S05]  /*6160*/  BSYNC.RECONVERGENT B0 ;  /* 0x0000000000007941 */ /* 0x000fea0003800200 */
.L_x_780:
[----:B------:R0:W-:Y:S01]  /*6170*/  STG.E.U8 desc[UR36][R2.64], R0 ;  /* 0x0000000002007986 */ /* 0x0001e2000c101124 */
[----:B------:R-:W-:Y:S05]  /*6180*/  BRA `(.L_x_766) ;  /* 0x0000000400b87947 */ /* 0x000fea0003800000 */
.L_x_774:
[----:B------:R-:W-:-:S09]  /*6190*/  UISETP.NE.AND UP0, UPT, UR4, 0x1c, UPT ;  /* 0x0000001c0400788c */ /* 0x000fd2000bf05270 */
[----:B------:R-:W-:Y:S05]  /*61a0*/  BRA.U !UP0, `(.L_x_783) ;  /* 0x0000000108607547 */ /* 0x000fea000b800000 */
[----:B------:R-:W-:-:S09]  /*61b0*/  UISETP.NE.AND UP0, UPT, UR4, 0x1d, UPT ;  /* 0x0000001d0400788c */ /* 0x000fd2000bf05270 */
[----:B------:R-:W-:Y:S05]  /*61c0*/  BRA.U !UP0, `(.L_x_784) ;  /* 0x0000000108487547 */ /* 0x000fea000b800000 */
[----:B------:R-:W-:-:S09]  /*61d0*/  UISETP.NE.AND UP0, UPT, UR4, 0x2c, UPT ;  /* 0x0000002c0400788c */ /* 0x000fd2000bf05270 */
[----:B------:R-:W-:Y:S05]  /*61e0*/  BRA.U UP0, `(.L_x_765) ;  /* 0x0000000100bc7547 */ /* 0x000fea000b800000 */
        /* <DEDUP_REMOVED lines=16> */
.L_x_784:
[----:B------:R-:W-:-:S06]  /*62f0*/  HADD2.F32 R4, -RZ, R0.H0_H0 ;  /* 0x20000000ff047230 */ /* 0x000fcc0000004100 */
[----:B------:R-:W0:Y:S02]  /*6300*/  F2I.U64.TRUNC R4, R4 ;  /* 0x0000000400047311 */ /* 0x000e24000020d800 */
[----:B0-----:R0:W-:Y:S01]  /*6310*/  STG.E.64 desc[UR36][R2.64], R4 ;  /* 0x0000000402007986 */ /* 0x0011e2000c101b24 */
[----:B------:R-:W-:Y:S05]  /*6320*/  BRA `(.L_x_766) ;  /* 0x0000000400507947 */ /* 0x000fea0003800000 */
.L_x_783:
[----:B------:R-:W-:-:S04]  /*6330*/  HADD2.F32 R0, -RZ, R0.H0_H0 ;  /* 0x20000000ff007230 */ /* 0x000fc80000004100 */
[----:B------:R-:W0:Y:S02]  /*6340*/  F2I.FTZ.U32.TRUNC.NTZ R5, R0 ;  /* 0x0000000000057305 */ /* 0x000e24000021f000 */
[----:B0-----:R0:W-:Y:S01]  /*6350*/  STG.E desc[UR36][R2.64], R5 ;  /* 0x0000000502007986 */ /* 0x0011e2000c101924 */
[----:B------:R-:W-:Y:S05]  /*6360*/  BRA `(.L_x_766) ;  /* 0x0000000400407947 */ /* 0x000fea0003800000 */
.L_x_773:
        /* <DEDUP_REMOVED lines=11> */
.L_x_786:
[----:B------:R-:W-:Y:S01]  /*6420*/  HADD2.F32 R0, -RZ, R0.H0_H0 ;  /* 0x20000000ff007230 */ /* 0x000fe20000004100 */
[----:B------:R-:W-:-:S04]  /*6430*/  CS2R R6, SRZ ;  /* 0x0000000000067805 */ /* 0x000fc8000001ff00 */
[----:B------:R-:W-:-:S04]  /*6440*/  FMUL.FTZ R0, R0, 1 ;  /* 0x3f80000000007820 */ /* 0x000fc80000410000 */
[----:B------:R-:W0:Y:S02]  /*6450*/  F2F.F64.F32 R4, R0 ;  /* 0x0000000000047310 */ /* 0x000e240000201800 */
[----:B0-----:R4:W-:Y:S01]  /*6460*/  STG.E.128 desc[UR36][R2.64], R4 ;  /* 0x0000000402007986 */ /* 0x0019e2000c101d24 */
[----:B------:R-:W-:Y:S05]  /*6470*/  BRA `(.L_x_766) ;  /* 0x0000000000fc7947 */ /* 0x000fea0003800000 */
.L_x_785:
[----:B------:R-:W-:-:S09]  /*6480*/  UISETP.NE.AND UP0, UPT, UR4, 0xf, UPT ;  /* 0x0000000f0400788c */ /* 0x000fd2000bf05270 */
[----:B------:R-:W-:Y:S05]  /*6490*/  BRA.U !UP0, `(.L_x_787) ;  /* 0x0000000108e87547 */ /* 0x000fea000b800000 */
[----:B------:R-:W-:-:S09]  /*64a0*/  UISETP.NE.AND UP0, UPT, UR4, 0x17, UPT ;  /* 0x000000170400788c */ /* 0x000fd2000bf05270 */
[----:B------:R-:W-:Y:S05]  /*64b0*/  BRA.U !UP0, `(.L_x_788) ;  /* 0x0000000108907547 */ /* 0x000fea000b800000 */
[----:B------:R-:W-:-:S09]  /*64c0*/  UISETP.NE.AND UP0, UPT, UR4, 0x18, UPT ;  /* 0x000000180400788c */ /* 0x000fd2000bf05270 */
[----:B------:R-:W-:Y:S05]  /*64d0*/  BRA.U !UP0, `(.L_x_789) ;  /* 0x0000000108447547 */ /* 0x000fea000b800000 */
.L_x_765:
[----:B------:R-:W-:Y:S01]  /*64e0*/  MOV R0, 0x0 ;  /* 0x0000000000007802 */ /* 0x000fe20000000f00 */
[----:B------:R-:W0:Y:S01]  /*64f0*/  LDCU.64 UR4, c[0x4][0x158] ;  /* 0x01002b00ff0477ac */ /* 0x000e220008000a00 */
[----:B------:R-:W-:Y:S02]  /*6500*/  HFMA2 R8, -RZ, RZ, 0, 6.020069122314453125e-06 ;  /* 0x00000065ff087431 */ /* 0x000fe400000001ff */
        /* <DEDUP_REMOVED lines=13> */
.L_x_790:
[----:B------:R-:W-:Y:S05]  /*65e0*/  BRA `(.L_x_766) ;  /* 0x0000000000a07947 */ /* 0x000fea0003800000 */
.L_x_789:
[----:B------:R-:W-:Y:S01]  /*65f0*/  HADD2.F32 R7, -RZ, R0.H0_H0 ;  /* 0x20000000ff077230 */ /* 0x000fe20000004100 */
[----:B------:R-:W-:Y:S01]  /*6600*/  BSSY.RECONVERGENT B0, `(.L_x_791) ;  /* 0x000000c000007945 */ /* 0x000fe20003800200 */
[----:B------:R-:W-:-:S03]  /*6610*/  MOV R0, 0x7f ;  /* 0x0000007f00007802 */ /* 0x000fc60000000f00 */
        /* <DEDUP_REMOVED lines=10> */
.L_x_792:
[----:B------:R-:W-:Y:S05]  /*66c0*/  BSYNC.RECONVERGENT B0 ;  /* 0x0000000000007941 */ /* 0x000fea0003800200 */
.L_x_791:
[----:B------:R-:W-:-:S05]  /*66d0*/  LOP3.LUT R5, R0, 0x80, R5, 0xf8, !PT ;  /* 0x0000008000057812 */ /* 0x000fca00078ef805 */
[----:B------:R2:W-:Y:S01]  /*66e0*/  STG.E.U8 desc[UR36][R2.64], R5 ;  /* 0x0000000502007986 */ /* 0x0005e2000c101124 */
[----:B------:R-:W-:Y:S05]  /*66f0*/  BRA `(.L_x_766) ;  /* 0x00000000005c7947 */ /* 0x000fea0003800000 */
.L_x_788:
[----:B------:R-:W-:Y:S01]  /*6700*/  HADD2.F32 R5, -RZ, R0.H0_H0 ;  /* 0x20000000ff057230 */ /* 0x000fe20000004100 */
        /* <DEDUP_REMOVED lines=11> */
.L_x_794:
[----:B------:R-:W-:Y:S01]  /*67c0*/  IMAD.MOV.U32 R0, RZ, RZ, 0x7f ;  /* 0x0000007fff007424 */ /* 0x000fe200078e00ff */
[----:B------:R-:W-:-:S04]  /*67d0*/  ISETP.GT.U32.AND P0, PT, R4, 0x7f800000, PT ;  /* 0x7f8000000400780c */ /* 0x000fc80003f04070 */
[----:B------:R-:W-:-:S09]  /*67e0*/  SEL R0, R0, 0x7c, P0 ;  /* 0x0000007c00007807 */ /* 0x000fd20000000000 */
.L_x_795:
[----:B------:R-:W-:Y:S05]  /*67f0*/  BSYNC.RECONVERGENT B0 ;  /* 0x0000000000007941 */ /* 0x000fea0003800200 */
.L_x_793:
[----:B------:R-:W-:-:S04]  /*6800*/  SHF.R.U32.HI R5, RZ, 0x18, R5 ;  /* 0x00000018ff057819 */ /* 0x000fc80000011605 */
[----:B------:R-:W-:-:S05]  /*6810*/  LOP3.LUT R5, R0, 0x80, R5, 0xf8, !PT ;  /* 0x0000008000057812 */ /* 0x000fca00078ef805 */
[----:B------:R1:W-:Y:S01]  /*6820*/  STG.E.U8 desc[UR36][R2.64], R5 ;  /* 0x0000000502007986 */ /* 0x0003e2000c101124 */
[----:B------:R-:W-:Y:S05]  /*6830*/  BRA `(.L_x_766) ;  /* 0x00000000000c7947 */ /* 0x000fea0003800000 */
.L_x_787:
[----:B------:R-:W-:-:S05]  /*6840*/  HADD2.F32 R0, -RZ, R0.H0_H0 ;  /* 0x20000000ff007230 */ /* 0x000fca0000004100 */
[----:B------:R-:W-:-:S05]  /*6850*/  F2FP.BF16.F32.PACK_AB R0, RZ, R0 ;  /* 0x00000000ff00723e */ /* 0x000fca00000010ff */
[----:B------:R0:W-:Y:S02]  /*6860*/  STG.E.U16 desc[UR36][R2.64], R0 ;  /* 0x0000000002007986 */ /* 0x0001e4000c101524 */
.L_x_766:
[----:B------:R-:W-:-:S07]  /*6870*/  VIADD R17, R17, 0x80 ;  /* 0x0000008011117836 */ /* 0x000fce0000000000 */
.L_x_726:
[----:B------:R-:W-:Y:S05]  /*6880*/  BSYNC.RECONVERGENT B6 ;  /* 0x0000000000067941 */ /* 0x000fea0003800200 */
.L_x_725:
        /* <DEDUP_REMOVED lines=307> */
.L_x_798:
[----:B------:R-:W1:Y:S01]  /*7bc0*/  LDCU.64 UR6, c[0x0][0x588] ;  /* 0x0000b100ff0677ac */ /* 0x000e620008000a00 */
[----:B------:R-:W-:-:S04]  /*7bd0*/  UPRMT UR4, UR41, 0x9910, URZ ;  /* 0x0000991029047896 */ /* 0x000fc800080000ff */
[----:B------:R-:W-:Y:S01]  /*7be0*/  UISETP.GT.AND UP0, UPT, UR4, 0x9, UPT ;  /* 0x000000090400788c */ /* 0x000fe2000bf04270 */
[----:B-1234-:R-:W-:-:S04]  /*7bf0*/  IADD3 R2, P0, PT, R0, UR6, RZ ;  /* 0x0000000600027c10 */ /* 0x01efc8000ff1e0ff */
[----:B------:R-:W-:-:S04]  /*7c00*/  IADD3.X R3, PT, PT, RZ, UR7, RZ, P0, !PT ;  /* 0x00000007ff037c10 */ /* 0x000fc800087fe4ff */
        /* <DEDUP_REMOVED lines=13> */
.L_x_802:
[----:B------:R-:W2:Y:S02]  /*7ce0*/  LDG.E.U8 R2, desc[UR36][R2.64] ;  /* 0x0000002402027981 */ /* 0x000ea4000c1e1100 */
[----:B--2---:R-:W-:-:S04]  /*7cf0*/  I2FP.F32.U32 R0, R2 ;  /* 0x0000000200007245 */ /* 0x004fc80000201000 */
[----:B------:R-:W-:Y:S01]  /*7d00*/  F2FP.F16.F32.PACK_AB R0, RZ, R0 ;  /* 0x00000000ff00723e */ /* 0x000fe200000000ff */
[----:B------:R-:W-:Y:S06]  /*7d10*/  BRA `(.L_x_804) ;  /* 0x0000000c009c7947 */ /* 0x000fec0003800000 */
.L_x_801:
        /* <DEDUP_REMOVED lines=10> */
.L_x_806:
[----:B------:R-:W2:Y:S02]  /*7dc0*/  LDG.E R2, desc[UR36][R2.64] ;  /* 0x0000002402027981 */ /* 0x000ea4000c1e1900 */
[----:B--2---:R-:W-:-:S04]  /*7dd0*/  I2FP.F32.S32 R0, R2 ;  /* 0x0000000200007245 */ /* 0x004fc80000201400 */
[----:B------:R-:W-:Y:S01]  /*7de0*/  F2FP.F16.F32.PACK_AB R0, RZ, R0 ;  /* 0x00000000ff00723e */ /* 0x000fe200000000ff */
[----:B------:R-:W-:Y:S06]  /*7df0*/  BRA `(.L_x_804) ;  /* 0x0000000c00647947 */ /* 0x000fec0003800000 */
.L_x_805:
[----:B------:R-:W2:Y:S02]  /*7e00*/  LDG.E.U16 R2, desc[UR36][R2.64] ;  /* 0x0000002402027981 */ /* 0x000ea4000c1e1500 */
[----:B--2---:R-:W0:Y:S02]  /*7e10*/  I2F.S16 R0, R2 ;  /* 0x0000000200007306 */ /* 0x004e240000101400 */
[----:B0-----:R-:W-:Y:S01]  /*7e20*/  F2FP.F16.F32.PACK_AB R0, RZ, R0 ;  /* 0x00000000ff00723e */ /* 0x001fe200000000ff */
[----:B------:R-:W-:Y:S06]  /*7e30*/  BRA `(.L_x_804) ;  /* 0x0000000c00547947 */ /* 0x000fec0003800000 */
.L_x_800:
        /* <DEDUP_REMOVED lines=9> */
.L_x_808:
[----:B------:R1:W5:Y:S01]  /*7ed0*/  LDG.E.U16 R0, desc[UR36][R2.64] ;  /* 0x0000002402007981 */ /* 0x000362000c1e1500 */
[----:B------:R-:W-:Y:S05]  /*7ee0*/  BRA `(.L_x_804) ;  /* 0x0000000c00287947 */ /* 0x000fea0003800000 */
.L_x_807:
        /* <DEDUP_REMOVED lines=9> */
.L_x_810:
[----:B------:R0:W5:Y:S01]  /*7f80*/  LDG.E.U16 R0, desc[UR36][R2.64] ;  /* 0x0000002402007981 */ /* 0x000162000c1e1500 */
[----:B------:R-:W-:Y:S05]  /*7f90*/  BRA `(.L_x_804) ;  /* 0x0000000800fc7947 */ /* 0x000fea0003800000 */
.L_x_809:
        /* <DEDUP_REMOVED lines=12> */
.L_x_799:
        /* <DEDUP_REMOVED lines=13> */
.L_x_813:
        /* <DEDUP_REMOVED lines=12> */
.L_x_812:
        /* <DEDUP_REMOVED lines=13> */
[----:B------:R-:W-:-:S04]  /*82c0*/  VIADDMNMX.U32 R5, R5, R6, 0x4, !PT ;  /* 0x0000000405057446 */ /* 0x000fc80007800006 */
[----:B------:R-:W-:-:S04]  /*82d0*/  IADD3 R5, PT, PT, R5, -0x4, RZ ;  /* 0xfffffffc05057810 */ /* 0x000fc80007ffe0ff */
[C---:B------:R-:W-:Y:S01]  /*82e0*/  SHF.L.U32 R6, R4.reuse, R5, RZ ;  /* 0x0000000504067219 */ /* 0x040fe200000006ff */
[----:B------:R-:W-:Y:S01]  /*82f0*/  IMAD.SHL.U32 R7, R5, 0x800000, RZ ;  /* 0x0080000005077824 */ /* 0x000fe200078e00ff */
[----:B------:R-:W-:-:S04]  /*8300*/  IADD3 R5, PT, PT, R4, 0x1000000, RZ ;  /* 0x0100000004057810 */ /* 0x000fc80007ffe0ff */
[----:B------:R-:W-:Y:S02]  /*8310*/  LEA.HI R6, R6, -R7, RZ, 0x1c ;  /* 0x8000000706067211 */ /* 0x000fe400078fe0ff */
[----:B------:R-:W-:-:S03]  /*8320*/  SHF.R.S32.HI R5, RZ, 0x8, R5 ;  /* 0x00000008ff057819 */ /* 0x000fc60000011405 */
[----:B------:R-:W-:-:S05]  /*8330*/  VIADD R6, R6, 0x3c000000 ;  /* 0x3c00000006067836 */ /* 0x000fca0000000000 */
[----:B------:R-:W-:-:S04]  /*8340*/  LOP3.LUT R5, R6, 0x7f800000, R5, 0xf8, !PT ;  /* 0x7f80000006057812 */ /* 0x000fc800078ef805 */
[----:B------:R-:W-:-:S04]  /*8350*/  SEL R5, R5, RZ, P0 ;  /* 0x000000ff05057207 */ /* 0x000fc80000000000 */
[----:B------:R-:W-:-:S04]  /*8360*/  LOP3.LUT R5, R5, 0x80000000, R0, 0xf8, !PT ;  /* 0x8000000005057812 */ /* 0x000fc800078ef800 */
[----:B------:R-:W-:-:S04]  /*8370*/  F2FP.F16.F32.PACK_AB R5, RZ, R5 ;  /* 0x00000005ff05723e */ /* 0x000fc800000000ff */
[----:B------:R-:W-:Y:S01]  /*8380*/  PRMT R0, R5, 0x7610, R0 ;  /* 0x0000761005007816 */ /* 0x000fe20000000000 */
[----:B------:R-:W-:Y:S06]  /*8390*/  BRA `(.L_x_804) ;  /* 0x0000000400fc7947 */ /* 0x000fec0003800000 */
.L_x_815:
        /* <DEDUP_REMOVED lines=13> */
.L_x_814:
[----:B------:R-:W2:Y:S02]  /*8470*/  LDG.E.U16 R0, desc[UR36][R2.64] ;  /* 0x0000002402007981 */ /* 0x000ea4000c1e1500 */
[----:B--2---:R-:W-:-:S04]  /*8480*/  SHF.L.U32 R0, R0, 0x10, RZ ;  /* 0x0000001000007819 */ /* 0x004fc800000006ff */
[----:B------:R-:W-:Y:S01]  /*8490*/  F2FP.F16.F32.PACK_AB R0, RZ, R0 ;  /* 0x00000000ff00723e */ /* 0x000fe200000000ff */
[----:B------:R-:W-:Y:S06]  /*84a0*/  BRA `(.L_x_804) ;  /* 0x0000000400b87947 */ /* 0x000fec0003800000 */
.L_x_811:
        /* <DEDUP_REMOVED lines=12> */
.L_x_818:
        /* <DEDUP_REMOVED lines=21> */
.L_x_822:
[----:B------:R-:W-:Y:S05]  /*86c0*/  BSYNC.RECONVERGENT B1 ;  /* 0x0000000000017941 */ /* 0x000fea0003800200 */
.L_x_821:
[----:B------:R-:W-:Y:S01]  /*86d0*/  IMAD.SHL.U32 R0, R0, 0x100000, RZ ;  /* 0x0010000000007824 */ /* 0x000fe200078e00ff */
[----:B------:R-:W-:-:S04]  /*86e0*/  LEA R2, R2, 0x3b800000, 0x17 ;  /* 0x3b80000002027811 */ /* 0x000fc800078eb8ff */
[----:B------:R-:W-:-:S07]  /*86f0*/  LOP3.LUT R0, R2, R0, R7, 0xfe, !PT ;  /* 0x0000000002007212 */ /* 0x000fce00078efe07 */
.L_x_820:
[----:B------:R-:W-:Y:S05]  /*8700*/  BSYNC.RECONVERGENT B0 ;  /* 0x0000000000007941 */ /* 0x000fea0003800200 */
.L_x_819:
[----:B------:R-:W-:Y:S01]  /*8710*/  F2FP.F16.F32.PACK_AB R0, RZ, R0 ;  /* 0x00000000ff00723e */ /* 0x000fe200000000ff */
[----:B------:R-:W-:Y:S06]  /*8720*/  BRA `(.L_x_804) ;  /* 0x0000000400187947 */ /* 0x000fec0003800000 */
.L_x_817:
[----:B------:R-:W2:Y:S01]  /*8730*/  LDG.E.U8 R3, desc[UR36][R2.64] ;  /* 0x0000002402037981 */ /* 0x000ea2000c1e1100 */
[----:B------:R-:W-:Y:S01]  /*8740*/  BSSY.RECONVERGENT B0, `(.L_x_823) ;  /* 0x0000018000007945 */ /* 0x000fe20003800200 */
[----:B------:R-:W-:Y:S01]  /*8750*/  HFMA2 R0, -RZ, RZ, 0, 0 ;  /* 0x00000000ff007431 */ /* 0x000fe200000001ff */
        /* <DEDUP_REMOVED lines=18> */
.L_x_826:
[----:B------:R-:W-:Y:S05]  /*8880*/  BSYNC.RECONVERGENT B1 ;  /* 0x0000000000017941 */ /* 0x000fea0003800200 */
.L_x_825:
[----:B------:R-:W-:Y:S02]  /*8890*/  SHF.L.U32 R0, R0, 0x15, RZ ;  /* 0x0000001500007819 */ /* 0x000fe400000006ff */
[----:B------:R-:W-:-:S04]  /*88a0*/  LEA R2, R2, 0x37800000, 0x17 ;  /* 0x3780000002027811 */ /* 0x000fc800078eb8ff */
[----:B------:R-:W-:-:S07]  /*88b0*/  LOP3.LUT R0, R2, R0, R7, 0xfe, !PT ;  /* 0x0000000002007212 */ /* 0x000fce00078efe07 */
.L_x_824:
[----:B------:R-:W-:Y:S05]  /*88c0*/  BSYNC.RECONVERGENT B0 ;  /* 0x0000000000007941 */ /* 0x000fea0003800200 */
.L_x_823:
[----:B------:R-:W-:Y:S01]  /*88d0*/  F2FP.F16.F32.PACK_AB R0, RZ, R0 ;  /* 0x00000000ff00723e */ /* 0x000fe200000000ff */
[----:B------:R-:W-:Y:S06]  /*88e0*/  BRA `(.L_x_804) ;  /* 0x0000000000a87947 */ /* 0x000fec0003800000 */
.L_x_816:
        /* <DEDUP_REMOVED lines=14> */
.L_x_830:
[----:B------:R-:W-:Y:S05]  /*89d0*/  BSYNC.RECONVERGENT B0 ;  /* 0x0000000000007941 */ /* 0x000fea0003800200 */
.L_x_829:
[----:B------:R-:W-:Y:S01]  /*89e0*/  F2FP.F16.F32.PACK_AB R0, RZ, R0 ;  /* 0x00000000ff00723e */ /* 0x000fe200000000ff */
[----:B------:R-:W-:Y:S06]  /*89f0*/  BRA `(.L_x_804) ;  /* 0x0000000000647947 */ /* 0x000fec0003800000 */
.L_x_803:
[----:B------:R-:W-:Y:S01]  /*8a00*/  MOV R2, 0x0 ;  /* 0x0000000000027802 */ /* 0x000fe20000000f00 */
[----:B------:R-:W0:Y:S01]  /*8a10*/  LDCU.64 UR4, c[0x4][0x158] ;  /* 0x01002b00ff0477ac */ /* 0x000e220008000a00 */
[----:B------:R-:W-:Y:S02]  /*8a20*/  HFMA2 R8, -RZ, RZ, 0, 4.64916229248046875e-06 ;  /* 0x0000004eff087431 */ /* 0x000fe400000001ff */
[----:B------:R-:W-:Y:S01]  /*8a30*/  IMAD.MOV.U32 R12, RZ, RZ, 0x1 ;  /* 0x00000001ff0c7424 */ /* 0x000fe200078e00ff */
[----:B------:R-:W-:Y:S01]  /*8a40*/  MOV R13, RZ ;  /* 0x000000ff000d7202 */ /* 0x000fe20000000f00 */
[----:B------:R-:W1:Y:S01]  /*8a50*/  LDCU.64 UR6, c[0x4][0x160] ;  /* 0x01002c00ff0677ac */ /* 0x000e620008000a00 */
[----:B------:R-:W2:Y:S01]  /*8a60*/  LDC.64 R2, c[0x4][R2] ;  /* 0x0100000002027b82 */ /* 0x000ea20000000a00 */
[----:B------:R-:W3:Y:S01]  /*8a70*/  LDCU.64 UR8, c[0x4][0x58] ;  /* 0x01000b00ff0877ac */ /* 0x000ee20008000a00 */
[----:B0-----:R-:W-:Y:S01]  /*8a80*/  MOV R4, UR4 ;  /* 0x0000000400047c02 */ /* 0x001fe20008000f00 */
[----:B------:R-:W-:Y:S01]  /*8a90*/  IMAD.U32 R5, RZ, RZ, UR5 ;  /* 0x00000005ff057e24 */ /* 0x000fe2000f8e00ff */
[----:B-1----:R-:W-:Y:S01]  /*8aa0*/  MOV R6, UR6 ;  /* 0x0000000600067c02 */ /* 0x002fe20008000f00 */
[----:B------:R-:W-:Y:S01]  /*8ab0*/  IMAD.U32 R7, RZ, RZ, UR7 ;  /* 0x00000007ff077e24 */ /* 0x000fe2000f8e00ff */
[----:B---3--:R-:W-:Y:S01]  /*8ac0*/  MOV R10, UR8 ;  /* 0x00000008000a7c02 */ /* 0x008fe20008000f00 */
[----:B------:R-:W-:-:S07]  /*8ad0*/  IMAD.U32 R11, RZ, RZ, UR9 ;  /* 0x00000009ff0b7e24 */ /* 0x000fce000f8e00ff */
[----:B------:R-:W-:-:S07]  /*8ae0*/  LEPC R20, `(.L_x_831) ;  /* 0x000000001014794e */ /* 0x000fce0000000000 */
[----:B--2---:R-:W-:Y:S05]  /*8af0*/  CALL.ABS.NOINC R2 ;  /* 0x0000000002007343 */ /* 0x004fea0003c00000 */
.L_x_831:
[----:B------:R-:W-:Y:S01]  /*8b00*/  PRMT R0, RZ, 0x7610, R0 ;  /* 0x00007610ff007816 */ /* 0x000fe20000000000 */
[----:B------:R-:W-:Y:S06]  /*8b10*/  BRA `(.L_x_804) ;  /* 0x00000000001c7947 */ /* 0x000fec0003800000 */
.L_x_828:
[----:B------:R-:W2:Y:S02]  /*8b20*/  LDG.E.64 R2, desc[UR36][R2.64] ;  /* 0x0000002402027981 */ /* 0x000ea4000c1e1b00 */
[----:B--2---:R-:W0:Y:S02]  /*8b30*/  I2F.U64 R0, R2 ;  /* 0x0000000200007312 */ /* 0x004e240000301000 */
[----:B0-----:R-:W-:Y:S01]  /*8b40*/  F2FP.F16.F32.PACK_AB R0, RZ, R0 ;  /* 0x00000000ff00723e */ /* 0x001fe200000000ff */
[----:B------:R-:W-:Y:S06]  /*8b50*/  BRA `(.L_x_804) ;  /* 0x00000000000c7947 */ /* 0x000fec0003800000 */
.L_x_827:
[----:B------:R-:W2:Y:S02]  /*8b60*/  LDG.E R2, desc[UR36][R2.64] ;  /* 0x0000002402027981 */ /* 0x000ea4000c1e1900 */
[----:B--2---:R-:W-:-:S04]  /*8b70*/  I2FP.F32.U32 R0, R2 ;  /* 0x0000000200007245 */ /* 0x004fc80000201000 */
[----:B------:R-:W-:-:S07]  /*8b80*/  F2FP.F16.F32.PACK_AB R0, RZ, R0 ;  /* 0x00000000ff00723e */ /* 0x000fce00000000ff */
.L_x_804:
        /* <DEDUP_REMOVED lines=27> */
[CC--:B------:R-:W-:Y:S02]  /*8d40*/  FSETP.NAN.FTZ.AND P0, PT, R5.reuse, R5.reuse, PT ;  /* 0x000000050500720b */ /* 0x0c0fe40003f18000 */
[----:B------:R-:W-:Y:S02]  /*8d50*/  LOP3.LUT R0, R5, 0x80000000, R0, 0xb8, !PT ;  /* 0x8000000005007812 */ /* 0x000fe400078eb800 */
[----:B------:R-:W-:Y:S02]  /*8d60*/  IADD3.X R3, PT, PT, RZ, UR7, RZ, P1, !PT ;  /* 0x00000007ff037c10 */ /* 0x000fe40008ffe4ff */
        /* <DEDUP_REMOVED lines=15> */
.L_x_835:
[----:B------:R-:W-:-:S06]  /*8e60*/  HADD2.F32 R5, -RZ, R0.H0_H0 ;  /* 0x20000000ff057230 */ /* 0x000fcc0000004100 */
[----:B------:R-:W0:Y:S02]  /*8e70*/  F2I.S64.TRUNC R4, R5 ;  /* 0x0000000500047311 */ /* 0x000e24000020d900 */
[----:B0-----:R4:W-:Y:S01]  /*8e80*/  STG.E.U8 desc[UR36][R2.64], R4 ;  /* 0x0000000402007986 */ /* 0x0019e2000c101124 */
[----:B------:R-:W-:Y:S05]  /*8e90*/  BRA `(.L_x_837) ;  /* 0x0000000c006c7947 */ /* 0x000fea0003800000 */
.L_x_834:
        /* <DEDUP_REMOVED lines=10> */
.L_x_839:
[----:B------:R-:W-:-:S04]  /*8f40*/  HADD2.F32 R0, -RZ, R0.H0_H0 ;  /* 0x20000000ff007230 */ /* 0x000fc80000004100 */
[----:B------:R-:W0:Y:S02]  /*8f50*/  F2I.FTZ.TRUNC.NTZ R5, R0 ;  /* 0x0000000000057305 */ /* 0x000e24000021f100 */
[----:B0-----:R2:W-:Y:S01]  /*8f60*/  STG.E desc[UR36][R2.64], R5 ;  /* 0x0000000502007986 */ /* 0x0015e2000c101924 */
[----:B------:R-:W-:Y:S05]  /*8f70*/  BRA `(.L_x_837) ;  /* 0x0000000c00347947 */ /* 0x000fea0003800000 */
.L_x_838:
[----:B------:R-:W-:-:S04]  /*8f80*/  HADD2.F32 R0, -RZ, R0.H0_H0 ;  /* 0x20000000ff007230 */ /* 0x000fc80000004100 */
[----:B------:R-:W0:Y:S02]  /*8f90*/  F2I.FTZ.TRUNC.NTZ R5, R0 ;  /* 0x0000000000057305 */ /* 0x000e24000021f100 */
[----:B0-----:R0:W-:Y:S01]  /*8fa0*/  STG.E.U16 desc[UR36][R2.64], R5 ;  /* 0x0000000502007986 */ /* 0x0011e2000c101524 */
[----:B------:R-:W-:Y:S05]  /*8fb0*/  BRA `(.L_x_837) ;  /* 0x0000000c00247947 */ /* 0x000fea0003800000 */
.L_x_833:
        /* <DEDUP_REMOVED lines=9> */
.L_x_841:
[----:B------:R0:W-:Y:S01]  /*9050*/  STG.E.U16 desc[UR36][R2.64], R0 ;  /* 0x0000000002007986 */ /* 0x0001e2000c101524 */
[----:B------:R-:W-:Y:S05]  /*9060*/  BRA `(.L_x_837) ;  /* 0x0000000800f87947 */ /* 0x000fea0003800000 */
.L_x_840:
[----:B------:R-:W-:-:S09]  /*9070*/  UISETP.NE.AND UP0, UPT, UR4, 0x7, UPT ;  /* 0x000000070400788c */ /* 0x000fd2000bf05270 */
[----:B------:R-:W-:Y:S05]  /*9080*/  BRA.U !UP0, `(.L_x_842) ;  /* 0x0000000108347547 */ /* 0x000fea000b800000 */
[----:B------:R-:W-:-:S09]  /*9090*/  UISETP.NE.AND UP0, UPT, UR4, 0x8, UPT ;  /* 0x000000080400788c */ /* 0x000fd2000bf05270 */
[----:B------:R-:W-:Y:S05]  /*90a0*/  BRA.U !UP0, `(.L_x_843) ;  /* 0x0000000108187547 */ /* 0x000fea000b800000 */
[----:B------:R-:W-:-:S09]  /*90b0*/  UISETP.NE.AND UP0, UPT, UR4, 0x9, UPT ;  /* 0x000000090400788c */ /* 0x000fd2000bf05270 */
[----:B------:R-:W-:Y:S05]  /*90c0*/  BRA.U UP0, `(.L_x_836) ;  /* 0x0000000500fc7547 */ /* 0x000fea000b800000 */
[----:B------:R-:W-:Y:S02]  /*90d0*/  HADD2.F32 R4, -RZ, R0.H0_H0 ;  /* 0x20000000ff047230 */ /* 0x000fe40000004100 */
[----:B------:R-:W-:-:S05]  /*90e0*/  IMAD.MOV.U32 R5, RZ, RZ, RZ ;  /* 0x000000ffff057224 */ /* 0x000fca00078e00ff */
[----:B------:R0:W-:Y:S01]  /*90f0*/  STG.E.64 desc[UR36][R2.64], R4 ;  /* 0x0000000402007986 */ /* 0x0001e2000c101b24 */
[----:B------:R-:W-:Y:S05]  /*9100*/  BRA `(.L_x_837) ;  /* 0x0000000800d07947 */ /* 0x000fea0003800000 */
.L_x_843:
[----:B------:R-:W-:-:S05]  /*9110*/  HADD2.F32 R0, -RZ, R0.H0_H0 ;  /* 0x20000000ff007230 */ /* 0x000fca0000004100 */
[----:B------:R-:W-:-:S04]  /*9120*/  F2FP.F16.F32.PACK_AB R0, RZ, R0 ;  /* 0x00000000ff00723e */ /* 0x000fc800000000ff */
[----:B------:R-:W-:-:S05]  /*9130*/  PRMT R0, R0, 0x5410, RZ ;  /* 0x0000541000007816 */ /* 0x000fca00000000ff */
[----:B------:R0:W-:Y:S01]  /*9140*/  STG.E desc[UR36][R2.64], R0 ;  /* 0x0000000002007986 */ /* 0x0001e2000c101924 */
[----:B------:R-:W-:Y:S05]  /*9150*/  BRA `(.L_x_837) ;  /* 0x0000000800bc7947 */ /* 0x000fea0003800000 */
.L_x_842:
[----:B------:R-:W-:-:S05]  /*9160*/  HADD2.F32 R4, -RZ, R0.H0_H0 ;  /* 0x20000000ff047230 */ /* 0x000fca0000004100 */
[----:B------:R-:W-:-:S06]  /*9170*/  FMUL.FTZ R4, R4, 1 ;  /* 0x3f80000004047820 */ /* 0x000fcc0000410000 */
[----:B------:R-:W0:Y:S02]  /*9180*/  F2F.F64.F32 R4, R4 ;  /* 0x0000000400047310 */ /* 0x000e240000201800 */
[----:B0-----:R0:W-:Y:S01]  /*9190*/  STG.E.64 desc[UR36][R2.64], R4 ;  /* 0x0000000402007986 */ /* 0x0011e2000c101b24 */
[----:B------:R-:W-:Y:S05]  /*91a0*/  BRA `(.L_x_837) ;  /* 0x0000000800a87947 */ /* 0x000fea0003800000 */
.L_x_832:
        /* <DEDUP_REMOVED lines=14> */
.L_x_847:
        /* <DEDUP_REMOVED lines=18> */
.L_x_850:
[----:B------:R-:W-:-:S04]  /*93b0*/  SHF.R.U32.HI R5, RZ, 0x18, R5 ;  /* 0x00000018ff057819 */ /* 0x000fc80000011605 */
[----:B------:R-:W-:-:S07]  /*93c0*/  LOP3.LUT R0, R0, 0x80, R5, 0xf8, !PT ;  /* 0x0000008000007812 */ /* 0x000fce00078ef805 */
.L_x_849:
[----:B------:R-:W-:Y:S05]  /*93d0*/  BSYNC.RECONVERGENT B0 ;  /* 0x0000000000007941 */ /* 0x000fea0003800200 */
.L_x_848:
[----:B------:R0:W-:Y:S01]  /*93e0*/  STG.E.U8 desc[UR36][R2.64], R0 ;  /* 0x0000000002007986 */ /* 0x0001e2000c101124 */
[----:B------:R-:W-:Y:S05]  /*93f0*/  BRA `(.L_x_837) ;  /* 0x0000000800147947 */ /* 0x000fea0003800000 */
.L_x_846:
[----:B------:R-:W-:Y:S01]  /*9400*/  HADD2.F32 R5, -RZ, R0.H0_H0 ;  /* 0x20000000ff057230 */ /* 0x000fe20000004100 */
[----:B------:R-:W-:Y:S01]  /*9410*/  BSSY.RECONVERGENT B0, `(.L_x_851) ;  /* 0x0000013000007945 */ /* 0x000fe20003800200 */
[----:B------:R-:W-:-:S03]  /*9420*/  MOV R0, 0x80 ;  /* 0x0000008000007802 */ /* 0x000fc60000000f00 */
        /* <DEDUP_REMOVED lines=15> */
.L_x_853:
[----:B------:R-:W-:-:S04]  /*9520*/  SHF.R.U32.HI R5, RZ, 0x18, R5 ;  /* 0x00000018ff057819 */ /* 0x000fc80000011605 */
[----:B------:R-:W-:-:S07]  /*9530*/  LOP3.LUT R0, R0, 0x80, R5, 0xf8, !PT ;  /* 0x0000008000007812 */ /* 0x000fce00078ef805 */
.L_x_852:
[----:B------:R-:W-:Y:S05]  /*9540*/  BSYNC.RECONVERGENT B0 ;  /* 0x0000000000007941 */ /* 0x000fea0003800200 */
.L_x_851:
[----:B------:R0:W-:Y:S01]  /*9550*/  STG.E.U8 desc[UR36][R2.64], R0 ;  /* 0x0000000002007986 */ /* 0x0001e2000c101124 */
[----:B------:R-:W-:Y:S05]  /*9560*/  BRA `(.L_x_837) ;  /* 0x0000000400b87947 */ /* 0x000fea0003800000 */
.L_x_845:
        /* <DEDUP_REMOVED lines=22> */
.L_x_855:
[----:B------:R-:W-:-:S06]  /*96d0*/  HADD2.F32 R4, -RZ, R0.H0_H0 ;  /* 0x20000000ff047230 */ /* 0x000fcc0000004100 */
[----:B------:R-:W0:Y:S02]  /*96e0*/  F2I.U64.TRUNC R4, R4 ;  /* 0x0000000400047311 */ /* 0x000e24000020d800 */
[----:B0-----:R0:W-:Y:S01]  /*96f0*/  STG.E.64 desc[UR36][R2.64], R4 ;  /* 0x0000000402007986 */ /* 0x0011e2000c101b24 */
[----:B------:R-:W-:Y:S05]  /*9700*/  BRA `(.L_x_837) ;  /* 0x0000000400507947 */ /* 0x000fea0003800000 */
.L_x_854:
[----:B------:R-:W-:-:S04]  /*9710*/  HADD2.F32 R0, -RZ, R0.H0_H0 ;  /* 0x20000000ff007230 */ /* 0x000fc80000004100 */
[----:B------:R-:W0:Y:S02]  /*9720*/  F2I.FTZ.U32.TRUNC.NTZ R5, R0 ;  /* 0x0000000000057305 */ /* 0x000e24000021f000 */
[----:B0-----:R0:W-:Y:S01]  /*9730*/  STG.E desc[UR36][R2.64], R5 ;  /* 0x0000000502007986 */ /* 0x0011e2000c101924 */
[----:B------:R-:W-:Y:S05]  /*9740*/  BRA `(.L_x_837) ;  /* 0x0000000400407947 */ /* 0x000fea0003800000 */
.L_x_844:
        /* <DEDUP_REMOVED lines=11> */
.L_x_857:
[----:B------:R-:W-:Y:S01]  /*9800*/  HADD2.F32 R0, -RZ, R0.H0_H0 ;  /* 0x20000000ff007230 */ /* 0x000fe20000004100 */
[----:B------:R-:W-:-:S04]  /*9810*/  CS2R R6, SRZ ;  /* 0x0000000000067805 */ /* 0x000fc8000001ff00 */
[----:B------:R-:W-:-:S04]  /*9820*/  FMUL.FTZ R0, R0, 1 ;  /* 0x3f80000000007820 */ /* 0x000fc80000410000 */
[----:B------:R-:W0:Y:S02]  /*9830*/  F2F.F64.F32 R4, R0 ;  /* 0x0000000000047310 */ /* 0x000e240000201800 */
[----:B0-----:R0:W-:Y:S01]  /*9840*/  STG.E.128 desc[UR36][R2.64], R4 ;  /* 0x0000000402007986 */ /* 0x0011e2000c101d24 */
[----:B------:R-:W-:Y:S05]  /*9850*/  BRA `(.L_x_837) ;  /* 0x0000000000fc7947 */ /* 0x000fea0003800000 */
.L_x_856:
[----:B------:R-:W-:-:S09]  /*9860*/  UISETP.NE.AND UP0, UPT, UR4, 0xf, UPT ;  /* 0x0000000f0400788c */ /* 0x000fd2000bf05270 */
[----:B------:R-:W-:Y:S05]  /*9870*/  BRA.U !UP0, `(.L_x_858) ;  /* 0x0000000108e87547 */ /* 0x000fea000b800000 */
[----:B------:R-:W-:-:S09]  /*9880*/  UISETP.NE.AND UP0, UPT, UR4, 0x17, UPT ;  /* 0x000000170400788c */ /* 0x000fd2000bf05270 */
[----:B------:R-:W-:Y:S05]  /*9890*/  BRA.U !UP0, `(.L_x_859) ;  /* 0x0000000108907547 */ /* 0x000fea000b800000 */
[----:B------:R-:W-:-:S09]  /*98a0*/  UISETP.NE.AND UP0, UPT, UR4, 0x18, UPT ;  /* 0x000000180400788c */ /* 0x000fd2000bf05270 */
[----:B------:R-:W-:Y:S05]  /*98b0*/  BRA.U !UP0, `(.L_x_860) ;  /* 0x0000000108447547 */ /* 0x000fea000b800000 */
.L_x_836:
[----:B------:R-:W-:Y:S01]  /*98c0*/  MOV R0, 0x0 ;  /* 0x0000000000007802 */ /* 0x000fe20000000f00 */
[----:B------:R-:W0:Y:S01]  /*98d0*/  LDCU.64 UR4, c[0x4][0x158] ;  /* 0x01002b00ff0477ac */ /* 0x000e220008000a00 */
[----:B------:R-:W-:Y:S02]  /*98e0*/  HFMA2 R8, -RZ, RZ, 0, 6.020069122314453125e-06 ;  /* 0x00000065ff087431 */ /* 0x000fe400000001ff */
[----:B------:R-:W-:Y:S01]  /*98f0*/  IMAD.MOV.U32 R12, RZ, RZ, 0x1 ;  /* 0x00000001ff0c7424 */ /* 0x000fe200078e00ff */
[----:B------:R1:W2:Y:S01]  /*9900*/  LDC.64 R2, c[0x4][R0] ;  /* 0x0100000000027b82 */ /* 0x0002a20000000a00 */
        /* <DEDUP_REMOVED lines=11> */
.L_x_861:
[----:B------:R-:W-:Y:S05]  /*99c0*/  BRA `(.L_x_837) ;  /* 0x0000000000a07947 */ /* 0x000fea0003800000 */
.L_x_860:
[----:B------:R-:W-:Y:S01]  /*99d0*/  HADD2.F32 R7, -RZ, R0.H0_H0 ;  /* 0x20000000ff077230 */ /* 0x000fe20000004100 */
        /* <DEDUP_REMOVED lines=12> */
.L_x_863:
[----:B------:R-:W-:Y:S05]  /*9aa0*/  BSYNC.RECONVERGENT B0 ;  /* 0x0000000000007941 */ /* 0x000fea0003800200 */
.L_x_862:
[----:B------:R-:W-:-:S05]  /*9ab0*/  LOP3.LUT R5, R0, 0x80, R5, 0xf8, !PT ;  /* 0x0000008000057812 */ /* 0x000fca00078ef805 */
[----:B------:R0:W-:Y:S01]  /*9ac0*/  STG.E.U8 desc[UR36][R2.64], R5 ;  /* 0x0000000502007986 */ /* 0x0001e2000c101124 */
[----:B------:R-:W-:Y:S05]  /*9ad0*/  BRA `(.L_x_837) ;  /* 0x00000000005c7947 */ /* 0x000fea0003800000 */
.L_x_859:
        /* <DEDUP_REMOVED lines=12> */
.L_x_865:
[----:B------:R-:W-:Y:S01]  /*9ba0*/  HFMA2 R0, -RZ, RZ, 0, 7.569789886474609375e-06 ;  /* 0x0000007fff007431 */ /* 0x000fe200000001ff */
[----:B------:R-:W-:-:S04]  /*9bb0*/  ISETP.GT.U32.AND P0, PT, R4, 0x7f800000, PT ;  /* 0x7f8000000400780c */ /* 0x000fc80003f04070 */
[----:B------:R-:W-:-:S09]  /*9bc0*/  SEL R0, R0, 0x7c, P0 ;  /* 0x0000007c00007807 */ /* 0x000fd20000000000 */
.L_x_866:
[----:B------:R-:W-:Y:S05]  /*9bd0*/  BSYNC.RECONVERGENT B0 ;  /* 0x0000000000007941 */ /* 0x000fea0003800200 */
.L_x_864:
[----:B------:R-:W-:-:S04]  /*9be0*/  SHF.R.U32.HI R5, RZ, 0x18, R5 ;  /* 0x00000018ff057819 */ /* 0x000fc80000011605 */
[----:B------:R-:W-:-:S05]  /*9bf0*/  LOP3.LUT R5, R0, 0x80, R5, 0xf8, !PT ;  /* 0x0000008000057812 */ /* 0x000fca00078ef805 */
[----:B------:R0:W-:Y:S01]  /*9c00*/  STG.E.U8 desc[UR36][R2.64], R5 ;  /* 0x0000000502007986 */ /* 0x0001e2000c101124 */
[----:B------:R-:W-:Y:S05]  /*9c10*/  BRA `(.L_x_837) ;  /* 0x00000000000c7947 */ /* 0x000fea0003800000 */
.L_x_858:
[----:B------:R-:W-:-:S05]  /*9c20*/  HADD2.F32 R0, -RZ, R0.H0_H0 ;  /* 0x20000000ff007230 */ /* 0x000fca0000004100 */
[----:B------:R-:W-:-:S05]  /*9c30*/  F2FP.BF16.F32.PACK_AB R0, RZ, R0 ;  /* 0x00000000ff00723e */ /* 0x000fca00000010ff */
[----:B------:R0:W-:Y:S02]  /*9c40*/  STG.E.U16 desc[UR36][R2.64], R0 ;  /* 0x0000000002007986 */ /* 0x0001e4000c101524 */
.L_x_837:
[----:B------:R-:W-:-:S07]  /*9c50*/  VIADD R17, R17, 0x80 ;  /* 0x0000008011117836 */ /* 0x000fce0000000000 */
.L_x_797:
[----:B------:R-:W-:Y:S05]  /*9c60*/  BSYNC.RECONVERGENT B6 ;  /* 0x0000000000067941 */ /* 0x000fea0003800200 */
.L_x_796:
[----:B------:R-:W5:Y:S02]  /*9c70*/  LDCU UR4, c[0x0][0x380] ;  /* 0x00007000ff0477ac */ /* 0x000f640008000800 */
[----:B-----5:R-:W-:-:S13]  /*9c80*/  ISETP.GE.AND P0, PT, R17, UR4, PT ;  /* 0x0000000411007c0c */ /* 0x020fda000bf06270 */
[----:B------:R-:W-:Y:S05]  /*9c90*/  @P0 EXIT ;  /* 0x000000000000094d */ /* 0x000fea0003800000 */
[----:B------:R-:W5:Y:S01]  /*9ca0*/  LDCU UR4, c[0x0][0x388] ;  /* 0x00007100ff0477ac */ /* 0x000f620008000800 */
[----:B0-----:R-:W-:Y:S01]  /*9cb0*/  MOV R0, RZ ;  /* 0x000000ff00007202 */ /* 0x001fe20000000f00 */
        /* <DEDUP_REMOVED lines=301> */
.L_x_867:
        /* <DEDUP_REMOVED lines=20> */
.L_x_871:
[----:B------:R-:W2:Y:S02]  /*b0d0*/  LDG.E.U8 R2, desc[UR36][R2.64] ;  /* 0x0000002402027981 */ /* 0x000ea4000c1e1100 */
[----:B--2---:R-:W-:-:S04]  /*b0e0*/  I2FP.F32.U32 R0, R2 ;  /* 0x0000000200007245 */ /* 0x004fc80000201000 */
[----:B------:R-:W-:Y:S01]  /*b0f0*/  F2FP.F16.F32.PACK_AB R0, RZ, R0 ;  /* 0x00000000ff00723e */ /* 0x000fe200000000ff */
[----:B------:R-:W-:Y:S06]  /*b100*/  BRA `(.L_x_873) ;  /* 0x0000000c009c7947 */ /* 0x000fec0003800000 */
.L_x_870:
        /* <DEDUP_REMOVED lines=10> */
.L_x_875:
[----:B------:R-:W2:Y:S02]  /*b1b0*/  LDG.E R2, desc[UR36][R2.64] ;  /* 0x0000002402027981 */ /* 0x000ea4000c1e1900 */
[----:B--2---:R-:W-:-:S04]  /*b1c0*/  I2FP.F32.S32 R0, R2 ;  /* 0x0000000200007245 */ /* 0x004fc80000201400 */
[----:B------:R-:W-:Y:S01]  /*b1d0*/  F2FP.F16.F32.PACK_AB R0, RZ, R0 ;  /* 0x00000000ff00723e */ /* 0x000fe200000000ff */
[----:B------:R-:W-:Y:S06]  /*b1e0*/  BRA `(.L_x_873) ;  /* 0x0000000c00647947 */ /* 0x000fec0003800000 */
.L_x_874:
[----:B------:R-:W2:Y:S02]  /*b1f0*/  LDG.E.U16 R2, desc[UR36][R2.64] ;  /* 0x0000002402027981 */ /* 0x000ea4000c1e1500 */
[----:B--2---:R-:W0:Y:S02]  /*b200*/  I2F.S16 R0, R2 ;  /* 0x0000000200007306 */ /* 0x004e240000101400 */
[----:B0-----:R-:W-:Y:S01]  /*b210*/  F2FP.F16.F32.PACK_AB R0, RZ, R0 ;  /* 0x00000000ff00723e */ /* 0x001fe200000000ff */
[----:B------:R-:W-:Y:S06]  /*b220*/  BRA `(.L_x_873) ;  /* 0x0000000c00547947 */ /* 0x000fec0003800000 */
.L_x_869:
        /* <DEDUP_REMOVED lines=9> */
.L_x_877:
[----:B------:R1:W5:Y:S01]  /*b2c0*/  LDG.E.U16 R0, desc[UR36][R2.64] ;  /* 0x0000002402007981 */ /* 0x000362000c1e1500 */
[----:B------:R-:W-:Y:S05]  /*b2d0*/  BRA `(.L_x_873) ;  /* 0x0000000c00287947 */ /* 0x000fea0003800000 */
.L_x_876:
        /* <DEDUP_REMOVED lines=9> */
.L_x_879:
[----:B------:R0:W5:Y:S01]  /*b370*/  LDG.E.U16 R0, desc[UR36][R2.64] ;  /* 0x0000002402007981 */ /* 0x000162000c1e1500 */
[----:B------:R-:W-:Y:S05]  /*b380*/  BRA `(.L_x_873) ;  /* 0x0000000800fc7947 */ /* 0x000fea0003800000 */
.L_x_878:
        /* <DEDUP_REMOVED lines=12> */
.L_x_868:
        /* <DEDUP_REMOVED lines=13> */
.L_x_882:
        /* <DEDUP_REMOVED lines=12> */
.L_x_881:
        /* <DEDUP_REMOVED lines=12> */
[----:B0-----:R-:W-:-:S04]  /*b6a0*/  IADD3 R5, PT, PT, -R5, RZ, RZ ;  /* 0x000000ff05057210 */ /* 0x001fc80007ffe1ff */
[----:B------:R-:W-:-:S05]  /*b6b0*/  VIADDMNMX.U32 R5, R5, R6, 0x4, !PT ;  /* 0x0000000405057446 */ /* 0x000fca0007800006 */
[----:B------:R-:W-:-:S05]  /*b6c0*/  VIADD R5, R5, 0xfffffffc ;  /* 0xfffffffc05057836 */ /* 0x000fca0000000000 */
[C---:B------:R-:W-:Y:S02]  /*b6d0*/  SHF.L.U32 R6, R4.reuse, R5, RZ ;  /* 0x0000000504067219 */ /* 0x040fe400000006ff */
[----:B------:R-:W-:Y:S01]  /*b6e0*/  SHF.L.U32 R7, R5, 0x17, RZ ;  /* 0x0000001705077819 */ /* 0x000fe200000006ff */
        /* <DEDUP_REMOVED lines=10> */
.L_x_884:
[----:B------:R-:W2:Y:S02]  /*b790*/  LDG.E.U8 R2, desc[UR36][R2.64] ;  /* 0x0000002402027981 */ /* 0x000ea4000c1e1100 */
[C---:B--2---:R-:W-:Y:S01]  /*b7a0*/  IMAD.SHL.U32 R0, R2.reuse, 0x2000000, RZ ;  /* 0x0200000002007824 */ /* 0x044fe200078e00ff */
[----:B------:R-:W-:-:S04]  /*b7b0*/  SHF.L.U32 R5, R2, 0x8, RZ ;  /* 0x0000000802057819 */ /* 0x000fc800000006ff */
        /* <DEDUP_REMOVED lines=10> */
.L_x_883:
[----:B------:R-:W2:Y:S02]  /*b860*/  LDG.E.U16 R0, desc[UR36][R2.64] ;  /* 0x0000002402007981 */ /* 0x000ea4000c1e1500 */
[----:B--2---:R-:W-:-:S05]  /*b870*/  IMAD.U32 R0, R0, 0x10000, RZ ;  /* 0x0001000000007824 */ /* 0x004fca00078e00ff */
[----:B------:R-:W-:Y:S01]  /*b880*/  F2FP.F16.F32.PACK_AB R0, RZ, R0 ;  /* 0x00000000ff00723e */ /* 0x000fe200000000ff */
[----:B------:R-:W-:Y:S06]  /*b890*/  BRA `(.L_x_873) ;  /* 0x0000000400b87947 */ /* 0x000fec0003800000 */
.L_x_880:
        /* <DEDUP_REMOVED lines=12> */
.L_x_887:
        /* <DEDUP_REMOVED lines=21> */
.L_x_891:
[----:B------:R-:W-:Y:S05]  /*bab0*/  BSYNC.RECONVERGENT B1 ;  /* 0x0000000000017941 */ /* 0x000fea0003800200 */
.L_x_890:
[----:B------:R-:W-:Y:S02]  /*bac0*/  SHF.L.U32 R0, R0, 0x14, RZ ;  /* 0x0000001400007819 */ /* 0x000fe400000006ff */
[----:B------:R-:W-:-:S04]  /*bad0*/  LEA R2, R2, 0x3b800000, 0x17 ;  /* 0x3b80000002027811 */ /* 0x000fc800078eb8ff */
[----:B------:R-:W-:-:S07]  /*bae0*/  LOP3.LUT R0, R2, R0, R7, 0xfe, !PT ;  /* 0x0000000002007212 */ /* 0x000fce00078efe07 */
.L_x_889:
[----:B------:R-:W-:Y:S05]  /*baf0*/  BSYNC.RECONVERGENT B0 ;  /* 0x0000000000007941 */ /* 0x000fea0003800200 */
.L_x_888:
[----:B------:R-:W-:Y:S01]  /*bb00*/  F2FP.F16.F32.PACK_AB R0, RZ, R0 ;  /* 0x00000000ff00723e */ /* 0x000fe200000000ff */
[----:B------:R-:W-:Y:S06]  /*bb10*/  BRA `(.L_x_873) ;  /* 0x0000000400187947 */ /* 0x000fec0003800000 */
.L_x_886:
        /* <DEDUP_REMOVED lines=21> */
.L_x_895:
[----:B------:R-:W-:Y:S05]  /*bc70*/  BSYNC.RECONVERGENT B1 ;  /* 0x0000000000017941 */ /* 0x000fea0003800200 */
.L_x_894:
[----:B------:R-:W-:Y:S01]  /*bc80*/  IMAD.SHL.U32 R0, R0, 0x200000, RZ ;  /* 0x0020000000007824 */ /* 0x000fe200078e00ff */
[----:B------:R-:W-:-:S04]  /*bc90*/  LEA R2, R2, 0x37800000, 0x17 ;  /* 0x3780000002027811 */ /* 0x000fc800078eb8ff */
[----:B------:R-:W-:-:S07]  /*bca0*/  LOP3.LUT R0, R2, R0, R7, 0xfe, !PT ;  /* 0x0000000002007212 */ /* 0x000fce00078efe07 */
.L_x_893:
[----:B------:R-:W-:Y:S05]  /*bcb0*/  BSYNC.RECONVERGENT B0 ;  /* 0x0000000000007941 */ /* 0x000fea0003800200 */
.L_x_892:
[----:B------:R-:W-:Y:S01]  /*bcc0*/  F2FP.F16.F32.PACK_AB R0, RZ, R0 ;  /* 0x00000000ff00723e */ /* 0x000fe200000000ff */
[----:B------:R-:W-:Y:S06]  /*bcd0*/  BRA `(.L_x_873) ;  /* 0x0000000000a87947 */ /* 0x000fec0003800000 */
.L_x_885:
        /* <DEDUP_REMOVED lines=12> */
[----:B------:R-:W-:Y:S01]  /*bda0*/  @!P0 IMAD.MOV.U32 R0, RZ, RZ, 0x7f800001 ;  /* 0x7f800001ff008424 */ /* 0x000fe200078e00ff */
[----:B------:R-:W-:-:S07]  /*bdb0*/  @P0 SHF.L.U32 R0, R2, 0x17, RZ ;  /* 0x0000001702000819 */ /* 0x000fce00000006ff */
.L_x_899:
[----:B------:R-:W-:Y:S05]  /*bdc0*/  BSYNC.RECONVERGENT B0 ;  /* 0x0000000000007941 */ /* 0x000fea0003800200 */
.L_x_898:
[----:B------:R-:W-:Y:S01]  /*bdd0*/  F2FP.F16.F32.PACK_AB R0, RZ, R0 ;  /* 0x00000000ff00723e */ /* 0x000fe200000000ff */
[----:B------:R-:W-:Y:S06]  /*bde0*/  BRA `(.L_x_873) ;  /* 0x0000000000647947 */ /* 0x000fec0003800000 */
.L_x_872:
        /* <DEDUP_REMOVED lines=10> */
[----:B---3--:R-:W-:Y:S01]  /*be90*/  IMAD.U32 R6, RZ, RZ, UR6 ;  /* 0x00000006ff067e24 */ /* 0x008fe2000f8e00ff */
[----:B------:R-:W-:Y:S01]  /*bea0*/  MOV R7, UR7 ;  /* 0x0000000700077c02 */ /* 0x000fe20008000f00 */
[----:B----4-:R-:W-:Y:S01]  /*beb0*/  IMAD.U32 R10, RZ, RZ, UR8 ;  /* 0x00000008ff0a7e24 */ /* 0x010fe2000f8e00ff */
[----:B-1----:R-:W-:-:S07]  /*bec0*/  MOV R11, UR9 ;  /* 0x00000009000b7c02 */ /* 0x002fce0008000f00 */
[----:B------:R-:W-:-:S07]  /*bed0*/  LEPC R20, `(.L_x_900) ;  /* 0x000000001014794e */ /* 0x000fce0000000000 */
[----:B--2---:R-:W-:Y:S05]  /*bee0*/  CALL.ABS.NOINC R2 ;  /* 0x0000000002007343 */ /* 0x004fea0003c00000 */
.L_x_900:
[----:B------:R-:W-:Y:S01]  /*bef0*/  PRMT R0, RZ, 0x7610, R0 ;  /* 0x00007610ff007816 */ /* 0x000fe20000000000 */
[----:B------:R-:W-:Y:S06]  /*bf00*/  BRA `(.L_x_873) ;  /* 0x00000000001c7947 */ /* 0x000fec0003800000 */
.L_x_897:
[----:B------:R-:W2:Y:S02]  /*bf10*/  LDG.E.64 R2, desc[UR36][R2.64] ;  /* 0x0000002402027981 */ /* 0x000ea4000c1e1b00 */
[----:B--2---:R-:W0:Y:S02]  /*bf20*/  I2F.U64 R0, R2 ;  /* 0x0000000200007312 */ /* 0x004e240000301000 */
[----:B0-----:R-:W-:Y:S01]  /*bf30*/  F2FP.F16.F32.PACK_AB R0, RZ, R0 ;  /* 0x00000000ff00723e */ /* 0x001fe200000000ff */
[----:B------:R-:W-:Y:S06]  /*bf40*/  BRA `(.L_x_873) ;  /* 0x00000000000c7947 */ /* 0x000fec0003800000 */
.L_x_896:
[----:B------:R-:W2:Y:S02]  /*bf50*/  LDG.E R2, desc[UR36][R2.64] ;  /* 0x0000002402027981 */ /* 0x000ea4000c1e1900 */
[----:B--2---:R-:W-:-:S04]  /*bf60*/  I2FP.F32.U32 R0, R2 ;  /* 0x0000000200007245 */ /* 0x004fc80000201000 */
[----:B------:R-:W-:-:S07]  /*bf70*/  F2FP.F16.F32.PACK_AB R0, RZ, R0 ;  /* 0x00000000ff00723e */ /* 0x000fce00000000ff */
.L_x_873:
[----:B-----5:R-:W-:Y:S01]  /*bf80*/  HADD2.F32 R0, -RZ, R0.H0_H0 ;  /* 0x20000000ff007230 */ /* 0x020fe20000004100 */
[----:B01----:R-:W-:Y:S01]  /*bf90*/  MOV R3, 0x3f000000 ;  /* 0x3f00000000037802 */ /* 0x003fe20000000f00 */
[----:B------:R-:W-:-:S03]  /*bfa0*/  UPRMT UR4, UR42, 0x9910, URZ ;  /* 0x000099102a047896 */ /* 0x000fc600080000ff */
        /* <DEDUP_REMOVED lines=37> */
[----:B0-----:R-:W-:Y:S01]  /*c200*/  STG.E.U8 desc[UR36][R16.64], R3 ;  /* 0x0000000310007986 */ /* 0x001fe2000c101124 */
[----:B------:R-:W-:Y:S05]  /*c210*/  EXIT ;  /* 0x000000000000794d */ /* 0x000fea0003800000 */
.L_x_904:
[----:B------:R-:W-:-:S06]  /*c220*/  HADD2.F32 R3, -RZ, R0.H0_H0 ;  /* 0x20000000ff037230 */ /* 0x000fcc0000004100 */
[----:B------:R-:W0:Y:S02]  /*c230*/  F2I.S64.TRUNC R2, R3 ;  /* 0x0000000300027311 */ /* 0x000e24000020d900 */
[----:B0-----:R-:W-:Y:S01]  /*c240*/  STG.E.U8 desc[UR36][R16.64], R2 ;  /* 0x0000000210007986 */ /* 0x001fe2000c101124 */
[----:B------:R-:W-:Y:S05]  /*c250*/  EXIT ;  /* 0x000000000000794d */ /* 0x000fea0003800000 */
.L_x_903:
        /* <DEDUP_REMOVED lines=8> */
[----:B0-----:R-:W-:Y:S01]  /*c2e0*/  STG.E.64 desc[UR36][R16.64], R2 ;  /* 0x0000000210007986 */ /* 0x001fe2000c101b24 */
[----:B------:R-:W-:Y:S05]  /*c2f0*/  EXIT ;  /* 0x000000000000794d */ /* 0x000fea0003800000 */
.L_x_907:
[----:B------:R-:W-:-:S04]  /*c300*/  HADD2.F32 R0, -RZ, R0.H0_H0 ;  /* 0x20000000ff007230 */ /* 0x000fc80000004100 */
[----:B------:R-:W0:Y:S02]  /*c310*/  F2I.FTZ.TRUNC.NTZ R3, R0 ;  /* 0x0000000000037305 */ /* 0x000e24000021f100 */
[----:B0-----:R-:W-:Y:S01]  /*c320*/  STG.E desc[UR36][R16.64], R3 ;  /* 0x0000000310007986 */ /* 0x001fe2000c101924 */
[----:B------:R-:W-:Y:S05]  /*c330*/  EXIT ;  /* 0x000000000000794d */ /* 0x000fea0003800000 */
.L_x_906:
[----:B------:R-:W-:-:S04]  /*c340*/  HADD2.F32 R0, -RZ, R0.H0_H0 ;  /* 0x20000000ff007230 */ /* 0x000fc80000004100 */
[----:B------:R-:W0:Y:S02]  /*c350*/  F2I.FTZ.TRUNC.NTZ R3, R0 ;  /* 0x0000000000037305 */ /* 0x000e24000021f100 */
[----:B0-----:R-:W-:Y:S01]  /*c360*/  STG.E.U16 desc[UR36][R16.64], R3 ;  /* 0x0000000310007986 */ /* 0x001fe2000c101524 */
[----:B------:R-:W-:Y:S05]  /*c370*/  EXIT ;  /* 0x000000000000794d */ /* 0x000fea0003800000 */
.L_x_902:
[----:B------:R-:W-:-:S09]  /*c380*/  UISETP.GT.AND UP0, UPT, UR4, 0x6, UPT ;  /* 0x000000060400788c */ /* 0x000fd2000bf04270 */
[----:B------:R-:W-:Y:S05]  /*c390*/  BRA.U UP0, `(.L_x_908) ;  /* 0x0000000100247547 */ /* 0x000fea000b800000 */
[----:B------:R-:W-:-:S09]  /*c3a0*/  UISETP.NE.AND UP0, UPT, UR4, 0x5, UPT ;  /* 0x000000050400788c */ /* 0x000fd2000bf05270 */
[----:B------:R-:W-:Y:S05]  /*c3b0*/  BRA.U !UP0, `(.L_x_909) ;  /* 0x0000000108147547 */ /* 0x000fea000b800000 */
[----:B------:R-:W-:-:S09]  /*c3c0*/  UISETP.NE.AND UP0, UPT, UR4, 0x6, UPT ;  /* 0x000000060400788c */ /* 0x000fd2000bf05270 */
[----:B------:R-:W-:Y:S05]  /*c3d0*/  BRA.U UP0, `(.L_x_905) ;  /* 0x0000000900287547 */ /* 0x000fea000b800000 */
[----:B------:R-:W-:-:S05]  /*c3e0*/  HADD2.F32 R3, -RZ, R0.H0_H0 ;  /* 0x20000000ff037230 */ /* 0x000fca0000004100 */
[----:B------:R-:W-:Y:S01]  /*c3f0*/  STG.E desc[UR36][R16.64], R3 ;  /* 0x0000000310007986 */ /* 0x000fe2000c101924 */
[----:B------:R-:W-:Y:S05]  /*c400*/  EXIT ;  /* 0x000000000000794d */ /* 0x000fea0003800000 */
.L_x_909:
[----:B------:R-:W-:Y:S01]  /*c410*/  STG.E.U16 desc[UR36][R16.64], R0 ;  /* 0x0000000010007986 */ /* 0x000fe2000c101524 */
[----:B------:R-:W-:Y:S05]  /*c420*/  EXIT ;  /* 0x000000000000794d */ /* 0x000fea0003800000 */
.L_x_908:
        /* <DEDUP_REMOVED lines=8> */
[----:B------:R-:W-:Y:S01]  /*c4b0*/  STG.E.64 desc[UR36][R16.64], R2 ;  /* 0x0000000210007986 */ /* 0x000fe2000c101b24 */
[----:B------:R-:W-:Y:S05]  /*c4c0*/  EXIT ;  /* 0x000000000000794d */ /* 0x000fea0003800000 */
.L_x_911:
[----:B------:R-:W-:-:S05]  /*c4d0*/  HADD2.F32 R0, -RZ, R0.H0_H0 ;  /* 0x20000000ff007230 */ /* 0x000fca0000004100 */
[----:B------:R-:W-:-:S04]  /*c4e0*/  F2FP.F16.F32.PACK_AB R0, RZ, R0 ;  /* 0x00000000ff00723e */ /* 0x000fc800000000ff */
[----:B------:R-:W-:-:S05]  /*c4f0*/  PRMT R0, R0, 0x5410, RZ ;  /* 0x0000541000007816 */ /* 0x000fca00000000ff */
[----:B------:R-:W-:Y:S01]  /*c500*/  STG.E desc[UR36][R16.64], R0 ;  /* 0x0000000010007986 */ /* 0x000fe2000c101924 */
[----:B------:R-:W-:Y:S05]  /*c510*/  EXIT ;  /* 0x000000000000794d */ /* 0x000fea0003800000 */
.L_x_910:
[----:B------:R-:W-:-:S05]  /*c520*/  HADD2.F32 R2, -RZ, R0.H0_H0 ;  /* 0x20000000ff027230 */ /* 0x000fca0000004100 */
[----:B------:R-:W-:-:S06]  /*c530*/  FMUL.FTZ R2, R2, 1 ;  /* 0x3f80000002027820 */ /* 0x000fcc0000410000 */
[----:B------:R-:W0:Y:S02]  /*c540*/  F2F.F64.F32 R2, R2 ;  /* 0x0000000200027310 */ /* 0x000e240000201800 */
[----:B0-----:R-:W-:Y:S01]  /*c550*/  STG.E.64 desc[UR36][R16.64], R2 ;  /* 0x0000000210007986 */ /* 0x001fe2000c101b24 */
[----:B------:R-:W-:Y:S05]  /*c560*/  EXIT ;  /* 0x000000000000794d */ /* 0x000fea0003800000 */
.L_x_901:
        /* <DEDUP_REMOVED lines=12> */
[----:B0-----:R-:W-:Y:S01]  /*c630*/  STG.E.U16 desc[UR36][R16.64], R3 ;  /* 0x0000000310007986 */ /* 0x001fe2000c101524 */
[----:B------:R-:W-:Y:S05]  /*c640*/  EXIT ;  /* 0x000000000000794d */ /* 0x000fea0003800000 */
.L_x_915:
        /* <DEDUP_REMOVED lines=17> */
.L_x_918:
[----:B------:R-:W-:-:S04]  /*c760*/  SHF.R.U32.HI R3, RZ, 0x18, R3 ;  /* 0x00000018ff037819 */ /* 0x000fc80000011603 */
[----:B------:R-:W-:-:S04]  /*c770*/  LOP3.LUT R0, R0, 0x80, R3, 0xf8, !PT ;  /* 0x0000008000007812 */ /* 0x000fc800078ef803 */
[----:B------:R-:W-:-:S07]  /*c780*/  PRMT R8, R0, 0x7610, R8 ;  /* 0x0000761000087816 */ /* 0x000fce0000000008 */
.L_x_917:
[----:B------:R-:W-:Y:S05]  /*c790*/  BSYNC.RECONVERGENT B0 ;  /* 0x0000000000007941 */ /* 0x000fea0003800200 */
.L_x_916:
[----:B------:R-:W-:Y:S01]  /*c7a0*/  STG.E.U8 desc[UR36][R16.64], R8 ;  /* 0x0000000810007986 */ /* 0x000fe2000c101124 */
[----:B------:R-:W-:Y:S05]  /*c7b0*/  EXIT ;  /* 0x000000000000794d */ /* 0x000fea0003800000 */
.L_x_914:
        /* <DEDUP_REMOVED lines=17> */
.L_x_921:
[----:B------:R-:W-:-:S04]  /*c8d0*/  SHF.R.U32.HI R3, RZ, 0x18, R3 ;  /* 0x00000018ff037819 */ /* 0x000fc80000011603 */
[----:B------:R-:W-:-:S04]  /*c8e0*/  LOP3.LUT R0, R0, 0x80, R3, 0xf8, !PT ;  /* 0x0000008000007812 */ /* 0x000fc800078ef803 */
[----:B------:R-:W-:-:S07]  /*c8f0*/  PRMT R8, R0, 0x7610, R8 ;  /* 0x0000761000087816 */ /* 0x000fce0000000008 */
.L_x_920:
[----:B------:R-:W-:Y:S05]  /*c900*/  BSYNC.RECONVERGENT B0 ;  /* 0x0000000000007941 */ /* 0x000fea0003800200 */
.L_x_919:
[----:B------:R-:W-:Y:S01]  /*c910*/  STG.E.U8 desc[UR36][R16.64], R8 ;  /* 0x0000000810007986 */ /* 0x000fe2000c101124 */
[----:B------:R-:W-:Y:S05]  /*c920*/  EXIT ;  /* 0x000000000000794d */ /* 0x000fea0003800000 */
.L_x_913:
        /* <DEDUP_REMOVED lines=22> */
.L_x_923:
[----:B------:R-:W-:-:S06]  /*ca90*/  HADD2.F32 R2, -RZ, R0.H0_H0 ;  /* 0x20000000ff027230 */ /* 0x000fcc0000004100 */
[----:B------:R-:W0:Y:S02]  /*caa0*/  F2I.U64.TRUNC R2, R2 ;  /* 0x0000000200027311 */ /* 0x000e24000020d800 */
[----:B0-----:R-:W-:Y:S01]  /*cab0*/  STG.E.64 desc[UR36][R16.64], R2 ;  /* 0x0000000210007986 */ /* 0x001fe2000c101b24 */
[----:B------:R-:W-:Y:S05]  /*cac0*/  EXIT ;  /* 0x000000000000794d */ /* 0x000fea0003800000 */
.L_x_922:
[----:B------:R-:W-:-:S04]  /*cad0*/  HADD2.F32 R0, -RZ, R0.H0_H0 ;  /* 0x20000000ff007230 */ /* 0x000fc80000004100 */
[----:B------:R-:W0:Y:S02]  /*cae0*/  F2I.FTZ.U32.TRUNC.NTZ R3, R0 ;  /* 0x0000000000037305 */ /* 0x000e24000021f000 */
[----:B0-----:R-:W-:Y:S01]  /*caf0*/  STG.E desc[UR36][R16.64], R3 ;  /* 0x0000000310007986 */ /* 0x001fe2000c101924 */
[----:B------:R-:W-:Y:S05]  /*cb00*/  EXIT ;  /* 0x000000000000794d */ /* 0x000fea0003800000 */
.L_x_912:
        /* <DEDUP_REMOVED lines=9> */
[----:B------:R-:W-:Y:S01]  /*cba0*/  STG.E.U8 desc[UR36][R16.64], R3 ;  /* 0x0000000310007986 */ /* 0x000fe2000c101124 */
[----:B------:R-:W-:Y:S05]  /*cbb0*/  EXIT ;  /* 0x000000000000794d */ /* 0x000fea0003800000 */
.L_x_925:
[----:B------:R-:W-:Y:S01]  /*cbc0*/  HADD2.F32 R0, -RZ, R0.H0_H0 ;  /* 0x20000000ff007230 */ /* 0x000fe20000004100 */
[----:B------:R-:W-:-:S04]  /*cbd0*/  CS2R R6, SRZ ;  /* 0x0000000000067805 */ /* 0x000fc8000001ff00 */
[----:B------:R-:W-:-:S04]  /*cbe0*/  FMUL.FTZ R0, R0, 1 ;  /* 0x3f80000000007820 */ /* 0x000fc80000410000 */
[----:B------:R-:W0:Y:S02]  /*cbf0*/  F2F.F64.F32 R4, R0 ;  /* 0x0000000000047310 */ /* 0x000e240000201800 */
[----:B0-----:R-:W-:Y:S01]  /*cc00*/  STG.E.128 desc[UR36][R16.64], R4 ;  /* 0x0000000410007986 */ /* 0x001fe2000c101d24 */
[----:B------:R-:W-:Y:S05]  /*cc10*/  EXIT ;  /* 0x000000000000794d */ /* 0x000fea0003800000 */
.L_x_924:
[----:B------:R-:W-:-:S09]  /*cc20*/  UISETP.NE.AND UP0, UPT, UR4, 0xf, UPT ;  /* 0x0000000f0400788c */ /* 0x000fd2000bf05270 */
[----:B------:R-:W-:Y:S05]  /*cc30*/  BRA.U !UP0, `(.L_x_926) ;  /* 0x0000000108e87547 */ /* 0x000fea000b800000 */
[----:B------:R-:W-:-:S09]  /*cc40*/  UISETP.NE.AND UP0, UPT, UR4, 0x17, UPT ;  /* 0x000000170400788c */ /* 0x000fd2000bf05270 */
[----:B------:R-:W-:Y:S05]  /*cc50*/  BRA.U !UP0, `(.L_x_927) ;  /* 0x0000000108907547 */ /* 0x000fea000b800000 */
[----:B------:R-:W-:-:S09]  /*cc60*/  UISETP.NE.AND UP0, UPT, UR4, 0x18, UPT ;  /* 0x000000180400788c */ /* 0x000fd2000bf05270 */
[----:B------:R-:W-:Y:S05]  /*cc70*/  BRA.U !UP0, `(.L_x_928) ;  /* 0x0000000108447547 */ /* 0x000fea000b800000 */
.L_x_905:
        /* <DEDUP_REMOVED lines=16> */
.L_x_929:
[----:B------:R-:W-:Y:S05]  /*cd80*/  EXIT ;  /* 0x000000000000794d */ /* 0x000fea0003800000 */
.L_x_928:
        /* <DEDUP_REMOVED lines=13> */
.L_x_931:
[----:B------:R-:W-:Y:S05]  /*ce60*/  BSYNC.RECONVERGENT B0 ;  /* 0x0000000000007941 */ /* 0x000fea0003800200 */
.L_x_930:
[----:B------:R-:W-:-:S05]  /*ce70*/  LOP3.LUT R3, R0, 0x80, R3, 0xf8, !PT ;  /* 0x0000008000037812 */ /* 0x000fca00078ef803 */
[----:B------:R-:W-:Y:S01]  /*ce80*/  STG.E.U8 desc[UR36][R16.64], R3 ;  /* 0x0000000310007986 */ /* 0x000fe2000c101124 */
[----:B------:R-:W-:Y:S05]  /*ce90*/  EXIT ;  /* 0x000000000000794d */ /* 0x000fea0003800000 */
.L_x_927:
        /* <DEDUP_REMOVED lines=12> */
.L_x_933:
[----:B------:R-:W-:Y:S01]  /*cf60*/  HFMA2 R0, -RZ, RZ, 0, 7.569789886474609375e-06 ;  /* 0x0000007fff007431 */ /* 0x000fe200000001ff */
[----:B------:R-:W-:-:S04]  /*cf70*/  ISETP.GT.U32.AND P0, PT, R2, 0x7f800000, PT ;  /* 0x7f8000000200780c */ /* 0x000fc80003f04070 */
[----:B------:R-:W-:-:S09]  /*cf80*/  SEL R0, R0, 0x7c, P0 ;  /* 0x0000007c00007807 */ /* 0x000fd20000000000 */
.L_x_934:
[----:B------:R-:W-:Y:S05]  /*cf90*/  BSYNC.RECONVERGENT B0 ;  /* 0x0000000000007941 */ /* 0x000fea0003800200 */
.L_x_932:
[----:B------:R-:W-:-:S04]  /*cfa0*/  SHF.R.U32.HI R3, RZ, 0x18, R3 ;  /* 0x00000018ff037819 */ /* 0x000fc80000011603 */
[----:B------:R-:W-:-:S05]  /*cfb0*/  LOP3.LUT R3, R0, 0x80, R3, 0xf8, !PT ;  /* 0x0000008000037812 */ /* 0x000fca00078ef803 */
[----:B------:R-:W-:Y:S01]  /*cfc0*/  STG.E.U8 desc[UR36][R16.64], R3 ;  /* 0x0000000310007986 */ /* 0x000fe2000c101124 */
[----:B------:R-:W-:Y:S05]  /*cfd0*/  EXIT ;  /* 0x000000000000794d */ /* 0x000fea0003800000 */
.L_x_926:
[----:B------:R-:W-:-:S05]  /*cfe0*/  HADD2.F32 R0, -RZ, R0.H0_H0 ;  /* 0x20000000ff007230 */ /* 0x000fca0000004100 */
[----:B------:R-:W-:-:S05]  /*cff0*/  F2FP.BF16.F32.PACK_AB R0, RZ, R0 ;  /* 0x00000000ff00723e */ /* 0x000fca00000010ff */
[----:B------:R-:W-:Y:S01]  /*d000*/  STG.E.U16 desc[UR36][R16.64], R0 ;  /* 0x0000000010007986 */ /* 0x000fe2000c101524 */
[----:B------:R-:W-:Y:S05]  /*d010*/  EXIT ;  /* 0x000000000000794d */ /* 0x000fea0003800000 */
.L_x_935:
        /* <DEDUP_REMOVED lines=14> */
.L_x_14595:


//--------------------- .text._ZN2at6native27unrolled_elementwise_kernelIZZZNS0_16asin_kernel_cudaERNS_18TensorIteratorBaseEENKUlvE0_clEvENKUlvE1_clEvEUlN3c104HalfEE_St5arrayIPcLm2EELi4E23TrivialOffsetCalculatorILi1EjESD_NS0_6memory12LoadWithCastILi1EEENSE_13StoreWithCastILi1EEEEEviT_T0_T2_T3_T4_T5_ --------------------------
	.section	.text._ZN2at6native27unrolled_elementwise_kernelIZZZNS0_16asin_kernel_cudaERNS_18TensorIteratorBaseEENKUlvE0_clEvENKUlvE1_clEvEUlN3c104HalfEE_St5arrayIPcLm2EELi4E23TrivialOffsetCalculatorILi1EjESD_NS0_6memory12LoadWithCastILi1EEENSE_13StoreWithCastILi1EEEEEviT_T0_T2_T3_T4_T5_,"ax",@progbits
	.align	128
        .global         _ZN2at6native27unrolled_elementwise_kernelIZZZNS0_16asin_kernel_cudaERNS_18TensorIteratorBaseEENKUlvE0_clEvENKUlvE1_clEvEUlN3c104HalfEE_St5arrayIPcLm2EELi4E23TrivialOffsetCalculatorILi1EjESD_NS0_6memory12LoadWithCastILi1EEENSE_13StoreWithCastILi1EEEEEviT_T0_T2_T3_T4_T5_
        .type           _ZN2at6native27unrolled_elementwise_kernelIZZZNS0_16asin_kernel_cudaERNS_18TensorIteratorBaseEENKUlvE0_clEvENKUlvE1_clEvEUlN3c104HalfEE_St5arrayIPcLm2EELi4E23TrivialOffsetCalculatorILi1EjESD_NS0_6memory12LoadWithCastILi1EEENSE_13StoreWithCastILi1EEEEEviT_T0_T2_T3_T4_T5_,@function
        .size           _ZN2at6native27unrolled_elementwise_kernelIZZZNS0_16asin_kernel_cudaERNS_18TensorIteratorBaseEENKUlvE0_clEvENKUlvE1_clEvEUlN3c104HalfEE_St5arrayIPcLm2EELi4E23TrivialOffsetCalculatorILi1EjESD_NS0_6memory12LoadWithCastILi1EEENSE_13StoreWithCastILi1EEEEEviT_T0_T2_T3_T4_T5_,(.L_x_14596 - _ZN2at6native27unrolled_elementwise_kernelIZZZNS0_16asin_kernel_cudaERNS_18TensorIteratorBaseEENKUlvE0_clEvENKUlvE1_clEvEUlN3c104HalfEE_St5arrayIPcLm2EELi4E23TrivialOffsetCalculatorILi1EjESD_NS0_6memory12LoadWithCastILi1EEENSE_13StoreWithCastILi1EEEEEviT_T0_T2_T3_T4_T5_)
        .other          _ZN2at6native27unrolled_elementwise_kernelIZZZNS0_16asin_kernel_cudaERNS_18TensorIteratorBaseEENKUlvE0_clEvENKUlvE1_clEvEUlN3c104HalfEE_St5arrayIPcLm2EELi4E23TrivialOffsetCalculatorILi1EjESD_NS0_6memory12LoadWithCastILi1EEENSE_13StoreWithCastILi1EEEEEviT_T0_T2_T3_T4_T5_,@"STO_CUDA_ENTRY STV_DEFAULT"
_ZN2at6native27unrolled_elementwise_kernelIZZZNS0_16asin_kernel_cudaERNS_18TensorIteratorBaseEENKUlvE0_clEvENKUlvE1_clEvEUlN3c104HalfEE_St5arrayIPcLm2EELi4E23TrivialOffsetCalculatorILi1EjESD_NS0_6memory12LoadWithCastILi1EEENSE_13StoreWithCastILi1EEEEEviT_T0_T2_T3_T4_T5_:
.text._ZN2at6native27unrolled_elementwise_kernelIZZZNS0_16asin_kernel_cudaERNS_18TensorIteratorBaseEENKUlvE0_clEvENKUlvE1_clEvEUlN3c104HalfEE_St5arrayIPcLm2EELi4E23TrivialOffsetCalculatorILi1EjESD_NS0_6memory12LoadWithCastILi1EEENSE_13StoreWithCastILi1EEEEEviT_T0_T2_T3_T4_T5_:
        /* <DEDUP_REMOVED lines=31> */
[----:B0-----:R-:W-:-:S04]  /*01f0*/  F2FP.F16.F32.PACK_AB R0, RZ, R0 ;  /* 0x00000000ff00723e */ /* 0x001fc800000000ff */
[----:B------:R-:W-:Y:S01]  /*0200*/  PRMT R24, R0, 0x7610, R24 ;  /* 0x0000761000187816 */ /* 0x000fe20000000018 */
[----:B------:R-:W-:Y:S06]  /*0210*/  BRA `(.L_x_943) ;  /* 0x0000000c00e87947 */ /* 0x000fec0003800000 */
.L_x_941:
[----:B------:R-:W2:Y:S02]  /*0220*/  LDG.E.U8 R2, desc[UR36][R2.64] ;  /* 0x0000002402027981 */ /* 0x000ea4000c1e1100 */
[----:B--2---:R-:W-:-:S04]  /*0230*/  I2FP.F32.U32 R0, R2 ;  /* 0x0000000200007245 */ /* 0x004fc80000201000 */
[----:B------:R-:W-:-:S04]  /*0240*/  F2FP.F16.F32.PACK_AB R0, RZ, R0 ;  /* 0x00000000ff00723e */ /* 0x000fc800000000ff */
[----:B------:R-:W-:Y:S01]  /*0250*/  PRMT R24, R0, 0x7610, R24 ;  /* 0x0000761000187816 */ /* 0x000fe20000000018 */
[----:B------:R-:W-:Y:S06]  /*0260*/  BRA `(.L_x_943) ;  /* 0x0000000c00d47947 */ /* 0x000fec0003800000 */
.L_x_940:
        /* <DEDUP_REMOVED lines=8> */
[----:B0-----:R-:W-:-:S04]  /*02f0*/  F2FP.F16.F32.PACK_AB R0, RZ, R0 ;  /* 0x00000000ff00723e */ /* 0x001fc800000000ff */
[----:B------:R-:W-:Y:S01]  /*0300*/  PRMT R24, R0, 0x7610, R24 ;  /* 0x0000761000187816 */ /* 0x000fe20000000018 */
[----:B------:R-:W-:Y:S06]  /*0310*/  BRA `(.L_x_943) ;  /* 0x0000000c00a87947 */ /* 0x000fec0003800000 */
.L_x_945:
[----:B------:R-:W2:Y:S02]  /*0320*/  LDG.E R2, desc[UR36][R2.64] ;  /* 0x0000002402027981 */ /* 0x000ea4000c1e1900 */
[----:B--2---:R-:W-:-:S04]  /*0330*/  I2FP.F32.S32 R0, R2 ;  /* 0x0000000200007245 */ /* 0x004fc80000201400 */
[----:B------:R-:W-:-:S04]  /*0340*/  F2FP.F16.F32.PACK_AB R0, RZ, R0 ;  /* 0x00000000ff00723e */ /* 0x000fc800000000ff */
[----:B------:R-:W-:Y:S01]  /*0350*/  PRMT R24, R0, 0x7610, R24 ;  /* 0x0000761000187816 */ /* 0x000fe20000000018 */
[----:B------:R-:W-:Y:S06]  /*0360*/  BRA `(.L_x_943) ;  /* 0x0000000c00947947 */ /* 0x000fec0003800000 */
.L_x_944:
[----:B------:R-:W2:Y:S02]  /*0370*/  LDG.E.U16 R2, desc[UR36][R2.64] ;  /* 0x0000002402027981 */ /* 0x000ea4000c1e1500 */
[----:B--2---:R-:W0:Y:S02]  /*0380*/  I2F.S16 R0, R2 ;  /* 0x0000000200007306 */ /* 0x004e240000101400 */
[----:B0-----:R-:W-:-:S04]  /*0390*/  F2FP.F16.F32.PACK_AB R0, RZ, R0 ;  /* 0x00000000ff00723e */ /* 0x001fc800000000ff */
[----:B------:R-:W-:Y:S01]  /*03a0*/  PRMT R24, R0, 0x7610, R24 ;  /* 0x0000761000187816 */ /* 0x000fe20000000018 */
[----:B------:R-:W-:Y:S06]  /*03b0*/  BRA `(.L_x_943) ;  /* 0x0000000c00807947 */ /* 0x000fec0003800000 */
.L_x_939:
        /* <DEDUP_REMOVED lines=9> */
.L_x_947:
[----:B------:R1:W5:Y:S01]  /*0450*/  LDG.E.U16 R24, desc[UR36][R2.64] ;  /* 0x0000002402187981 */ /* 0x000362000c1e1500 */
[----:B------:R-:W-:Y:S05]  /*0460*/  BRA `(.L_x_943) ;  /* 0x0000000c00547947 */ /* 0x000fea0003800000 */
.L_x_946:
        /* <DEDUP_REMOVED lines=9> */
.L_x_949:
[----:B------:R0:W5:Y:S01]  /*0500*/  LDG.E.U16 R24, desc[UR36][R2.64] ;  /* 0x0000002402187981 */ /* 0x000162000c1e1500 */
[----:B------:R-:W-:Y:S05]  /*0510*/  BRA `(.L_x_943) ;  /* 0x0000000c00287947 */ /* 0x000fea0003800000 */
.L_x_948:
        /* <DEDUP_REMOVED lines=10> */
[----:B------:R-:W-:-:S04]  /*05c0*/  F2FP.F16.F32.PACK_AB R0, RZ, R0 ;  /* 0x00000000ff00723e */ /* 0x000fc800000000ff */
[----:B------:R-:W-:Y:S01]  /*05d0*/  PRMT R24, R0, 0x7610, R24 ;  /* 0x0000761000187816 */ /* 0x000fe20000000018 */
[----:B------:R-:W-:Y:S06]  /*05e0*/  BRA `(.L_x_943) ;  /* 0x0000000800f47947 */ /* 0x000fec0003800000 */
.L_x_938:
        /* <DEDUP_REMOVED lines=11> */
[----:B------:R-:W-:-:S04]  /*06a0*/  F2FP.F16.F32.PACK_AB R0, RZ, R0 ;  /* 0x00000000ff00723e */ /* 0x000fc800000000ff */
[----:B------:R-:W-:Y:S01]  /*06b0*/  PRMT R24, R0, 0x7610, R24 ;  /* 0x0000761000187816 */ /* 0x000fe20000000018 */
[----:B------:R-:W-:Y:S06]  /*06c0*/  BRA `(.L_x_943) ;  /* 0x0000000800bc7947 */ /* 0x000fec0003800000 */
.L_x_952:
        /* <DEDUP_REMOVED lines=13> */
.L_x_951:
        /* <DEDUP_REMOVED lines=27> */
.L_x_954:
        /* <DEDUP_REMOVED lines=11> */
[----:B------:R-:W-:-:S04]  /*0a00*/  F2FP.F16.F32.PACK_AB R0, RZ, R0 ;  /* 0x00000000ff00723e */ /* 0x000fc800000000ff */
[----:B------:R-:W-:Y:S01]  /*0a10*/  PRMT R24, R0, 0x7610, R24 ;  /* 0x0000761000187816 */ /* 0x000fe20000000018 */
[----:B------:R-:W-:Y:S06]  /*0a20*/  BRA `(.L_x_943) ;  /* 0x0000000400e47947 */ /* 0x000fec0003800000 */
.L_x_953:
[----:B------:R-:W2:Y:S02]  /*0a30*/  LDG.E.U16 R0, desc[UR36][R2.64] ;  /* 0x0000002402007981 */ /* 0x000ea4000c1e1500 */
[----:B--2---:R-:W-:-:S05]  /*0a40*/  IMAD.U32 R0, R0, 0x10000, RZ ;  /* 0x0001000000007824 */ /* 0x004fca00078e00ff */
[----:B------:R-:W-:-:S04]  /*0a50*/  F2FP.F16.F32.PACK_AB R0, RZ, R0 ;  /* 0x00000000ff00723e */ /* 0x000fc800000000ff */
[----:B------:R-:W-:Y:S01]  /*0a60*/  PRMT R24, R0, 0x7610, R24 ;  /* 0x0000761000187816 */ /* 0x000fe20000000018 */
[----:B------:R-:W-:Y:S06]  /*0a70*/  BRA `(.L_x_943) ;  /* 0x0000000400d07947 */ /* 0x000fec0003800000 */
.L_x_950:
        /* <DEDUP_REMOVED lines=10> */
[----:B------:R-:W-:-:S04]  /*0b20*/  F2FP.F16.F32.PACK_AB R0, RZ, R0 ;  /* 0x00000000ff00723e */ /* 0x000fc800000000ff */
[----:B------:R-:W-:Y:S01]  /*0b30*/  PRMT R24, R0, 0x7610, R24 ;  /* 0x0000761000187816 */ /* 0x000fe20000000018 */
[----:B------:R-:W-:Y:S06]  /*0b40*/  BRA `(.L_x_943) ;  /* 0x00000004009c7947 */ /* 0x000fec0003800000 */
.L_x_957:
        /* <DEDUP_REMOVED lines=21> */
.L_x_961:
[----:B------:R-:W-:Y:S05]  /*0ca0*/  BSYNC.RECONVERGENT B1 ;  /* 0x0000000000017941 */ /* 0x000fea0003800200 */
.L_x_960:
[----:B------:R-:W-:Y:S01]  /*0cb0*/  IMAD.SHL.U32 R0, R0, 0x100000, RZ ;  /* 0x0010000000007824 */ /* 0x000fe200078e00ff */
[----:B------:R-:W-:-:S04]  /*0cc0*/  LEA R2, R2, 0x3b800000, 0x17 ;  /* 0x3b80000002027811 */ /* 0x000fc800078eb8ff */
[----:B------:R-:W-:-:S07]  /*0cd0*/  LOP3.LUT R0, R2, R0, R7, 0xfe, !PT ;  /* 0x0000000002007212 */ /* 0x000fce00078efe07 */
.L_x_959:
[----:B------:R-:W-:Y:S05]  /*0ce0*/  BSYNC.RECONVERGENT B0 ;  /* 0x0000000000007941 */ /* 0x000fea0003800200 */
.L_x_958:
[----:B------:R-:W-:-:S04]  /*0cf0*/  F2FP.F16.F32.PACK_AB R0, RZ, R0 ;  /* 0x00000000ff00723e */ /* 0x000fc800000000ff */
[----:B------:R-:W-:Y:S01]  /*0d00*/  PRMT R24, R0, 0x7610, R24 ;  /* 0x0000761000187816 */ /* 0x000fe20000000018 */
[----:B------:R-:W-:Y:S06]  /*0d10*/  BRA `(.L_x_943) ;  /* 0x0000000400287947 */ /* 0x000fec0003800000 */
.L_x_956:
        /* <DEDUP_REMOVED lines=21> */
.L_x_965:
[----:B------:R-:W-:Y:S05]  /*0e70*/  BSYNC.RECONVERGENT B1 ;  /* 0x0000000000017941 */ /* 0x000fea0003800200 */
.L_x_964:
[----:B------:R-:W-:Y:S01]  /*0e80*/  IMAD.SHL.U32 R0, R0, 0x200000, RZ ;  /* 0x0020000000007824 */ /* 0x000fe200078e00ff */
[----:B------:R-:W-:-:S04]  /*0e90*/  LEA R2, R2, 0x37800000, 0x17 ;  /* 0x3780000002027811 */ /* 0x000fc800078eb8ff */
[----:B------:R-:W-:-:S07]  /*0ea0*/  LOP3.LUT R0, R2, R0, R7, 0xfe, !PT ;  /* 0x0000000002007212 */ /* 0x000fce00078efe07 */
.L_x_963:
[----:B------:R-:W-:Y:S05]  /*0eb0*/  BSYNC.RECONVERGENT B0 ;  /* 0x0000000000007941 */ /* 0x000fea0003800200 */
.L_x_962:
[----:B------:R-:W-:-:S04]  /*0ec0*/  F2FP.F16.F32.PACK_AB R0, RZ, R0 ;  /* 0x00000000ff00723e */ /* 0x000fc800000000ff */
[----:B------:R-:W-:Y:S01]  /*0ed0*/  PRMT R24, R0, 0x7610, R24 ;  /* 0x0000761000187816 */ /* 0x000fe20000000018 */
[----:B------:R-:W-:Y:S06]  /*0ee0*/  BRA `(.L_x_943) ;  /* 0x0000000000b47947 */ /* 0x000fec0003800000 */
.L_x_955:
[----:B------:R-:W-:-:S09]  /*0ef0*/  UISETP.NE.AND UP0, UPT, UR4, 0x1c, UPT ;  /* 0x0000001c0400788c */ /* 0x000fd2000bf05270 */
[----:B------:R-:W-:Y:S05]  /*0f00*/  BRA.U !UP0, `(.L_x_966) ;  /* 0x00000001089c7547 */ /* 0x000fea000b800000 */
[----:B------:R-:W-:-:S09]  /*0f10*/  UISETP.NE.AND UP0, UPT, UR4, 0x1d, UPT ;  /* 0x0000001d0400788c */ /* 0x000fd2000bf05270 */
[----:B------:R-:W-:Y:S05]  /*0f20*/  BRA.U !UP0, `(.L_x_967) ;  /* 0x0000000108807547 */ /* 0x000fea000b800000 */
[----:B------:R-:W-:-:S09]  /*0f30*/  UISETP.NE.AND UP0, UPT, UR4, 0x2c, UPT ;  /* 0x0000002c0400788c */ /* 0x000fd2000bf05270 */
[----:B------:R-:W-:Y:S05]  /*0f40*/  BRA.U !UP0, `(.L_x_968) ;  /* 0x0000000108487547 */ /* 0x000fea000b800000 */
.L_x_942:
        /* <DEDUP_REMOVED lines=16> */
.L_x_969:
[----:B------:R-:W-:Y:S01]  /*1050*/  PRMT R24, RZ, 0x7610, R24 ;  /* 0x00007610ff187816 */ /* 0x000fe20000000018 */
[----:B------:R-:W-:Y:S06]  /*1060*/  BRA `(.L_x_943) ;  /* 0x0000000000547947 */ /* 0x000fec0003800000 */
.L_x_968:
        /* <DEDUP_REMOVED lines=8> */
.L_x_971:
[----:B------:R-:W-:Y:S05]  /*10f0*/  BSYNC.RECONVERGENT B0 ;  /* 0x0000000000007941 */ /* 0x000fea0003800200 */
.L_x_970:
[----:B------:R-:W-:-:S04]  /*1100*/  F2FP.F16.F32.PACK_AB R0, RZ, R0 ;  /* 0x00000000ff00723e */ /* 0x000fc800000000ff */
[----:B------:R-:W-:Y:S01]  /*1110*/  PRMT R24, R0, 0x7610, R24 ;  /* 0x0000761000187816 */ /* 0x000fe20000000018 */
[----:B------:R-:W-:Y:S06]  /*1120*/  BRA `(.L_x_943) ;  /* 0x0000000000247947 */ /* 0x000fec0003800000 */
.L_x_967:
[----:B------:R-:W2:Y:S02]  /*1130*/  LDG.E.64 R2, desc[UR36][R2.64] ;  /* 0x0000002402027981 */ /* 0x000ea4000c1e1b00 */
[----:B--2---:R-:W0:Y:S02]  /*1140*/  I2F.U64 R0, R2 ;  /* 0x0000000200007312 */ /* 0x004e240000301000 */
[----:B0-----:R-:W-:-:S04]  /*1150*/  F2FP.F16.F32.PACK_AB R0, RZ, R0 ;  /* 0x00000000ff00723e */ /* 0x001fc800000000ff */
[----:B------:R-:W-:Y:S01]  /*1160*/  PRMT R24, R0, 0x7610, R24 ;  /* 0x0000761000187816 */ /* 0x000fe20000000018 */
[----:B------:R-:W-:Y:S06]  /*1170*/  BRA `(.L_x_943) ;  /* 0x0000000000107947 */ /* 0x000fec0003800000 */
.L_x_966:
[----:B------:R-:W2:Y:S02]  /*1180*/  LDG.E R2, desc[UR36][R2.64] ;  /* 0x0000002402027981 */ /* 0x000ea4000c1e1900 */
[----:B--2---:R-:W-:-:S04]  /*1190*/  I2FP.F32.U32 R0, R2 ;  /* 0x0000000200007245 */ /* 0x004fc80000201000 */
[----:B------:R-:W-:-:S04]  /*11a0*/  F2FP.F16.F32.PACK_AB R0, RZ, R0 ;  /* 0x00000000ff00723e */ /* 0x000fc800000000ff */
[----:B------:R-:W-:-:S07]  /*11b0*/  PRMT R24, R0, 0x7610, R24 ;  /* 0x0000761000187816 */ /* 0x000fce0000000018 */
.L_x_943:
[----:B------:R-:W-:-:S07]  /*11c0*/  VIADD R16, R19, 0x80 ;  /* 0x0000008013107836 */ /* 0x000fce0000000000 */
.L_x_937:
[----:B------:R-:W-:Y:S05]  /*11d0*/  BSYNC.RECONVERGENT B6 ;  /* 0x0000000000067941 */ /* 0x000fea0003800200 */
.L_x_936:
[----:B------:R-:W-:Y:S01]  /*11e0*/  ISETP.GE.AND P0, PT, R16, R17, PT ;  /* 0x000000111000720c */ /* 0x000fe20003f06270 */
[----:B------:R-:W-:Y:S01]  /*11f0*/  BSSY.RECONVERGENT B6, `(.L_x_972) ;  /* 0x0000114000067945 */ /* 0x000fe20003800200 */
[----:B------:R-:W-:-:S11]  /*1200*/  PRMT R23, RZ, 0x7610, R23 ;  /* 0x00007610ff177816 */ /* 0x000fd60000000017 */
[----:B------:R-:W-:Y:S05]  /*1210*/  @P0 BRA `(.L_x_973) ;  /* 0x0000001000440947 */ /* 0x000fea0003800000 */
[----:B01----:R-:W0:Y:S01]  /*1220*/  LDC.64 R2, c[0x0][0x390] ;  /* 0x0000e400ff027b82 */ /* 0x003e220000000a00 */
        /* <DEDUP_REMOVED lines=21> */
.L_x_977:
[----:B------:R-:W2:Y:S02]  /*1380*/  LDG.E.U8 R2, desc[UR36][R2.64] ;  /* 0x0000002402027981 */ /* 0x000ea4000c1e1100 */
[----:B--2---:R-:W-:-:S04]  /*1390*/  I2FP.F32.U32 R0, R2 ;  /* 0x0000000200007245 */ /* 0x004fc80000201000 */
[----:B------:R-:W-:-:S04]  /*13a0*/  F2FP.F16.F32.PACK_AB R0, RZ, R0 ;  /* 0x00000000ff00723e */ /* 0x000fc800000000ff */
[----:B------:R-:W-:Y:S01]  /*13b0*/  PRMT R23, R0, 0x7610, R23 ;  /* 0x0000761000177816 */ /* 0x000fe20000000017 */
[----:B------:R-:W-:Y:S06]  /*13c0*/  BRA `(.L_x_979) ;  /* 0x0000000c00d47947 */ /* 0x000fec0003800000 */
.L_x_976:
        /* <DEDUP_REMOVED lines=11> */
.L_x_981:
[----:B------:R-:W2:Y:S02]  /*1480*/  LDG.E R2, desc[UR36][R2.64] ;  /* 0x0000002402027981 */ /* 0x000ea4000c1e1900 */
[----:B--2---:R-:W-:-:S04]  /*1490*/  I2FP.F32.S32 R0, R2 ;  /* 0x0000000200007245 */ /* 0x004fc80000201400 */
[----:B------:R-:W-:-:S04]  /*14a0*/  F2FP.F16.F32.PACK_AB R0, RZ, R0 ;  /* 0x00000000ff00723e */ /* 0x000fc800000000ff */
[----:B------:R-:W-:Y:S01]  /*14b0*/  PRMT R23, R0, 0x7610, R23 ;  /* 0x0000761000177816 */ /* 0x000fe20000000017 */
[----:B------:R-:W-:Y:S06]  /*14c0*/  BRA `(.L_x_979) ;  /* 0x0000000c00947947 */ /* 0x000fec0003800000 */
.L_x_980:
[----:B------:R-:W2:Y:S02]  /*14d0*/  LDG.E.U16 R2, desc[UR36][R2.64] ;  /* 0x0000002402027981 */ /* 0x000ea4000c1e1500 */
[----:B--2---:R-:W0:Y:S02]  /*14e0*/  I2F.S16 R0, R2 ;  /* 0x0000000200007306 */ /* 0x004e240000101400 */
[----:B0-----:R-:W-:-:S04]  /*14f0*/  F2FP.F16.F32.PACK_AB R0, RZ, R0 ;  /* 0x00000000ff00723e */ /* 0x001fc800000000ff */
[----:B------:R-:W-:Y:S01]  /*1500*/  PRMT R23, R0, 0x7610, R23 ;  /* 0x0000761000177816 */ /* 0x000fe20000000017 */
[----:B------:R-:W-:Y:S06]  /*1510*/  BRA `(.L_x_979) ;  /* 0x0000000c00807947 */ /* 0x000fec0003800000 */
.L_x_975:
        /* <DEDUP_REMOVED lines=9> */
.L_x_983:
[----:B------:R0:W5:Y:S01]  /*15b0*/  LDG.E.U16 R23, desc[UR36][R2.64] ;  /* 0x0000002402177981 */ /* 0x000162000c1e1500 */
[----:B------:R-:W-:Y:S05]  /*15c0*/  BRA `(.L_x_979) ;  /* 0x0000000c00547947 */ /* 0x000fea0003800000 */
.L_x_982:
        /* <DEDUP_REMOVED lines=9> */
.L_x_985:
[----:B------:R1:W5:Y:S01]  /*1660*/  LDG.E.U16 R23, desc[UR36][R2.64] ;  /* 0x0000002402177981 */ /* 0x000362000c1e1500 */
[----:B------:R-:W-:Y:S05]  /*1670*/  BRA `(.L_x_979) ;  /* 0x0000000c00287947 */ /* 0x000fea0003800000 */
.L_x_984:
        /* <DEDUP_REMOVED lines=13> */
.L_x_974:
        /* <DEDUP_REMOVED lines=14> */
.L_x_988:
        /* <DEDUP_REMOVED lines=13> */
.L_x_987:
        /* <DEDUP_REMOVED lines=27> */
.L_x_990:
        /* <DEDUP_REMOVED lines=11> */
[----:B------:R-:W-:-:S04]  /*1b60*/  F2FP.F16.F32.PACK_AB R0, RZ, R0 ;  /* 0x00000000ff00723e */ /* 0x000fc800000000ff */
[----:B------:R-:W-:Y:S01]  /*1b70*/  PRMT R23, R0, 0x7610, R23 ;  /* 0x0000761000177816 */ /* 0x000fe20000000017 */
[----:B------:R-:W-:Y:S06]  /*1b80*/  BRA `(.L_x_979) ;  /* 0x0000000400e47947 */ /* 0x000fec0003800000 */
.L_x_989:
[----:B------:R-:W2:Y:S02]  /*1b90*/  LDG.E.U16 R0, desc[UR36][R2.64] ;  /* 0x0000002402007981 */ /* 0x000ea4000c1e1500 */
[----:B--2---:R-:W-:-:S05]  /*1ba0*/  IMAD.U32 R0, R0, 0x10000, RZ ;  /* 0x0001000000007824 */ /* 0x004fca00078e00ff */
[----:B------:R-:W-:-:S04]  /*1bb0*/  F2FP.F16.F32.PACK_AB R0, RZ, R0 ;  /* 0x00000000ff00723e */ /* 0x000fc800000000ff */
[----:B------:R-:W-:Y:S01]  /*1bc0*/  PRMT R23, R0, 0x7610, R23 ;  /* 0x0000761000177816 */ /* 0x000fe20000000017 */
[----:B------:R-:W-:Y:S06]  /*1bd0*/  BRA `(.L_x_979) ;  /* 0x0000000400d07947 */ /* 0x000fec0003800000 */
.L_x_986:
        /* <DEDUP_REMOVED lines=13> */
.L_x_993:
        /* <DEDUP_REMOVED lines=21> */
.L_x_997:
[----:B------:R-:W-:Y:S05]  /*1e00*/  BSYNC.RECONVERGENT B1 ;  /* 0x0000000000017941 */ /* 0x000fea0003800200 */
.L_x_996:
[----:B------:R-:W-:Y:S01]  /*1e10*/  IMAD.SHL.U32 R0, R0, 0x100000, RZ ;  /* 0x0010000000007824 */ /* 0x000fe200078e00ff */
[----:B------:R-:W-:-:S04]  /*1e20*/  LEA R2, R2, 0x3b800000, 0x17 ;  /* 0x3b80000002027811 */ /* 0x000fc800078eb8ff */
[----:B------:R-:W-:-:S07]  /*1e30*/  LOP3.LUT R0, R2, R0, R7, 0xfe, !PT ;  /* 0x0000000002007212 */ /* 0x000fce00078efe07 */
.L_x_995:
[----:B------:R-:W-:Y:S05]  /*1e40*/  BSYNC.RECONVERGENT B0 ;  /* 0x0000000000007941 */ /* 0x000fea0003800200 */
.L_x_994:
[----:B------:R-:W-:-:S04]  /*1e50*/  F2FP.F16.F32.PACK_AB R0, RZ, R0 ;  /* 0x00000000ff00723e */ /* 0x000fc800000000ff */
[----:B------:R-:W-:Y:S01]  /*1e60*/  PRMT R23, R0, 0x7610, R23 ;  /* 0x0000761000177816 */ /* 0x000fe20000000017 */
[----:B------:R-:W-:Y:S06]  /*1e70*/  BRA `(.L_x_979) ;  /* 0x0000000400287947 */ /* 0x000fec0003800000 */
.L_x_992:
        /* <DEDUP_REMOVED lines=21> */
.L_x_1001:
[----:B------:R-:W-:Y:S05]  /*1fd0*/  BSYNC.RECONVERGENT B1 ;  /* 0x0000000000017941 */ /* 0x000fea0003800200 */
.L_x_1000:
[----:B------:R-:W-:Y:S01]  /*1fe0*/  IMAD.SHL.U32 R0, R0, 0x200000, RZ ;  /* 0x0020000000007824 */ /* 0x000fe200078e00ff */
[----:B------:R-:W-:-:S04]  /*1ff0*/  LEA R2, R2, 0x37800000, 0x17 ;  /* 0x3780000002027811 */ /* 0x000fc800078eb8ff */
[----:B------:R-:W-:-:S07]  /*2000*/  LOP3.LUT R0, R2, R0, R7, 0xfe, !PT ;  /* 0x0000000002007212 */ /* 0x000fce00078efe07 */
.L_x_999:
[----:B------:R-:W-:Y:S05]  /*2010*/  BSYNC.RECONVERGENT B0 ;  /* 0x0000000000007941 */ /* 0x000fea0003800200 */
.L_x_998:
[----:B------:R-:W-:-:S04]  /*2020*/  F2FP.F16.F32.PACK_AB R0, RZ, R0 ;  /* 0x00000000ff00723e */ /* 0x000fc800000000ff */
[----:B------:R-:W-:Y:S01]  /*2030*/  PRMT R23, R0, 0x7610, R23 ;  /* 0x0000761000177816 */ /* 0x000fe20000000017 */
[----:B------:R-:W-:Y:S06]  /*2040*/  BRA `(.L_x_979) ;  /* 0x0000000000b47947 */ /* 0x000fec0003800000 */
.L_x_991:
        /* <DEDUP_REMOVED lines=14> */
.L_x_1005:
[----:B------:R-:W-:Y:S05]  /*2130*/  BSYNC.RECONVERGENT B0 ;  /* 0x0000000000007941 */ /* 0x000fea0003800200 */
.L_x_1004:
[----:B------:R-:W-:-:S04]  /*2140*/  F2FP.F16.F32.PACK_AB R0, RZ, R0 ;  /* 0x00000000ff00723e */ /* 0x000fc800000000ff */
[----:B------:R-:W-:Y:S01]  /*2150*/  PRMT R23, R0, 0x7610, R23 ;  /* 0x0000761000177816 */ /* 0x000fe20000000017 */
[----:B------:R-:W-:Y:S06]  /*2160*/  BRA `(.L_x_979) ;  /* 0x00000000006c7947 */ /* 0x000fec0003800000 */
.L_x_978:
        /* <DEDUP_REMOVED lines=16> */
.L_x_1006:
[----:B------:R-:W-:Y:S01]  /*2270*/  PRMT R23, RZ, 0x7610, R23 ;  /* 0x00007610ff177816 */ /* 0x000fe20000000017 */
[----:B------:R-:W-:Y:S06]  /*2280*/  BRA `(.L_x_979) ;  /* 0x0000000000247947 */ /* 0x000fec0003800000 */
.L_x_1003:
[----:B------:R-:W2:Y:S02]  /*2290*/  LDG.E.64 R2, desc[UR36][R2.64] ;  /* 0x0000002402027981 */ /* 0x000ea4000c1e1b00 */
[----:B--2---:R-:W0:Y:S02]  /*22a0*/  I2F.U64 R0, R2 ;  /* 0x0000000200007312 */ /* 0x004e240000301000 */
[----:B0-----:R-:W-:-:S04]  /*22b0*/  F2FP.F16.F32.PACK_AB R0, RZ, R0 ;  /* 0x00000000ff00723e */ /* 0x001fc800000000ff */
[----:B------:R-:W-:Y:S01]  /*22c0*/  PRMT R23, R0, 0x7610, R23 ;  /* 0x0000761000177816 */ /* 0x000fe20000000017 */
[----:B------:R-:W-:Y:S06]  /*22d0*/  BRA `(.L_x_979) ;  /* 0x0000000000107947 */ /* 0x000fec0003800000 */
.L_x_1002:
[----:B------:R-:W2:Y:S02]  /*22e0*/  LDG.E R2, desc[UR36][R2.64] ;  /* 0x0000002402027981 */ /* 0x000ea4000c1e1900 */
[----:B--2---:R-:W-:-:S04]  /*22f0*/  I2FP.F32.U32 R0, R2 ;  /* 0x0000000200007245 */ /* 0x004fc80000201000 */
[----:B------:R-:W-:-:S04]  /*2300*/  F2FP.F16.F32.PACK_AB R0, RZ, R0 ;  /* 0x00000000ff00723e */ /* 0x000fc800000000ff */
[----:B------:R-:W-:-:S07]  /*2310*/  PRMT R23, R0, 0x7610, R23 ;  /* 0x0000761000177816 */ /* 0x000fce0000000017 */
.L_x_979:
[----:B------:R-:W-:-:S07]  /*2320*/  VIADD R16, R16, 0x80 ;  /* 0x0000008010107836 */ /* 0x000fce0000000000 */
.L_x_973:
[----:B------:R-:W-:Y:S05]  /*2330*/  BSYNC.RECONVERGENT B6 ;  /* 0x0000000000067941 */ /* 0x000fea0003800200 */
.L_x_972:
        /* <DEDUP_REMOVED lines=26> */
.L_x_1012:
[----:B------:R-:W2:Y:S02]  /*24e0*/  LDG.E.U8 R2, desc[UR36][R2.64] ;  /* 0x0000002402027981 */ /* 0x000ea4000c1e1100 */
[----:B--2---:R-:W-:-:S04]  /*24f0*/  I2FP.F32.U32 R0, R2 ;  /* 0x0000000200007245 */ /* 0x004fc80000201000 */
[----:B------:R-:W-:-:S04]  /*2500*/  F2FP.F16.F32.PACK_AB R0, RZ, R0 ;  /* 0x00000000ff00723e */ /* 0x000fc800000000ff */
[----:B------:R-:W-:Y:S01]  /*2510*/  PRMT R25, R0, 0x7610, R25 ;  /* 0x0000761000197816 */ /* 0x000fe20000000019 */
[----:B------:R-:W-:Y:S06]  /*2520*/  BRA `(.L_x_1014) ;  /* 0x0000000c00d47947 */ /* 0x000fec0003800000 */
.L_x_1011:
        /* <DEDUP_REMOVED lines=11> */
.L_x_1016:
[----:B------:R-:W2:Y:S02]  /*25e0*/  LDG.E R2, desc[UR36][R2.64] ;  /* 0x0000002402027981 */ /* 0x000ea4000c1e1900 */
[----:B--2---:R-:W-:-:S04]  /*25f0*/  I2FP.F32.S32 R0, R2 ;  /* 0x0000000200007245 */ /* 0x004fc80000201400 */
[----:B------:R-:W-:-:S04]  /*2600*/  F2FP.F16.F32.PACK_AB R0, RZ, R0 ;  /* 0x00000000ff00723e */ /* 0x000fc800000000ff */
[----:B------:R-:W-:Y:S01]  /*2610*/  PRMT R25, R0, 0x7610, R25 ;  /* 0x0000761000197816 */ /* 0x000fe20000000019 */
[----:B------:R-:W-:Y:S06]  /*2620*/  BRA `(.L_x_1014) ;  /* 0x0000000c00947947 */ /* 0x000fec0003800000 */
.L_x_1015:
[----:B------:R-:W2:Y:S02]  /*2630*/  LDG.E.U16 R2, desc[UR36][R2.64] ;  /* 0x0000002402027981 */ /* 0x000ea4000c1e1500 */
[----:B--2---:R-:W0:Y:S02]  /*2640*/  I2F.S16 R0, R2 ;  /* 0x0000000200007306 */ /* 0x004e240000101400 */
[----:B0-----:R-:W-:-:S04]  /*2650*/  F2FP.F16.F32.PACK_AB R0, RZ, R0 ;  /* 0x00000000ff00723e */ /* 0x001fc800000000ff */
[----:B------:R-:W-:Y:S01]  /*2660*/  PRMT R25, R0, 0x7610, R25 ;  /* 0x0000761000197816 */ /* 0x000fe20000000019 */
[----:B------:R-:W-:Y:S06]  /*2670*/  BRA `(.L_x_1014) ;  /* 0x0000000c00807947 */ /* 0x000fec0003800000 */
.L_x_1010:
        /* <DEDUP_REMOVED lines=9> */
.L_x_1018:
[----:B------:R0:W5:Y:S01]  /*2710*/  LDG.E.U16 R25, desc[UR36][R2.64] ;  /* 0x0000002402197981 */ /* 0x000162000c1e1500 */
[----:B------:R-:W-:Y:S05]  /*2720*/  BRA `(.L_x_1014) ;  /* 0x0000000c00547947 */ /* 0x000fea0003800000 */
.L_x_1017:
        /* <DEDUP_REMOVED lines=9> */
.L_x_1020:
[----:B------:R1:W5:Y:S01]  /*27c0*/  LDG.E.U16 R25, desc[UR36][R2.64] ;  /* 0x0000002402197981 */ /* 0x000362000c1e1500 */
[----:B------:R-:W-:Y:S05]  /*27d0*/  BRA `(.L_x_1014) ;  /* 0x0000000c00287947 */ /* 0x000fea0003800000 */
.L_x_1019:
        /* <DEDUP_REMOVED lines=13> */
.L_x_1009:
        /* <DEDUP_REMOVED lines=14> */
.L_x_1023:
        /* <DEDUP_REMOVED lines=13> */
.L_x_1022:
        /* <DEDUP_REMOVED lines=27> */
.L_x_1025:
        /* <DEDUP_REMOVED lines=14> */
.L_x_1024:
[----:B------:R-:W2:Y:S02]  /*2cf0*/  LDG.E.U16 R0, desc[UR36][R2.64] ;  /* 0x0000002402007981 */ /* 0x000ea4000c1e1500 */
[----:B--2---:R-:W-:-:S05]  /*2d00*/  IMAD.U32 R0, R0, 0x10000, RZ ;  /* 0x0001000000007824 */ /* 0x004fca00078e00ff */
[----:B------:R-:W-:-:S04]  /*2d10*/  F2FP.F16.F32.PACK_AB R0, RZ, R0 ;  /* 0x00000000ff00723e */ /* 0x000fc800000000ff */
[----:B------:R-:W-:Y:S01]  /*2d20*/  PRMT R25, R0, 0x7610, R25 ;  /* 0x0000761000197816 */ /* 0x000fe20000000019 */
[----:B------:R-:W-:Y:S06]  /*2d30*/  BRA `(.L_x_1014) ;  /* 0x0000000400d07947 */ /* 0x000fec0003800000 */
.L_x_1021:
        /* <DEDUP_REMOVED lines=13> */
.L_x_1028:
        /* <DEDUP_REMOVED lines=21> */
.L_x_1032:
[----:B------:R-:W-:Y:S05]  /*2f60*/  BSYNC.RECONVERGENT B1 ;  /* 0x0000000000017941 */ /* 0x000fea0003800200 */
.L_x_1031:
[----:B------:R-:W-:Y:S01]  /*2f70*/  IMAD.SHL.U32 R0, R0, 0x100000, RZ ;  /* 0x0010000000007824 */ /* 0x000fe200078e00ff */
[----:B------:R-:W-:-:S04]  /*2f80*/  LEA R2, R2, 0x3b800000, 0x17 ;  /* 0x3b80000002027811 */ /* 0x000fc800078eb8ff */
[----:B------:R-:W-:-:S07]  /*2f90*/  LOP3.LUT R0, R2, R0, R7, 0xfe, !PT ;  /* 0x0000000002007212 */ /* 0x000fce00078efe07 */
.L_x_1030:
[----:B------:R-:W-:Y:S05]  /*2fa0*/  BSYNC.RECONVERGENT B0 ;  /* 0x0000000000007941 */ /* 0x000fea0003800200 */
.L_x_1029:
[----:B------:R-:W-:-:S04]  /*2fb0*/  F2FP.F16.F32.PACK_AB R0, RZ, R0 ;  /* 0x00000000ff00723e */ /* 0x000fc800000000ff */
[----:B------:R-:W-:Y:S01]  /*2fc0*/  PRMT R25, R0, 0x7610, R25 ;  /* 0x0000761000197816 */ /* 0x000fe20000000019 */
[----:B------:R-:W-:Y:S06]  /*2fd0*/  BRA `(.L_x_1014) ;  /* 0x0000000400287947 */ /* 0x000fec0003800000 */
.L_x_1027:
        /* <DEDUP_REMOVED lines=21> */
.L_x_1036:
[----:B------:R-:W-:Y:S05]  /*3130*/  BSYNC.RECONVERGENT B1 ;  /* 0x0000000000017941 */ /* 0x000fea0003800200 */
.L_x_1035:
[----:B------:R-:W-:Y:S01]  /*3140*/  IMAD.SHL.U32 R0, R0, 0x200000, RZ ;  /* 0x0020000000007824 */ /* 0x000fe200078e00ff */
[----:B------:R-:W-:-:S04]  /*3150*/  LEA R2, R2, 0x37800000, 0x17 ;  /* 0x3780000002027811 */ /* 0x000fc800078eb8ff */
[----:B------:R-:W-:-:S07]  /*3160*/  LOP3.LUT R0, R2, R0, R7, 0xfe, !PT ;  /* 0x0000000002007212 */ /* 0x000fce00078efe07 */
.L_x_1034:
[----:B------:R-:W-:Y:S05]  /*3170*/  BSYNC.RECONVERGENT B0 ;  /* 0x0000000000007941 */ /* 0x000fea0003800200 */
.L_x_1033:
[----:B------:R-:W-:-:S04]  /*3180*/  F2FP.F16.F32.PACK_AB R0, RZ, R0 ;  /* 0x00000000ff00723e */ /* 0x000fc800000000ff */
[----:B------:R-:W-:Y:S01]  /*3190*/  PRMT R25, R0, 0x7610, R25 ;  /* 0x0000761000197816 */ /* 0x000fe20000000019 */
[----:B------:R-:W-:Y:S06]  /*31a0*/  BRA `(.L_x_1014) ;  /* 0x0000000000b47947 */ /* 0x000fec0003800000 */
.L_x_1026:
        /* <DEDUP_REMOVED lines=14> */
.L_x_1040:
[----:B------:R-:W-:Y:S05]  /*3290*/  BSYNC.RECONVERGENT B0 ;  /* 0x0000000000007941 */ /* 0x000fea0003800200 */
.L_x_1039:
[----:B------:R-:W-:-:S04]  /*32a0*/  F2FP.F16.F32.PACK_AB R0, RZ, R0 ;  /* 0x00000000ff00723e */ /* 0x000fc800000000ff */
[----:B------:R-:W-:Y:S01]  /*32b0*/  PRMT R25, R0, 0x7610, R25 ;  /* 0x0000761000197816 */ /* 0x000fe20000000019 */
[----:B------:R-:W-:Y:S06]  /*32c0*/  BRA `(.L_x_1014) ;  /* 0x00000000006c7947 */ /* 0x000fec0003800000 */
.L_x_1013:
        /* <DEDUP_REMOVED lines=16> */
.L_x_1041:
[----:B------:R-:W-:Y:S01]  /*33d0*/  PRMT R25, RZ, 0x7610, R25 ;  /* 0x00007610ff197816 */ /* 0x000fe20000000019 */
[----:B------:R-:W-:Y:S06]  /*33e0*/  BRA `(.L_x_1014) ;  /* 0x0000000000247947 */ /* 0x000fec0003800000 */
.L_x_1038:
[----:B------:R-:W2:Y:S02]  /*33f0*/  LDG.E.64 R2, desc[UR36][R2.64] ;  /* 0x0000002402027981 */ /* 0x000ea4000c1e1b00 */
[----:B--2---:R-:W0:Y:S02]  /*3400*/  I2F.U64 R0, R2 ;  /* 0x0000000200007312 */ /* 0x004e240000301000 */
[----:B0-----:R-:W-:-:S04]  /*3410*/  F2FP.F16.F32.PACK_AB R0, RZ, R0 ;  /* 0x00000000ff00723e */ /* 0x001fc800000000ff */
[----:B------:R-:W-:Y:S01]  /*3420*/  PRMT R25, R0, 0x7610, R25 ;  /* 0x0000761000197816 */ /* 0x000fe20000000019 */
[----:B------:R-:W-:Y:S06]  /*3430*/  BRA `(.L_x_1014) ;  /* 0x0000000000107947 */ /* 0x000fec0003800000 */
.L_x_1037:
[----:B------:R-:W2:Y:S02]  /*3440*/  LDG.E R2, desc[UR36][R2.64] ;  /* 0x0000002402027981 */ /* 0x000ea4000c1e1900 */
[----:B--2---:R-:W-:-:S04]  /*3450*/  I2FP.F32.U32 R0, R2 ;  /* 0x0000000200007245 */ /* 0x004fc80000201000 */
[----:B------:R-:W-:-:S04]  /*3460*/  F2FP.F16.F32.PACK_AB R0, RZ, R0 ;  /* 0x00000000ff00723e */ /* 0x000fc800000000ff */
[----:B------:R-:W-:-:S07]  /*3470*/  PRMT R25, R0, 0x7610, R25 ;  /* 0x0000761000197816 */ /* 0x000fce0000000019 */
.L_x_1014:
[----:B------:R-:W-:-:S07]  /*3480*/  VIADD R16, R16, 0x80 ;  /* 0x0000008010107836 */ /* 0x000fce0000000000 */
.L_x_1008:
[----:B------:R-:W-:Y:S05]  /*3490*/  BSYNC.RECONVERGENT B6 ;  /* 0x0000000000067941 */ /* 0x000fea0003800200 */
.L_x_1007:
        /* <DEDUP_REMOVED lines=25> */
.L_x_1047:
[----:B------:R-:W2:Y:S02]  /*3630*/  LDG.E.U8 R2, desc[UR36][R2.64] ;  /* 0x0000002402027981 */ /* 0x000ea4000c1e1100 */
[----:B--2---:R-:W-:-:S04]  /*3640*/  I2FP.F32.U32 R0, R2 ;  /* 0x0000000200007245 */ /* 0x004fc80000201000 */
[----:B------:R-:W-:Y:S01]  /*3650*/  F2FP.F16.F32.PACK_AB R0, RZ, R0 ;  /* 0x00000000ff00723e */ /* 0x000fe200000000ff */
[----:B------:R-:W-:Y:S06]  /*3660*/  BRA `(.L_x_1043) ;  /* 0x0000000c009c7947 */ /* 0x000fec0003800000 */
.L_x_1046:
        /* <DEDUP_REMOVED lines=10> */
.L_x_1050:
[----:B------:R-:W2:Y:S02]  /*3710*/  LDG.E R2, desc[UR36][R2.64] ;  /* 0x0000002402027981 */ /* 0x000ea4000c1e1900 */
[----:B--2---:R-:W-:-:S04]  /*3720*/  I2FP.F32.S32 R0, R2 ;  /* 0x0000000200007245 */ /* 0x004fc80000201400 */
[----:B------:R-:W-:Y:S01]  /*3730*/  F2FP.F16.F32.PACK_AB R0, RZ, R0 ;  /* 0x00000000ff00723e */ /* 0x000fe200000000ff */
[----:B------:R-:W-:Y:S06]  /*3740*/  BRA `(.L_x_1043) ;  /* 0x0000000c00647947 */ /* 0x000fec0003800000 */
.L_x_1049:
[----:B------:R-:W2:Y:S02]  /*3750*/  LDG.E.U16 R2, desc[UR36][R2.64] ;  /* 0x0000002402027981 */ /* 0x000ea4000c1e1500 */
[----:B--2---:R-:W0:Y:S02]  /*3760*/  I2F.S16 R0, R2 ;  /* 0x0000000200007306 */ /* 0x004e240000101400 */
[----:B0-----:R-:W-:Y:S01]  /*3770*/  F2FP.F16.F32.PACK_AB R0, RZ, R0 ;  /* 0x00000000ff00723e */ /* 0x001fe200000000ff */
[----:B------:R-:W-:Y:S06]  /*3780*/  BRA `(.L_x_1043) ;  /* 0x0000000c00547947 */ /* 0x000fec0003800000 */
.L_x_1045:
        /* <DEDUP_REMOVED lines=9> */
.L_x_1052:
[----:B------:R2:W5:Y:S01]  /*3820*/  LDG.E.U16 R0, desc[UR36][R2.64] ;  /* 0x0000002402007981 */ /* 0x000562000c1e1500 */
[----:B------:R-:W-:Y:S05]  /*3830*/  BRA `(.L_x_1043) ;  /* 0x0000000c00287947 */ /* 0x000fea0003800000 */
.L_x_1051:
        /* <DEDUP_REMOVED lines=9> */
.L_x_1054:
[----:B------:R3:W5:Y:S01]  /*38d0*/  LDG.E.U16 R0, desc[UR36][R2.64] ;  /* 0x0000002402007981 */ /* 0x000762000c1e1500 */
[----:B------:R-:W-:Y:S05]  /*38e0*/  BRA `(.L_x_1043) ;  /* 0x0000000800fc7947 */ /* 0x000fea0003800000 */
.L_x_1053:
        /* <DEDUP_REMOVED lines=12> */
.L_x_1044:
        /* <DEDUP_REMOVED lines=13> */
.L_x_1057:
        /* <DEDUP_REMOVED lines=12> */
.L_x_1056:
        /* <DEDUP_REMOVED lines=27> */
.L_x_1059:
        /* <DEDUP_REMOVED lines=13> */
.L_x_1058:
[----:B------:R-:W2:Y:S02]  /*3dc0*/  LDG.E.U16 R0, desc[UR36][R2.64] ;  /* 0x0000002402007981 */ /* 0x000ea4000c1e1500 */
[----:B--2---:R-:W-:-:S05]  /*3dd0*/  IMAD.U32 R0, R0, 0x10000, RZ ;  /* 0x0001000000007824 */ /* 0x004fca00078e00ff */
[----:B------:R-:W-:Y:S01]  /*3de0*/  F2FP.F16.F32.PACK_AB R0, RZ, R0 ;  /* 0x00000000ff00723e */ /* 0x000fe200000000ff */
[----:B------:R-:W-:Y:S06]  /*3df0*/  BRA `(.L_x_1043) ;  /* 0x0000000400b87947 */ /* 0x000fec0003800000 */
.L_x_1055:
        /* <DEDUP_REMOVED lines=12> */
.L_x_1062:
        /* <DEDUP_REMOVED lines=21> */
.L_x_1066:
[----:B------:R-:W-:Y:S05]  /*4010*/  BSYNC.RECONVERGENT B1 ;  /* 0x0000000000017941 */ /* 0x000fea0003800200 */
.L_x_1065:
[----:B------:R-:W-:Y:S01]  /*4020*/  IMAD.SHL.U32 R0, R0, 0x100000, RZ ;  /* 0x0010000000007824 */ /* 0x000fe200078e00ff */
[----:B------:R-:W-:-:S04]  /*4030*/  LEA R2, R2, 0x3b800000, 0x17 ;  /* 0x3b80000002027811 */ /* 0x000fc800078eb8ff */
[----:B------:R-:W-:-:S07]  /*4040*/  LOP3.LUT R0, R2, R0, R7, 0xfe, !PT ;  /* 0x0000000002007212 */ /* 0x000fce00078efe07 */
.L_x_1064:
[----:B------:R-:W-:Y:S05]  /*4050*/  BSYNC.RECONVERGENT B0 ;  /* 0x0000000000007941 */ /* 0x000fea0003800200 */
.L_x_1063:
[----:B------:R-:W-:Y:S01]  /*4060*/  F2FP.F16.F32.PACK_AB R0, RZ, R0 ;  /* 0x00000000ff00723e */ /* 0x000fe200000000ff */
[----:B------:R-:W-:Y:S06]  /*4070*/  BRA `(.L_x_1043) ;  /* 0x0000000400187947 */ /* 0x000fec0003800000 */
.L_x_1061:
        /* <DEDUP_REMOVED lines=21> */
.L_x_1070:
[----:B------:R-:W-:Y:S05]  /*41d0*/  BSYNC.RECONVERGENT B1 ;  /* 0x0000000000017941 */ /* 0x000fea0003800200 */
.L_x_1069:
[----:B------:R-:W-:Y:S01]  /*41e0*/  IMAD.SHL.U32 R0, R0, 0x200000, RZ ;  /* 0x0020000000007824 */ /* 0x000fe200078e00ff */
[----:B------:R-:W-:-:S04]  /*41f0*/  LEA R2, R2, 0x37800000, 0x17 ;  /* 0x3780000002027811 */ /* 0x000fc800078eb8ff */
[----:B------:R-:W-:-:S07]  /*4200*/  LOP3.LUT R0, R2, R0, R7, 0xfe, !PT ;  /* 0x0000000002007212 */ /* 0x000fce00078efe07 */
.L_x_1068:
[----:B------:R-:W-:Y:S05]  /*4210*/  BSYNC.RECONVERGENT B0 ;  /* 0x0000000000007941 */ /* 0x000fea0003800200 */
.L_x_1067:
[----:B------:R-:W-:Y:S01]  /*4220*/  F2FP.F16.F32.PACK_AB R0, RZ, R0 ;  /* 0x00000000ff00723e */ /* 0x000fe200000000ff */
[----:B------:R-:W-:Y:S06]  /*4230*/  BRA `(.L_x_1043) ;  /* 0x0000000000a87947 */ /* 0x000fec0003800000 */
.L_x_1060:
        /* <DEDUP_REMOVED lines=14> */
.L_x_1074:
[----:B------:R-:W-:Y:S05]  /*4320*/  BSYNC.RECONVERGENT B0 ;  /* 0x0000000000007941 */ /* 0x000fea0003800200 */
.L_x_1073:
[----:B------:R-:W-:Y:S01]  /*4330*/  F2FP.F16.F32.PACK_AB R0, RZ, R0 ;  /* 0x00000000ff00723e */ /* 0x000fe200000000ff */
[----:B------:R-:W-:Y:S06]  /*4340*/  BRA `(.L_x_1043) ;  /* 0x0000000000647947 */ /* 0x000fec0003800000 */
.L_x_1048:
        /* <DEDUP_REMOVED lines=16> */
.L_x_1075:
[----:B------:R-:W-:Y:S01]  /*4450*/  PRMT R0, RZ, 0x7610, R0 ;  /* 0x00007610ff007816 */ /* 0x000fe20000000000 */
[----:B------:R-:W-:Y:S06]  /*4460*/  BRA `(.L_x_1043) ;  /* 0x00000000001c7947 */ /* 0x000fec0003800000 */
.L_x_1072:
[----:B------:R-:W2:Y:S02]  /*4470*/  LDG.E.64 R2, desc[UR36][R2.64] ;  /* 0x0000002402027981 */ /* 0x000ea4000c1e1b00 */
[----:B--2---:R-:W0:Y:S02]  /*4480*/  I2F.U64 R0, R2 ;  /* 0x0000000200007312 */ /* 0x004e240000301000 */
[----:B0-----:R-:W-:Y:S01]  /*4490*/  F2FP.F16.F32.PACK_AB R0, RZ, R0 ;  /* 0x00000000ff00723e */ /* 0x001fe200000000ff */
[----:B------:R-:W-:Y:S06]  /*44a0*/  BRA `(.L_x_1043) ;  /* 0x00000000000c7947 */ /* 0x000fec0003800000 */
.L_x_1071:
[----:B------:R-:W2:Y:S02]  /*44b0*/  LDG.E R2, desc[UR36][R2.64] ;  /* 0x0000002402027981 */ /* 0x000ea4000c1e1900 */
[----:B--2---:R-:W-:-:S04]  /*44c0*/  I2FP.F32.U32 R0, R2 ;  /* 0x0000000200007245 */ /* 0x004fc80000201000 */
[----:B------:R-:W-:-:S07]  /*44d0*/  F2FP.F16.F32.PACK_AB R0, RZ, R0 ;  /* 0x00000000ff00723e */ /* 0x000fce00000000ff */
.L_x_1043:
[----:B------:R-:W-:Y:S05]  /*44e0*/  BSYNC.RECONVERGENT B6 ;  /* 0x0000000000067941 */ /* 0x000fea0003800200 */
.L_x_1042:
[----:B------:R-:W4:Y:S01]  /*44f0*/  LDC.U8 R16, c[0x0][0x3a4] ;  /* 0x0000e900ff107b82 */ /* 0x000f220000000000 */
[CC--:B------:R-:W-:Y:S01]  /*4500*/  ISETP.GE.AND P1, PT, R19.reuse, R17.reuse, PT ;  /* 0x000000111300720c */ /* 0x0c0fe20003f26270 */
[C---:B0123--:R-:W-:Y:S01]  /*4510*/  VIADD R2, R19.reuse, 0x100 ;  /* 0x0000010013027836 */ /* 0x04ffe20000000000 */
[----:B------:R-:W-:Y:S01]  /*4520*/  BSSY.RECONVERGENT B0, `(.L_x_1076) ;  /* 0x0000022000007945 */ /* 0x000fe20003800200 */
[C---:B------:R-:W-:Y:S02]  /*4530*/  VIADD R4, R19.reuse, 0x180 ;  /* 0x0000018013047836 */ /* 0x040fe40000000000 */
[----:B------:R-:W-:Y:S01]  /*4540*/  VIADD R22, R19, 0x80 ;  /* 0x0000008013167836 */ /* 0x000fe20000000000 */
[-C--:B------:R-:W-:Y:S02]  /*4550*/  ISETP.GE.AND P2, PT, R2, R17.reuse, PT ;  /* 0x000000110200720c */ /* 0x080fe40003f46270 */
[-C--:B------:R-:W-:Y:S02]  /*4560*/  ISETP.GE.AND P0, PT, R4, R17.reuse, PT ;  /* 0x000000110400720c */ /* 0x080fe40003f06270 */
[----:B------:R-:W-:-:S03]  /*4570*/  ISETP.GE.AND P3, PT, R22, R17, PT ;  /* 0x000000111600720c */ /* 0x000fc60003f66270 */
[----:B------:R-:W-:Y:S10]  /*4580*/  @P1 BRA `(.L_x_1077) ;  /* 0x00000000006c1947 */ /* 0x000ff40003800000 */
[----:B-----5:R-:W-:Y:S02]  /*4590*/  HADD2.F32 R24, -RZ, R24.H0_H0 ;  /* 0x20000018ff187230 */ /* 0x020fe40000004100 */
        /* <DEDUP_REMOVED lines=25> */
[----:B------:R-:W-:-:S07]  /*4730*/  F2FP.F16.F32.PACK_AB R4, RZ, R4 ;  /* 0x00000004ff04723e */ /* 0x000fce00000000ff */
.L_x_1077:
[----:B------:R-:W-:Y:S05]  /*4740*/  BSYNC.RECONVERGENT B0 ;  /* 0x0000000000007941 */ /* 0x000fea0003800200 */
.L_x_1076:
[----:B------:R-:W-:Y:S04]  /*4750*/  BSSY.RECONVERGENT B0, `(.L_x_1078) ;  /* 0x000001d000007945 */ /* 0x000fe80003800200 */
[----:B------:R-:W-:Y:S05]  /*4760*/  @P3 BRA `(.L_x_1079) ;  /* 0x00000000006c3947 */ /* 0x000fea0003800000 */
[----:B-----5:R-:W-:Y:S02]  /*4770*/  HADD2.F32 R23, -RZ, R23.H0_H0 ;  /* 0x20000017ff177230 */ /* 0x020fe40000004100 */
[----:B------:R-:W-:-:S03]  /*4780*/  IMAD.MOV.U32 R2, RZ, RZ, 0x3f000000 ;  /* 0x3f000000ff027424 */ /* 0x000fc600078e00ff */
[C---:B------:R-:W-:Y:S01]  /*4790*/  FSETP.GT.FTZ.AND P3, PT, |R23|.reuse, 0.56000000238418579102, PT ;  /* 0x3f0f5c291700780b */ /* 0x040fe20003f74200 */
[C---:B------:R-:W-:Y:S01]  /*47a0*/  FFMA.FTZ R2, |R23|.reuse, -R2, 0.5 ;  /* 0x3f00000017027423 */ /* 0x040fe20000010a02 */
[----:B------:R-:W-:-:S03]  /*47b0*/  FSETP.NEU.FTZ.AND P4, PT, |R23|, 1, PT ;  /* 0x3f8000001700780b */ /* 0x000fc60003f9d200 */
[----:B------:R-:W0:Y:S02]  /*47c0*/  MUFU.RSQ R3, R2 ;  /* 0x0000000200037308 */ /* 0x000e240000001400 */
[----:B0-----:R-:W-:Y:S01]  /*47d0*/  FMUL.FTZ R5, R2, R3 ;  /* 0x0000000302057220 */ /* 0x001fe20000410000 */
[----:B------:R-:W-:Y:S01]  /*47e0*/  FMUL.FTZ R6, R3, -0.5 ;  /* 0xbf00000003067820 */ /* 0x000fe20000410000 */
[----:B------:R-:W-:-:S03]  /*47f0*/  FADD.FTZ R3, |R23|, -RZ ;  /* 0x800000ff17037221 */ /* 0x000fc60000010200 */
[----:B------:R-:W-:-:S04]  /*4800*/  FFMA.FTZ R6, R5, R6, 0.5 ;  /* 0x3f00000005067423 */ /* 0x000fc80000010006 */
[----:B------:R-:W-:-:S05]  /*4810*/  FFMA.FTZ R6, R5, R6, R5 ;  /* 0x0000000605067223 */ /* 0x000fca0000010005 */
[----:B------:R-:W-:Y:S01]  /*4820*/  @P3 FSEL R3, R6, RZ, P4 ;  /* 0x000000ff06033208 */ /* 0x000fe20002000000 */
[----:B------:R-:W-:-:S04]  /*4830*/  IMAD.MOV.U32 R6, RZ, RZ, 0x3d4dd2f7 ;  /* 0x3d4dd2f7ff067424 */ /* 0x000fc800078e00ff */
        /* <DEDUP_REMOVED lines=13> */
[----:B------:R-:W-:-:S07]  /*4910*/  F2FP.F16.F32.PACK_AB R26, RZ, R26 ;  /* 0x0000001aff1a723e */ /* 0x000fce00000000ff */
.L_x_1079:
[----:B------:R-:W-:Y:S05]  /*4920*/  BSYNC.RECONVERGENT B0 ;  /* 0x0000000000007941 */ /* 0x000fea0003800200 */
.L_x_1078:
        /* <DEDUP_REMOVED lines=29> */
.L_x_1081:
[----:B------:R-:W-:Y:S05]  /*4b00*/  BSYNC.RECONVERGENT B0 ;  /* 0x0000000000007941 */ /* 0x000fea0003800200 */
.L_x_1080:
        /* <DEDUP_REMOVED lines=29> */
.L_x_1083:
[----:B------:R-:W-:Y:S05]  /*4ce0*/  BSYNC.RECONVERGENT B0 ;  /* 0x0000000000007941 */ /* 0x000fea0003800200 */
.L_x_1082:
[----:B------:R-:W-:Y:S04]  /*4cf0*/  BSSY.RECONVERGENT B6, `(.L_x_1084) ;  /* 0x000010e000067945 */ /* 0x000fe80003800200 */
[----:B------:R-:W-:Y:S05]  /*4d00*/  @P1 BRA `(.L_x_1085) ;  /* 0x0000001000301947 */ /* 0x000fea0003800000 */
[----:B------:R-:W0:Y:S01]  /*4d10*/  LDCU UR4, c[0x0][0x3a8] ;  /* 0x00007500ff0477ac */ /* 0x000e220008000800 */
[----:B------:R-:W1:Y:S01]  /*4d20*/  LDC.64 R2, c[0x0][0x388] ;  /* 0x0000e200ff027b82 */ /* 0x000e620000000a00 */
[----:B-----5:R-:W-:Y:S01]  /*4d30*/  IMAD R0, R18, 0x200, R19 ;  /* 0x0000020012007824 */ /* 0x020fe200078e0213 */
[----:B----4-:R-:W-:-:S03]  /*4d40*/  PRMT R6, R16, 0x9910, RZ ;  /* 0x0000991010067816 */ /* 0x010fc600000000ff */
[----:B0-----:R-:W-:Y:S02]  /*4d50*/  IMAD R5, R0, UR4, RZ ;  /* 0x0000000400057c24 */ /* 0x001fe4000f8e02ff */
[----:B------:R-:W-:-:S05]  /*4d60*/  IMAD.MOV.U32 R0, RZ, RZ, R6 ;  /* 0x000000ffff007224 */ /* 0x000fca00078e0006 */
[----:B------:R-:W-:Y:S02]  /*4d70*/  ISETP.GT.AND P0, PT, R0, 0x9, PT ;  /* 0x000000090000780c */ /* 0x000fe40003f04270 */
[----:B-1----:R-:W-:-:S05]  /*4d80*/  IADD3 R2, P1, PT, R5, R2, RZ ;  /* 0x0000000205027210 */ /* 0x002fca0007f3e0ff */
        /* <DEDUP_REMOVED lines=10> */
[----:B------:R-:W-:Y:S02]  /*4e30*/  HADD2.F32 R4, -RZ, R4.H0_H0 ;  /* 0x20000004ff047230 */ /* 0x000fe40000004100 */
[----:B------:R-:W-:Y:S02]  /*4e40*/  IMAD.MOV.U32 R19, RZ, RZ, R22 ;  /* 0x000000ffff137224 */ /* 0x000fe400078e0016 */
[----:B------:R-:W0:Y:S02]  /*4e50*/  F2I.FTZ.TRUNC.NTZ R5, R4 ;  /* 0x0000000400057305 */ /* 0x000e24000021f100 */
[----:B0-----:R3:W-:Y:S01]  /*4e60*/  STG.E.U8 desc[UR36][R2.64], R5 ;  /* 0x0000000502007986 */ /* 0x0017e2000c101124 */
[----:B------:R-:W-:Y:S05]  /*4e70*/  BRA `(.L_x_1085) ;  /* 0x0000000c00d47947 */ /* 0x000fea0003800000 */
.L_x_1089:
[----:B------:R-:W-:Y:S02]  /*4e80*/  HADD2.F32 R5, -RZ, R4.H0_H0 ;  /* 0x20000004ff057230 */ /* 0x000fe40000004100 */
[----:B------:R-:W-:-:S04]  /*4e90*/  IMAD.MOV.U32 R19, RZ, RZ, R22 ;  /* 0x000000ffff137224 */ /* 0x000fc800078e0016 */
[----:B------:R-:W0:Y:S02]  /*4ea0*/  F2I.S64.TRUNC R4, R5 ;  /* 0x0000000500047311 */ /* 0x000e24000020d900 */
[----:B0-----:R0:W-:Y:S01]  /*4eb0*/  STG.E.U8 desc[UR36][R2.64], R4 ;  /* 0x0000000402007986 */ /* 0x0011e2000c101124 */
[----:B------:R-:W-:Y:S05]  /*4ec0*/  BRA `(.L_x_1085) ;  /* 0x0000000c00c07947 */ /* 0x000fea0003800000 */
.L_x_1088:
[----:B------:R-:W-:-:S13]  /*4ed0*/  ISETP.NE.AND P0, PT, R0, 0x2, PT ;  /* 0x000000020000780c */ /* 0x000fda0003f05270 */
[----:B------:R-:W-:Y:S05]  /*4ee0*/  @!P0 BRA `(.L_x_1091) ;  /* 0x0000000000388947 */ /* 0x000fea0003800000 */
[----:B------:R-:W-:-:S13]  /*4ef0*/  ISETP.NE.AND P0, PT, R0, 0x3, PT ;  /* 0x000000030000780c */ /* 0x000fda0003f05270 */
[----:B------:R-:W-:Y:S05]  /*4f00*/  @!P0 BRA `(.L_x_1092) ;  /* 0x00000000001c8947 */ /* 0x000fea0003800000 */
[----:B------:R-:W-:-:S13]  /*4f10*/  ISETP.NE.AND P0, PT, R0, 0x4, PT ;  /* 0x000000040000780c */ /* 0x000fda0003f05270 */
[----:B------:R-:W-:Y:S05]  /*4f20*/  @P0 BRA `(.L_x_1090) ;  /* 0x0000000800f80947 */ /* 0x000fea0003800000 */
[----:B------:R-:W-:Y:S02]  /*4f30*/  HADD2.F32 R4, -RZ, R4.H0_H0 ;  /* 0x20000004ff047230 */ /* 0x000fe40000004100 */
[----:B------:R-:W-:-:S04]  /*4f40*/  IMAD.MOV.U32 R19, RZ, RZ, R22 ;  /* 0x000000ffff137224 */ /* 0x000fc800078e0016 */
[----:B------:R-:W0:Y:S02]  /*4f50*/  F2I.S64.TRUNC R4, R4 ;  /* 0x0000000400047311 */ /* 0x000e24000020d900 */
[----:B0-----:R1:W-:Y:S01]  /*4f60*/  STG.E.64 desc[UR36][R2.64], R4 ;  /* 0x0000000402007986 */ /* 0x0013e2000c101b24 */
[----:B------:R-:W-:Y:S05]  /*4f70*/  BRA `(.L_x_1085) ;  /* 0x0000000c00947947 */ /* 0x000fea0003800000 */
.L_x_1092:
[----:B------:R-:W-:Y:S02]  /*4f80*/  HADD2.F32 R4, -RZ, R4.H0_H0 ;  /* 0x20000004ff047230 */ /* 0x000fe40000004100 */
[----:B------:R-:W-:Y:S02]  /*4f90*/  IMAD.MOV.U32 R19, RZ, RZ, R22 ;  /* 0x000000ffff137224 */ /* 0x000fe400078e0016 */
[----:B------:R-:W0:Y:S02]  /*4fa0*/  F2I.FTZ.TRUNC.NTZ R5, R4 ;  /* 0x0000000400057305 */ /* 0x000e24000021f100 */
[----:B0-----:R2:W-:Y:S01]  /*4fb0*/  STG.E desc[UR36][R2.64], R5 ;  /* 0x0000000502007986 */ /* 0x0015e2000c101924 */
[----:B------:R-:W-:Y:S05]  /*4fc0*/  BRA `(.L_x_1085) ;  /* 0x0000000c00807947 */ /* 0x000fea0003800000 */
.L_x_1091:
[----:B------:R-:W-:Y:S02]  /*4fd0*/  HADD2.F32 R4, -RZ, R4.H0_H0 ;  /* 0x20000004ff047230 */ /* 0x000fe40000004100 */
[----:B------:R-:W-:Y:S02]  /*4fe0*/  IMAD.MOV.U32 R19, RZ, RZ, R22 ;  /* 0x000000ffff137224 */ /* 0x000fe400078e0016 */
[----:B------:R-:W0:Y:S02]  /*4ff0*/  F2I.FTZ.TRUNC.NTZ R5, R4 ;  /* 0x0000000400057305 */ /* 0x000e24000021f100 */
[----:B0-----:R0:W-:Y:S01]  /*5000*/  STG.E.U16 desc[UR36][R2.64], R5 ;  /* 0x0000000502007986 */ /* 0x0011e2000c101524 */
[----:B------:R-:W-:Y:S05]  /*5010*/  BRA `(.L_x_1085) ;  /* 0x0000000c006c7947 */ /* 0x000fea0003800000 */
.L_x_1087:
[----:B------:R-:W-:-:S13]  /*5020*/  ISETP.GT.AND P0, PT, R0, 0x6, PT ;  /* 0x000000060000780c */ /* 0x000fda0003f04270 */
[----:B------:R-:W-:Y:S05]  /*5030*/  @P0 BRA `(.L_x_1093) ;  /* 0x00000000002c0947 */ /* 0x000fea0003800000 */
[----:B------:R-:W-:-:S13]  /*5040*/  ISETP.NE.AND P0, PT, R0, 0x5, PT ;  /* 0x000000050000780c */ /* 0x000fda0003f05270 */
[----:B------:R-:W-:Y:S05]  /*5050*/  @!P0 BRA `(.L_x_1094) ;  /* 0x0000000000188947 */ /* 0x000fea0003800000 */
[----:B------:R-:W-:-:S13]  /*5060*/  ISETP.NE.AND P0, PT, R0, 0x6, PT ;  /* 0x000000060000780c */ /* 0x000fda0003f05270 */
[----:B------:R-:W-:Y:S05]  /*5070*/  @P0 BRA `(.L_x_1090) ;  /* 0x0000000800a40947 */ /* 0x000fea0003800000 */
[----:B------:R-:W-:Y:S02]  /*5080*/  HADD2.F32 R5, -RZ, R4.H0_H0 ;  /* 0x20000004ff057230 */ /* 0x000fe40000004100 */
[----:B------:R-:W-:-:S03]  /*5090*/  IMAD.MOV.U32 R19, RZ, RZ, R22 ;  /* 0x000000ffff137224 */ /* 0x000fc600078e0016 */
[----:B------:R0:W-:Y:S01]  /*50a0*/  STG.E desc[UR36][R2.64], R5 ;  /* 0x0000000502007986 */ /* 0x0001e2000c101924 */
[----:B------:R-:W-:Y:S05]  /*50b0*/  BRA `(.L_x_1085) ;  /* 0x0000000c00447947 */ /* 0x000fea0003800000 */
.L_x_1094:
[----:B------:R0:W-:Y:S01]  /*50c0*/  STG.E.U16 desc[UR36][R2.64], R4 ;  /* 0x0000000402007986 */ /* 0x0001e2000c101524 */
[----:B------:R-:W-:Y:S01]  /*50d0*/  IMAD.MOV.U32 R19, RZ, RZ, R22 ;  /* 0x000000ffff137224 */ /* 0x000fe200078e0016 */
[----:B------:R-:W-:Y:S06]  /*50e0*/  BRA `(.L_x_1085) ;  /* 0x0000000c00387947 */ /* 0x000fec0003800000 */
.L_x_1093:
[----:B------:R-:W-:-:S13]  /*50f0*/  ISETP.NE.AND P0, PT, R0, 0x7, PT ;  /* 0x000000070000780c */ /* 0x000fda0003f05270 */
[----:B------:R-:W-:Y:S05]  /*5100*/  @!P0 BRA `(.L_x_1095) ;  /* 0x00000000003c8947 */ /* 0x000fea0003800000 */
[----:B------:R-:W-:-:S13]  /*5110*/  ISETP.NE.AND P0, PT, R0, 0x8, PT ;  /* 0x000000080000780c */ /* 0x000fda0003f05270 */
[----:B------:R-:W-:Y:S05]  /*5120*/  @!P0 BRA `(.L_x_1096) ;  /* 0x00000000001c8947 */ /* 0x000fea0003800000 */
[----:B------:R-:W-:-:S13]  /*5130*/  ISETP.NE.AND P0, PT, R0, 0x9, PT ;  /* 0x000000090000780c */ /* 0x000fda0003f05270 */
[----:B------:R-:W-:Y:S05]  /*5140*/  @P0 BRA `(.L_x_1090) ;  /* 0x0000000800700947 */ /* 0x000fea0003800000 */
[----:B------:R-:W-:Y:S02]  /*5150*/  HADD2.F32 R4, -RZ, R4.H0_H0 ;  /* 0x20000004ff047230 */ /* 0x000fe40000004100 */
[----:B------:R-:W-:Y:S02]  /*5160*/  IMAD.MOV.U32 R5, RZ, RZ, RZ ;  /* 0x000000ffff057224 */ /* 0x000fe400078e00ff */
[----:B------:R-:W-:-:S03]  /*5170*/  IMAD.MOV.U32 R19, RZ, RZ, R22 ;  /* 0x000000ffff137224 */ /* 0x000fc600078e0016 */
[----:B------:R0:W-:Y:S01]  /*5180*/  STG.E.64 desc[UR36][R2.64], R4 ;  /* 0x0000000402007986 */ /* 0x0001e2000c101b24 */
[----:B------:R-:W-:Y:S05]  /*5190*/  BRA `(.L_x_1085) ;  /* 0x0000000c000c7947 */ /* 0x000fea0003800000 */
.L_x_1096:
[----:B------:R-:W-:Y:S02]  /*51a0*/  HADD2.F32 R0, -RZ, R4.H0_H0 ;  /* 0x20000004ff007230 */ /* 0x000fe40000004100 */
[----:B------:R-:W-:-:S03]  /*51b0*/  IMAD.MOV.U32 R19, RZ, RZ, R22 ;  /* 0x000000ffff137224 */ /* 0x000fc600078e0016 */
[----:B------:R-:W-:-:S04]  /*51c0*/  F2FP.F16.F32.PACK_AB R0, RZ, R0 ;  /* 0x00000000ff00723e */ /* 0x000fc800000000ff */
[----:B------:R-:W-:-:S05]  /*51d0*/  PRMT R0, R0, 0x5410, RZ ;  /* 0x0000541000007816 */ /* 0x000fca00000000ff */
[----:B------:R0:W-:Y:S01]  /*51e0*/  STG.E desc[UR36][R2.64], R0 ;  /* 0x0000000002007986 */ /* 0x0001e2000c101924 */
[----:B------:R-:W-:Y:S05]  /*51f0*/  BRA `(.L_x_1085) ;  /* 0x0000000800f47947 */ /* 0x000fea0003800000 */
.L_x_1095:
[----:B------:R-:W-:Y:S02]  /*5200*/  HADD2.F32 R4, -RZ, R4.H0_H0 ;  /* 0x20000004ff047230 */ /* 0x000fe40000004100 */
[----:B------:R-:W-:-:S03]  /*5210*/  IMAD.MOV.U32 R19, RZ, RZ, R22 ;  /* 0x000000ffff137224 */ /* 0x000fc600078e0016 */
[----:B------:R-:W-:-:S06]  /*5220*/  FMUL.FTZ R4, R4, 1 ;  /* 0x3f80000004047820 */ /* 0x000fcc0000410000 */
[----:B------:R-:W0:Y:S02]  /*5230*/  F2F.F64.F32 R4, R4 ;  /* 0x0000000400047310 */ /* 0x000e240000201800 */
[----:B0-----:R0:W-:Y:S01]  /*5240*/  STG.E.64 desc[UR36][R2.64], R4 ;  /* 0x0000000402007986 */ /* 0x0011e2000c101b24 */
[----:B------:R-:W-:Y:S05]  /*5250*/  BRA `(.L_x_1085) ;  /* 0x0000000800dc7947 */ /* 0x000fea0003800000 */
.L_x_1086:
        /* <DEDUP_REMOVED lines=10> */
[----:B------:R-:W-:-:S04]  /*5300*/  FSETP.NEU.FTZ.AND P0, PT, R4, RZ, PT ;  /* 0x000000ff0400720b */ /* 0x000fc80003f1d000 */
[----:B------:R-:W-:-:S05]  /*5310*/  SEL R5, RZ, 0x1, !P0 ;  /* 0x00000001ff057807 */ /* 0x000fca0004000000 */
[----:B------:R0:W-:Y:S01]  /*5320*/  STG.E.U8 desc[UR36][R2.64], R5 ;  /* 0x0000000502007986 */ /* 0x0001e2000c101124 */
[----:B------:R-:W-:Y:S05]  /*5330*/  BRA `(.L_x_1085) ;  /* 0x0000000800a47947 */ /* 0x000fea0003800000 */
.L_x_1099:
[----:B------:R-:W-:Y:S01]  /*5340*/  HADD2.F32 R4, -RZ, R4.H0_H0 ;  /* 0x20000004ff047230 */ /* 0x000fe20000004100 */
[----:B------:R-:W-:Y:S01]  /*5350*/  CS2R R6, SRZ ;  /* 0x0000000000067805 */ /* 0x000fe2000001ff00 */
[----:B------:R-:W-:-:S03]  /*5360*/  IMAD.MOV.U32 R19, RZ, RZ, R22 ;  /* 0x000000ffff137224 */ /* 0x000fc600078e0016 */
[----:B------:R-:W-:-:S06]  /*5370*/  FMUL.FTZ R4, R4, 1 ;  /* 0x3f80000004047820 */ /* 0x000fcc0000410000 */
[----:B------:R-:W0:Y:S02]  /*5380*/  F2F.F64.F32 R4, R4 ;  /* 0x0000000400047310 */ /* 0x000e240000201800 */
[----:B0-----:R0:W-:Y:S01]  /*5390*/  STG.E.128 desc[UR36][R2.64], R4 ;  /* 0x0000000402007986 */ /* 0x0011e2000c101d24 */
[----:B------:R-:W-:Y:S05]  /*53a0*/  BRA `(.L_x_1085) ;  /* 0x0000000800887947 */ /* 0x000fea0003800000 */
.L_x_1098:
[----:B------:R-:W-:-:S13]  /*53b0*/  ISETP.NE.AND P0, PT, R0, 0xf, PT ;  /* 0x0000000f0000780c */ /* 0x000fda0003f05270 */
[----:B------:R-:W-:Y:S05]  /*53c0*/  @!P0 BRA `(.L_x_1100) ;  /* 0x0000000000a88947 */ /* 0x000fea0003800000 */
[----:B------:R-:W-:-:S13]  /*53d0*/  ISETP.NE.AND P0, PT, R0, 0x17, PT ;  /* 0x000000170000780c */ /* 0x000fda0003f05270 */
[----:B------:R-:W-:Y:S05]  /*53e0*/  @!P0 BRA `(.L_x_1101) ;  /* 0x0000000000508947 */ /* 0x000fea0003800000 */
[----:B------:R-:W-:-:S13]  /*53f0*/  ISETP.NE.AND P0, PT, R0, 0x18, PT ;  /* 0x000000180000780c */ /* 0x000fda0003f05270 */
[----:B------:R-:W-:Y:S05]  /*5400*/  @P0 BRA `(.L_x_1090) ;  /* 0x0000000400c00947 */ /* 0x000fea0003800000 */
        /* <DEDUP_REMOVED lines=13> */
.L_x_1103:
[----:B------:R-:W-:Y:S05]  /*54e0*/  BSYNC.RECONVERGENT B0 ;  /* 0x0000000000007941 */ /* 0x000fea0003800200 */
.L_x_1102:
[----:B------:R-:W-:Y:S01]  /*54f0*/  LOP3.LUT R5, R0, 0x80, R5, 0xf8, !PT ;  /* 0x0000008000057812 */ /* 0x000fe200078ef805 */
[----:B------:R-:W-:-:S04]  /*5500*/  IMAD.MOV.U32 R19, RZ, RZ, R22 ;  /* 0x000000ffff137224 */ /* 0x000fc800078e0016 */
[----:B------:R0:W-:Y:S01]  /*5510*/  STG.E.U8 desc[UR36][R2.64], R5 ;  /* 0x0000000502007986 */ /* 0x0001e2000c101124 */
[----:B------:R-:W-:Y:S05]  /*5520*/  BRA `(.L_x_1085) ;  /* 0x0000000800287947 */ /* 0x000fea0003800000 */
.L_x_1101:
        /* <DEDUP_REMOVED lines=15> */
.L_x_1105:
[----:B------:R-:W-:Y:S05]  /*5620*/  BSYNC.RECONVERGENT B0 ;  /* 0x0000000000007941 */ /* 0x000fea0003800200 */
.L_x_1104:
[----:B------:R-:W-:Y:S01]  /*5630*/  LOP3.LUT R5, R0, 0x80, R5, 0xf8, !PT ;  /* 0x0000008000057812 */ /* 0x000fe200078ef805 */
[----:B------:R-:W-:-:S04]  /*5640*/  IMAD.MOV.U32 R19, RZ, RZ, R22 ;  /* 0x000000ffff137224 */ /* 0x000fc800078e0016 */
[----:B------:R0:W-:Y:S01]  /*5650*/  STG.E.U8 desc[UR36][R2.64], R5 ;  /* 0x0000000502007986 */ /* 0x0001e2000c101124 */
[----:B------:R-:W-:Y:S05]  /*5660*/  BRA `(.L_x_1085) ;  /* 0x0000000400d87947 */ /* 0x000fea0003800000 */
.L_x_1100:
[----:B------:R-:W-:Y:S02]  /*5670*/  HADD2.F32 R0, -RZ, R4.H0_H0 ;  /* 0x20000004ff007230 */ /* 0x000fe40000004100 */
[----:B------:R-:W-:-:S03]  /*5680*/  IMAD.MOV.U32 R19, RZ, RZ, R22 ;  /* 0x000000ffff137224 */ /* 0x000fc600078e0016 */
[----:B------:R-:W-:-:S05]  /*5690*/  F2FP.BF16.F32.PACK_AB R0, RZ, R0 ;  /* 0x00000000ff00723e */ /* 0x000fca00000010ff */
[----:B------:R0:W-:Y:S01]  /*56a0*/  STG.E.U16 desc[UR36][R2.64], R0 ;  /* 0x0000000002007986 */ /* 0x0001e2000c101524 */
[----:B------:R-:W-:Y:S05]  /*56b0*/  BRA `(.L_x_1085) ;  /* 0x0000000400c47947 */ /* 0x000fea0003800000 */
.L_x_1097:
        /* <DEDUP_REMOVED lines=10> */
[----:B------:R-:W0:Y:S02]  /*5760*/  F2I.FTZ.U32.TRUNC.NTZ R5, R5 ;  /* 0x0000000500057305 */ /* 0x000e24000021f000 */
[----:B0-----:R0:W-:Y:S01]  /*5770*/  STG.E.U16 desc[UR36][R2.64], R5 ;  /* 0x0000000502007986 */ /* 0x0011e2000c101524 */
[----:B------:R-:W-:Y:S05]  /*5780*/  BRA `(.L_x_1085) ;  /* 0x0000000400907947 */ /* 0x000fea0003800000 */
.L_x_1108:
        /* <DEDUP_REMOVED lines=13> */
.L_x_1111:
[----:B------:R-:W-:-:S04]  /*5860*/  SHF.R.U32.HI R0, RZ, 0x14, R5 ;  /* 0x00000014ff007819 */ /* 0x000fc80000011605 */
[----:B------:R-:W-:-:S04]  /*5870*/  LOP3.LUT R0, R0, 0x1, RZ, 0xc0, !PT ;  /* 0x0000000100007812 */ /* 0x000fc800078ec0ff */
[----:B------:R-:W-:-:S04]  /*5880*/  IADD3 R0, PT, PT, R5, 0x487ffff, R0 ;  /* 0x0487ffff05007810 */ /* 0x000fc80007ffe000 */
[----:B------:R-:W-:-:S04]  /*5890*/  SHF.R.U32.HI R0, RZ, 0x14, R0 ;  /* 0x00000014ff007819 */ /* 0x000fc80000011600 */
[----:B------:R-:W-:-:S07]  /*58a0*/  LOP3.LUT R4, R0, 0xff, RZ, 0xc0, !PT ;  /* 0x000000ff00047812 */ /* 0x000fce00078ec0ff */
.L_x_1112:
[----:B------:R-:W-:-:S04]  /*58b0*/  SHF.R.U32.HI R5, RZ, 0x18, R5 ;  /* 0x00000018ff057819 */ /* 0x000fc80000011605 */
[----:B------:R-:W-:-:S04]  /*58c0*/  LOP3.LUT R4, R4, 0x80, R5, 0xf8, !PT ;  /* 0x0000008004047812 */ /* 0x000fc800078ef805 */
[----:B------:R-:W-:-:S07]  /*58d0*/  PRMT R0, R4, 0x7610, R0 ;  /* 0x0000761004007816 */ /* 0x000fce0000000000 */
.L_x_1110:
[----:B------:R-:W-:Y:S05]  /*58e0*/  BSYNC.RECONVERGENT B0 ;  /* 0x0000000000007941 */ /* 0x000fea0003800200 */
.L_x_1109:
[----:B------:R0:W-:Y:S01]  /*58f0*/  STG.E.U8 desc[UR36][R2.64], R0 ;  /* 0x0000000002007986 */ /* 0x0001e2000c101124 */
[----:B------:R-:W-:Y:S01]  /*5900*/  IMAD.MOV.U32 R19, RZ, RZ, R22 ;  /* 0x000000ffff137224 */ /* 0x000fe200078e0016 */
[----:B------:R-:W-:Y:S06]  /*5910*/  BRA `(.L_x_1085) ;  /* 0x00000004002c7947 */ /* 0x000fec0003800000 */
.L_x_1107:
        /* <DEDUP_REMOVED lines=13> */
.L_x_1115:
[----:B------:R-:W-:-:S04]  /*59f0*/  SHF.R.U32.HI R0, RZ, 0x15, R5 ;  /* 0x00000015ff007819 */ /* 0x000fc80000011605 */
[----:B------:R-:W-:-:S04]  /*5a00*/  LOP3.LUT R0, R0, 0x1, RZ, 0xc0, !PT ;  /* 0x0000000100007812 */ /* 0x000fc800078ec0ff */
[----:B------:R-:W-:-:S04]  /*5a10*/  IADD3 R0, PT, PT, R5, 0x88fffff, R0 ;  /* 0x088fffff05007810 */ /* 0x000fc80007ffe000 */
[----:B------:R-:W-:-:S04]  /*5a20*/  SHF.R.U32.HI R0, RZ, 0x15, R0 ;  /* 0x00000015ff007819 */ /* 0x000fc80000011600 */
[----:B------:R-:W-:-:S07]  /*5a30*/  LOP3.LUT R4, R0, 0xff, RZ, 0xc0, !PT ;  /* 0x000000ff00047812 */ /* 0x000fce00078ec0ff */
.L_x_1116:
[----:B------:R-:W-:-:S04]  /*5a40*/  SHF.R.U32.HI R5, RZ, 0x18, R5 ;  /* 0x00000018ff057819 */ /* 0x000fc80000011605 */
[----:B------:R-:W-:-:S04]  /*5a50*/  LOP3.LUT R4, R4, 0x80, R5, 0xf8, !PT ;  /* 0x0000008004047812 */ /* 0x000fc800078ef805 */
[----:B------:R-:W-:-:S07]  /*5a60*/  PRMT R0, R4, 0x7610, R0 ;  /* 0x0000761004007816 */ /* 0x000fce0000000000 */
.L_x_1114:
[----:B------:R-:W-:Y:S05]  /*5a70*/  BSYNC.RECONVERGENT B0 ;  /* 0x0000000000007941 */ /* 0x000fea0003800200 */
.L_x_1113:
[----:B------:R0:W-:Y:S01]  /*5a80*/  STG.E.U8 desc[UR36][R2.64], R0 ;  /* 0x0000000002007986 */ /* 0x0001e2000c101124 */
[----:B------:R-:W-:Y:S01]  /*5a90*/  IMAD.MOV.U32 R19, RZ, RZ, R22 ;  /* 0x000000ffff137224 */ /* 0x000fe200078e0016 */
[----:B------:R-:W-:Y:S06]  /*5aa0*/  BRA `(.L_x_1085) ;  /* 0x0000000000c87947 */ /* 0x000fec0003800000 */
.L_x_1106:
[----:B------:R-:W-:-:S13]  /*5ab0*/  ISETP.NE.AND P0, PT, R0, 0x1c, PT ;  /* 0x0000001c0000780c */ /* 0x000fda0003f05270 */
[----:B------:R-:W-:Y:S05]  /*5ac0*/  @!P0 BRA `(.L_x_1117) ;  /* 0x0000000000b08947 */ /* 0x000fea0003800000 */
[----:B------:R-:W-:-:S13]  /*5ad0*/  ISETP.NE.AND P0, PT, R0, 0x1d, PT ;  /* 0x0000001d0000780c */ /* 0x000fda0003f05270 */
[----:B------:R-:W-:Y:S05]  /*5ae0*/  @!P0 BRA `(.L_x_1118) ;  /* 0x0000000000948947 */ /* 0x000fea0003800000 */
[----:B------:R-:W-:-:S13]  /*5af0*/  ISETP.NE.AND P0, PT, R0, 0x2c, PT ;  /* 0x0000002c0000780c */ /* 0x000fda0003f05270 */
[----:B------:R-:W-:Y:S05]  /*5b00*/  @!P0 BRA `(.L_x_1119) ;  /* 0x0000000000488947 */ /* 0x000fea0003800000 */
.L_x_1090:
        /* <DEDUP_REMOVED lines=16> */
.L_x_1120:
[----:B------:R-:W-:Y:S01]  /*5c10*/  IMAD.MOV.U32 R19, RZ, RZ, R22 ;  /* 0x000000ffff137224 */ /* 0x000fe200078e0016 */
[----:B------:R-:W-:Y:S06]  /*5c20*/  BRA `(.L_x_1085) ;  /* 0x0000000000687947 */ /* 0x000fec0003800000 */
.L_x_1119:
[----:B------:R-:W-:Y:S02]  /*5c30*/  HADD2.F32 R5, -RZ, R4.H0_H0 ;  /* 0x20000004ff057230 */ /* 0x000fe40000004100 */
        /* <DEDUP_REMOVED lines=16> */
.L_x_1118:
[----:B------:R-:W-:Y:S02]  /*5d40*/  HADD2.F32 R4, -RZ, R4.H0_H0 ;  /* 0x20000004ff047230 */ /* 0x000fe40000004100 */
[----:B------:R-:W-:-:S04]  /*5d50*/  IMAD.MOV.U32 R19, RZ, RZ, R22 ;  /* 0x000000ffff137224 */ /* 0x000fc800078e0016 */
[----:B------:R-:W0:Y:S02]  /*5d60*/  F2I.U64.TRUNC R4, R4 ;  /* 0x0000000400047311 */ /* 0x000e24000020d800 */
[----:B0-----:R0:W-:Y:S01]  /*5d70*/  STG.E.64 desc[UR36][R2.64], R4 ;  /* 0x0000000402007986 */ /* 0x0011e2000c101b24 */
[----:B------:R-:W-:Y:S05]  /*5d80*/  BRA `(.L_x_1085) ;  /* 0x0000000000107947 */ /* 0x000fea0003800000 */
.L_x_1117:
[----:B------:R-:W-:Y:S02]  /*5d90*/  HADD2.F32 R4, -RZ, R4.H0_H0 ;  /* 0x20000004ff047230 */ /* 0x000fe40000004100 */
[----:B------:R-:W-:Y:S02]  /*5da0*/  IMAD.MOV.U32 R19, RZ, RZ, R22 ;  /* 0x000000ffff137224 */ /* 0x000fe400078e0016 */
[----:B------:R-:W0:Y:S02]  /*5db0*/  F2I.FTZ.U32.TRUNC.NTZ R5, R4 ;  /* 0x0000000400057305 */ /* 0x000e24000021f000 */
[----:B0-----:R0:W-:Y:S03]  /*5dc0*/  STG.E desc[UR36][R2.64], R5 ;  /* 0x0000000502007986 */ /* 0x0011e6000c101924 */
.L_x_1085:
[----:B------:R-:W-:Y:S05]  /*5dd0*/  BSYNC.RECONVERGENT B6 ;  /* 0x0000000000067941 */ /* 0x000fea0003800200 */
.L_x_1084:
[----:B------:R-:W-:Y:S01]  /*5de0*/  ISETP.GE.AND P0, PT, R19, R17, PT ;  /* 0x000000111300720c */ /* 0x000fe20003f06270 */
[----:B------:R-:W-:-:S12]  /*5df0*/  BSSY.RECONVERGENT B6, `(.L_x_1121) ;  /* 0x00001f0000067945 */ /* 0x000fd80003800200 */
[----:B------:R-:W-:Y:S05]  /*5e00*/  @P0 BRA `(.L_x_1122) ;  /* 0x0000001c00b80947 */ /* 0x000fea0003800000 */
[----:B------:R-:W4:Y:S01]  /*5e10*/  LDCU UR4, c[0x0][0x3a8] ;  /* 0x00007500ff0477ac */ /* 0x000f220008000800 */
[----:B0123--:R-:W0:Y:S01]  /*5e20*/  LDC.64 R2, c[0x0][0x388] ;  /* 0x0000e200ff027b82 */ /* 0x00fe220000000a00 */
[----:B-----5:R-:W-:Y:S01]  /*5e30*/  IMAD R0, R18, 0x200, R19 ;  /* 0x0000020012007824 */ /* 0x020fe200078e0213 */
[----:B----4-:R-:W-:-:S03]  /*5e40*/  PRMT R4, R16, 0x9910, RZ ;  /* 0x0000991010047816 */ /* 0x010fc600000000ff */
[----:B------:R-:W-:Y:S02]  /*5e50*/  IMAD R5, R0, UR4, RZ ;  /* 0x0000000400057c24 */ /* 0x000fe4000f8e02ff */
        /* <DEDUP_REMOVED lines=13> */
[----:B------:R-:W-:-:S04]  /*5f30*/  HADD2.F32 R26, -RZ, R26.H0_H0 ;  /* 0x2000001aff1a7230 */ /* 0x000fc80000004100 */
[----:B------:R-:W0:Y:S02]  /*5f40*/  F2I.FTZ.TRUNC.NTZ R5, R26 ;  /* 0x0000001a00057305 */ /* 0x000e24000021f100 */
[----:B0-----:R4:W-:Y:S01]  /*5f50*/  STG.E.U8 desc[UR36][R2.64], R5 ;  /* 0x0000000502007986 */ /* 0x0019e2000c101124 */
[----:B------:R-:W-:Y:S05]  /*5f60*/  BRA `(.L_x_1128) ;  /* 0x0000000c007c7947 */ /* 0x000fea0003800000 */
.L_x_1126:
[----:B------:R-:W-:-:S06]  /*5f70*/  HADD2.F32 R5, -RZ, R26.H0_H0 ;  /* 0x2000001aff057230 */ /* 0x000fcc0000004100 */
[----:B------:R-:W0:Y:S02]  /*5f80*/  F2I.S64.TRUNC R4, R5 ;  /* 0x0000000500047311 */ /* 0x000e24000020d900 */
[----:B0-----:R3:W-:Y:S01]  /*5f90*/  STG.E.U8 desc[UR36][R2.64], R4 ;  /* 0x0000000402007986 */ /* 0x0017e2000c101124 */
[----:B------:R-:W-:Y:S05]  /*5fa0*/  BRA `(.L_x_1128) ;  /* 0x0000000c006c7947 */ /* 0x000fea0003800000 */
.L_x_1125:
[----:B------:R-:W-:-:S13]  /*5fb0*/  ISETP.NE.AND P0, PT, R0, 0x2, PT ;  /* 0x000000020000780c */ /* 0x000fda0003f05270 */
[----:B------:R-:W-:Y:S05]  /*5fc0*/  @!P0 BRA `(.L_x_1129) ;  /* 0x0000000000308947 */ /* 0x000fea0003800000 */
[----:B------:R-:W-:-:S13]  /*5fd0*/  ISETP.NE.AND P0, PT, R0, 0x3, PT ;  /* 0x000000030000780c */ /* 0x000fda0003f05270 */
[----:B------:R-:W-:Y:S05]  /*5fe0*/  @!P0 BRA `(.L_x_1130) ;  /* 0x0000000000188947 */ /* 0x000fea0003800000 */
[----:B------:R-:W-:-:S13]  /*5ff0*/  ISETP.NE.AND P0, PT, R0, 0x4, PT ;  /* 0x000000040000780c */ /* 0x000fda0003f05270 */
[----:B------:R-:W-:Y:S05]  /*6000*/  @P0 BRA `(.L_x_1127) ;  /* 0x0000000800700947 */ /* 0x000fea0003800000 */
[----:B------:R-:W-:-:S06]  /*6010*/  HADD2.F32 R4, -RZ, R26.H0_H0 ;  /* 0x2000001aff047230 */ /* 0x000fcc0000004100 */
[----:B------:R-:W0:Y:S02]  /*6020*/  F2I.S64.TRUNC R4, R4 ;  /* 0x0000000400047311 */ /* 0x000e24000020d900 */
[----:B0-----:R1:W-:Y:S01]  /*6030*/  STG.E.64 desc[UR36][R2.64], R4 ;  /* 0x0000000402007986 */ /* 0x0013e2000c101b24 */
[----:B------:R-:W-:Y:S05]  /*6040*/  BRA `(.L_x_1128) ;  /* 0x0000000c00447947 */ /* 0x000fea0003800000 */
.L_x_1130:
[----:B------:R-:W-:-:S04]  /*6050*/  HADD2.F32 R26, -RZ, R26.H0_H0 ;  /* 0x2000001aff1a7230 */ /* 0x000fc80000004100 */
[----:B------:R-:W0:Y:S02]  /*6060*/  F2I.FTZ.TRUNC.NTZ R5, R26 ;  /* 0x0000001a00057305 */ /* 0x000e24000021f100 */
[----:B0-----:R2:W-:Y:S01]  /*6070*/  STG.E desc[UR36][R2.64], R5 ;  /* 0x0000000502007986 */ /* 0x0015e2000c101924 */
[----:B------:R-:W-:Y:S05]  /*6080*/  BRA `(.L_x_1128) ;  /* 0x0000000c00347947 */ /* 0x000fea0003800000 */
.L_x_1129:
[----:B------:R-:W-:-:S04]  /*6090*/  HADD2.F32 R26, -RZ, R26.H0_H0 ;  /* 0x2000001aff1a7230 */ /* 0x000fc80000004100 */
[----:B------:R-:W0:Y:S02]  /*60a0*/  F2I.FTZ.TRUNC.NTZ R5, R26 ;  /* 0x0000001a00057305 */ /* 0x000e24000021f100 */
[----:B0-----:R0:W-:Y:S01]  /*60b0*/  STG.E.U16 desc[UR36][R2.64], R5 ;  /* 0x0000000502007986 */ /* 0x0011e2000c101524 */
[----:B------:R-:W-:Y:S05]  /*60c0*/  BRA `(.L_x_1128) ;  /* 0x0000000c00247947 */ /* 0x000fea0003800000 */
.L_x_1124:
[----:B------:R-:W-:-:S13]  /*60d0*/  ISETP.GT.AND P0, PT, R0, 0x6, PT ;  /* 0x000000060000780c */ /* 0x000fda0003f04270 */
[----:B------:R-:W-:Y:S05]  /*60e0*/  @P0 BRA `(.L_x_1131) ;  /* 0x0000000000240947 */ /* 0x000fea0003800000 */
[----:B------:R-:W-:-:S13]  /*60f0*/  ISETP.NE.AND P0, PT, R0, 0x5, PT ;  /* 0x000000050000780c */ /* 0x000fda0003f05270 */
[----:B------:R-:W-:Y:S05]  /*6100*/  @!P0 BRA `(.L_x_1132) ;  /* 0x0000000000148947 */ /* 0x000fea0003800000 */
[----:B------:R-:W-:-:S13]  /*6110*/  ISETP.NE.AND P0, PT, R0, 0x6, PT ;  /* 0x000000060000780c */ /* 0x000fda0003f05270 */
[----:B------:R-:W-:Y:S05]  /*6120*/  @P0 BRA `(.L_x_1127) ;  /* 0x0000000800280947 */ /* 0x000fea0003800000 */
[----:B------:R-:W-:-:S05]  /*6130*/  HADD2.F32 R5, -RZ, R26.H0_H0 ;  /* 0x2000001aff057230 */ /* 0x000fca0000004100 */
[----:B------:R0:W-:Y:S01]  /*6140*/  STG.E desc[UR36][R2.64], R5 ;  /* 0x0000000502007986 */ /* 0x0001e2000c101924 */
[----:B------:R-:W-:Y:S05]  /*6150*/  BRA `(.L_x_1128) ;  /* 0x0000000c00007947 */ /* 0x000fea0003800000 */
.L_x_1132:
[----:B------:R0:W-:Y:S01]  /*6160*/  STG.E.U16 desc[UR36][R2.64], R26 ;  /* 0x0000001a02007986 */ /* 0x0001e2000c101524 */
[----:B------:R-:W-:Y:S05]  /*6170*/  BRA `(.L_x_1128) ;  /* 0x0000000800f87947 */ /* 0x000fea0003800000 */
.L_x_1131:
[----:B------:R-:W-:-:S13]  /*6180*/  ISETP.NE.AND P0, PT, R0, 0x7, PT ;  /* 0x000000070000780c */ /* 0x000fda0003f05270 */
[----:B------:R-:W-:Y:S05]  /*6190*/  @!P0 BRA `(.L_x_1133) ;  /* 0x0000000000348947 */ /* 0x000fea0003800000 */
[----:B------:R-:W-:-:S13]  /*61a0*/  ISETP.NE.AND P0, PT, R0, 0x8, PT ;  /* 0x000000080000780c */ /* 0x000fda0003f05270 */
[----:B------:R-:W-:Y:S05]  /*61b0*/  @!P0 BRA `(.L_x_1134) ;  /* 0x0000000000188947 */ /* 0x000fea0003800000 */
[----:B------:R-:W-:-:S13]  /*61c0*/  ISETP.NE.AND P0, PT, R0, 0x9, PT ;  /* 0x000000090000780c */ /* 0x000fda0003f05270 */
[----:B------:R-:W-:Y:S05]  /*61d0*/  @P0 BRA `(.L_x_1127) ;  /* 0x0000000400fc0947 */ /* 0x000fea0003800000 */
[----:B------:R-:W-:Y:S02]  /*61e0*/  HADD2.F32 R26, -RZ, R26.H0_H0 ;  /* 0x2000001aff1a7230 */ /* 0x000fe40000004100 */
[----:B------:R-:W-:-:S05]  /*61f0*/  IMAD.MOV.U32 R27, RZ, RZ, RZ ;  /* 0x000000ffff1b7224 */ /* 0x000fca00078e00ff */
[----:B------:R0:W-:Y:S01]  /*6200*/  STG.E.64 desc[UR36][R2.64], R26 ;  /* 0x0000001a02007986 */ /* 0x0001e2000c101b24 */
[----:B------:R-:W-:Y:S05]  /*6210*/  BRA `(.L_x_1128) ;  /* 0x0000000800d07947 */ /* 0x000fea0003800000 */
.L_x_1134:
[----:B------:R-:W-:-:S05]  /*6220*/  HADD2.F32 R0, -RZ, R26.H0_H0 ;  /* 0x2000001aff007230 */ /* 0x000fca0000004100 */
[----:B------:R-:W-:-:S04]  /*6230*/  F2FP.F16.F32.PACK_AB R0, RZ, R0 ;  /* 0x00000000ff00723e */ /* 0x000fc800000000ff */
[----:B------:R-:W-:-:S05]  /*6240*/  PRMT R0, R0, 0x5410, RZ ;  /* 0x0000541000007816 */ /* 0x000fca00000000ff */
[----:B------:R0:W-:Y:S01]  /*6250*/  STG.E desc[UR36][R2.64], R0 ;  /* 0x0000000002007986 */ /* 0x0001e2000c101924 */
[----:B------:R-:W-:Y:S05]  /*6260*/  BRA `(.L_x_1128) ;  /* 0x0000000800bc7947 */ /* 0x000fea0003800000 */
.L_x_1133:
[----:B------:R-:W-:-:S05]  /*6270*/  HADD2.F32 R4, -RZ, R26.H0_H0 ;  /* 0x2000001aff047230 */ /* 0x000fca0000004100 */
[----:B------:R-:W-:-:S06]  /*6280*/  FMUL.FTZ R4, R4, 1 ;  /* 0x3f80000004047820 */ /* 0x000fcc0000410000 */
[----:B------:R-:W0:Y:S02]  /*6290*/  F2F.F64.F32 R4, R4 ;  /* 0x0000000400047310 */ /* 0x000e240000201800 */
[----:B0-----:R0:W-:Y:S01]  /*62a0*/  STG.E.64 desc[UR36][R2.64], R4 ;  /* 0x0000000402007986 */ /* 0x0011e2000c101b24 */
[----:B------:R-:W-:Y:S05]  /*62b0*/  BRA `(.L_x_1128) ;  /* 0x0000000800a87947 */ /* 0x000fea0003800000 */
.L_x_1123:
        /* <DEDUP_REMOVED lines=10> */
[----:B------:R-:W-:-:S06]  /*6360*/  HADD2.F32 R5, -RZ, R26.H0_H0 ;  /* 0x2000001aff057230 */ /* 0x000fcc0000004100 */
[----:B------:R-:W0:Y:S02]  /*6370*/  F2I.FTZ.U32.TRUNC.NTZ R5, R5 ;  /* 0x0000000500057305 */ /* 0x000e24000021f000 */
[----:B0-----:R0:W-:Y:S01]  /*6380*/  STG.E.U16 desc[UR36][R2.64], R5 ;  /* 0x0000000502007986 */ /* 0x0011e2000c101524 */
[----:B------:R-:W-:Y:S05]  /*6390*/  BRA `(.L_x_1128) ;  /* 0x0000000800707947 */ /* 0x000fea0003800000 */
.L_x_1138:
        /* <DEDUP_REMOVED lines=18> */
.L_x_1141:
[----:B------:R-:W-:-:S04]  /*64c0*/  SHF.R.U32.HI R5, RZ, 0x18, R5 ;  /* 0x00000018ff057819 */ /* 0x000fc80000011605 */
[----:B------:R-:W-:-:S07]  /*64d0*/  LOP3.LUT R0, R0, 0x80, R5, 0xf8, !PT ;  /* 0x0000008000007812 */ /* 0x000fce00078ef805 */
.L_x_1140:
[----:B------:R-:W-:Y:S05]  /*64e0*/  BSYNC.RECONVERGENT B0 ;  /* 0x0000000000007941 */ /* 0x000fea0003800200 */
.L_x_1139:
[----:B------:R0:W-:Y:S01]  /*64f0*/  STG.E.U8 desc[UR36][R2.64], R0 ;  /* 0x0000000002007986 */ /* 0x0001e2000c101124 */
[----:B------:R-:W-:Y:S05]  /*6500*/  BRA `(.L_x_1128) ;  /* 0x0000000800147947 */ /* 0x000fea0003800000 */
.L_x_1137:
        /* <DEDUP_REMOVED lines=18> */
.L_x_1144:
[----:B------:R-:W-:-:S04]  /*6630*/  SHF.R.U32.HI R5, RZ, 0x18, R5 ;  /* 0x00000018ff057819 */ /* 0x000fc80000011605 */
[----:B------:R-:W-:-:S07]  /*6640*/  LOP3.LUT R0, R0, 0x80, R5, 0xf8, !PT ;  /* 0x0000008000007812 */ /* 0x000fce00078ef805 */
.L_x_1143:
[----:B------:R-:W-:Y:S05]  /*6650*/  BSYNC.RECONVERGENT B0 ;  /* 0x0000000000007941 */ /* 0x000fea0003800200 */
.L_x_1142:
[----:B------:R0:W-:Y:S01]  /*6660*/  STG.E.U8 desc[UR36][R2.64], R0 ;  /* 0x0000000002007986 */ /* 0x0001e2000c101124 */
[----:B------:R-:W-:Y:S05]  /*6670*/  BRA `(.L_x_1128) ;  /* 0x0000000400b87947 */ /* 0x000fea0003800000 */
.L_x_1136:
[----:B------:R-:W-:-:S13]  /*6680*/  ISETP.NE.AND P0, PT, R0, 0x1c, PT ;  /* 0x0000001c0000780c */ /* 0x000fda0003f05270 */
[----:B------:R-:W-:Y:S05]  /*6690*/  @!P0 BRA `(.L_x_1145) ;  /* 0x0000000000608947 */ /* 0x000fea0003800000 */
[----:B------:R-:W-:-:S13]  /*66a0*/  ISETP.NE.AND P0, PT, R0, 0x1d, PT ;  /* 0x0000001d0000780c */ /* 0x000fda0003f05270 */
[----:B------:R-:W-:Y:S05]  /*66b0*/  @!P0 BRA `(.L_x_1146) ;  /* 0x0000000000488947 */ /* 0x000fea0003800000 */
[----:B------:R-:W-:-:S13]  /*66c0*/  ISETP.NE.AND P0, PT, R0, 0x2c, PT ;  /* 0x0000002c0000780c */ /* 0x000fda0003f05270 */
[----:B------:R-:W-:Y:S05]  /*66d0*/  @P0 BRA `(.L_x_1127) ;  /* 0x0000000000bc0947 */ /* 0x000fea0003800000 */
        /* <DEDUP_REMOVED lines=16> */
.L_x_1146:
[----:B------:R-:W-:-:S06]  /*67e0*/  HADD2.F32 R4, -RZ, R26.H0_H0 ;  /* 0x2000001aff047230 */ /* 0x000fcc0000004100 */
[----:B------:R-:W0:Y:S02]  /*67f0*/  F2I.U64.TRUNC R4, R4 ;  /* 0x0000000400047311 */ /* 0x000e24000020d800 */
[----:B0-----:R0:W-:Y:S01]  /*6800*/  STG.E.64 desc[UR36][R2.64], R4 ;  /* 0x0000000402007986 */ /* 0x0011e2000c101b24 */
[----:B------:R-:W-:Y:S05]  /*6810*/  BRA `(.L_x_1128) ;  /* 0x0000000400507947 */ /* 0x000fea0003800000 */
.L_x_1145:
[----:B------:R-:W-:-:S04]  /*6820*/  HADD2.F32 R26, -RZ, R26.H0_H0 ;  /* 0x2000001aff1a7230 */ /* 0x000fc80000004100 */
[----:B------:R-:W0:Y:S02]  /*6830*/  F2I.FTZ.U32.TRUNC.NTZ R5, R26 ;  /* 0x0000001a00057305 */ /* 0x000e24000021f000 */
[----:B0-----:R0:W-:Y:S01]  /*6840*/  STG.E desc[UR36][R2.64], R5 ;  /* 0x0000000502007986 */ /* 0x0011e2000c101924 */
[----:B------:R-:W-:Y:S05]  /*6850*/  BRA `(.L_x_1128) ;  /* 0x0000000400407947 */ /* 0x000fea0003800000 */
.L_x_1135:
[----:B------:R-:W-:-:S13]  /*6860*/  ISETP.GT.AND P0, PT, R0, 0xe, PT ;  /* 0x0000000e0000780c */ /* 0x000fda0003f04270 */
[----:B------:R-:W-:Y:S05]  /*6870*/  @P0 BRA `(.L_x_1147) ;  /* 0x00000000003c0947 */ /* 0x000fea0003800000 */
[----:B------:R-:W-:-:S13]  /*6880*/  ISETP.NE.AND P0, PT, R0, 0xa, PT ;  /* 0x0000000a0000780c */ /* 0x000fda0003f05270 */
[----:B------:R-:W-:Y:S05]  /*6890*/  @!P0 BRA `(.L_x_1148) ;  /* 0x00000000001c8947 */ /* 0x000fea0003800000 */
[----:B------:R-:W-:-:S13]  /*68a0*/  ISETP.NE.AND P0, PT, R0, 0xb, PT ;  /* 0x0000000b0000780c */ /* 0x000fda0003f05270 */
[----:B------:R-:W-:Y:S05]  /*68b0*/  @P0 BRA `(.L_x_1127) ;  /* 0x0000000000440947 */ /* 0x000fea0003800000 */
[----:B------:R-:W-:-:S05]  /*68c0*/  HADD2.F32 R26, -RZ, R26.H0_H0 ;  /* 0x2000001aff1a7230 */ /* 0x000fca0000004100 */
[----:B------:R-:W-:-:S04]  /*68d0*/  FSETP.NEU.FTZ.AND P0, PT, R26, RZ, PT ;  /* 0x000000ff1a00720b */ /* 0x000fc80003f1d000 */
[----:B------:R-:W-:-:S05]  /*68e0*/  SEL R5, RZ, 0x1, !P0 ;  /* 0x00000001ff057807 */ /* 0x000fca0004000000 */
[----:B------:R0:W-:Y:S01]  /*68f0*/  STG.E.U8 desc[UR36][R2.64], R5 ;  /* 0x0000000502007986 */ /* 0x0001e2000c101124 */
[----:B------:R-:W-:Y:S05]  /*6900*/  BRA `(.L_x_1128) ;  /* 0x0000000400147947 */ /* 0x000fea0003800000 */
.L_x_1148:
[----:B------:R-:W-:Y:S01]  /*6910*/  HADD2.F32 R26, -RZ, R26.H0_H0 ;  /* 0x2000001aff1a7230 */ /* 0x000fe20000004100 */
[----:B------:R-:W-:-:S04]  /*6920*/  CS2R R6, SRZ ;  /* 0x0000000000067805 */ /* 0x000fc8000001ff00 */
[----:B------:R-:W-:-:S06]  /*6930*/  FMUL.FTZ R4, R26, 1 ;  /* 0x3f8000001a047820 */ /* 0x000fcc0000410000 */
[----:B------:R-:W0:Y:S02]  /*6940*/  F2F.F64.F32 R4, R4 ;  /* 0x0000000400047310 */ /* 0x000e240000201800 */
[----:B0-----:R0:W-:Y:S01]  /*6950*/  STG.E.128 desc[UR36][R2.64], R4 ;  /* 0x0000000402007986 */ /* 0x0011e2000c101d24 */
[----:B------:R-:W-:Y:S05]  /*6960*/  BRA `(.L_x_1128) ;  /* 0x0000000000fc7947 */ /* 0x000fea0003800000 */
.L_x_1147:
[----:B------:R-:W-:-:S13]  /*6970*/  ISETP.NE.AND P0, PT, R0, 0xf, PT ;  /* 0x0000000f0000780c */ /* 0x000fda0003f05270 */
[----:B------:R-:W-:Y:S05]  /*6980*/  @!P0 BRA `(.L_x_1149) ;  /* 0x0000000000e88947 */ /* 0x000fea0003800000 */
[----:B------:R-:W-:-:S13]  /*6990*/  ISETP.NE.AND P0, PT, R0, 0x17, PT ;  /* 0x000000170000780c */ /* 0x000fda0003f05270 */
[----:B------:R-:W-:Y:S05]  /*69a0*/  @!P0 BRA `(.L_x_1150) ;  /* 0x0000000000908947 */ /* 0x000fea0003800000 */
[----:B------:R-:W-:-:S13]  /*69b0*/  ISETP.NE.AND P0, PT, R0, 0x18, PT ;  /* 0x000000180000780c */ /* 0x000fda0003f05270 */
[----:B------:R-:W-:Y:S05]  /*69c0*/  @!P0 BRA `(.L_x_1151) ;  /* 0x0000000000448947 */ /* 0x000fea0003800000 */
.L_x_1127:
        /* <DEDUP_REMOVED lines=16> */
.L_x_1152:
[----:B------:R-:W-:Y:S05]  /*6ad0*/  BRA `(.L_x_1128) ;  /* 0x0000000000a07947 */ /* 0x000fea0003800000 */
.L_x_1151:
        /* <DEDUP_REMOVED lines=13> */
.L_x_1154:
[----:B------:R-:W-:Y:S05]  /*6bb0*/  BSYNC.RECONVERGENT B0 ;  /* 0x0000000000007941 */ /* 0x000fea0003800200 */
.L_x_1153:
[----:B------:R-:W-:-:S05]  /*6bc0*/  LOP3.LUT R5, R0, 0x80, R5, 0xf8, !PT ;  /* 0x0000008000057812 */ /* 0x000fca00078ef805 */
[----:B------:R0:W-:Y:S01]  /*6bd0*/  STG.E.U8 desc[UR36][R2.64], R5 ;  /* 0x0000000502007986 */ /* 0x0001e2000c101124 */
[----:B------:R-:W-:Y:S05]  /*6be0*/  BRA `(.L_x_1128) ;  /* 0x00000000005c7947 */ /* 0x000fea0003800000 */
.L_x_1150:
        /* <DEDUP_REMOVED lines=12> */
.L_x_1156:
[----:B------:R-:W-:Y:S01]  /*6cb0*/  IMAD.MOV.U32 R0, RZ, RZ, 0x7f ;  /* 0x0000007fff007424 */ /* 0x000fe200078e00ff */
[----:B------:R-:W-:-:S04]  /*6cc0*/  ISETP.GT.U32.AND P0, PT, R4, 0x7f800000, PT ;  /* 0x7f8000000400780c */ /* 0x000fc80003f04070 */
[----:B------:R-:W-:-:S09]  /*6cd0*/  SEL R0, R0, 0x7c, P0 ;  /* 0x0000007c00007807 */ /* 0x000fd20000000000 */
.L_x_1157:
[----:B------:R-:W-:Y:S05]  /*6ce0*/  BSYNC.RECONVERGENT B0 ;  /* 0x0000000000007941 */ /* 0x000fea0003800200 */
.L_x_1155:
[----:B------:R-:W-:-:S04]  /*6cf0*/  SHF.R.U32.HI R5, RZ, 0x18, R5 ;  /* 0x00000018ff057819 */ /* 0x000fc80000011605 */
[----:B------:R-:W-:-:S05]  /*6d00*/  LOP3.LUT R5, R0, 0x80, R5, 0xf8, !PT ;  /* 0x0000008000057812 */ /* 0x000fca00078ef805 */
[----:B------:R0:W-:Y:S01]  /*6d10*/  STG.E.U8 desc[UR36][R2.64], R5 ;  /* 0x0000000502007986 */ /* 0x0001e2000c101124 */
[----:B------:R-:W-:Y:S05]  /*6d20*/  BRA `(.L_x_1128) ;  /* 0x00000000000c7947 */ /* 0x000fea0003800000 */
.L_x_1149:
[----:B------:R-:W-:-:S05]  /*6d30*/  HADD2.F32 R0, -RZ, R26.H0_H0 ;  /* 0x2000001aff007230 */ /* 0x000fca0000004100 */
[----:B------:R-:W-:-:S05]  /*6d40*/  F2FP.BF16.F32.PACK_AB R0, RZ, R0 ;  /* 0x00000000ff00723e */ /* 0x000fca00000010ff */
[----:B------:R0:W-:Y:S02]  /*6d50*/  STG.E.U16 desc[UR36][R2.64], R0 ;  /* 0x0000000002007986 */ /* 0x0001e4000c101524 */
.L_x_1128:
[----:B------:R-:W-:-:S05]  /*6d60*/  VIADD R19, R19, 0x80 ;  /* 0x0000008013137836 */ /* 0x000fca0000000000 */
[----:B------:R-:W-:-:S13]  /*6d70*/  ISETP.GE.AND P0, PT, R19, R17, PT ;  /* 0x000000111300720c */ /* 0x000fda0003f06270 */
[----:B------:R-:W-:Y:S05]  /*6d80*/  @P0 BRA `(.L_x_1122) ;  /* 0x0000000c00d80947 */ /* 0x000fea0003800000 */
[----:B------:R-:W5:Y:S01]  /*6d90*/  LDCU UR4, c[0x0][0x3a8] ;  /* 0x00007500ff0477ac */ /* 0x000f620008000800 */
[----:B01234-:R-:W0:Y:S01]  /*6da0*/  LDC.64 R2, c[0x0][0x388] ;  /* 0x0000e200ff027b82 */ /* 0x01fe220000000a00 */
        /* <DEDUP_REMOVED lines=20> */
.L_x_1161:
[----:B------:R-:W-:-:S06]  /*6ef0*/  HADD2.F32 R5, -RZ, R24.H0_H0 ;  /* 0x20000018ff057230 */ /* 0x000fcc0000004100 */
[----:B------:R-:W0:Y:S02]  /*6f00*/  F2I.S64.TRUNC R4, R5 ;  /* 0x0000000500047311 */ /* 0x000e24000020d900 */
[----:B0-----:R0:W-:Y:S01]  /*6f10*/  STG.E.U8 desc[UR36][R2.64], R4 ;  /* 0x0000000402007986 */ /* 0x0011e2000c101124 */
[----:B------:R-:W-:Y:S05]  /*6f20*/  BRA `(.L_x_1163) ;  /* 0x0000000c006c7947 */ /* 0x000fea0003800000 */
.L_x_1160:
        /* <DEDUP_REMOVED lines=10> */
.L_x_1165:
[----:B------:R-:W-:-:S04]  /*6fd0*/  HADD2.F32 R24, -RZ, R24.H0_H0 ;  /* 0x20000018ff187230 */ /* 0x000fc80000004100 */
[----:B------:R-:W0:Y:S02]  /*6fe0*/  F2I.FTZ.TRUNC.NTZ R5, R24 ;  /* 0x0000001800057305 */ /* 0x000e24000021f100 */
[----:B0-----:R0:W-:Y:S01]  /*6ff0*/  STG.E desc[UR36][R2.64], R5 ;  /* 0x0000000502007986 */ /* 0x0011e2000c101924 */
[----:B------:R-:W-:Y:S05]  /*7000*/  BRA `(.L_x_1163) ;  /* 0x0000000c00347947 */ /* 0x000fea0003800000 */
.L_x_1164:
[----:B------:R-:W-:-:S04]  /*7010*/  HADD2.F32 R24, -RZ, R24.H0_H0 ;  /* 0x20000018ff187230 */ /* 0x000fc80000004100 */
[----:B------:R-:W0:Y:S02]  /*7020*/  F2I.FTZ.TRUNC.NTZ R5, R24 ;  /* 0x0000001800057305 */ /* 0x000e24000021f100 */
[----:B0-----:R0:W-:Y:S01]  /*7030*/  STG.E.U16 desc[UR36][R2.64], R5 ;  /* 0x0000000502007986 */ /* 0x0011e2000c101524 */
[----:B------:R-:W-:Y:S05]  /*7040*/  BRA `(.L_x_1163) ;  /* 0x0000000c00247947 */ /* 0x000fea0003800000 */
.L_x_1159:
        /* <DEDUP_REMOVED lines=9> */
.L_x_1167:
[----:B------:R0:W-:Y:S01]  /*70e0*/  STG.E.U16 desc[UR36][R2.64], R24 ;  /* 0x0000001802007986 */ /* 0x0001e2000c101524 */
[----:B------:R-:W-:Y:S05]  /*70f0*/  BRA `(.L_x_1163) ;  /* 0x0000000800f87947 */ /* 0x000fea0003800000 */
.L_x_1166:
        /* <DEDUP_REMOVED lines=10> */
.L_x_1169:
[----:B------:R-:W-:-:S05]  /*71a0*/  HADD2.F32 R0, -RZ, R24.H0_H0 ;  /* 0x20000018ff007230 */ /* 0x000fca0000004100 */
[----:B------:R-:W-:-:S04]  /*71b0*/  F2FP.F16.F32.PACK_AB R0, RZ, R0 ;  /* 0x00000000ff00723e */ /* 0x000fc800000000ff */
[----:B------:R-:W-:-:S05]  /*71c0*/  PRMT R0, R0, 0x5410, RZ ;  /* 0x0000541000007816 */ /* 0x000fca00000000ff */
[----:B------:R0:W-:Y:S01]  /*71d0*/  STG.E desc[UR36][R2.64], R0 ;  /* 0x0000000002007986 */ /* 0x0001e2000c101924 */
[----:B------:R-:W-:Y:S05]  /*71e0*/  BRA `(.L_x_1163) ;  /* 0x0000000800bc7947 */ /* 0x000fea0003800000 */
.L_x_1168:
[----:B------:R-:W-:-:S05]  /*71f0*/  HADD2.F32 R4, -RZ, R24.H0_H0 ;  /* 0x20000018ff047230 */ /* 0x000fca0000004100 */
[----:B------:R-:W-:-:S06]  /*7200*/  FMUL.FTZ R4, R4, 1 ;  /* 0x3f80000004047820 */ /* 0x000fcc0000410000 */
[----:B------:R-:W0:Y:S02]  /*7210*/  F2F.F64.F32 R4, R4 ;  /* 0x0000000400047310 */ /* 0x000e240000201800 */
[----:B0-----:R0:W-:Y:S01]  /*7220*/  STG.E.64 desc[UR36][R2.64], R4 ;  /* 0x0000000402007986 */ /* 0x0011e2000c101b24 */
[----:B------:R-:W-:Y:S05]  /*7230*/  BRA `(.L_x_1163) ;  /* 0x0000000800a87947 */ /* 0x000fea0003800000 */
.L_x_1158:
        /* <DEDUP_REMOVED lines=14> */
.L_x_1173:
        /* <DEDUP_REMOVED lines=18> */
.L_x_1176:
[----:B------:R-:W-:-:S04]  /*7440*/  SHF.R.U32.HI R5, RZ, 0x18, R5 ;  /* 0x00000018ff057819 */ /* 0x000fc80000011605 */
[----:B------:R-:W-:-:S07]  /*7450*/  LOP3.LUT R0, R0, 0x80, R5, 0xf8, !PT ;  /* 0x0000008000007812 */ /* 0x000fce00078ef805 */
.L_x_1175:
[----:B------:R-:W-:Y:S05]  /*7460*/  BSYNC.RECONVERGENT B0 ;  /* 0x0000000000007941 */ /* 0x000fea0003800200 */
.L_x_1174:
[----:B------:R4:W-:Y:S01]  /*7470*/  STG.E.U8 desc[UR36][R2.64], R0 ;  /* 0x0000000002007986 */ /* 0x0009e2000c101124 */
[----:B------:R-:W-:Y:S05]  /*7480*/  BRA `(.L_x_1163) ;  /* 0x0000000800147947 */ /* 0x000fea0003800000 */
.L_x_1172:
        /* <DEDUP_REMOVED lines=18> */
.L_x_1179:
[----:B------:R-:W-:-:S04]  /*75b0*/  SHF.R.U32.HI R5, RZ, 0x18, R5 ;  /* 0x00000018ff057819 */ /* 0x000fc80000011605 */
[----:B------:R-:W-:-:S07]  /*75c0*/  LOP3.LUT R0, R0, 0x80, R5, 0xf8, !PT ;  /* 0x0000008000007812 */ /* 0x000fce00078ef805 */
.L_x_1178:
[----:B------:R-:W-:Y:S05]  /*75d0*/  BSYNC.RECONVERGENT B0 ;  /* 0x0000000000007941 */ /* 0x000fea0003800200 */
.L_x_1177:
[----:B------:R3:W-:Y:S01]  /*75e0*/  STG.E.U8 desc[UR36][R2.64], R0 ;  /* 0x0000000002007986 */ /* 0x0007e2000c101124 */
[----:B------:R-:W-:Y:S05]  /*75f0*/  BRA `(.L_x_1163) ;  /* 0x0000000400b87947 */ /* 0x000fea0003800000 */
.L_x_1171:
        /* <DEDUP_REMOVED lines=22> */
.L_x_1181:
[----:B------:R-:W-:-:S06]  /*7760*/  HADD2.F32 R4, -RZ, R24.H0_H0 ;  /* 0x20000018ff047230 */ /* 0x000fcc0000004100 */
[----:B------:R-:W0:Y:S02]  /*7770*/  F2I.U64.TRUNC R4, R4 ;  /* 0x0000000400047311 */ /* 0x000e24000020d800 */
[----:B0-----:R0:W-:Y:S01]  /*7780*/  STG.E.64 desc[UR36][R2.64], R4 ;  /* 0x0000000402007986 */ /* 0x0011e2000c101b24 */
[----:B------:R-:W-:Y:S05]  /*7790*/  BRA `(.L_x_1163) ;  /* 0x0000000400507947 */ /* 0x000fea0003800000 */
.L_x_1180:
[----:B------:R-:W-:-:S04]  /*77a0*/  HADD2.F32 R24, -RZ, R24.H0_H0 ;  /* 0x20000018ff187230 */ /* 0x000fc80000004100 */
[----:B------:R-:W0:Y:S02]  /*77b0*/  F2I.FTZ.U32.TRUNC.NTZ R5, R24 ;  /* 0x0000001800057305 */ /* 0x000e24000021f000 */
[----:B0-----:R2:W-:Y:S01]  /*77c0*/  STG.E desc[UR36][R2.64], R5 ;  /* 0x0000000502007986 */ /* 0x0015e2000c101924 */
[----:B------:R-:W-:Y:S05]  /*77d0*/  BRA `(.L_x_1163) ;  /* 0x0000000400407947 */ /* 0x000fea0003800000 */
.L_x_1170:
        /* <DEDUP_REMOVED lines=11> */
.L_x_1183:
[----:B------:R-:W-:Y:S01]  /*7890*/  HADD2.F32 R24, -RZ, R24.H0_H0 ;  /* 0x20000018ff187230 */ /* 0x000fe20000004100 */
[----:B------:R-:W-:-:S04]  /*78a0*/  CS2R R6, SRZ ;  /* 0x0000000000067805 */ /* 0x000fc8000001ff00 */
[----:B------:R-:W-:-:S06]  /*78b0*/  FMUL.FTZ R4, R24, 1 ;  /* 0x3f80000018047820 */ /* 0x000fcc0000410000 */
[----:B------:R-:W0:Y:S02]  /*78c0*/  F2F.F64.F32 R4, R4 ;  /* 0x0000000400047310 */ /* 0x000e240000201800 */
[----:B0-----:R0:W-:Y:S01]  /*78d0*/  STG.E.128 desc[UR36][R2.64], R4 ;  /* 0x0000000402007986 */ /* 0x0011e2000c101d24 */
[----:B------:R-:W-:Y:S05]  /*78e0*/  BRA `(.L_x_1163) ;  /* 0x0000000000fc7947 */ /* 0x000fea0003800000 */
.L_x_1182:
[----:B------:R-:W-:-:S13]  /*78f0*/  ISETP.NE.AND P0, PT, R0, 0xf, PT ;  /* 0x0000000f0000780c */ /* 0x000fda0003f05270 */
[----:B------:R-:W-:Y:S05]  /*7900*/  @!P0 BRA `(.L_x_1184) ;  /* 0x0000000000e88947 */ /* 0x000fea0003800000 */
[----:B------:R-:W-:-:S13]  /*7910*/  ISETP.NE.AND P0, PT, R0, 0x17, PT ;  /* 0x000000170000780c */ /* 0x000fda0003f05270 */
[----:B------:R-:W-:Y:S05]  /*7920*/  @!P0 BRA `(.L_x_1185) ;  /* 0x0000000000908947 */ /* 0x000fea0003800000 */
[----:B------:R-:W-:-:S13]  /*7930*/  ISETP.NE.AND P0, PT, R0, 0x18, PT ;  /* 0x000000180000780c */ /* 0x000fda0003f05270 */
[----:B------:R-:W-:Y:S05]  /*7940*/  @!P0 BRA `(.L_x_1186) ;  /* 0x0000000000448947 */ /* 0x000fea0003800000 */
.L_x_1162:
        /* <DEDUP_REMOVED lines=16> */
.L_x_1187:
[----:B------:R-:W-:Y:S05]  /*7a50*/  BRA `(.L_x_1163) ;  /* 0x0000000000a07947 */ /* 0x000fea0003800000 */
.L_x_1186:
        /* <DEDUP_REMOVED lines=13> */
.L_x_1189:
[----:B------:R-:W-:Y:S05]  /*7b30*/  BSYNC.RECONVERGENT B0 ;  /* 0x0000000000007941 */ /* 0x000fea0003800200 */
.L_x_1188:
[----:B------:R-:W-:-:S05]  /*7b40*/  LOP3.LUT R5, R0, 0x80, R5, 0xf8, !PT ;  /* 0x0000008000057812 */ /* 0x000fca00078ef805 */
[----:B------:R0:W-:Y:S01]  /*7b50*/  STG.E.U8 desc[UR36][R2.64], R5 ;  /* 0x0000000502007986 */ /* 0x0001e2000c101124 */
[----:B------:R-:W-:Y:S05]  /*7b60*/  BRA `(.L_x_1163) ;  /* 0x00000000005c7947 */ /* 0x000fea0003800000 */
.L_x_1185:
        /* <DEDUP_REMOVED lines=12> */
.L_x_1191:
[----:B------:R-:W-:Y:S01]  /*7c30*/  IMAD.MOV.U32 R0, RZ, RZ, 0x7f ;  /* 0x0000007fff007424 */ /* 0x000fe200078e00ff */
[----:B------:R-:W-:-:S04]  /*7c40*/  ISETP.GT.U32.AND P0, PT, R4, 0x7f800000, PT ;  /* 0x7f8000000400780c */ /* 0x000fc80003f04070 */
[----:B------:R-:W-:-:S09]  /*7c50*/  SEL R0, R0, 0x7c, P0 ;  /* 0x0000007c00007807 */ /* 0x000fd20000000000 */
.L_x_1192:
[----:B------:R-:W-:Y:S05]  /*7c60*/  BSYNC.RECONVERGENT B0 ;  /* 0x0000000000007941 */ /* 0x000fea0003800200 */
.L_x_1190:
[----:B------:R-:W-:-:S04]  /*7c70*/  SHF.R.U32.HI R5, RZ, 0x18, R5 ;  /* 0x00000018ff057819 */ /* 0x000fc80000011605 */
[----:B------:R-:W-:-:S05]  /*7c80*/  LOP3.LUT R5, R0, 0x80, R5, 0xf8, !PT ;  /* 0x0000008000057812 */ /* 0x000fca00078ef805 */
[----:B------:R0:W-:Y:S01]  /*7c90*/  STG.E.U8 desc[UR36][R2.64], R5 ;  /* 0x0000000502007986 */ /* 0x0001e2000c101124 */
[----:B------:R-:W-:Y:S05]  /*7ca0*/  BRA `(.L_x_1163) ;  /* 0x00000000000c7947 */ /* 0x000fea0003800000 */
.L_x_1184:
[----:B------:R-:W-:-:S05]  /*7cb0*/  HADD2.F32 R0, -RZ, R24.H0_H0 ;  /* 0x20000018ff007230 */ /* 0x000fca0000004100 */
[----:B------:R-:W-:-:S05]  /*7cc0*/  F2FP.BF16.F32.PACK_AB R0, RZ, R0 ;  /* 0x00000000ff00723e */ /* 0x000fca00000010ff */
[----:B------:R0:W-:Y:S02]  /*7cd0*/  STG.E.U16 desc[UR36][R2.64], R0 ;  /* 0x0000000002007986 */ /* 0x0001e4000c101524 */
.L_x_1163:
[----:B------:R-:W-:-:S07]  /*7ce0*/  VIADD R19, R19, 0x80 ;  /* 0x0000008013137836 */ /* 0x000fce0000000000 */
.L_x_1122:
[----:B------:R-:W-:Y:S05]  /*7cf0*/  BSYNC.RECONVERGENT B6 ;  /* 0x0000000000067941 */ /* 0x000fea0003800200 */
.L_x_1121:
[----:B------:R-:W-:-:S13]  /*7d00*/  ISETP.GE.AND P0, PT, R19, R17, PT ;  /* 0x000000111300720c */ /* 0x000fda0003f06270 */
[----:B------:R-:W-:Y:S05]  /*7d10*/  @P0 EXIT ;  /* 0x000000000000094d */ /* 0x000fea0003800000 */
[----:B01234-:R-:W0:Y:S01]  /*7d20*/  LDC.64 R2, c[0x0][0x388] ;  /* 0x0000e200ff027b82 */ /* 0x01fe220000000a00 */
[----:B------:R-:W1:Y:S01]  /*7d30*/  LDCU UR4, c[0x0][0x3a8] ;  /* 0x00007500ff0477ac */ /* 0x000e620008000800 */
[----:B-----5:R-:W-:Y:S01]  /*7d40*/  PRMT R0, R16, 0x9910, RZ ;  /* 0x0000991010007816 */ /* 0x020fe200000000ff */
        /* <DEDUP_REMOVED lines=14> */
[----:B------:R-:W-:-:S06]  /*7e30*/  HADD2.F32 R23, -RZ, R23.H0_H0 ;  /* 0x20000017ff177230 */ /* 0x000fcc0000004100 */
[----:B------:R-:W0:Y:S02]  /*7e40*/  F2I.FTZ.TRUNC.NTZ R23, R23 ;  /* 0x0000001700177305 */ /* 0x000e24000021f100 */
[----:B0-----:R-:W-:Y:S01]  /*7e50*/  STG.E.U8 desc[UR36][R2.64], R23 ;  /* 0x0000001702007986 */ /* 0x001fe2000c101124 */
[----:B------:R-:W-:Y:S05]  /*7e60*/  EXIT ;  /* 0x000000000000794d */ /* 0x000fea0003800000 */
.L_x_1196:
[----:B------:R-:W-:-:S06]  /*7e70*/  HADD2.F32 R5, -RZ, R23.H0_H0 ;  /* 0x20000017ff057230 */ /* 0x000fcc0000004100 */
[----:B------:R-:W0:Y:S02]  /*7e80*/  F2I.S64.TRUNC R4, R5 ;  /* 0x0000000500047311 */ /* 0x000e24000020d900 */
[----:B0-----:R-:W-:Y:S01]  /*7e90*/  STG.E.U8 desc[UR36][R2.64], R4 ;  /* 0x0000000402007986 */ /* 0x001fe2000c101124 */
[----:B------:R-:W-:Y:S05]  /*7ea0*/  EXIT ;  /* 0x000000000000794d */ /* 0x000fea0003800000 */
.L_x_1195:
        /* <DEDUP_REMOVED lines=8> */
[----:B0-----:R-:W-:Y:S01]  /*7f30*/  STG.E.64 desc[UR36][R2.64], R4 ;  /* 0x0000000402007986 */ /* 0x001fe2000c101b24 */
[----:B------:R-:W-:Y:S05]  /*7f40*/  EXIT ;  /* 0x000000000000794d */ /* 0x000fea0003800000 */
.L_x_1199:
[----:B------:R-:W-:-:S06]  /*7f50*/  HADD2.F32 R23, -RZ, R23.H0_H0 ;  /* 0x20000017ff177230 */ /* 0x000fcc0000004100 */
[----:B------:R-:W0:Y:S02]  /*7f60*/  F2I.FTZ.TRUNC.NTZ R23, R23 ;  /* 0x0000001700177305 */ /* 0x000e24000021f100 */
[----:B0-----:R-:W-:Y:S01]  /*7f70*/  STG.E desc[UR36][R2.64], R23 ;  /* 0x0000001702007986 */ /* 0x001fe2000c101924 */
[----:B------:R-:W-:Y:S05]  /*7f80*/  EXIT ;  /* 0x000000000000794d */ /* 0x000fea0003800000 */
.L_x_1198:
[----:B------:R-:W-:-:S06]  /*7f90*/  HADD2.F32 R23, -RZ, R23.H0_H0 ;  /* 0x20000017ff177230 */ /* 0x000fcc0000004100 */
[----:B------:R-:W0:Y:S02]  /*7fa0*/  F2I.FTZ.TRUNC.NTZ R23, R23 ;  /* 0x0000001700177305 */ /* 0x000e24000021f100 */
[----:B0-----:R-:W-:Y:S01]  /*7fb0*/  STG.E.U16 desc[UR36][R2.64], R23 ;  /* 0x0000001702007986 */ /* 0x001fe2000c101524 */
[----:B------:R-:W-:Y:S05]  /*7fc0*/  EXIT ;  /* 0x000000000000794d */ /* 0x000fea0003800000 */
.L_x_1194:
[----:B------:R-:W-:-:S13]  /*7fd0*/  ISETP.GT.AND P0, PT, R0, 0x6, PT ;  /* 0x000000060000780c */ /* 0x000fda0003f04270 */
[----:B------:R-:W-:Y:S05]  /*7fe0*/  @P0 BRA `(.L_x_1200) ;  /* 0x0000000000240947 */ /* 0x000fea0003800000 */
[----:B------:R-:W-:-:S13]  /*7ff0*/  ISETP.NE.AND P0, PT, R0, 0x5, PT ;  /* 0x000000050000780c */ /* 0x000fda0003f05270 */
[----:B------:R-:W-:Y:S05]  /*8000*/  @!P0 BRA `(.L_x_1201) ;  /* 0x0000000000148947 */ /* 0x000fea0003800000 */
[----:B------:R-:W-:-:S13]  /*8010*/  ISETP.NE.AND P0, PT, R0, 0x6, PT ;  /* 0x000000060000780c */ /* 0x000fda0003f05270 */
[----:B------:R-:W-:Y:S05]  /*8020*/  @P0 BRA `(.L_x_1197) ;  /* 0x0000000800280947 */ /* 0x000fea0003800000 */
[----:B------:R-:W-:-:S05]  /*8030*/  HADD2.F32 R23, -RZ, R23.H0_H0 ;  /* 0x20000017ff177230 */ /* 0x000fca0000004100 */
[----:B------:R-:W-:Y:S01]  /*8040*/  STG.E desc[UR36][R2.64], R23 ;  /* 0x0000001702007986 */ /* 0x000fe2000c101924 */
[----:B------:R-:W-:Y:S05]  /*8050*/  EXIT ;  /* 0x000000000000794d */ /* 0x000fea0003800000 */
.L_x_1201:
[----:B------:R-:W-:Y:S01]  /*8060*/  STG.E.U16 desc[UR36][R2.64], R23 ;  /* 0x0000001702007986 */ /* 0x000fe2000c101524 */
[----:B------:R-:W-:Y:S05]  /*8070*/  EXIT ;  /* 0x000000000000794d */ /* 0x000fea0003800000 */
.L_x_1200:
        /* <DEDUP_REMOVED lines=8> */
[----:B------:R-:W-:Y:S01]  /*8100*/  STG.E.64 desc[UR36][R2.64], R4 ;  /* 0x0000000402007986 */ /* 0x000fe2000c101b24 */
[----:B------:R-:W-:Y:S05]  /*8110*/  EXIT ;  /* 0x000000000000794d */ /* 0x000fea0003800000 */
.L_x_1203:
[----:B------:R-:W-:-:S05]  /*8120*/  HADD2.F32 R0, -RZ, R23.H0_H0 ;  /* 0x20000017ff007230 */ /* 0x000fca0000004100 */
[----:B------:R-:W-:-:S04]  /*8130*/  F2FP.F16.F32.PACK_AB R0, RZ, R0 ;  /* 0x00000000ff00723e */ /* 0x000fc800000000ff */
[----:B------:R-:W-:-:S05]  /*8140*/  PRMT R0, R0, 0x5410, RZ ;  /* 0x0000541000007816 */ /* 0x000fca00000000ff */
[----:B------:R-:W-:Y:S01]  /*8150*/  STG.E desc[UR36][R2.64], R0 ;  /* 0x0000000002007986 */ /* 0x000fe2000c101924 */
[----:B------:R-:W-:Y:S05]  /*8160*/  EXIT ;  /* 0x000000000000794d */ /* 0x000fea0003800000 */
.L_x_1202:
[----:B------:R-:W-:-:S05]  /*8170*/  HADD2.F32 R4, -RZ, R23.H0_H0 ;  /* 0x20000017ff047230 */ /* 0x000fca0000004100 */
[----:B------:R-:W-:-:S06]  /*8180*/  FMUL.FTZ R4, R4, 1 ;  /* 0x3f80000004047820 */ /* 0x000fcc0000410000 */
[----:B------:R-:W0:Y:S02]  /*8190*/  F2F.F64.F32 R4, R4 ;  /* 0x0000000400047310 */ /* 0x000e240000201800 */
[----:B0-----:R-:W-:Y:S01]  /*81a0*/  STG.E.64 desc[UR36][R2.64], R4 ;  /* 0x0000000402007986 */ /* 0x001fe2000c101b24 */
[----:B------:R-:W-:Y:S05]  /*81b0*/  EXIT ;  /* 0x000000000000794d */ /* 0x000fea0003800000 */
.L_x_1193:
        /* <DEDUP_REMOVED lines=12> */
[----:B0-----:R-:W-:Y:S01]  /*8280*/  STG.E.U16 desc[UR36][R2.64], R5 ;  /* 0x0000000502007986 */ /* 0x001fe2000c101524 */
[----:B------:R-:W-:Y:S05]  /*8290*/  EXIT ;  /* 0x000000000000794d */ /* 0x000fea0003800000 */
.L_x_1207:
        /* <DEDUP_REMOVED lines=18> */
.L_x_1210:
[----:B------:R-:W-:-:S04]  /*83c0*/  SHF.R.U32.HI R5, RZ, 0x18, R5 ;  /* 0x00000018ff057819 */ /* 0x000fc80000011605 */
[----:B------:R-:W-:-:S07]  /*83d0*/  LOP3.LUT R0, R0, 0x80, R5, 0xf8, !PT ;  /* 0x0000008000007812 */ /* 0x000fce00078ef805 */
.L_x_1209:
[----:B------:R-:W-:Y:S05]  /*83e0*/  BSYNC.RECONVERGENT B0 ;  /* 0x0000000000007941 */ /* 0x000fea0003800200 */
.L_x_1208:
[----:B------:R-:W-:Y:S01]  /*83f0*/  STG.E.U8 desc[UR36][R2.64], R0 ;  /* 0x0000000002007986 */ /* 0x000fe2000c101124 */
[----:B------:R-:W-:Y:S05]  /*8400*/  EXIT ;  /* 0x000000000000794d */ /* 0x000fea0003800000 */
.L_x_1206:
        /* <DEDUP_REMOVED lines=18> */
.L_x_1213:
[----:B------:R-:W-:-:S04]  /*8530*/  SHF.R.U32.HI R5, RZ, 0x18, R5 ;  /* 0x00000018ff057819 */ /* 0x000fc80000011605 */
[----:B------:R-:W-:-:S07]  /*8540*/  LOP3.LUT R0, R0, 0x80, R5, 0xf8, !PT ;  /* 0x0000008000007812 */ /* 0x000fce00078ef805 */
.L_x_1212:
[----:B------:R-:W-:Y:S05]  /*8550*/  BSYNC.RECONVERGENT B0 ;  /* 0x0000000000007941 */ /* 0x000fea0003800200 */
.L_x_1211:
[----:B------:R-:W-:Y:S01]  /*8560*/  STG.E.U8 desc[UR36][R2.64], R0 ;  /* 0x0000000002007986 */ /* 0x000fe2000c101124 */
[----:B------:R-:W-:Y:S05]  /*8570*/  EXIT ;  /* 0x000000000000794d */ /* 0x000fea0003800000 */
.L_x_1205:
[----:B------:R-:W-:-:S13]  /*8580*/  ISETP.NE.AND P0, PT, R0, 0x1c, PT ;  /* 0x0000001c0000780c */ /* 0x000fda0003f05270 */
[----:B------:R-:W-:Y:S05]  /*8590*/  @!P0 BRA `(.L_x_1214) ;  /* 0x0000000000608947 */ /* 0x000fea0003800000 */
[----:B------:R-:W-:-:S13]  /*85a0*/  ISETP.NE.AND P0, PT, R0, 0x1d, PT ;  /* 0x0000001d0000780c */ /* 0x000fda0003f05270 */
[----:B------:R-:W-:Y:S05]  /*85b0*/  @!P0 BRA `(.L_x_1215) ;  /* 0x0000000000488947 */ /* 0x000fea0003800000 */
[----:B------:R-:W-:-:S13]  /*85c0*/  ISETP.NE.AND P0, PT, R0, 0x2c, PT ;  /* 0x0000002c0000780c */ /* 0x000fda0003f05270 */
[----:B------:R-:W-:Y:S05]  /*85d0*/  @P0 BRA `(.L_x_1197) ;  /* 0x0000000000bc0947 */ /* 0x000fea0003800000 */
[----:B------:R-:W-:Y:S02]  /*85e0*/  HADD2.F32 R23, -RZ, R23.H0_H0 ;  /* 0x20000017ff177230 */ /* 0x000fe40000004100 */
        /* <DEDUP_REMOVED lines=15> */
.L_x_1215:
[----:B------:R-:W-:-:S06]  /*86e0*/  HADD2.F32 R4, -RZ, R23.H0_H0 ;  /* 0x20000017ff047230 */ /* 0x000fcc0000004100 */
[----:B------:R-:W0:Y:S02]  /*86f0*/  F2I.U64.TRUNC R4, R4 ;  /* 0x0000000400047311 */ /* 0x000e24000020d800 */
[----:B0-----:R-:W-:Y:S01]  /*8700*/  STG.E.64 desc[UR36][R2.64], R4 ;  /* 0x0000000402007986 */ /* 0x001fe2000c101b24 */
[----:B------:R-:W-:Y:S05]  /*8710*/  EXIT ;  /* 0x000000000000794d */ /* 0x000fea0003800000 */
.L_x_1214:
[----:B------:R-:W-:-:S06]  /*8720*/  HADD2.F32 R23, -RZ, R23.H0_H0 ;  /* 0x20000017ff177230 */ /* 0x000fcc0000004100 */
[----:B------:R-:W0:Y:S02]  /*8730*/  F2I.FTZ.U32.TRUNC.NTZ R23, R23 ;  /* 0x0000001700177305 */ /* 0x000e24000021f000 */
[----:B0-----:R-:W-:Y:S01]  /*8740*/  STG.E desc[UR36][R2.64], R23 ;  /* 0x0000001702007986 */ /* 0x001fe2000c101924 */
[----:B------:R-:W-:Y:S05]  /*8750*/  EXIT ;  /* 0x000000000000794d */ /* 0x000fea0003800000 */
.L_x_1204:
        /* <DEDUP_REMOVED lines=9> */
[----:B------:R-:W-:Y:S01]  /*87f0*/  STG.E.U8 desc[UR36][R2.64], R5 ;  /* 0x0000000502007986 */ /* 0x000fe2000c101124 */
[----:B------:R-:W-:Y:S05]  /*8800*/  EXIT ;  /* 0x000000000000794d */ /* 0x000fea0003800000 */
.L_x_1217:
[----:B------:R-:W-:Y:S01]  /*8810*/  HADD2.F32 R23, -RZ, R23.H0_H0 ;  /* 0x20000017ff177230 */ /* 0x000fe20000004100 */
[----:B------:R-:W-:-:S04]  /*8820*/  CS2R R6, SRZ ;  /* 0x0000000000067805 */ /* 0x000fc8000001ff00 */
[----:B------:R-:W-:-:S06]  /*8830*/  FMUL.FTZ R4, R23, 1 ;  /* 0x3f80000017047820 */ /* 0x000fcc0000410000 */
[----:B------:R-:W0:Y:S02]  /*8840*/  F2F.F64.F32 R4, R4 ;  /* 0x0000000400047310 */ /* 0x000e240000201800 */
[----:B0-----:R-:W-:Y:S01]  /*8850*/  STG.E.128 desc[UR36][R2.64], R4 ;  /* 0x0000000402007986 */ /* 0x001fe2000c101d24 */
[----:B------:R-:W-:Y:S05]  /*8860*/  EXIT ;  /* 0x000000000000794d */ /* 0x000fea0003800000 */
.L_x_1216:
[----:B------:R-:W-:-:S13]  /*8870*/  ISETP.NE.AND P0, PT, R0, 0xf, PT ;  /* 0x0000000f0000780c */ /* 0x000fda0003f05270 */
[----:B------:R-:W-:Y:S05]  /*8880*/  @!P0 BRA `(.L_x_1218) ;  /* 0x0000000000e88947 */ /* 0x000fea0003800000 */
[----:B------:R-:W-:-:S13]  /*8890*/  ISETP.NE.AND P0, PT, R0, 0x17, PT ;  /* 0x000000170000780c */ /* 0x000fda0003f05270 */
[----:B------:R-:W-:Y:S05]  /*88a0*/  @!P0 BRA `(.L_x_1219) ;  /* 0x0000000000908947 */ /* 0x000fea0003800000 */
[----:B------:R-:W-:-:S13]  /*88b0*/  ISETP.NE.AND P0, PT, R0, 0x18, PT ;  /* 0x000000180000780c */ /* 0x000fda0003f05270 */
[----:B------:R-:W-:Y:S05]  /*88c0*/  @!P0 BRA `(.L_x_1220) ;  /* 0x0000000000448947 */ /* 0x000fea0003800000 */
.L_x_1197:
        /* <DEDUP_REMOVED lines=16> */
.L_x_1221:
[----:B------:R-:W-:Y:S05]  /*89d0*/  EXIT ;  /* 0x000000000000794d */ /* 0x000fea0003800000 */
.L_x_1220:
        /* <DEDUP_REMOVED lines=13> */
.L_x_1223:
[----:B------:R-:W-:Y:S05]  /*8ab0*/  BSYNC.RECONVERGENT B0 ;  /* 0x0000000000007941 */ /* 0x000fea0003800200 */
.L_x_1222:
[----:B------:R-:W-:-:S05]  /*8ac0*/  LOP3.LUT R5, R0, 0x80, R5, 0xf8, !PT ;  /* 0x0000008000057812 */ /* 0x000fca00078ef805 */
[----:B------:R-:W-:Y:S01]  /*8ad0*/  STG.E.U8 desc[UR36][R2.64], R5 ;  /* 0x0000000502007986 */ /* 0x000fe2000c101124 */
[----:B------:R-:W-:Y:S05]  /*8ae0*/  EXIT ;  /* 0x000000000000794d */ /* 0x000fea0003800000 */
.L_x_1219:
        /* <DEDUP_REMOVED lines=12> */
.L_x_1225:
[----:B------:R-:W-:Y:S01]  /*8bb0*/  IMAD.MOV.U32 R0, RZ, RZ, 0x7f ;  /* 0x0000007fff007424 */ /* 0x000fe200078e00ff */
[----:B------:R-:W-:-:S04]  /*8bc0*/  ISETP.GT.U32.AND P0, PT, R4, 0x7f800000, PT ;  /* 0x7f8000000400780c */ /* 0x000fc80003f04070 */
[----:B------:R-:W-:-:S09]  /*8bd0*/  SEL R0, R0, 0x7c, P0 ;  /* 0x0000007c00007807 */ /* 0x000fd20000000000 */
.L_x_1226:
[----:B------:R-:W-:Y:S05]  /*8be0*/  BSYNC.RECONVERGENT B0 ;  /* 0x0000000000007941 */ /* 0x000fea0003800200 */
.L_x_1224:
[----:B------:R-:W-:-:S04]  /*8bf0*/  SHF.R.U32.HI R5, RZ, 0x18, R5 ;  /* 0x00000018ff057819 */ /* 0x000fc80000011605 */
[----:B------:R-:W-:-:S05]  /*8c00*/  LOP3.LUT R5, R0, 0x80, R5, 0xf8, !PT ;  /* 0x0000008000057812 */ /* 0x000fca00078ef805 */
[----:B------:R-:W-:Y:S01]  /*8c10*/  STG.E.U8 desc[UR36][R2.64], R5 ;  /* 0x0000000502007986 */ /* 0x000fe2000c101124 */
[----:B------:R-:W-:Y:S05]  /*8c20*/  EXIT ;  /* 0x000000000000794d */ /* 0x000fea0003800000 */
.L_x_1218:
[----:B------:R-:W-:-:S05]  /*8c30*/  HADD2.F32 R0, -RZ, R23.H0_H0 ;  /* 0x20000017ff007230 */ /* 0x000fca0000004100 */
[----:B------:R-:W-:-:S05]  /*8c40*/  F2FP.BF16.F32.PACK_AB R0, RZ, R0 ;  /* 0x00000000ff00723e */ /* 0x000fca00000010ff */
[----:B------:R-:W-:Y:S01]  /*8c50*/  STG.E.U16 desc[UR36][R2.64], R0 ;  /* 0x0000000002007986 */ /* 0x000fe2000c101524 */
[----:B------:R-:W-:Y:S05]  /*8c60*/  EXIT ;  /* 0x000000000000794d */ /* 0x000fea0003800000 */
.L_x_1227:
        /* <DEDUP_REMOVED lines=9> */
.L_x_14596:


//--------------------- .text._ZN2at6native18elementwise_kernelILi128ELi4EZNS0_22gpu_kernel_impl_nocastIZZZNS0_16asin_kernel_cudaERNS_18TensorIteratorBaseEENKUlvE0_clEvENKUlvE1_clEvEUlN3c104HalfEE_EEvS4_RKT_EUliE_EEviT1_ --------------------------
	.section	.text._ZN2at6native18elementwise_kernelILi128ELi4EZNS0_22gpu_kernel_impl_nocastIZZZNS0_16asin_kernel_cudaERNS_18TensorIteratorBaseEENKUlvE0_clEvENKUlvE1_clEvEUlN3c104HalfEE_EEvS4_RKT_EUliE_EEviT1_,"ax",@progbits
	.align	128
        .global         _ZN2at6native18elementwise_kernelILi128ELi4EZNS0_22gpu_kernel_impl_nocastIZZZNS0_16asin_kernel_cudaERNS_18TensorIteratorBaseEENKUlvE0_clEvENKUlvE1_clEvEUlN3c104HalfEE_EEvS4_RKT_EUliE_EEviT1_
        .type           _ZN2at6native18elementwise_kernelILi128ELi4EZNS0_22gpu_kernel_impl_nocastIZZZNS0_16asin_kernel_cudaERNS_18TensorIteratorBaseEENKUlvE0_clEvENKUlvE1_clEvEUlN3c104HalfEE_EEvS4_RKT_EUliE_EEviT1_,@function
        .size           _ZN2at6native18elementwise_kernelILi128ELi4EZNS0_22gpu_kernel_impl_nocastIZZZNS0_16asin_kernel_cudaERNS_18TensorIteratorBaseEENKUlvE0_clEvENKUlvE1_clEvEUlN3c104HalfEE_EEvS4_RKT_EUliE_EEviT1_,(.L_x_14597 - _ZN2at6native18elementwise_kernelILi128ELi4EZNS0_22gpu_kernel_impl_nocastIZZZNS0_16asin_kernel_cudaERNS_18TensorIteratorBaseEENKUlvE0_clEvENKUlvE1_clEvEUlN3c104HalfEE_EEvS4_RKT_EUliE_EEviT1_)
        .other          _ZN2at6native18elementwise_kernelILi128ELi4EZNS0_22gpu_kernel_impl_nocastIZZZNS0_16asin_kernel_cudaERNS_18TensorIteratorBaseEENKUlvE0_clEvENKUlvE1_clEvEUlN3c104HalfEE_EEvS4_RKT_EUliE_EEviT1_,@"STO_CUDA_ENTRY STV_DEFAULT"
_ZN2at6native18elementwise_kernelILi128ELi4EZNS0_22gpu_kernel_impl_nocastIZZZNS0_16asin_kernel_cudaERNS_18TensorIteratorBaseEENKUlvE0_clEvENKUlvE1_clEvEUlN3c104HalfEE_EEvS4_RKT_EUliE_EEviT1_:
.text._ZN2at6native18elementwise_kernelILi128ELi4EZNS0_22gpu_kernel_impl_nocastIZZZNS0_16asin_kernel_cudaERNS_18TensorIteratorBaseEENKUlvE0_clEvENKUlvE1_clEvEUlN3c104HalfEE_EEvS4_RKT_EUliE_EEviT1_:
        /* <DEDUP_REMOVED lines=19> */
[----:B0-----:R-:W-:Y:S01]  /*0130*/  MOV R5, 0x3d4dd2f7 ;  /* 0x3d4dd2f700057802 */ /* 0x001fe20000000f00 */
[----:B--2---:R-:W-:-:S05]  /*0140*/  HADD2.F32 R0, -RZ, R4.H0_H0 ;  /* 0x20000004ff007230 */ /* 0x004fca0000004100 */
[C---:B------:R-:W-:Y:S01]  /*0150*/  FFMA.FTZ R2, |R0|.reuse, -R7, 0.5 ;  /* 0x3f00000000027423 */ /* 0x040fe20000010a07 */
[C---:B------:R-:W-:Y:S01]  /*0160*/  FSETP.GT.FTZ.AND P0, PT, |R0|.reuse, 0.56000000238418579102, PT ;  /* 0x3f0f5c290000780b */ /* 0x040fe20003f14200 */
[C---:B------:R-:W-:Y:S01]  /*0170*/  FADD.FTZ R8, |R0|.reuse, -RZ ;  /* 0x800000ff00087221 */ /* 0x040fe20000010200 */
[----:B------:R-:W-:Y:S01]  /*0180*/  FSETP.NEU.FTZ.AND P1, PT, |R0|, 1, PT ;  /* 0x3f8000000000780b */ /* 0x000fe20003f3d200 */
        /* <DEDUP_REMOVED lines=20> */
[----:B------:R-:W-:-:S05]  /*02d0*/  F2FP.F16.F32.PACK_AB R0, RZ, R0 ;  /* 0x00000000ff00723e */ /* 0x000fca00000000ff */
        /* <DEDUP_REMOVED lines=33> */
[----:B------:R-:W-:-:S05]  /*04f0*/  F2FP.F16.F32.PACK_AB R0, RZ, R0 ;  /* 0x00000000ff00723e */ /* 0x000fca00000000ff */
[----:B0-----:R0:W-:Y:S02]  /*0500*/  STG.E.U16 desc[UR6][R4.64], R0 ;  /* 0x0000000004007986 */ /* 0x0011e4000c101506 */
.L_x_1231:
[----:B------:R-:W-:-:S13]  /*0510*/  ISETP.GE.AND P0, PT, R3, UR4, PT ;  /* 0x0000000403007c0c */ /* 0x000fda000bf06270 */
[----:B------:R-:W-:Y:S05]  /*0520*/  @P0 BREAK.RELIABLE B1 ;  /* 0x0000000000010942 */ /* 0x000fea0003800100 */
[----:B------:R-:W-:Y:S05]  /*0530*/  @P0 BRA `(.L_x_1232) ;  /* 0x0000000000840947 */ /* 0x000fea0003800000 */
[----:B------:R-:W-:Y:S05]  /*0540*/  BSYNC.RELIABLE B1 ;  /* 0x0000000000017941 */ /* 0x000fea0003800100 */
.L_x_1230:
[----:B0-----:R-:W0:Y:S02]  /*0550*/  LDC.64 R4, c[0x0][0x588] ;  /* 0x00016200ff047b82 */ /* 0x001e240000000a00 */
        /* <DEDUP_REMOVED lines=31> */
.L_x_1232:
[----:B------:R-:W-:Y:S05]  /*0750*/  BSYNC.RECONVERGENT B0 ;  /* 0x0000000000007941 */ /* 0x000fea0003800200 */
.L_x_1229:
[----:B------:R-:W-:Y:S05]  /*0760*/  WARPSYNC.ALL ;  /* 0x0000000000007948 */ /* 0x000fea0003800000 */
[----:B------:R-:W-:-:S13]  /*0770*/  ISETP.GE.AND P0, PT, R3, UR4, PT ;  /* 0x0000000403007c0c */ /* 0x000fda000bf06270 */
[----:B------:R-:W-:Y:S05]  /*0780*/  @P0 EXIT ;  /* 0x000000000000094d */ /* 0x000fea0003800000 */
[----:B------:R-:W2:Y:S02]  /*0790*/  LDC.64 R2, c[0x0][0x588] ;  /* 0x00016200ff027b82 */ /* 0x000ea40000000a00 */
[----:B--2---:R2:W3:Y:S01]  /*07a0*/  LDG.E.U16 R2, desc[UR6][R2.64] ;  /* 0x0000000602027981 */ /* 0x0044e2000c1e1500 */
[----:B01----:R-:W-:Y:S01]  /*07b0*/  HFMA2 R5, -RZ, RZ, 1.75, 0 ;  /* 0x3f000000ff057431 */ /* 0x003fe200000001ff */
[----:B--2---:R-:W-:Y:S01]  /*07c0*/  MOV R3, 0x3d4dd2f7 ;  /* 0x3d4dd2f700037802 */ /* 0x004fe20000000f00 */
[----:B---3--:R-:W-:-:S05]  /*07d0*/  HADD2.F32 R0, -RZ, R2.H0_H0 ;  /* 0x20000002ff007230 */ /* 0x008fca0000004100 */
        /* <DEDUP_REMOVED lines=25> */
[----:B0-----:R-:W-:Y:S01]  /*0970*/  STG.E.U16 desc[UR6][R2.64], R0 ;  /* 0x0000000002007986 */ /* 0x001fe2000c101506 */
[----:B------:R-:W-:Y:S05]  /*0980*/  EXIT ;  /* 0x000000000000794d */ /* 0x000fea0003800000 */
.L_x_1228:
        /* <DEDUP_REMOVED lines=306> */
.L_x_1236:
[----:B------:R-:W0:Y:S02]  /*1cb0*/  LDCU.128 UR8, c[0x0][0x580] ;  /* 0x0000b000ff0877ac */ /* 0x000e240008000c00 */
[----:B0-----:R-:W-:-:S04]  /*1cc0*/  IADD3 R6, P0, PT, R4, UR10, RZ ;  /* 0x0000000a04067c10 */ /* 0x001fc8000ff1e0ff */
[----:B------:R-:W-:-:S05]  /*1cd0*/  IADD3.X R7, PT, PT, RZ, UR11, RZ, P0, !PT ;  /* 0x0000000bff077c10 */ /* 0x000fca00087fe4ff */
[----:B------:R0:W2:Y:S01]  /*1ce0*/  LDG.E.U16 R6, desc[UR6][R6.64] ;  /* 0x0000000606067981 */ /* 0x0000a2000c1e1500 */
        /* <DEDUP_REMOVED lines=28> */
[----:B------:R-:W-:Y:S02]  /*1eb0*/  F2FP.F16.F32.PACK_AB R11, RZ, R11 ;  /* 0x0000000bff0b723e */ /* 0x000fe400000000ff */
        /* <DEDUP_REMOVED lines=303> */
.L_x_1238:
        /* <DEDUP_REMOVED lines=33> */
[----:B------:R-:W-:-:S05]  /*33c0*/  IADD3.X R5, PT, PT, RZ, UR9, RZ, P0, !PT ;  /* 0x00000009ff057c10 */ /* 0x000fca00087fe4ff */
[----:B------:R0:W-:Y:S04]  /*33d0*/  STG.E.U16 desc[UR6][R4.64], R11 ;  /* 0x0000000b04007986 */ /* 0x0001e8000c101506 */
.L_x_1235:
[----:B------:R-:W-:-:S13]  /*33e0*/  ISETP.GE.AND P0, PT, R3, UR4, PT ;  /* 0x0000000403007c0c */ /* 0x000fda000bf06270 */
[----:B------:R-:W-:Y:S05]  /*33f0*/  @P0 BREAK.RELIABLE B1 ;  /* 0x0000000000010942 */ /* 0x000fea0003800100 */
[----:B------:R-:W-:Y:S05]  /*3400*/  @P0 BRA `(.L_x_1237) ;  /* 0x0000001400380947 */ /* 0x000fea0003800000 */
[----:B------:R-:W-:Y:S05]  /*3410*/  BSYNC.RELIABLE B1 ;  /* 0x0000000000017941 */ /* 0x000fea0003800100 */
.L_x_1234:
        /* <DEDUP_REMOVED lines=298> */
.L_x_1239:
        /* <DEDUP_REMOVED lines=35> */
.L_x_1237:
[----:B------:R-:W-:Y:S05]  /*48f0*/  BSYNC.RECONVERGENT B0 ;  /* 0x0000000000007941 */ /* 0x000fea0003800200 */
.L_x_1233:
        /* <DEDUP_REMOVED lines=301> */
.L_x_1240:
[----:B------:R-:W0:Y:S02]  /*5bd0*/  LDCU.128 UR8, c[0x0][0x580] ;  /* 0x0000b000ff0877ac */ /* 0x000e240008000c00 */
[----:B0-----:R-:W-:-:S04]  /*5be0*/  IADD3 R4, P0, PT, R2, UR10, RZ ;  /* 0x0000000a02047c10 */ /* 0x001fc8000ff1e0ff */
[----:B------:R-:W-:-:S05]  /*5bf0*/  IADD3.X R5, PT, PT, RZ, UR11, RZ, P0, !PT ;  /* 0x0000000bff057c10 */ /* 0x000fca00087fe4ff */
[----:B------:R0:W2:Y:S01]  /*5c00*/  LDG.E.U16 R4, desc[UR6][R4.64] ;  /* 0x0000000604047981 */ /* 0x0000a2000c1e1500 */
[----:B------:R-:W-:Y:S02]  /*5c10*/  MOV R7, 0x3f000000 ;  /* 0x3f00000000077802 */ /* 0x000fe40000000f00 */
        /* <DEDUP_REMOVED lines=28> */
[----:B------:R-:W-:Y:S01]  /*5de0*/  STG.E.U16 desc[UR6][R2.64], R0 ;  /* 0x0000000002007986 */ /* 0x000fe2000c101506 */
[----:B------:R-:W-:Y:S05]  /*5df0*/  EXIT ;  /* 0x000000000000794d */ /* 0x000fea0003800000 */
.L_x_1241:
        /* <DEDUP_REMOVED lines=16> */
.L_x_14597:


//--------------------- .text._ZN2at6native27unrolled_elementwise_kernelIZZZNS0_16asin_kernel_cudaERNS_18TensorIteratorBaseEENKUlvE0_clEvENKUlvE1_clEvEUlN3c104HalfEE_St5arrayIPcLm2EELi4E23TrivialOffsetCalculatorILi1EjESD_NS0_6memory15LoadWithoutCastENSE_16StoreWithoutCastEEEviT_T0_T2_T3_T4_T5_ --------------------------
	.section	.text._ZN2at6native27unrolled_elementwise_kernelIZZZNS0_16asin_kernel_cudaERNS_18TensorIteratorBaseEENKUlvE0_clEvENKUlvE1_clEvEUlN3c104HalfEE_St5arrayIPcLm2EELi4E23TrivialOffsetCalculatorILi1EjESD_NS0_6memory15LoadWithoutCastENSE_16StoreWithoutCastEEEviT_T0_T2_T3_T4_T5_,"ax",@progbits
	.align	128
        .global         _ZN2at6native27unrolled_elementwise_kernelIZZZNS0_16asin_kernel_cudaERNS_18TensorIteratorBaseEENKUlvE0_clEvENKUlvE1_clEvEUlN3c104HalfEE_St5arrayIPcLm2EELi4E23TrivialOffsetCalculatorILi1EjESD_NS0_6memory15LoadWithoutCastENSE_16StoreWithoutCastEEEviT_T0_T2_T3_T4_T5_
        .type           _ZN2at6native27unrolled_elementwise_kernelIZZZNS0_16asin_kernel_cudaERNS_18TensorIteratorBaseEENKUlvE0_clEvENKUlvE1_clEvEUlN3c104HalfEE_St5arrayIPcLm2EELi4E23TrivialOffsetCalculatorILi1EjESD_NS0_6memory15LoadWithoutCastENSE_16StoreWithoutCastEEEviT_T0_T2_T3_T4_T5_,@function
        .size           _ZN2at6native27unrolled_elementwise_kernelIZZZNS0_16asin_kernel_cudaERNS_18TensorIteratorBaseEENKUlvE0_clEvENKUlvE1_clEvEUlN3c104HalfEE_St5arrayIPcLm2EELi4E23TrivialOffsetCalculatorILi1EjESD_NS0_6memory15LoadWithoutCastENSE_16StoreWithoutCastEEEviT_T0_T2_T3_T4_T5_,(.L_x_14598 - _ZN2at6native27unrolled_elementwise_kernelIZZZNS0_16asin_kernel_cudaERNS_18TensorIteratorBaseEENKUlvE0_clEvENKUlvE1_clEvEUlN3c104HalfEE_St5arrayIPcLm2EELi4E23TrivialOffsetCalculatorILi1EjESD_NS0_6memory15LoadWithoutCastENSE_16StoreWithoutCastEEEviT_T0_T2_T3_T4_T5_)
        .other          _ZN2at6native27unrolled_elementwise_kernelIZZZNS0_16asin_kernel_cudaERNS_18TensorIteratorBaseEENKUlvE0_clEvENKUlvE1_clEvEUlN3c104HalfEE_St5arrayIPcLm2EELi4E23TrivialOffsetCalculatorILi1EjESD_NS0_6memory15LoadWithoutCastENSE_16StoreWithoutCastEEEviT_T0_T2_T3_T4_T5_,@"STO_CUDA_ENTRY STV_DEFAULT"
_ZN2at6native27unrolled_elementwise_kernelIZZZNS0_16asin_kernel_cudaERNS_18TensorIteratorBaseEENKUlvE0_clEvENKUlvE1_clEvEUlN3c104HalfEE_St5arrayIPcLm2EELi4E23TrivialOffsetCalculatorILi1EjESD_NS0_6memory15LoadWithoutCastENSE_16StoreWithoutCastEEEviT_T0_T2_T3_T4_T5_:
.text._ZN2at6native27unrolled_elementwise_kernelIZZZNS0_16asin_kernel_cudaERNS_18TensorIteratorBaseEENKUlvE0_clEvENKUlvE1_clEvEUlN3c104HalfEE_St5arrayIPcLm2EELi4E23TrivialOffsetCalculatorILi1EjESD_NS0_6memory15LoadWithoutCastENSE_16StoreWithoutCastEEEviT_T0_T2_T3_T4_T5_:
        /* <DEDUP_REMOVED lines=17> */
[----:B------:R-:W-:Y:S02]  /*0110*/  @!P3 LEA R17, R3, R2, 0x9 ;  /* 0x000000020311b211 */ /* 0x000fe400078e48ff */
[----:B------:R-:W-:Y:S01]  /*0120*/  @!P3 IADD3 R2, PT, PT, R2, 0x80, RZ ;  /* 0x000000800202b810 */ /* 0x000fe20007ffe0ff */
        /* <DEDUP_REMOVED lines=16> */
[C---:B-1----:R-:W-:Y:S02]  /*0230*/  IADD3 R10, PT, PT, R0.reuse, 0x100, RZ ;  /* 0x00000100000a7810 */ /* 0x042fe40007ffe0ff */
[----:B--2---:R-:W-:Y:S01]  /*0240*/  IADD3 R16, PT, PT, R0, 0x180, RZ ;  /* 0x0000018000107810 */ /* 0x004fe20007ffe0ff */
[----:B------:R-:W-:Y:S01]  /*0250*/  BSSY.RECONVERGENT B0, `(.L_x_1242) ;  /* 0x0000026000007945 */ /* 0x000fe20003800200 */
        /* <DEDUP_REMOVED lines=10> */
[----:B-----5:R-:W-:Y:S02]  /*0300*/  HADD2.F32 R9, -RZ, R9.H0_H0 ;  /* 0x20000009ff097230 */ /* 0x020fe40000004100 */
[----:B------:R-:W-:-:S03]  /*0310*/  HFMA2 R10, -RZ, RZ, 1.75, 0 ;  /* 0x3f000000ff0a7431 */ /* 0x000fc600000001ff */
[C---:B------:R-:W-:Y:S02]  /*0320*/  FSETP.GT.FTZ.AND P5, PT, |R9|.reuse, 0.56000000238418579102, PT ;  /* 0x3f0f5c290900780b */ /* 0x040fe40003fb4200 */
        /* <DEDUP_REMOVED lines=12> */
[----:B------:R-:W-:-:S03]  /*03f0*/  HFMA2 R12, -RZ, RZ, 1.9599609375, 20144 ;  /* 0x3fd774ebff0c7431 */ /* 0x000fc600000001ff */
        /* <DEDUP_REMOVED lines=11> */
.L_x_1243:
[----:B------:R-:W-:Y:S05]  /*04b0*/  BSYNC.RECONVERGENT B0 ;  /* 0x0000000000007941 */ /* 0x000fea0003800200 */
.L_x_1242:
[----:B------:R-:W-:Y:S04]  /*04c0*/  BSSY.RECONVERGENT B0, `(.L_x_1244) ;  /* 0x000001d000007945 */ /* 0x000fe80003800200 */
[----:B------:R-:W-:Y:S05]  /*04d0*/  @P4 BRA `(.L_x_1245) ;  /* 0x00000000006c4947 */ /* 0x000fea0003800000 */
[----:B-----5:R-:W-:Y:S01]  /*04e0*/  HADD2.F32 R8, -RZ, R8.H0_H0 ;  /* 0x20000008ff087230 */ /* 0x020fe20000004100 */
[----:B------:R-:W-:-:S04]  /*04f0*/  MOV R11, 0x3f000000 ;  /* 0x3f000000000b7802 */ /* 0x000fc80000000f00 */
        /* <DEDUP_REMOVED lines=24> */
[----:B------:R-:W-:-:S07]  /*0680*/  F2FP.F16.F32.PACK_AB R8, RZ, R8 ;  /* 0x00000008ff08723e */ /* 0x000fce00000000ff */
.L_x_1245:
[----:B------:R-:W-:Y:S05]  /*0690*/  BSYNC.RECONVERGENT B0 ;  /* 0x0000000000007941 */ /* 0x000fea0003800200 */
.L_x_1244:
[----:B------:R-:W-:Y:S04]  /*06a0*/  BSSY.RECONVERGENT B0, `(.L_x_1246) ;  /* 0x000001d000007945 */ /* 0x000fe80003800200 */
[----:B------:R-:W-:Y:S05]  /*06b0*/  @P3 BRA `(.L_x_1247) ;  /* 0x00000000006c3947 */ /* 0x000fea0003800000 */
        /* <DEDUP_REMOVED lines=26> */
[----:B------:R-:W-:-:S07]  /*0860*/  F2FP.F16.F32.PACK_AB R4, RZ, R4 ;  /* 0x00000004ff04723e */ /* 0x000fce00000000ff */
.L_x_1247:
[----:B------:R-:W-:Y:S05]  /*0870*/  BSYNC.RECONVERGENT B0 ;  /* 0x0000000000007941 */ /* 0x000fea0003800200 */
.L_x_1246:
        /* <DEDUP_REMOVED lines=29> */
.L_x_1249:
[----:B------:R-:W-:Y:S05]  /*0a50*/  BSYNC.RECONVERGENT B0 ;  /* 0x0000000000007941 */ /* 0x000fea0003800200 */
.L_x_1248:
        /* <DEDUP_REMOVED lines=14> */
.L_x_1251:
[----:B------:R-:W-:Y:S05]  /*0b40*/  BSYNC.RECONVERGENT B0 ;  /* 0x0000000000007941 */ /* 0x000fea0003800200 */
.L_x_1250:
        /* <DEDUP_REMOVED lines=8> */
.L_x_1252:
        /* <DEDUP_REMOVED lines=11> */
.L_x_14598:


//--------------------- .text._ZN2at6native29vectorized_elementwise_kernelILi2EZZZNS0_16asin_kernel_cudaERNS_18TensorIteratorBaseEENKUlvE0_clEvENKUlvE1_clEvEUlN3c104HalfEE_St5arrayIPcLm2EEEEviT0_T1_ --------------------------
	.section	.text._ZN2at6native29vectorized_elementwise_kernelILi2EZZZNS0_16asin_kernel_cudaERNS_18TensorIteratorBaseEENKUlvE0_clEvENKUlvE1_clEvEUlN3c104HalfEE_St5arrayIPcLm2EEEEviT0_T1_,"ax",@progbits
	.align	128
        .global         _ZN2at6native29vectorized_elementwise_kernelILi2EZZZNS0_16asin_kernel_cudaERNS_18TensorIteratorBaseEENKUlvE0_clEvENKUlvE1_clEvEUlN3c104HalfEE_St5arrayIPcLm2EEEEviT0_T1_
        .type           _ZN2at6native29vectorized_elementwise_kernelILi2EZZZNS0_16asin_kernel_cudaERNS_18TensorIteratorBaseEENKUlvE0_clEvENKUlvE1_clEvEUlN3c104HalfEE_St5arrayIPcLm2EEEEviT0_T1_,@function
        .size           _ZN2at6native29vectorized_elementwise_kernelILi2EZZZNS0_16asin_kernel_cudaERNS_18TensorIteratorBaseEENKUlvE0_clEvENKUlvE1_clEvEUlN3c104HalfEE_St5arrayIPcLm2EEEEviT0_T1_,(.L_x_14599 - _ZN2at6native29vectorized_elementwise_kernelILi2EZZZNS0_16asin_kernel_cudaERNS_18TensorIteratorBaseEENKUlvE0_clEvENKUlvE1_clEvEUlN3c104HalfEE_St5arrayIPcLm2EEEEviT0_T1_)
        .other          _ZN2at6native29vectorized_elementwise_kernelILi2EZZZNS0_16asin_kernel_cudaERNS_18TensorIteratorBaseEENKUlvE0_clEvENKUlvE1_clEvEUlN3c104HalfEE_St5arrayIPcLm2EEEEviT0_T1_,@"STO_CUDA_ENTRY STV_DEFAULT"
_ZN2at6native29vectorized_elementwise_kernelILi2EZZZNS0_16asin_kernel_cudaERNS_18TensorIteratorBaseEENKUlvE0_clEvENKUlvE1_clEvEUlN3c104HalfEE_St5arrayIPcLm2EEEEviT0_T1_:
.text._ZN2at6native29vectorized_elementwise_kernelILi2EZZZNS0_16asin_kernel_cudaERNS_18TensorIteratorBaseEENKUlvE0_clEvENKUlvE1_clEvEUlN3c104HalfEE_St5arrayIPcLm2EEEEviT0_T1_:
        /* <DEDUP_REMOVED lines=77> */
[----:B-----5:R-:W-:Y:S02]  /*04d0*/  HADD2.F32 R6, -RZ, R23.H0_H0 ;  /* 0x20000017ff067230 */ /* 0x020fe40000004100 */
[----:B------:R-:W-:Y:S02]  /*04e0*/  HFMA2 R13, -RZ, RZ, 1.75, 0 ;  /* 0x3f000000ff0d7431 */ /* 0x000fe400000001ff */
[----:B------:R-:W-:Y:S01]  /*04f0*/  HFMA2 R15, -RZ, RZ, 1.9599609375, 20144 ;  /* 0x3fd774ebff0f7431 */ /* 0x000fe200000001ff */
[C---:B------:R-:W-:Y:S02]  /*0500*/  FSETP.GT.FTZ.AND P4, PT, |R6|.reuse, 0.56000000238418579102, PT ;  /* 0x3f0f5c290600780b */ /* 0x040fe40003f94200 */
[C---:B------:R-:W-:Y:S01]  /*0510*/  FFMA.FTZ R10, |R6|.reuse, -R13, 0.5 ;  /* 0x3f000000060a7423 */ /* 0x040fe20000010a0d */
[C---:B------:R-:W-:Y:S01]  /*0520*/  FSETP.NEU.FTZ.AND P5, PT, |R6|.reuse, 1, PT ;  /* 0x3f8000000600780b */ /* 0x040fe20003fbd200 */
[----:B------:R-:W-:Y:S02]  /*0530*/  FADD.FTZ R14, |R6|, -RZ ;  /* 0x800000ff060e7221 */ /* 0x000fe40000010200 */
        /* <DEDUP_REMOVED lines=20> */
.L_x_1255:
[----:B------:R-:W-:Y:S05]  /*0680*/  BSYNC.RECONVERGENT B0 ;  /* 0x0000000000007941 */ /* 0x000fea0003800200 */
.L_x_1254:
[-C--:B------:R-:W-:Y:S01]  /*0690*/  ISETP.GE.U32.AND P5, PT, R7, R2.reuse, PT ;  /* 0x000000020700720c */ /* 0x080fe20003fa6070 */
[----:B------:R-:W-:Y:S01]  /*06a0*/  BSSY.RECONVERGENT B0, `(.L_x_1256) ;  /* 0x000001f000007945 */ /* 0x000fe20003800200 */
[----:B------:R-:W-:Y:S02]  /*06b0*/  ISETP.GE.U32.AND P4, PT, R11, R2, PT ;  /* 0x000000020b00720c */ /* 0x000fe40003f86070 */
[----:B------:R-:W-:-:S09]  /*06c0*/  IADD3 R11, PT, PT, R3, 0x300, RZ ;  /* 0x00000300030b7810 */ /* 0x000fd20007ffe0ff */
[----:B------:R-:W-:Y:S05]  /*06d0*/  @P5 BRA `(.L_x_1257) ;  /* 0x00000000006c5947 */ /* 0x000fea0003800000 */
[----:B-----5:R-:W-:Y:S01]  /*06e0*/  HADD2.F32 R9, -RZ, R9.H0_H0 ;  /* 0x20000009ff097230 */ /* 0x020fe20000004100 */
[----:B------:R-:W-:-:S04]  /*06f0*/  MOV R10, 0x3f000000 ;  /* 0x3f000000000a7802 */ /* 0x000fc80000000f00 */
[C---:B------:R-:W-:Y:S01]  /*0700*/  FSETP.GT.FTZ.AND P5, PT, |R9|.reuse, 0.56000000238418579102, PT ;  /* 0x3f0f5c290900780b */ /* 0x040fe20003fb4200 */
        /* <DEDUP_REMOVED lines=23> */
[----:B------:R-:W-:-:S07]  /*0880*/  F2FP.F16.F32.PACK_AB R9, RZ, R9 ;  /* 0x00000009ff09723e */ /* 0x000fce00000000ff */
.L_x_1257:
[----:B------:R-:W-:Y:S05]  /*0890*/  BSYNC.RECONVERGENT B0 ;  /* 0x0000000000007941 */ /* 0x000fea0003800200 */
.L_x_1256:
[----:B------:R-:W-:Y:S01]  /*08a0*/  BSSY.RECONVERGENT B0, `(.L_x_1258) ;  /* 0x000001f000007945 */ /* 0x000fe20003800200 */
[----:B------:R-:W-:Y:S02]  /*08b0*/  ISETP.GE.U32.AND P5, PT, R11, R2, PT ;  /* 0x000000020b00720c */ /* 0x000fe40003fa6070 */
[----:B------:R-:W-:Y:S01]  /*08c0*/  IADD3 R11, PT, PT, R3, 0x380, RZ ;  /* 0x00000380030b7810 */ /* 0x000fe20007ffe0ff */
[----:B------:R-:W-:Y:S10]  /*08d0*/  @P3 BRA `(.L_x_1259) ;  /* 0x00000000006c3947 */ /* 0x000ff40003800000 */
        /* <DEDUP_REMOVED lines=27> */
.L_x_1259:
[----:B------:R-:W-:Y:S05]  /*0a90*/  BSYNC.RECONVERGENT B0 ;  /* 0x0000000000007941 */ /* 0x000fea0003800200 */
.L_x_1258:
[----:B------:R-:W-:Y:S01]  /*0aa0*/  ISETP.GE.U32.AND P3, PT, R11, R2, PT ;  /* 0x000000020b00720c */ /* 0x000fe20003f66070 */
[----:B------:R-:W-:Y:S01]  /*0ab0*/  BSSY.RECONVERGENT B0, `(.L_x_1260) ;  /* 0x000001f000007945 */ /* 0x000fe20003800200 */
[----:B------:R-:W-:-:S05]  /*0ac0*/  @!P0 IADD3 R11, PT, PT, R0, R3, RZ ;  /* 0x00000003000b8210 */ /* 0x000fca0007ffe0ff */
[----:B0-----:R-:W-:Y:S01]  /*0ad0*/  @!P0 IMAD.WIDE.U32 R4, R11, 0x2, R4 ;  /* 0x000000020b048825 */ /* 0x001fe200078e0004 */
[----:B------:R-:W-:Y:S06]  /*0ae0*/  @P1 BRA `(.L_x_1261) ;  /* 0x00000000006c1947 */ /* 0x000fec0003800000 */
        /* <DEDUP_REMOVED lines=27> */
.L_x_1261:
[----:B------:R-:W-:Y:S05]  /*0ca0*/  BSYNC.RECONVERGENT B0 ;  /* 0x0000000000007941 */ /* 0x000fea0003800200 */
.L_x_1260:
        /* <DEDUP_REMOVED lines=29> */
.L_x_1263:
[----:B------:R-:W-:Y:S05]  /*0e80*/  BSYNC.RECONVERGENT B0 ;  /* 0x0000000000007941 */ /* 0x000fea0003800200 */
.L_x_1262:
        /* <DEDUP_REMOVED lines=29> */
.L_x_1265:
[----:B------:R-:W-:Y:S05]  /*1060*/  BSYNC.RECONVERGENT B0 ;  /* 0x0000000000007941 */ /* 0x000fea0003800200 */
.L_x_1264:
        /* <DEDUP_REMOVED lines=29> */
.L_x_1267:
[----:B------:R-:W-:Y:S05]  /*1240*/  BSYNC.RECONVERGENT B0 ;  /* 0x0000000000007941 */ /* 0x000fea0003800200 */
.L_x_1266:
[----:B------:R-:W-:Y:S04]  /*1250*/  BSSY.RECONVERGENT B0, `(.L_x_1268) ;  /* 0x000001d000007945 */ /* 0x000fe80003800200 */
[----:B------:R-:W-:Y:S05]  /*1260*/  @P3 BRA `(.L_x_1269) ;  /* 0x00000000006c3947 */ /* 0x000fea0003800000 */
[----:B-----5:R-:W-:Y:S01]  /*1270*/  HADD2.F32 R16, -RZ, R16.H0_H0 ;  /* 0x20000010ff107230 */ /* 0x020fe20000004100 */
[----:B------:R-:W-:-:S04]  /*1280*/  MOV R15, 0x3f000000 ;  /* 0x3f000000000f7802 */ /* 0x000fc80000000f00 */
        /* <DEDUP_REMOVED lines=25> */
.L_x_1269:
[----:B------:R-:W-:Y:S05]  /*1420*/  BSYNC.RECONVERGENT B0 ;  /* 0x0000000000007941 */ /* 0x000fea0003800200 */
.L_x_1268:
        /* <DEDUP_REMOVED lines=18> */
.L_x_1272:
[----:B------:R-:W-:-:S13]  /*1550*/  ISETP.GE.U32.AND P0, PT, R3, R2, PT ;  /* 0x000000020300720c */ /* 0x000fda0003f06070 */
[----:B------:R-:W-:Y:S05]  /*1560*/  @P0 BRA `(.L_x_1274) ;  /* 0x0000000000300947 */ /* 0x000fea0003800000 */
[----:B0-----:R-:W0:Y:S01]  /*1570*/  LDC.64 R4, c[0x0][0x388] ;  /* 0x0000e200ff047b82 */ /* 0x001e220000000a00 */
[----:B------:R-:W-:Y:S02]  /*1580*/  IADD3 R7, PT, PT, R0, R3, RZ ;  /* 0x0000000300077210 */ /* 0x000fe40007ffe0ff */
[----:B------:R-:W-:-:S03]  /*1590*/  IADD3 R3, PT, PT, R3, 0x80, RZ ;  /* 0x0000008003037810 */ /* 0x000fc60007ffe0ff */
[----:B0-----:R-:W-:-:S05]  /*15a0*/  IMAD.WIDE.U32 R4, R7, 0x2, R4 ;  /* 0x0000000207047825 */ /* 0x001fca00078e0004 */
[----:B------:R1:W-:Y:S02]  /*15b0*/  STG.E.U16 desc[UR4][R4.64], R10 ;  /* 0x0000000a04007986 */ /* 0x0003e4000c101504 */
.L_x_1273:
[----:B------:R-:W-:-:S13]  /*15c0*/  ISETP.GE.U32.AND P0, PT, R3, R2, PT ;  /* 0x000000020300720c */ /* 0x000fda0003f06070 */
[----:B------:R-:W-:Y:S05]  /*15d0*/  @P0 BRA `(.L_x_1275) ;  /* 0x0000000000340947 */ /* 0x000fea0003800000 */
[----:B01----:R-:W0:Y:S01]  /*15e0*/  LDC.64 R4, c[0x0][0x388] ;  /* 0x0000e200ff047b82 */ /* 0x003e220000000a00 */
[----:B------:R-:W-:Y:S02]  /*15f0*/  IADD3 R7, PT, PT, R0, R3, RZ ;  /* 0x0000000300077210 */ /* 0x000fe40007ffe0ff */
[----:B------:R-:W-:-:S03]  /*1600*/  IADD3 R3, PT, PT, R3, 0x80, RZ ;  /* 0x0000008003037810 */ /* 0x000fc60007ffe0ff */
[----:B0-----:R-:W-:-:S05]  /*1610*/  IMAD.WIDE.U32 R4, R7, 0x2, R4 ;  /* 0x0000000207047825 */ /* 0x001fca00078e0004 */
[----:B------:R1:W-:Y:S02]  /*1620*/  STG.E.U16 desc[UR4][R4.64], R11 ;  /* 0x0000000b04007986 */ /* 0x0003e4000c101504 */
.L_x_1274:
        /* <DEDUP_REMOVED lines=8> */
.L_x_1275:
[----:B------:R-:W-:Y:S05]  /*16b0*/  BSYNC.RELIABLE B1 ;  /* 0x0000000000017941 */ /* 0x000fea0003800100 */
.L_x_1271:
[----:B------:R-:W-:-:S13]  /*16c0*/  ISETP.GE.U32.AND P0, PT, R3, R2, PT ;  /* 0x000000020300720c */ /* 0x000fda0003f06070 */
[----:B012---:R-:W0:Y:S01]  /*16d0*/  @!P0 LDC.64 R4, c[0x0][0x388] ;  /* 0x0000e200ff048b82 */ /* 0x007e220000000a00 */
[----:B------:R-:W-:Y:S02]  /*16e0*/  @!P0 IADD3 R7, PT, PT, R0, R3, RZ ;  /* 0x0000000300078210 */ /* 0x000fe40007ffe0ff */
[----:B------:R-:W-:-:S03]  /*16f0*/  @!P0 IADD3 R3, PT, PT, R3, 0x80, RZ ;  /* 0x0000008003038810 */ /* 0x000fc60007ffe0ff */
[----:B0-----:R-:W-:-:S05]  /*1700*/  @!P0 IMAD.WIDE.U32 R4, R7, 0x2, R4 ;  /* 0x0000000207048825 */ /* 0x001fca00078e0004 */
[----:B------:R2:W-:Y:S02]  /*1710*/  @!P0 STG.E.U16 desc[UR4][R4.64], R13 ;  /* 0x0000000d04008986 */ /* 0x0005e4000c101504 */
.L_x_1276:
[----:B------:R-:W-:Y:S05]  /*1720*/  BSYNC.RECONVERGENT B0 ;  /* 0x0000000000007941 */ /* 0x000fea0003800200 */
.L_x_1270:
        /* <DEDUP_REMOVED lines=8> */
.L_x_1253:
        /* <DEDUP_REMOVED lines=8> */
[----:B------:R-:W-:-:S02]  /*1830*/  HFMA2 R4, -RZ, RZ, 1.75, 0 ;  /* 0x3f000000ff047431 */ /* 0x000fc400000001ff */
[--C-:B--2---:R-:W-:Y:S02]  /*1840*/  HADD2.F32 R13, -RZ, R3.reuse.H0_H0 ;  /* 0x20000003ff0d7230 */ /* 0x104fe40000004100 */
[----:B------:R-:W-:-:S03]  /*1850*/  HADD2.F32 R3, -RZ, R3.H1_H1 ;  /* 0x30000003ff037230 */ /* 0x000fc60000004100 */
[CC--:B------:R-:W-:Y:S01]  /*1860*/  FFMA.FTZ R2, |R13|.reuse, -R4.reuse, 0.5 ;  /* 0x3f0000000d027423 */ /* 0x0c0fe20000010a04 */
[----:B------:R-:W-:Y:S01]  /*1870*/  FSETP.GT.FTZ.AND P2, PT, |R13|, 0.56000000238418579102, PT ;  /* 0x3f0f5c290d00780b */ /* 0x000fe20003f54200 */
[C---:B------:R-:W-:Y:S01]  /*1880*/  FFMA.FTZ R9, |R3|.reuse, -R4, 0.5 ;  /* 0x3f00000003097423 */ /* 0x040fe20000010a04 */
[----:B------:R-:W-:Y:S01]  /*1890*/  FSETP.GT.FTZ.AND P1, PT, |R3|, 0.56000000238418579102, PT ;  /* 0x3f0f5c290300780b */ /* 0x000fe20003f34200 */
[----:B------:R-:W1:Y:S01]  /*18a0*/  MUFU.RSQ R5, R2 ;  /* 0x0000000200057308 */ /* 0x000e620000001400 */
[----:B------:R-:W-:Y:S02]  /*18b0*/  FSETP.NEU.FTZ.AND P0, PT, |R13|, 1, PT ;  /* 0x3f8000000d00780b */ /* 0x000fe40003f1d200 */
[----:B------:R-:W-:-:S05]  /*18c0*/  FSETP.NEU.FTZ.AND P3, PT, |R3|, 1, PT ;  /* 0x3f8000000300780b */ /* 0x000fca0003f7d200 */
[----:B------:R-:W2:Y:S01]  /*18d0*/  MUFU.RSQ R10, R9 ;  /* 0x00000009000a7308 */ /* 0x000ea20000001400 */
[----:B-1----:R-:W-:Y:S01]  /*18e0*/  FMUL.FTZ R6, R2, R5 ;  /* 0x0000000502067220 */ /* 0x002fe20000410000 */
[----:B------:R-:W-:-:S04]  /*18f0*/  FMUL.FTZ R5, R5, -0.5 ;  /* 0xbf00000005057820 */ /* 0x000fc80000410000 */
[----:B------:R-:W-:Y:S01]  /*1900*/  FFMA.FTZ R5, R6, R5, 0.5 ;  /* 0x3f00000006057423 */ /* 0x000fe20000010005 */
[----:B--2---:R-:W-:Y:S01]  /*1910*/  FMUL.FTZ R12, R9, R10 ;  /* 0x0000000a090c7220 */ /* 0x004fe20000410000 */
[----:B0-----:R-:W-:Y:S02]  /*1920*/  FMUL.FTZ R15, R10, -0.5 ;  /* 0xbf0000000a0f7820 */ /* 0x001fe40000410000 */
[----:B------:R-:W-:Y:S01]  /*1930*/  FFMA.FTZ R5, R6, R5, R6 ;  /* 0x0000000506057223 */ /* 0x000fe20000010006 */
[----:B------:R-:W-:Y:S01]  /*1940*/  FADD.FTZ R6, |R3|, -RZ ;  /* 0x800000ff03067221 */ /* 0x000fe20000010200 */
[--C-:B---3--:R-:W-:Y:S02]  /*1950*/  HADD2.F32 R9, -RZ, R11.reuse.H0_H0 ;  /* 0x2000000bff097230 */ /* 0x108fe40000004100 */
[----:B------:R-:W-:Y:S01]  /*1960*/  FFMA.FTZ R15, R12, R15, 0.5 ;  /* 0x3f0000000c0f7423 */ /* 0x000fe2000001000f */
[----:B------:R-:W-:-:S03]  /*1970*/  HADD2.F32 R11, -RZ, R11.H1_H1 ;  /* 0x3000000bff0b7230 */ /* 0x000fc60000004100 */
[----:B------:R-:W-:Y:S01]  /*1980*/  FFMA.FTZ R15, R12, R15, R12 ;  /* 0x0000000f0c0f7223 */ /* 0x000fe2000001000c */
[----:B------:R-:W-:Y:S01]  /*1990*/  FADD.FTZ R12, |R13|, -RZ ;  /* 0x800000ff0d0c7221 */ /* 0x000fe20000010200 */
[----:B------:R-:W-:Y:S01]  /*19a0*/  @P2 FSEL R12, R5, RZ, P0 ;  /* 0x000000ff050c2208 */ /* 0x000fe20000000000 */
[-C--:B------:R-:W-:Y:S01]  /*19b0*/  FFMA.FTZ R2, |R9|, -R4.reuse, 0.5 ;  /* 0x3f00000009027423 */ /* 0x080fe20000010a04 */
[----:B------:R-:W-:Y:S01]  /*19c0*/  MOV R5, 0x3d4dd2f7 ;  /* 0x3d4dd2f700057802 */ /* 0x000fe20000000f00 */
[----:B------:R-:W-:Y:S01]  /*19d0*/  FFMA.FTZ R10, |R11|, -R4, 0.5 ;  /* 0x3f0000000b0a7423 */ /* 0x000fe20000010a04 */
[----:B------:R-:W-:Y:S01]  /*19e0*/  @P1 FSEL R6, R15, RZ, P3 ;  /* 0x000000ff0f061208 */ /* 0x000fe20001800000 */
[----:B------:R-:W-:Y:S01]  /*19f0*/  FMUL.FTZ R14, R12, R12 ;  /* 0x0000000c0c0e7220 */ /* 0x000fe20000410000 */
[----:B------:R-:W0:Y:S01]  /*1a00*/  MUFU.RSQ R15, R2 ;  /* 0x00000002000f7308 */ /* 0x000e220000001400 */
[----:B------:R-:W-:Y:S02]  /*1a10*/  FSETP.GT.FTZ.AND P0, PT, |R9|, 0.56000000238418579102, PT ;  /* 0x3f0f5c290900780b */ /* 0x000fe40003f14200 */
[----:B------:R-:W-:Y:S01]  /*1a20*/  FMUL.FTZ R16, R6, R6 ;  /* 0x0000000606107220 */ /* 0x000fe20000410000 */
[----:B------:R-:W-:Y:S01]  /*1a30*/  FFMA.FTZ R19, R14, R5, 0.018773360177874565125 ;  /* 0x3c99ca970e137423 */ /* 0x000fe20000010005 */
[----:B------:R-:W-:-:S02]  /*1a40*/  FSETP.NEU.FTZ.AND P5, PT, |R11|, 1, PT ;  /* 0x3f8000000b00780b */ /* 0x000fc40003fbd200 */
[----:B------:R-:W-:Y:S01]  /*1a50*/  FFMA.FTZ R23, R16, R5, 0.018773360177874565125 ;  /* 0x3c99ca9710177423 */ /* 0x000fe20000010005 */
[----:B------:R-:W-:Y:S01]  /*1a60*/  FFMA.FTZ R21, R14, R19, 0.046769052743911743164 ;  /* 0x3d3f90e80e157423 */ /* 0x000fe20000010013 */
[----:B------:R-:W-:Y:S01]  /*1a70*/  FSETP.NEU.FTZ.AND P4, PT, |R9|, 1, PT ;  /* 0x3f8000000900780b */ /* 0x000fe20003f9d200 */
[----:B------:R-:W1:Y:S01]  /*1a80*/  MUFU.RSQ R19, R10 ;  /* 0x0000000a00137308 */ /* 0x000e620000001400 */
[----:B------:R-:W-:Y:S01]  /*1a90*/  FFMA.FTZ R23, R16, R23, 0.046769052743911743164 ;  /* 0x3d3f90e810177423 */ /* 0x000fe20000010017 */
[----:B------:R-:W-:-:S03]  /*1aa0*/  FFMA.FTZ R21, R14, R21, 0.074823014438152313232 ;  /* 0x3d993ccf0e157423 */ /* 0x000fc60000010015 */
[----:B------:R-:W-:Y:S01]  /*1ab0*/  FFMA.FTZ R23, R16, R23, 0.074823014438152313232 ;  /* 0x3d993ccf10177423 */ /* 0x000fe20000010017 */
[----:B------:R-:W-:Y:S01]  /*1ac0*/  FFMA.FTZ R21, R14, R21, 0.16667181253433227539 ;  /* 0x3e2aac040e157423 */ /* 0x000fe20000010015 */
[----:B0-----:R-:W-:Y:S02]  /*1ad0*/  FMUL.FTZ R2, R2, R15 ;  /* 0x0000000f02027220 */ /* 0x001fe40000410000 */
[----:B------:R-:W-:Y:S01]  /*1ae0*/  FFMA.FTZ R23, R16, R23, 0.16667181253433227539 ;  /* 0x3e2aac0410177423 */ /* 0x000fe20000010017 */
[----:B------:R-:W-:-:S03]  /*1af0*/  FMUL.FTZ R21, R14, R21 ;  /* 0x000000150e157220 */ /* 0x000fc60000410000 */
[----:B------:R-:W-:Y:S01]  /*1b00*/  FMUL.FTZ R23, R16, R23 ;  /* 0x0000001710177220 */ /* 0x000fe20000410000 */
[----:B------:R-:W-:Y:S01]  /*1b10*/  FFMA.FTZ R18, R12, R21, R12 ;  /* 0x000000150c127223 */ /* 0x000fe2000001000c */
[----:B------:R-:W-:Y:S01]  /*1b20*/  FMUL.FTZ R21, R15, -0.5 ;  /* 0xbf0000000f157820 */ /* 0x000fe20000410000 */
[----:B------:R-:W-:Y:S01]  /*1b30*/  FADD.FTZ R12, |R9|, -RZ ;  /* 0x800000ff090c7221 */ /* 0x000fe20000010200 */
[----:B------:R-:W-:Y:S01]  /*1b40*/  FFMA.FTZ R14, R6, R23, R6 ;  /* 0x00000017060e7223 */ /* 0x000fe20000010006 */
[----:B------:R-:W-:Y:S02]  /*1b50*/  HFMA2 R6, -RZ, RZ, 1.9599609375, 20144 ;  /* 0x3fd774ebff067431 */ /* 0x000fe400000001ff */
[----:B------:R-:W-:Y:S01]  /*1b60*/  FMUL.FTZ R15, R18, -2 ;  /* 0xc0000000120f7820 */ /* 0x000fe20000410000 */
[----:B-1----:R-:W-:Y:S01]  /*1b70*/  FMUL.FTZ R10, R10, R19 ;  /* 0x000000130a0a7220 */ /* 0x002fe20000410000 */
[----:B------:R-:W-:Y:S01]  /*1b80*/  FMUL.FTZ R19, R19, -0.5 ;  /* 0xbf00000013137820 */ /* 0x000fe20000410000 */
[----:B------:R-:W-:Y:S01]  /*1b90*/  FFMA.FTZ R21, R2, R21, 0.5 ;  /* 0x3f00000002157423 */ /* 0x000fe20000010015 */
[----:B------:R-:W-:Y:S01]  /*1ba0*/  @P2 FFMA.FTZ R18, R6, 0.93318945169448852539, R15 ;  /* 0x3f6ee58106122823 */ /* 0x000fe2000001000f */
[C---:B------:R-:W-:Y:S01]  /*1bb0*/  FSETP.GT.FTZ.AND P2, PT, |R11|.reuse, 0.56000000238418579102, PT ;  /* 0x3f0f5c290b00780b */ /* 0x040fe20003f54200 */
[----:B------:R-:W-:Y:S01]  /*1bc0*/  FFMA.FTZ R19, R10, R19, 0.5 ;  /* 0x3f0000000a137423 */ /* 0x000fe20000010013 */
[----:B------:R-:W-:Y:S01]  /*1bd0*/  FMUL.FTZ R15, R14, -2 ;  /* 0xc00000000e0f7820 */ /* 0x000fe20000410000 */
[----:B------:R-:W-:Y:S01]  /*1be0*/  FFMA.FTZ R21, R2, R21, R2 ;  /* 0x0000001502157223 */ /* 0x000fe20000010002 */
[----:B------:R-:W-:Y:S01]  /*1bf0*/  LOP3.LUT R13, R18, 0x80000000, R13, 0xb8, !PT ;  /* 0x80000000120d7812 */ /* 0x000fe200078eb80d */
[----:B------:R-:W-:Y:S01]  /*1c00*/  FFMA.FTZ R19, R10, R19, R10 ;  /* 0x000000130a137223 */ /* 0x000fe2000001000a */
[----:B------:R-:W-:Y:S01]  /*1c10*/  FADD.FTZ R10, |R11|, -RZ ;  /* 0x800000ff0b0a7221 */ /* 0x000fe20000010200 */
[----:B------:R-:W-:Y:S01]  /*1c20*/  FSETP.NAN.FTZ.AND P3, PT, R18, R18, PT ;  /* 0x000000121200720b */ /* 0x000fe20003f78000 */
[----:B------:R-:W-:Y:S01]  /*1c30*/  @P1 FFMA.FTZ R14, R6, 0.93318945169448852539, R15 ;  /* 0x3f6ee581060e1823 */ /* 0x000fe2000001000f */
[----:B------:R-:W-:-:S02]  /*1c40*/  @P0 FSEL R12, R21, RZ, P4 ;  /* 0x000000ff150c0208 */ /* 0x000fc40002000000 */
[----:B------:R-:W-:Y:S01]  /*1c50*/  FSEL R18, R13, R18, !P3 ;  /* 0x000000120d127208 */ /* 0x000fe20005800000 */
[--C-:B----4-:R-:W-:Y:S01]  /*1c60*/  HADD2.F32 R13, -RZ, R17.reuse.H0_H0 ;  /* 0x20000011ff0d7230 */ /* 0x110fe20000004100 */
[----:B------:R-:W-:Y:S01]  /*1c70*/  @P2 FSEL R10, R19, RZ, P5 ;  /* 0x000000ff130a2208 */ /* 0x000fe20002800000 */
[----:B------:R-:W-:Y:S01]  /*1c80*/  FMUL.FTZ R20, R12, R12 ;  /* 0x0000000c0c147220 */ /* 0x000fe20000410000 */
[C---:B------:R-:W-:Y:S01]  /*1c90*/  LOP3.LUT R21, R14.reuse, 0x80000000, R3, 0xb8, !PT ;  /* 0x800000000e157812 */ /* 0x040fe200078eb803 */
[----:B------:R-:W-:Y:S01]  /*1ca0*/  HADD2.F32 R17, -RZ, R17.H1_H1 ;  /* 0x30000011ff117230 */ /* 0x000fe20000004100 */
[----:B------:R-:W-:Y:S01]  /*1cb0*/  FSETP.NAN.FTZ.AND P1, PT, R14, R14, PT ;  /* 0x0000000e0e00720b */ /* 0x000fe20003f38000 */
[----:B------:R-:W-:Y:S01]  /*1cc0*/  FMUL.FTZ R22, R10, R10 ;  /* 0x0000000a0a167220 */ /* 0x000fe20000410000 */
[-C--:B------:R-:W-:Y:S01]  /*1cd0*/  FFMA.FTZ R15, R20, R5.reuse, 0.018773360177874565125 ;  /* 0x3c99ca97140f7423 */ /* 0x080fe20000010005 */
[----:B------:R-:W0:Y:S01]  /*1ce0*/  LDC.64 R2, c[0x0][0x388] ;  /* 0x0000e200ff027b82 */ /* 0x000e220000000a00 */
[----:B------:R-:W-:Y:S01]  /*1cf0*/  FSEL R21, R21, R14, !P1 ;  /* 0x0000000e15157208 */ /* 0x000fe20004800000 */
[----:B------:R-:W-:Y:S01]  /*1d00*/  FFMA.FTZ R23, R22, R5, 0.018773360177874565125 ;  /* 0x3c99ca9716177423 */ /* 0x000fe20000010005 */
[----:B------:R-:W-:Y:S01]  /*1d10*/  FFMA.FTZ R14, |R13|, -R4, 0.5 ;  /* 0x3f0000000d0e7423 */ /* 0x000fe20000010a04 */
[----:B------:R-:W-:Y:S01]  /*1d20*/  FFMA.FTZ R15, R20, R15, 0.046769052743911743164 ;  /* 0x3d3f90e8140f7423 */ /* 0x000fe2000001000f */
[----:B------:R-:W-:Y:S01]  /*1d30*/  F2FP.F16.F32.PACK_AB R18, R21, R18 ;  /* 0x000000121512723e */ /* 0x000fe200000000ff */
[----:B------:R-:W-:Y:S01]  /*1d40*/  FFMA.FTZ R25, R22, R23, 0.046769052743911743164 ;  /* 0x3d3f90e816197423 */ /* 0x000fe20000010017 */
[----:B------:R-:W1:Y:S01]  /*1d50*/  MUFU.RSQ R19, R14 ;  /* 0x0000000e00137308 */ /* 0x000e620000001400 */
[----:B------:R-:W-:Y:S01]  /*1d60*/  FFMA.FTZ R23, R20, R15, 0.074823014438152313232 ;  /* 0x3d993ccf14177423 */ /* 0x000fe2000001000f */
[----:B-----5:R-:W-:-:S02]  /*1d70*/  HADD2.F32 R15, -RZ, R8.H0_H0 ;  /* 0x20000008ff0f7230 */ /* 0x020fc40000004100 */
[----:B------:R-:W-:Y:S01]  /*1d80*/  FFMA.FTZ R27, R22, R25, 0.074823014438152313232 ;  /* 0x3d993ccf161b7423 */ /* 0x000fe20000010019 */
[-C--:B------:R-:W-:Y:S01]  /*1d90*/  FFMA.FTZ R16, |R17|, -R4.reuse, 0.5 ;  /* 0x3f00000011107423 */ /* 0x080fe20000010a04 */
[----:B------:R-:W-:Y:S01]  /*1da0*/  FFMA.FTZ R25, R20, R23, 0.16667181253433227539 ;  /* 0x3e2aac0414197423 */ /* 0x000fe20000010017 */
[----:B------:R-:W-:Y:S01]  /*1db0*/  FSETP.GT.FTZ.AND P1, PT, |R13|, 0.56000000238418579102, PT ;  /* 0x3f0f5c290d00780b */ /* 0x000fe20003f34200 */
[----:B------:R-:W-:Y:S01]  /*1dc0*/  FFMA.FTZ R21, R22, R27, 0.16667181253433227539 ;  /* 0x3e2aac0416157423 */ /* 0x000fe2000001001b */
[----:B------:R-:W2:Y:S01]  /*1dd0*/  MUFU.RSQ R23, R16 ;  /* 0x0000001000177308 */ /* 0x000ea20000001400 */
[----:B------:R-:W-:Y:S01]  /*1de0*/  FMUL.FTZ R27, R20, R25 ;  /* 0x00000019141b7220 */ /* 0x000fe20000410000 */
[-C--:B------:R-:W-:Y:S01]  /*1df0*/  FFMA.FTZ R20, |R15|, -R4.reuse, 0.5 ;  /* 0x3f0000000f147423 */ /* 0x080fe20000010a04 */
[----:B------:R-:W-:Y:S01]  /*1e00*/  FMUL.FTZ R29, R22, R21 ;  /* 0x00000015161d7220 */ /* 0x000fe20000410000 */
[----:B------:R-:W-:Y:S02]  /*1e10*/  HADD2.F32 R21, -RZ, R8.H1_H1 ;  /* 0x30000008ff157230 */ /* 0x000fe40000004100 */
[----:B------:R-:W-:Y:S01]  /*1e20*/  FFMA.FTZ R12, R12, R27, R12 ;  /* 0x0000001b0c0c7223 */ /* 0x000fe2000001000c */
[----:B------:R-:W-:Y:S01]  /*1e30*/  FSETP.NEU.FTZ.AND P3, PT, |R13|, 1, PT ;  /* 0x3f8000000d00780b */ /* 0x000fe20003f7d200 */
[----:B------:R-:W-:Y:S01]  /*1e40*/  FFMA.FTZ R10, R10, R29, R10 ;  /* 0x0000001d0a0a7223 */ /* 0x000fe2000001000a */
[----:B------:R-:W3:Y:S01]  /*1e50*/  MUFU.RSQ R25, R20 ;  /* 0x0000001400197308 */ /* 0x000ee20000001400 */
[----:B------:R-:W-:Y:S01]  /*1e60*/  FFMA.FTZ R4, |R21|, -R4, 0.5 ;  /* 0x3f00000015047423 */ /* 0x000fe20000010a04 */
[----:B-1----:R-:W-:Y:S01]  /*1e70*/  FMUL.FTZ R14, R14, R19 ;  /* 0x000000130e0e7220 */ /* 0x002fe20000410000 */
[----:B------:R-:W-:Y:S01]  /*1e80*/  FMUL.FTZ R29, R19, -0.5 ;  /* 0xbf000000131d7820 */ /* 0x000fe20000410000 */
[----:B------:R-:W-:Y:S01]  /*1e90*/  FMUL.FTZ R27, R12, -2 ;  /* 0xc00000000c1b7820 */ /* 0x000fe20000410000 */
[----:B0-----:R-:W-:-:S04]  /*1ea0*/  IMAD.WIDE.U32 R2, R0, 0x2, R2 ;  /* 0x0000000200027825 */ /* 0x001fc800078e0002 */
[----:B------:R-:W-:Y:S01]  /*1eb0*/  FADD.FTZ R0, |R13|, -RZ ;  /* 0x800000ff0d007221 */ /* 0x000fe20000010200 */
[----:B------:R-:W-:Y:S01]  /*1ec0*/  FFMA.FTZ R29, R14, R29, 0.5 ;  /* 0x3f0000000e1d7423 */ /* 0x000fe2000001001d */
[----:B------:R-:W0:Y:S01]  /*1ed0*/  MUFU.RSQ R19, R4 ;  /* 0x0000000400137308 */ /* 0x000e220000001400 */
[----:B------:R-:W-:Y:S01]  /*1ee0*/  @P0 FFMA.FTZ R12, R6, 0.93318945169448852539, R27 ;  /* 0x3f6ee581060c0823 */ /* 0x000fe2000001001b */
[----:B--2---:R-:W-:Y:S01]  /*1ef0*/  FMUL.FTZ R16, R16, R23 ;  /* 0x0000001710107220 */ /* 0x004fe20000410000 */
[----:B------:R-:W-:Y:S01]  /*1f00*/  FFMA.FTZ R29, R14, R29, R14 ;  /* 0x0000001d0e1d7223 */ /* 0x000fe2000001000e */
[----:B------:R-:W-:Y:S01]  /*1f10*/  FMUL.FTZ R27, R23, -0.5 ;  /* 0xbf000000171b7820 */ /* 0x000fe20000410000 */
[----:B------:R-:W-:Y:S01]  /*1f20*/  FMUL.FTZ R23, R10, -2 ;  /* 0xc00000000a177820 */ /* 0x000fe20000410000 */
[C---:B------:R-:W-:Y:S01]  /*1f30*/  FSETP.GT.FTZ.AND P0, PT, |R17|.reuse, 0.56000000238418579102, PT ;  /* 0x3f0f5c291100780b */ /* 0x040fe20003f14200 */
[----:B------:R-:W-:Y:S01]  /*1f40*/  FADD.FTZ R14, |R17|, -RZ ;  /* 0x800000ff110e7221 */ /* 0x000fe20000010200 */
[----:B------:R-:W-:Y:S01]  /*1f50*/  @P1 FSEL R0, R29, RZ, P3 ;  /* 0x000000ff1d001208 */ /* 0x000fe20001800000 */
[----:B------:R-:W-:Y:S01]  /*1f60*/  @P2 FFMA.FTZ R10, R6, 0.93318945169448852539, R23 ;  /* 0x3f6ee581060a2823 */ /* 0x000fe20000010017 */
[----:B---3--:R-:W-:Y:S01]  /*1f70*/  FMUL.FTZ R20, R20, R25 ;  /* 0x0000001914147220 */ /* 0x008fe20000410000 */
[----:B------:R-:W-:Y:S01]  /*1f80*/  FMUL.FTZ R25, R25, -0.5 ;  /* 0xbf00000019197820 */ /* 0x000fe20000410000 */
[----:B------:R-:W-:Y:S01]  /*1f90*/  FSETP.GT.FTZ.AND P3, PT, |R15|, 0.56000000238418579102, PT ;  /* 0x3f0f5c290f00780b */ /* 0x000fe20003f74200 */
[----:B------:R-:W-:Y:S01]  /*1fa0*/  FFMA.FTZ R27, R16, R27, 0.5 ;  /* 0x3f000000101b7423 */ /* 0x000fe2000001001b */
[----:B------:R-:W-:Y:S01]  /*1fb0*/  FSETP.GT.FTZ.AND P2, PT, |R21|, 0.56000000238418579102, PT ;  /* 0x3f0f5c291500780b */ /* 0x000fe20003f54200 */
[----:B------:R-:W-:Y:S01]  /*1fc0*/  FFMA.FTZ R25, R20, R25, 0.5 ;  /* 0x3f00000014197423 */ /* 0x000fe20000010019 */
[----:B------:R-:W-:Y:S01]  /*1fd0*/  FSETP.NEU.FTZ.AND P4, PT, |R17|, 1, PT ;  /* 0x3f8000001100780b */ /* 0x000fe20003f9d200 */
[----:B------:R-:W-:Y:S01]  /*1fe0*/  FFMA.FTZ R27, R16, R27, R16 ;  /* 0x0000001b101b7223 */ /* 0x000fe20000010010 */
[----:B0-----:R-:W-:Y:S01]  /*1ff0*/  FMUL.FTZ R4, R4, R19 ;  /* 0x0000001304047220 */ /* 0x001fe20000410000 */
[----:B------:R-:W-:Y:S01]  /*2000*/  FMUL.FTZ R19, R19, -0.5 ;  /* 0xbf00000013137820 */ /* 0x000fe20000410000 */
[----:B------:R-:W-:Y:S01]  /*2010*/  FFMA.FTZ R25, R20, R25, R20 ;  /* 0x0000001914197223 */ /* 0x000fe20000010014 */
[----:B------:R-:W-:Y:S01]  /*2020*/  FSETP.NEU.FTZ.AND P5, PT, |R15|, 1, PT ;  /* 0x3f8000000f00780b */ /* 0x000fe20003fbd200 */
[----:B------:R-:W-:Y:S01]  /*2030*/  FMUL.FTZ R16, R0, R0 ;  /* 0x0000000000107220 */ /* 0x000fe20000410000 */
[C---:B------:R-:W-:Y:S01]  /*2040*/  FFMA.FTZ R19, R4.reuse, R19, 0.5 ;  /* 0x3f00000004137423 */ /* 0x040fe20000010013 */
[----:B------:R-:W-:Y:S01]  /*2050*/  FSETP.NEU.FTZ.AND P6, PT, |R21|, 1, PT ;  /* 0x3f8000001500780b */ /* 0x000fe20003fdd200 */
[----:B------:R-:W-:Y:S01]  /*2060*/  FADD.FTZ R8, |R15|, -RZ ;  /* 0x800000ff0f087221 */ /* 0x000fe20000010200 */
[----:B------:R-:W-:Y:S01]  /*2070*/  @P0 FSEL R14, R27, RZ, P4 ;  /* 0x000000ff1b0e0208 */ /* 0x000fe20002000000 */
[----:B------:R-:W-:Y:S01]  /*2080*/  FFMA.FTZ R20, R4, R19, R4 ;  /* 0x0000001304147223 */ /* 0x000fe20000010004 */
[----:B------:R-:W-:Y:S01]  /*2090*/  FADD.FTZ R4, |R21|, -RZ ;  /* 0x800000ff15047221 */ /* 0x000fe20000010200 */
[----:B------:R-:W-:Y:S01]  /*20a0*/  @P3 FSEL R8, R25, RZ, P5 ;  /* 0x000000ff19083208 */ /* 0x000fe20002800000 */
[----:B------:R-:W-:Y:S01]  /*20b0*/  FFMA.FTZ R19, R16, R5, 0.018773360177874565125 ;  /* 0x3c99ca9710137423 */ /* 0x000fe20000010005 */
[----:B------:R-:W-:Y:S01]  /*20c0*/  LOP3.LUT R9, R12, 0x80000000, R9, 0xb8, !PT ;  /* 0x800000000c097812 */ /* 0x000fe200078eb809 */
[----:B------:R-:W-:Y:S01]  /*20d0*/  FMUL.FTZ R24, R14, R14 ;  /* 0x0000000e0e187220 */ /* 0x000fe20000410000 */
[----:B------:R-:W-:Y:S01]  /*20e0*/  @P2 FSEL R4, R20, RZ, P6 ;  /* 0x000000ff14042208 */ /* 0x000fe20003000000 */
[----:B------:R-:W-:Y:S01]  /*20f0*/  FFMA.FTZ R19, R16, R19, 0.046769052743911743164 ;  /* 0x3d3f90e810137423 */ /* 0x000fe20000010013 */
[----:B------:R-:W-:Y:S01]  /*2100*/  FSETP.NAN.FTZ.AND P4, PT, R12, R12, PT ;  /* 0x0000000c0c00720b */ /* 0x000fe20003f98000 */
[----:B------:R-:W-:Y:S01]  /*2110*/  FMUL.FTZ R20, R8, R8 ;  /* 0x0000000808147220 */ /* 0x000fe20000410000 */
[----:B------:R-:W-:Y:S01]  /*2120*/  LOP3.LUT R11, R10, 0x80000000, R11, 0xb8, !PT ;  /* 0x800000000a0b7812 */ /* 0x000fe200078eb80b */
[----:B------:R-:W-:Y:S01]  /*2130*/  FMUL.FTZ R22, R4, R4 ;  /* 0x0000000404167220 */ /* 0x000fe20000410000 */
[----:B------:R-:W-:Y:S01]  /*2140*/  FSEL R12, R9, R12, !P4 ;  /* 0x0000000c090c7208 */ /* 0x000fe20006000000 */
[----:B------:R-:W-:Y:S01]  /*2150*/  FFMA.FTZ R9, R24, R5, 0.018773360177874565125 ;  /* 0x3c99ca9718097423 */ /* 0x000fe20000010005 */
[----:B------:R-:W-:Y:S01]  /*2160*/  FFMA.FTZ R19, R16, R19, 0.074823014438152313232 ;  /* 0x3d993ccf10137423 */ /* 0x000fe20000010013 */
[-C--:B------:R-:W-:Y:S01]  /*2170*/  FFMA.FTZ R23, R20, R5.reuse, 0.018773360177874565125 ;  /* 0x3c99ca9714177423 */ /* 0x080fe20000010005 */
[----:B------:R-:W-:Y:S01]  /*2180*/  FFMA.FTZ R5, R22, R5, 0.018773360177874565125 ;  /* 0x3c99ca9716057423 */ /* 0x000fe20000010005 */
[----:B------:R-:W-:Y:S01]  /*2190*/  FFMA.FTZ R9, R24, R9, 0.046769052743911743164 ;  /* 0x3d3f90e818097423 */ /* 0x000fe20000010009 */
[----:B------:R-:W-:Y:S01]  /*21a0*/  FFMA.FTZ R19, R16, R19, 0.16667181253433227539 ;  /* 0x3e2aac0410137423 */ /* 0x000fe20000010013 */
[----:B------:R-:W-:Y:S01]  /*21b0*/  FFMA.FTZ R23, R20, R23, 0.046769052743911743164 ;  /* 0x3d3f90e814177423 */ /* 0x000fe20000010017 */
[----:B------:R-:W-:Y:S01]  /*21c0*/  FFMA.FTZ R5, R22, R5, 0.046769052743911743164 ;  /* 0x3d3f90e816057423 */ /* 0x000fe20000010005 */
[----:B------:R-:W-:Y:S01]  /*21d0*/  FFMA.FTZ R9, R24, R9, 0.074823014438152313232 ;  /* 0x3d993ccf18097423 */ /* 0x000fe20000010009 */
[----:B------:R-:W-:Y:S01]  /*21e0*/  FMUL.FTZ R19, R16, R19 ;  /* 0x0000001310137220 */ /* 0x000fe20000410000 */
[----:B------:R-:W-:Y:S01]  /*21f0*/  FFMA.FTZ R23, R20, R23, 0.074823014438152313232 ;  /* 0x3d993ccf14177423 */ /* 0x000fe20000010017 */
[----:B------:R-:W-:Y:S01]  /*2200*/  FFMA.FTZ R5, R22, R5, 0.074823014438152313232 ;  /* 0x3d993ccf16057423 */ /* 0x000fe20000010005 */
[----:B------:R-:W-:Y:S01]  /*2210*/  FFMA.FTZ R9, R24, R9, 0.16667181253433227539 ;  /* 0x3e2aac0418097423 */ /* 0x000fe20000010009 */
[----:B------:R-:W-:Y:S01]  /*2220*/  FFMA.FTZ R0, R0, R19, R0 ;  /* 0x0000001300007223 */ /* 0x000fe20000010000 */
[----:B------:R-:W-:Y:S01]  /*2230*/  FFMA.FTZ R23, R20, R23, 0.16667181253433227539 ;  /* 0x3e2aac0414177423 */ /* 0x000fe20000010017 */
[----:B------:R-:W-:Y:S01]  /*2240*/  FFMA.FTZ R19, R22, R5, 0.16667181253433227539 ;  /* 0x3e2aac0416137423 */ /* 0x000fe20000010005 */
[----:B------:R-:W-:Y:S01]  /*2250*/  FMUL.FTZ R9, R24, R9 ;  /* 0x0000000918097220 */ /* 0x000fe20000410000 */
[----:B------:R-:W-:Y:S01]  /*2260*/  FMUL.FTZ R5, R0, -2 ;  /* 0xc000000000057820 */ /* 0x000fe20000410000 */
[----:B------:R-:W-:Y:S01]  /*2270*/  FMUL.FTZ R23, R20, R23 ;  /* 0x0000001714177220 */ /* 0x000fe20000410000 */
[----:B------:R-:W-:Y:S01]  /*2280*/  FMUL.FTZ R19, R22, R19 ;  /* 0x0000001316137220 */ /* 0x000fe20000410000 */
[----:B------:R-:W-:Y:S01]  /*2290*/  FFMA.FTZ R14, R14, R9, R14 ;  /* 0x000000090e0e7223 */ /* 0x000fe2000001000e */
[----:B------:R-:W-:Y:S01]  /*22a0*/  @P1 FFMA.FTZ R0, R6, 0.93318945169448852539, R5 ;  /* 0x3f6ee58106001823 */ /* 0x000fe20000010005 */
[----:B------:R-:W-:Y:S01]  /*22b0*/  FFMA.FTZ R8, R8, R23, R8 ;  /* 0x0000001708087223 */ /* 0x000fe20000010008 */
[----:B------:R-:W-:Y:S01]  /*22c0*/  FFMA.FTZ R4, R4, R19, R4 ;  /* 0x0000001304047223 */ /* 0x000fe20000010004 */
[----:B------:R-:W-:Y:S01]  /*22d0*/  FMUL.FTZ R5, R14, -2 ;  /* 0xc00000000e057820 */ /* 0x000fe20000410000 */
[-C--:B------:R-:W-:Y:S01]  /*22e0*/  FSETP.NAN.FTZ.AND P1, PT, R10, R10.reuse, PT ;  /* 0x0000000a0a00720b */ /* 0x080fe20003f38000 */
[----:B------:R-:W-:Y:S01]  /*22f0*/  FMUL.FTZ R9, R8, -2 ;  /* 0xc000000008097820 */ /* 0x000fe20000410000 */
[----:B------:R-:W-:Y:S01]  /*2300*/  FMUL.FTZ R19, R4, -2 ;  /* 0xc000000004137820 */ /* 0x000fe20000410000 */
[C---:B------:R-:W-:Y:S01]  /*2310*/  @P0 FFMA.FTZ R14, R6.reuse, 0.93318945169448852539, R5 ;  /* 0x3f6ee581060e0823 */ /* 0x040fe20000010005 */
[----:B------:R-:W-:Y:S01]  /*2320*/  FSEL R11, R11, R10, !P1 ;  /* 0x0000000a0b0b7208 */ /* 0x000fe20004800000 */
[C---:B------:R-:W-:Y:S01]  /*2330*/  @P3 FFMA.FTZ R8, R6.reuse, 0.93318945169448852539, R9 ;  /* 0x3f6ee58106083823 */ /* 0x040fe20000010009 */
[----:B------:R-:W-:Y:S01]  /*2340*/  @P2 FFMA.FTZ R4, R6, 0.93318945169448852539, R19 ;  /* 0x3f6ee58106042823 */ /* 0x000fe20000010013 */
[C---:B------:R-:W-:Y:S01]  /*2350*/  LOP3.LUT R13, R0.reuse, 0x80000000, R13, 0xb8, !PT ;  /* 0x80000000000d7812 */ /* 0x040fe200078eb80d */
[----:B------:R-:W-:Y:S01]  /*2360*/  IMAD.WIDE.U32 R2, R7, 0x4, R2 ;  /* 0x0000000407027825 */ /* 0x000fe200078e0002 */
[----:B------:R-:W-:-:S02]  /*2370*/  FSETP.NAN.FTZ.AND P0, PT, R0, R0, PT ;  /* 0x000000000000720b */ /* 0x000fc40003f18000 */
[C---:B------:R-:W-:Y:S02]  /*2380*/  LOP3.LUT R17, R14.reuse, 0x80000000, R17, 0xb8, !PT ;  /* 0x800000000e117812 */ /* 0x040fe400078eb811 */
[----:B------:R-:W-:Y:S01]  /*2390*/  FSETP.NAN.FTZ.AND P1, PT, R14, R14, PT ;  /* 0x0000000e0e00720b */ /* 0x000fe20003f38000 */
[----:B------:R-:W-:Y:S01]  /*23a0*/  STG.E desc[UR4][R2.64], R18 ;  /* 0x0000001202007986 */ /* 0x000fe2000c101904 */
        /* <DEDUP_REMOVED lines=8> */
[----:B------:R-:W-:Y:S02]  /*2430*/  F2FP.F16.F32.PACK_AB R11, R11, R12 ;  /* 0x0000000c0b0b723e */ /* 0x000fe400000000ff */
[----:B------:R-:W-:-:S02]  /*2440*/  F2FP.F16.F32.PACK_AB R13, R14, R13 ;  /* 0x0000000d0e0d723e */ /* 0x000fc400000000ff */
[----:B------:R-:W-:Y:S01]  /*2450*/  F2FP.F16.F32.PACK_AB R15, R4, R15 ;  /* 0x0000000f040f723e */ /* 0x000fe200000000ff */
[----:B------:R-:W-:Y:S04]  /*2460*/  STG.E desc[UR4][R2.64+0x200], R11 ;  /* 0x0002000b02007986 */ /* 0x000fe8000c101904 */
[----:B------:R-:W-:Y:S04]  /*2470*/  STG.E desc[UR4][R2.64+0x400], R13 ;  /* 0x0004000d02007986 */ /* 0x000fe8000c101904 */
[----:B------:R-:W-:Y:S01]  /*2480*/  STG.E desc[UR4][R2.64+0x600], R15 ;  /* 0x0006000f02007986 */ /* 0x000fe2000c101904 */
[----:B------:R-:W-:Y:S05]  /*2490*/  EXIT ;  /* 0x000000000000794d */ /* 0x000fea0003800000 */
.L_x_1277:
        /* <DEDUP_REMOVED lines=14> */
.L_x_14599:


//--------------------- .text._ZN2at6native29vectorized_elementwise_kernelILi4EZZZNS0_16asin_kernel_cudaERNS_18TensorIteratorBaseEENKUlvE0_clEvENKUlvE1_clEvEUlN3c104HalfEE_St5arrayIPcLm2EEEEviT0_T1_ --------------------------
	.section	.text._ZN2at6native29vectorized_elementwise_kernelILi4EZZZNS0_16asin_kernel_cudaERNS_18TensorIteratorBaseEENKUlvE0_clEvENKUlvE1_clEvEUlN3c104HalfEE_St5arrayIPcLm2EEEEviT0_T1_,"ax",@progbits
	.align	128
        .global         _ZN2at6native29vectorized_elementwise_kernelILi4EZZZNS0_16asin_kernel_cudaERNS_18TensorIteratorBaseEENKUlvE0_clEvENKUlvE1_clEvEUlN3c104HalfEE_St5arrayIPcLm2EEEEviT0_T1_
        .type           _ZN2at6native29vectorized_elementwise_kernelILi4EZZZNS0_16asin_kernel_cudaERNS_18TensorIteratorBaseEENKUlvE0_clEvENKUlvE1_clEvEUlN3c104HalfEE_St5arrayIPcLm2EEEEviT0_T1_,@function
        .size           _ZN2at6native29vectorized_elementwise_kernelILi4EZZZNS0_16asin_kernel_cudaERNS_18TensorIteratorBaseEENKUlvE0_clEvENKUlvE1_clEvEUlN3c104HalfEE_St5arrayIPcLm2EEEEviT0_T1_,(.L_x_14600 - _ZN2at6native29vectorized_elementwise_kernelILi4EZZZNS0_16asin_kernel_cudaERNS_18TensorIteratorBaseEENKUlvE0_clEvENKUlvE1_clEvEUlN3c104HalfEE_St5arrayIPcLm2EEEEviT0_T1_)
        .other          _ZN2at6native29vectorized_elementwise_kernelILi4EZZZNS0_16asin_kernel_cudaERNS_18TensorIteratorBaseEENKUlvE0_clEvENKUlvE1_clEvEUlN3c104HalfEE_St5arrayIPcLm2EEEEviT0_T1_,@"STO_CUDA_ENTRY STV_DEFAULT"
_ZN2at6native29vectorized_elementwise_kernelILi4EZZZNS0_16asin_kernel_cudaERNS_18TensorIteratorBaseEENKUlvE0_clEvENKUlvE1_clEvEUlN3c104HalfEE_St5arrayIPcLm2EEEEviT0_T1_:
.text._ZN2at6native29vectorized_elementwise_kernelILi4EZZZNS0_16asin_kernel_cudaERNS_18TensorIteratorBaseEENKUlvE0_clEvENKUlvE1_clEvEUlN3c104HalfEE_St5arrayIPcLm2EEEEviT0_T1_:
        /* <DEDUP_REMOVED lines=104> */
.L_x_1280:
[----:B------:R-:W-:Y:S05]  /*0680*/  BSYNC.RECONVERGENT B0 ;  /* 0x0000000000007941 */ /* 0x000fea0003800200 */
.L_x_1279:
        /* <DEDUP_REMOVED lines=32> */
.L_x_1282:
[----:B------:R-:W-:Y:S05]  /*0890*/  BSYNC.RECONVERGENT B0 ;  /* 0x0000000000007941 */ /* 0x000fea0003800200 */
.L_x_1281:
        /* <DEDUP_REMOVED lines=31> */
.L_x_1284:
[----:B------:R-:W-:Y:S05]  /*0a90*/  BSYNC.RECONVERGENT B0 ;  /* 0x0000000000007941 */ /* 0x000fea0003800200 */
.L_x_1283:
        /* <DEDUP_REMOVED lines=32> */
.L_x_1286:
[----:B------:R-:W-:Y:S05]  /*0ca0*/  BSYNC.RECONVERGENT B0 ;  /* 0x0000000000007941 */ /* 0x000fea0003800200 */
.L_x_1285:
        /* <DEDUP_REMOVED lines=29> */
.L_x_1288:
[----:B------:R-:W-:Y:S05]  /*0e80*/  BSYNC.RECONVERGENT B0 ;  /* 0x0000000000007941 */ /* 0x000fea0003800200 */
.L_x_1287:
        /* <DEDUP_REMOVED lines=29> */
.L_x_1290:
[----:B------:R-:W-:Y:S05]  /*1060*/  BSYNC.RECONVERGENT B0 ;  /* 0x0000000000007941 */ /* 0x000fea0003800200 */
.L_x_1289:
        /* <DEDUP_REMOVED lines=29> */
.L_x_1292:
[----:B------:R-:W-:Y:S05]  /*1240*/  BSYNC.RECONVERGENT B0 ;  /* 0x0000000000007941 */ /* 0x000fea0003800200 */
.L_x_1291:
        /* <DEDUP_REMOVED lines=29> */
.L_x_1294:
[----:B------:R-:W-:Y:S05]  /*1420*/  BSYNC.RECONVERGENT B0 ;  /* 0x0000000000007941 */ /* 0x000fea0003800200 */
.L_x_1293:
        /* <DEDUP_REMOVED lines=18> */
.L_x_1297:
[----:B------:R-:W-:-:S13]  /*1550*/  ISETP.GE.U32.AND P0, PT, R3, R2, PT ;  /* 0x000000020300720c */ /* 0x000fda0003f06070 */
[----:B------:R-:W-:Y:S05]  /*1560*/  @P0 BRA `(.L_x_1299) ;  /* 0x0000000000300947 */ /* 0x000fea0003800000 */
[----:B0-----:R-:W0:Y:S01]  /*1570*/  LDC.64 R4, c[0x0][0x388] ;  /* 0x0000e200ff047b82 */ /* 0x001e220000000a00 */
[----:B------:R-:W-:Y:S02]  /*1580*/  IADD3 R7, PT, PT, R0, R3, RZ ;  /* 0x0000000300077210 */ /* 0x000fe40007ffe0ff */
[----:B------:R-:W-:-:S03]  /*1590*/  IADD3 R3, PT, PT, R3, 0x80, RZ ;  /* 0x0000008003037810 */ /* 0x000fc60007ffe0ff */
[----:B0-----:R-:W-:-:S05]  /*15a0*/  IMAD.WIDE.U32 R4, R7, 0x2, R4 ;  /* 0x0000000207047825 */ /* 0x001fca00078e0004 */
[----:B------:R1:W-:Y:S02]  /*15b0*/  STG.E.U16 desc[UR4][R4.64], R10 ;  /* 0x0000000a04007986 */ /* 0x0003e4000c101504 */
.L_x_1298:
[----:B------:R-:W-:-:S13]  /*15c0*/  ISETP.GE.U32.AND P0, PT, R3, R2, PT ;  /* 0x000000020300720c */ /* 0x000fda0003f06070 */
[----:B------:R-:W-:Y:S05]  /*15d0*/  @P0 BRA `(.L_x_1300) ;  /* 0x0000000000340947 */ /* 0x000fea0003800000 */
[----:B01----:R-:W0:Y:S01]  /*15e0*/  LDC.64 R4, c[0x0][0x388] ;  /* 0x0000e200ff047b82 */ /* 0x003e220000000a00 */
[----:B------:R-:W-:Y:S02]  /*15f0*/  IADD3 R7, PT, PT, R0, R3, RZ ;  /* 0x0000000300077210 */ /* 0x000fe40007ffe0ff */
[----:B------:R-:W-:-:S03]  /*1600*/  IADD3 R3, PT, PT, R3, 0x80, RZ ;  /* 0x0000008003037810 */ /* 0x000fc60007ffe0ff */
[----:B0-----:R-:W-:-:S05]  /*1610*/  IMAD.WIDE.U32 R4, R7, 0x2, R4 ;  /* 0x0000000207047825 */ /* 0x001fca00078e0004 */
[----:B------:R1:W-:Y:S02]  /*1620*/  STG.E.U16 desc[UR4][R4.64], R11 ;  /* 0x0000000b04007986 */ /* 0x0003e4000c101504 */
.L_x_1299:
        /* <DEDUP_REMOVED lines=8> */
.L_x_1300:
[----:B------:R-:W-:Y:S05]  /*16b0*/  BSYNC.RELIABLE B1 ;  /* 0x0000000000017941 */ /* 0x000fea0003800100 */
.L_x_1296:
[----:B------:R-:W-:-:S13]  /*16c0*/  ISETP.GE.U32.AND P0, PT, R3, R2, PT ;  /* 0x000000020300720c */ /* 0x000fda0003f06070 */
[----:B012---:R-:W0:Y:S01]  /*16d0*/  @!P0 LDC.64 R4, c[0x0][0x388] ;  /* 0x0000e200ff048b82 */ /* 0x007e220000000a00 */
[----:B------:R-:W-:Y:S02]  /*16e0*/  @!P0 IADD3 R7, PT, PT, R0, R3, RZ ;  /* 0x0000000300078210 */ /* 0x000fe40007ffe0ff */
[----:B------:R-:W-:-:S03]  /*16f0*/  @!P0 IADD3 R3, PT, PT, R3, 0x80, RZ ;  /* 0x0000008003038810 */ /* 0x000fc60007ffe0ff */
[----:B0-----:R-:W-:-:S05]  /*1700*/  @!P0 IMAD.WIDE.U32 R4, R7, 0x2, R4 ;  /* 0x0000000207048825 */ /* 0x001fca00078e0004 */
[----:B------:R2:W-:Y:S02]  /*1710*/  @!P0 STG.E.U16 desc[UR4][R4.64], R13 ;  /* 0x0000000d04008986 */ /* 0x0005e4000c101504 */
.L_x_1301:
[----:B------:R-:W-:Y:S05]  /*1720*/  BSYNC.RECONVERGENT B0 ;  /* 0x0000000000007941 */ /* 0x000fea0003800200 */
.L_x_1295:
        /* <DEDUP_REMOVED lines=8> */
.L_x_1278:
[----:B------:R-:W0:Y:S01]  /*17b0*/  S2R R5, SR_TID.X ;  /* 0x0000000000057919 */ /* 0x000e220000002100 */
[----:B------:R-:W1:Y:S02]  /*17c0*/  LDC.64 R2, c[0x0][0x390] ;  /* 0x0000e400ff027b82 */ /* 0x000e640000000a00 */
[----:B-1----:R-:W-:-:S04]  /*17d0*/  IMAD.WIDE.U32 R2, R0, 0x2, R2 ;  /* 0x0000000200027825 */ /* 0x002fc800078e0002 */
[----:B0-----:R-:W-:-:S05]  /*17e0*/  IMAD.WIDE.U32 R16, R5, 0x8, R2 ;  /* 0x0000000805107825 */ /* 0x001fca00078e0002 */
[----:B------:R-:W2:Y:S04]  /*17f0*/  LDG.E.64 R6, desc[UR4][R16.64] ;  /* 0x0000000410067981 */ /* 0x000ea8000c1e1b00 */
[----:B------:R0:W3:Y:S01]  /*1800*/  LDG.E.64 R2, desc[UR4][R16.64+0x400] ;  /* 0x0004000410027981 */ /* 0x0000e2000c1e1b00 */
[----:B------:R-:W-:Y:S02]  /*1810*/  HFMA2 R13, -RZ, RZ, 1.75, 0 ;  /* 0x3f000000ff0d7431 */ /* 0x000fe400000001ff */
[--C-:B--2---:R-:W-:Y:S02]  /*1820*/  HADD2.F32 R11, -RZ, R6.reuse.H0_H0 ;  /* 0x20000006ff0b7230 */ /* 0x104fe40000004100 */
[----:B------:R-:W-:Y:S02]  /*1830*/  HADD2.F32 R8, -RZ, R7.H0_H0 ;  /* 0x20000007ff087230 */ /* 0x000fe40000004100 */
[----:B------:R-:W-:-:S02]  /*1840*/  HADD2.F32 R14, -RZ, R6.H1_H1 ;  /* 0x30000006ff0e7230 */ /* 0x000fc40000004100 */
[CC--:B------:R-:W-:Y:S01]  /*1850*/  FFMA.FTZ R4, |R11|.reuse, -R13.reuse, 0.5 ;  /* 0x3f0000000b047423 */ /* 0x0c0fe20000010a0d */
[----:B------:R-:W-:Y:S02]  /*1860*/  HADD2.F32 R7, -RZ, R7.H1_H1 ;  /* 0x30000007ff077230 */ /* 0x000fe40000004100 */
[-C--:B------:R-:W-:Y:S01]  /*1870*/  FFMA.FTZ R12, |R8|, -R13.reuse, 0.5 ;  /* 0x3f000000080c7423 */ /* 0x080fe20000010a0d */
[----:B------:R-:W-:Y:S01]  /*1880*/  FSETP.GT.FTZ.AND P3, PT, |R11|, 0.56000000238418579102, PT ;  /* 0x3f0f5c290b00780b */ /* 0x000fe20003f74200 */
[----:B------:R-:W1:Y:S01]  /*1890*/  MUFU.RSQ R9, R4 ;  /* 0x0000000400097308 */ /* 0x000e620000001400 */
[-C--:B------:R-:W-:Y:S01]  /*18a0*/  FFMA.FTZ R10, |R14|, -R13.reuse, 0.5 ;  /* 0x3f0000000e0a7423 */ /* 0x080fe20000010a0d */
[----:B0-----:R-:W-:Y:S01]  /*18b0*/  FFMA.FTZ R16, |R7|, -R13, 0.5 ;  /* 0x3f00000007107423 */ /* 0x001fe20000010a0d */
[----:B------:R-:W-:Y:S01]  /*18c0*/  FSETP.GT.FTZ.AND P1, PT, |R8|, 0.56000000238418579102, PT ;  /* 0x3f0f5c290800780b */ /* 0x000fe20003f34200 */
[----:B------:R-:W-:Y:S01]  /*18d0*/  FADD.FTZ R22, |R11|, -RZ ;  /* 0x800000ff0b167221 */ /* 0x000fe20000010200 */
[C---:B------:R-:W-:Y:S01]  /*18e0*/  FSETP.GT.FTZ.AND P0, PT, |R7|.reuse, 0.56000000238418579102, PT ;  /* 0x3f0f5c290700780b */ /* 0x040fe20003f14200 */
[----:B------:R-:W-:Y:S01]  /*18f0*/  FADD.FTZ R20, |R7|, -RZ ;  /* 0x800000ff07147221 */ /* 0x000fe20000010200 */
[C---:B------:R-:W-:Y:S01]  /*1900*/  FSETP.GT.FTZ.AND P2, PT, |R14|.reuse, 0.56000000238418579102, PT ;  /* 0x3f0f5c290e00780b */ /* 0x040fe20003f54200 */
[----:B------:R-:W0:Y:S01]  /*1910*/  MUFU.RSQ R17, R12 ;  /* 0x0000000c00117308 */ /* 0x000e220000001400 */
[----:B------:R-:W-:Y:S01]  /*1920*/  FSETP.NEU.FTZ.AND P4, PT, |R11|, 1, PT ;  /* 0x3f8000000b00780b */ /* 0x000fe20003f9d200 */
[----:B------:R-:W-:Y:S01]  /*1930*/  FADD.FTZ R21, |R14|, -RZ ;  /* 0x800000ff0e157221 */ /* 0x000fe20000010200 */
[----:B------:R-:W-:-:S02]  /*1940*/  FSETP.NEU.FTZ.AND P5, PT, |R8|, 1, PT ;  /* 0x3f8000000800780b */ /* 0x000fc40003fbd200 */
        /* <DEDUP_REMOVED lines=8> */
[----:B------:R-:W-:Y:S01]  /*19d0*/  FFMA.FTZ R9, R6, R9, R6 ;  /* 0x0000000906097223 */ /* 0x000fe20000010006 */
[----:B------:R-:W-:Y:S02]  /*19e0*/  MOV R6, 0x3d4dd2f7 ;  /* 0x3d4dd2f700067802 */ /* 0x000fe40000000f00 */
[----:B------:R-:W-:Y:S02]  /*19f0*/  FFMA.FTZ R17, R12, R17, 0.5 ;  /* 0x3f0000000c117423 */ /* 0x000fe40000010011 */
[----:B------:R-:W-:Y:S01]  /*1a00*/  @P3 FSEL R22, R9, RZ, P4 ;  /* 0x000000ff09163208 */ /* 0x000fe20002000000 */
[----:B--2---:R-:W-:Y:S01]  /*1a10*/  FMUL.FTZ R4, R10, R15 ;  /* 0x0000000f0a047220 */ /* 0x004fe20000410000 */
[----:B------:R-:W-:Y:S01]  /*1a20*/  FMUL.FTZ R15, R15, -0.5 ;  /* 0xbf0000000f0f7820 */ /* 0x000fe20000410000 */
[----:B------:R-:W-:Y:S01]  /*1a30*/  FFMA.FTZ R17, R12, R17, R12 ;  /* 0x000000110c117223 */ /* 0x000fe2000001000c */
[----:B------:R-:W-:Y:S01]  /*1a40*/  FSETP.NEU.FTZ.AND P4, PT, |R14|, 1, PT ;  /* 0x3f8000000e00780b */ /* 0x000fe20003f9d200 */
[----:B------:R-:W-:Y:S01]  /*1a50*/  FMUL.FTZ R23, R22, R22 ;  /* 0x0000001616177220 */ /* 0x000fe20000410000 */
[----:B------:R-:W-:Y:S01]  /*1a60*/  FFMA.FTZ R15, R4, R15, 0.5 ;  /* 0x3f000000040f7423 */ /* 0x000fe2000001000f */
[----:B-1----:R-:W-:Y:S01]  /*1a70*/  FMUL.FTZ R16, R16, R19 ;  /* 0x0000001310107220 */ /* 0x002fe20000410000 */
[----:B------:R-:W-:-:S02]  /*1a80*/  FMUL.FTZ R19, R19, -0.5 ;  /* 0xbf00000013137820 */ /* 0x000fc40000410000 */
[----:B------:R-:W-:Y:S01]  /*1a90*/  FFMA.FTZ R4, R4, R15, R4 ;  /* 0x0000000f04047223 */ /* 0x000fe20000010004 */
[----:B------:R-:W-:Y:S01]  /*1aa0*/  FADD.FTZ R15, |R8|, -RZ ;  /* 0x800000ff080f7221 */ /* 0x000fe20000010200 */
[----:B------:R-:W-:Y:S01]  /*1ab0*/  @P1 FSEL R15, R17, RZ, P5 ;  /* 0x000000ff110f1208 */ /* 0x000fe20002800000 */
[----:B------:R-:W-:Y:S01]  /*1ac0*/  FFMA.FTZ R19, R16, R19, 0.5 ;  /* 0x3f00000010137423 */ /* 0x000fe20000010013 */
[----:B------:R-:W-:Y:S01]  /*1ad0*/  FFMA.FTZ R10, R23, R6, 0.018773360177874565125 ;  /* 0x3c99ca97170a7423 */ /* 0x000fe20000010006 */
[----:B------:R-:W-:Y:S01]  /*1ae0*/  @P2 FSEL R21, R4, RZ, P4 ;  /* 0x000000ff04152208 */ /* 0x000fe20002000000 */
[--C-:B---3--:R-:W-:Y:S02]  /*1af0*/  HADD2.F32 R4, -RZ, R2.reuse.H0_H0 ;  /* 0x20000002ff047230 */ /* 0x108fe40000004100 */
[----:B------:R-:W-:Y:S01]  /*1b00*/  FFMA.FTZ R19, R16, R19, R16 ;  /* 0x0000001310137223 */ /* 0x000fe20000010010 */
[----:B------:R-:W-:Y:S01]  /*1b10*/  FMUL.FTZ R9, R15, R15 ;  /* 0x0000000f0f097220 */ /* 0x000fe20000410000 */
[----:B------:R-:W-:Y:S01]  /*1b20*/  FFMA.FTZ R10, R23, R10, 0.046769052743911743164 ;  /* 0x3d3f90e8170a7423 */ /* 0x000fe2000001000a */
[----:B------:R-:W-:-:S02]  /*1b30*/  HADD2.F32 R2, -RZ, R2.H1_H1 ;  /* 0x30000002ff027230 */ /* 0x000fc40000004100 */
[----:B------:R-:W-:Y:S01]  /*1b40*/  @P0 FSEL R20, R19, RZ, P6 ;  /* 0x000000ff13140208 */ /* 0x000fe20003000000 */
[----:B------:R-:W-:Y:S01]  /*1b50*/  FMUL.FTZ R19, R21, R21 ;  /* 0x0000001515137220 */ /* 0x000fe20000410000 */
[----:B------:R-:W-:Y:S01]  /*1b60*/  FFMA.FTZ R16, R9, R6, 0.018773360177874565125 ;  /* 0x3c99ca9709107423 */ /* 0x000fe20000010006 */
[----:B------:R-:W-:Y:S01]  /*1b70*/  FFMA.FTZ R10, R23, R10, 0.074823014438152313232 ;  /* 0x3d993ccf170a7423 */ /* 0x000fe2000001000a */
[----:B------:R-:W-:Y:S01]  /*1b80*/  FSETP.NEU.FTZ.AND P4, PT, |R2|, 1, PT ;  /* 0x3f8000000200780b */ /* 0x000fe20003f9d200 */
        /* <DEDUP_REMOVED lines=15> */
[----:B------:R-:W-:Y:S01]  /*1c80*/  FFMA.FTZ R9, |R4|, -R13, 0.5 ;  /* 0x3f00000004097423 */ /* 0x000fe20000010a0d */
[----:B------:R-:W-:Y:S01]  /*1c90*/  FFMA.FTZ R18, R17, R18, 0.16667181253433227539 ;  /* 0x3e2aac0411127423 */ /* 0x000fe20000010012 */
[----:B------:R-:W-:Y:S01]  /*1ca0*/  FMUL.FTZ R12, R19, R12 ;  /* 0x0000000c130c7220 */ /* 0x000fe20000410000 */
[----:B------:R-:W-:-:S02]  /*1cb0*/  HFMA2 R10, -RZ, RZ, 1.9599609375, 20144 ;  /* 0x3fd774ebff0a7431 */ /* 0x000fc400000001ff */
[----:B------:R-:W-:Y:S01]  /*1cc0*/  FFMA.FTZ R15, R15, R16, R15 ;  /* 0x000000100f0f7223 */ /* 0x000fe2000001000f */
[----:B------:R-:W-:Y:S01]  /*1cd0*/  FMUL.FTZ R17, R17, R18 ;  /* 0x0000001211117220 */ /* 0x000fe20000410000 */
[----:B------:R-:W-:Y:S01]  /*1ce0*/  FMUL.FTZ R19, R22, -2 ;  /* 0xc000000016137820 */ /* 0x000fe20000410000 */
[----:B------:R-:W0:Y:S01]  /*1cf0*/  MUFU.RSQ R18, R9 ;  /* 0x0000000900127308 */ /* 0x000e220000001400 */
[----:B------:R-:W-:Y:S01]  /*1d00*/  FFMA.FTZ R21, R21, R12, R21 ;  /* 0x0000000c15157223 */ /* 0x000fe20000010015 */
[--C-:B------:R-:W-:Y:S02]  /*1d10*/  HADD2.F32 R12, -RZ, R3.reuse.H0_H0 ;  /* 0x20000003ff0c7230 */ /* 0x100fe40000004100 */
[----:B------:R-:W-:Y:S01]  /*1d20*/  FMUL.FTZ R25, R15, -2 ;  /* 0xc00000000f197820 */ /* 0x000fe20000410000 */
[----:B------:R-:W-:Y:S01]  /*1d30*/  @P3 FFMA.FTZ R22, R10, 0.93318945169448852539, R19 ;  /* 0x3f6ee5810a163823 */ /* 0x000fe20000010013 */
[----:B------:R-:W-:Y:S02]  /*1d40*/  HADD2.F32 R16, -RZ, R3.H1_H1 ;  /* 0x30000003ff107230 */ /* 0x000fe40000004100 */
[----:B------:R-:W-:Y:S01]  /*1d50*/  FFMA.FTZ R20, R20, R17, R20 ;  /* 0x0000001114147223 */ /* 0x000fe20000010014 */
[----:B------:R-:W-:Y:S01]  /*1d60*/  @P1 FFMA.FTZ R15, R10, 0.93318945169448852539, R25 ;  /* 0x3f6ee5810a0f1823 */ /* 0x000fe20000010019 */
[-C--:B------:R-:W-:Y:S01]  /*1d70*/  FFMA.FTZ R17, |R2|, -R13.reuse, 0.5 ;  /* 0x3f00000002117423 */ /* 0x080fe20000010a0d */
[-C--:B------:R-:W-:Y:S01]  /*1d80*/  FFMA.FTZ R19, |R12|, -R13.reuse, 0.5 ;  /* 0x3f0000000c137423 */ /* 0x080fe20000010a0d */
[----:B------:R-:W-:Y:S01]  /*1d90*/  LOP3.LUT R3, R22, 0x80000000, R11, 0xb8, !PT ;  /* 0x8000000016037812 */ /* 0x000fe200078eb80b */
[----:B------:R-:W-:Y:S01]  /*1da0*/  FFMA.FTZ R13, |R16|, -R13, 0.5 ;  /* 0x3f000000100d7423 */ /* 0x000fe20000010a0d */
[-C--:B------:R-:W-:Y:S01]  /*1db0*/  FSETP.NAN.FTZ.AND P1, PT, R22, R22.reuse, PT ;  /* 0x000000161600720b */ /* 0x080fe20003f38000 */
[----:B------:R-:W1:Y:S01]  /*1dc0*/  MUFU.RSQ R24, R17 ;  /* 0x0000001100187308 */ /* 0x000e620000001400 */
[----:B------:R-:W-:Y:S01]  /*1dd0*/  FMUL.FTZ R23, R21, -2 ;  /* 0xc000000015177820 */ /* 0x000fe20000410000 */
[----:B------:R-:W-:Y:S01]  /*1de0*/  LOP3.LUT R8, R15, 0x80000000, R8, 0xb8, !PT ;  /* 0x800000000f087812 */ /* 0x000fe200078eb808 */
[----:B------:R-:W-:Y:S01]  /*1df0*/  FADD.FTZ R11, |R4|, -RZ ;  /* 0x800000ff040b7221 */ /* 0x000fe20000010200 */
[----:B------:R-:W-:Y:S01]  /*1e00*/  FSEL R3, R3, R22, !P1 ;  /* 0x0000001603037208 */ /* 0x000fe20004800000 */
[----:B------:R-:W-:Y:S01]  /*1e10*/  @P2 FFMA.FTZ R21, R10, 0.93318945169448852539, R23 ;  /* 0x3f6ee5810a152823 */ /* 0x000fe20000010017 */
[----:B0-----:R-:W-:Y:S01]  /*1e20*/  FMUL.FTZ R9, R9, R18 ;  /* 0x0000001209097220 */ /* 0x001fe20000410000 */
[----:B------:R-:W-:Y:S01]  /*1e30*/  FMUL.FTZ R18, R18, -0.5 ;  /* 0xbf00000012127820 */ /* 0x000fe20000410000 */
[----:B------:R-:W0:Y:S01]  /*1e40*/  MUFU.RSQ R26, R19 ;  /* 0x00000013001a7308 */ /* 0x000e220000001400 */
[----:B------:R-:W-:Y:S01]  /*1e50*/  FSETP.GT.FTZ.AND P1, PT, |R4|, 0.56000000238418579102, PT ;  /* 0x3f0f5c290400780b */ /* 0x000fe20003f34200 */
[----:B------:R-:W-:Y:S01]  /*1e60*/  FMUL.FTZ R23, R20, -2 ;  /* 0xc000000014177820 */ /* 0x000fe20000410000 */
[----:B------:R-:W-:Y:S01]  /*1e70*/  LOP3.LUT R14, R21, 0x80000000, R14, 0xb8, !PT ;  /* 0x80000000150e7812 */ /* 0x000fe200078eb80e */
[----:B------:R-:W-:Y:S01]  /*1e80*/  FFMA.FTZ R18, R9, R18, 0.5 ;  /* 0x3f00000009127423 */ /* 0x000fe20000010012 */
[----:B------:R-:W-:Y:S01]  /*1e90*/  FSETP.NAN.FTZ.AND P2, PT, R21, R21, PT ;  /* 0x000000151500720b */ /* 0x000fe20003f58000 */
[----:B------:R-:W-:Y:S01]  /*1ea0*/  @P0 FFMA.FTZ R20, R10, 0.93318945169448852539, R23 ;  /* 0x3f6ee5810a140823 */ /* 0x000fe20000010017 */
[----:B------:R-:W-:Y:S01]  /*1eb0*/  FSETP.NAN.FTZ.AND P0, PT, R15, R15, PT ;  /* 0x0000000f0f00720b */ /* 0x000fe20003f18000 */
[----:B------:R-:W2:Y:S01]  /*1ec0*/  MUFU.RSQ R22, R13 ;  /* 0x0000000d00167308 */ /* 0x000ea20000001400 */
[----:B------:R-:W-:Y:S01]  /*1ed0*/  FSEL R14, R14, R21, !P2 ;  /* 0x000000150e0e7208 */ /* 0x000fe20005000000 */
[----:B------:R-:W-:Y:S01]  /*1ee0*/  FFMA.FTZ R18, R9, R18, R9 ;  /* 0x0000001209127223 */ /* 0x000fe20000010009 */
[----:B------:R-:W-:Y:S01]  /*1ef0*/  FSETP.NEU.FTZ.AND P2, PT, |R4|, 1, PT ;  /* 0x3f8000000400780b */ /* 0x000fe20003f5d200 */
[----:B-1----:R-:W-:Y:S01]  /*1f00*/  FMUL.FTZ R17, R17, R24 ;  /* 0x0000001811117220 */ /* 0x002fe20000410000 */
[----:B------:R-:W-:Y:S01]  /*1f10*/  FSEL R8, R8, R15, !P0 ;  /* 0x0000000f08087208 */ /* 0x000fe20004000000 */
[----:B------:R-:W-:Y:S01]  /*1f20*/  FMUL.FTZ R24, R24, -0.5 ;  /* 0xbf00000018187820 */ /* 0x000fe20000410000 */
[----:B------:R-:W-:Y:S01]  /*1f30*/  FSETP.GT.FTZ.AND P0, PT, |R2|, 0.56000000238418579102, PT ;  /* 0x3f0f5c290200780b */ /* 0x000fe20003f14200 */
[----:B------:R-:W-:Y:S01]  /*1f40*/  FADD.FTZ R15, |R12|, -RZ ;  /* 0x800000ff0c0f7221 */ /* 0x000fe20000010200 */
[----:B------:R-:W-:Y:S01]  /*1f50*/  @P1 FSEL R11, R18, RZ, P2 ;  /* 0x000000ff120b1208 */ /* 0x000fe20001000000 */
[----:B0-----:R-:W-:Y:S01]  /*1f60*/  FMUL.FTZ R19, R19, R26 ;  /* 0x0000001a13137220 */ /* 0x001fe20000410000 */
[----:B------:R-:W-:Y:S01]  /*1f70*/  FMUL.FTZ R26, R26, -0.5 ;  /* 0xbf0000001a1a7820 */ /* 0x000fe20000410000 */
[----:B------:R-:W-:Y:S01]  /*1f80*/  FSETP.GT.FTZ.AND P3, PT, |R12|, 0.56000000238418579102, PT ;  /* 0x3f0f5c290c00780b */ /* 0x000fe20003f74200 */
[----:B------:R-:W-:Y:S01]  /*1f90*/  FFMA.FTZ R24, R17, R24, 0.5 ;  /* 0x3f00000011187423 */ /* 0x000fe20000010018 */
[----:B------:R-:W-:Y:S01]  /*1fa0*/  FSETP.GT.FTZ.AND P2, PT, |R16|, 0.56000000238418579102, PT ;  /* 0x3f0f5c291000780b */ /* 0x000fe20003f54200 */
[----:B------:R-:W-:Y:S01]  /*1fb0*/  FFMA.FTZ R26, R19, R26, 0.5 ;  /* 0x3f000000131a7423 */ /* 0x000fe2000001001a */
[----:B------:R-:W-:Y:S01]  /*1fc0*/  FSETP.NEU.FTZ.AND P5, PT, |R12|, 1, PT ;  /* 0x3f8000000c00780b */ /* 0x000fe20003fbd200 */
[----:B------:R-:W-:Y:S01]  /*1fd0*/  FFMA.FTZ R24, R17, R24, R17 ;  /* 0x0000001811187223 */ /* 0x000fe20000010011 */
[----:B--2---:R-:W-:Y:S01]  /*1fe0*/  FMUL.FTZ R13, R13, R22 ;  /* 0x000000160d0d7220 */ /* 0x004fe20000410000 */
[----:B------:R-:W-:Y:S01]  /*1ff0*/  FMUL.FTZ R22, R22, -0.5 ;  /* 0xbf00000016167820 */ /* 0x000fe20000410000 */
[----:B------:R-:W-:Y:S01]  /*2000*/  FFMA.FTZ R26, R19, R26, R19 ;  /* 0x0000001a131a7223 */ /* 0x000fe20000010013 */
[----:B------:R-:W-:Y:S01]  /*2010*/  FSETP.NEU.FTZ.AND P6, PT, |R16|, 1, PT ;  /* 0x3f8000001000780b */ /* 0x000fe20003fdd200 */
[----:B------:R-:W-:Y:S01]  /*2020*/  FADD.FTZ R17, |R2|, -RZ ;  /* 0x800000ff02117221 */ /* 0x000fe20000010200 */
[----:B------:R-:W-:Y:S01]  /*2030*/  FFMA.FTZ R22, R13, R22, 0.5 ;  /* 0x3f0000000d167423 */ /* 0x000fe20000010016 */
[----:B------:R-:W-:Y:S01]  /*2040*/  @P0 FSEL R17, R24, RZ, P4 ;  /* 0x000000ff18110208 */ /* 0x000fe20002000000 */
[----:B------:R-:W-:Y:S01]  /*2050*/  FMUL.FTZ R25, R11, R11 ;  /* 0x0000000b0b197220 */ /* 0x000fe20000410000 */
[----:B------:R-:W-:Y:S01]  /*2060*/  @P3 FSEL R15, R26, RZ, P5 ;  /* 0x000000ff1a0f3208 */ /* 0x000fe20002800000 */
[----:B------:R-:W-:Y:S01]  /*2070*/  FFMA.FTZ R22, R13, R22, R13 ;  /* 0x000000160d167223 */ /* 0x000fe2000001000d */
[----:B------:R-:W-:Y:S01]  /*2080*/  FADD.FTZ R13, |R16|, -RZ ;  /* 0x800000ff100d7221 */ /* 0x000fe20000010200 */
[C---:B------:R-:W-:Y:S01]  /*2090*/  LOP3.LUT R9, R20.reuse, 0x80000000, R7, 0xb8, !PT ;  /* 0x8000000014097812 */ /* 0x040fe200078eb807 */
[----:B------:R-:W-:Y:S01]  /*20a0*/  FMUL.FTZ R23, R17, R17 ;  /* 0x0000001111177220 */ /* 0x000fe20000410000 */
[----:B------:R-:W-:Y:S01]  /*20b0*/  FSETP.NAN.FTZ.AND P4, PT, R20, R20, PT ;  /* 0x000000141400720b */ /* 0x000fe20003f98000 */
[----:B------:R-:W-:Y:S01]  /*20c0*/  FMUL.FTZ R21, R15, R15 ;  /* 0x0000000f0f157220 */ /* 0x000fe20000410000 */
[----:B------:R-:W-:Y:S01]  /*20d0*/  @P2 FSEL R13, R22, RZ, P6 ;  /* 0x000000ff160d2208 */ /* 0x000fe20003000000 */
[----:B------:R-:W-:Y:S01]  /*20e0*/  FFMA.FTZ R18, R25, R6, 0.018773360177874565125 ;  /* 0x3c99ca9719127423 */ /* 0x000fe20000010006 */
[----:B------:R-:W-:Y:S01]  /*20f0*/  FSEL R9, R9, R20, !P4 ;  /* 0x0000001409097208 */ /* 0x000fe20006000000 */
[-C--:B------:R-:W-:Y:S01]  /*2100*/  FFMA.FTZ R20, R23, R6.reuse, 0.018773360177874565125 ;  /* 0x3c99ca9717147423 */ /* 0x080fe20000010006 */
[----:B------:R-:W-:Y:S01]  /*2110*/  FFMA.FTZ R22, R21, R6, 0.018773360177874565125 ;  /* 0x3c99ca9715167423 */ /* 0x000fe20000010006 */
[----:B------:R-:W-:Y:S01]  /*2120*/  FMUL.FTZ R19, R13, R13 ;  /* 0x0000000d0d137220 */ /* 0x000fe20000410000 */
[----:B------:R-:W-:Y:S01]  /*2130*/  FFMA.FTZ R18, R25, R18, 0.046769052743911743164 ;  /* 0x3d3f90e819127423 */ /* 0x000fe20000010012 */
[----:B------:R-:W-:Y:S01]  /*2140*/  FFMA.FTZ R20, R23, R20, 0.046769052743911743164 ;  /* 0x3d3f90e817147423 */ /* 0x000fe20000010014 */
[----:B------:R-:W-:Y:S01]  /*2150*/  FFMA.FTZ R22, R21, R22, 0.046769052743911743164 ;  /* 0x3d3f90e815167423 */ /* 0x000fe20000010016 */
[----:B------:R-:W-:Y:S01]  /*2160*/  FFMA.FTZ R6, R19, R6, 0.018773360177874565125 ;  /* 0x3c99ca9713067423 */ /* 0x000fe20000010006 */
[----:B------:R-:W-:Y:S01]  /*2170*/  FFMA.FTZ R18, R25, R18, 0.074823014438152313232 ;  /* 0x3d993ccf19127423 */ /* 0x000fe20000010012 */
[----:B------:R-:W-:Y:S01]  /*2180*/  FFMA.FTZ R20, R23, R20, 0.074823014438152313232 ;  /* 0x3d993ccf17147423 */ /* 0x000fe20000010014 */
[----:B------:R-:W-:Y:S01]  /*2190*/  FFMA.FTZ R22, R21, R22, 0.074823014438152313232 ;  /* 0x3d993ccf15167423 */ /* 0x000fe20000010016 */
[----:B------:R-:W-:Y:S01]  /*21a0*/  FFMA.FTZ R24, R19, R6, 0.046769052743911743164 ;  /* 0x3d3f90e813187423 */ /* 0x000fe20000010006 */
[----:B------:R-:W-:Y:S01]  /*21b0*/  FFMA.FTZ R18, R25, R18, 0.16667181253433227539 ;  /* 0x3e2aac0419127423 */ /* 0x000fe20000010012 */
[----:B------:R-:W0:Y:S01]  /*21c0*/  LDC.64 R6, c[0x0][0x388] ;  /* 0x0000e200ff067b82 */ /* 0x000e220000000a00 */
[----:B------:R-:W-:Y:S01]  /*21d0*/  FFMA.FTZ R20, R23, R20, 0.16667181253433227539 ;  /* 0x3e2aac0417147423 */ /* 0x000fe20000010014 */
[----:B------:R-:W-:Y:S01]  /*21e0*/  FFMA.FTZ R24, R19, R24, 0.074823014438152313232 ;  /* 0x3d993ccf13187423 */ /* 0x000fe20000010018 */
[----:B------:R-:W-:Y:S01]  /*21f0*/  FFMA.FTZ R22, R21, R22, 0.16667181253433227539 ;  /* 0x3e2aac0415167423 */ /* 0x000fe20000010016 */
[----:B------:R-:W-:Y:S01]  /*2200*/  FMUL.FTZ R18, R25, R18 ;  /* 0x0000001219127220 */ /* 0x000fe20000410000 */
[----:B------:R-:W-:Y:S01]  /*2210*/  FMUL.FTZ R20, R23, R20 ;  /* 0x0000001417147220 */ /* 0x000fe20000410000 */
[----:B------:R-:W-:Y:S01]  /*2220*/  FFMA.FTZ R24, R19, R24, 0.16667181253433227539 ;  /* 0x3e2aac0413187423 */ /* 0x000fe20000010018 */
[----:B------:R-:W-:Y:S01]  /*2230*/  FMUL.FTZ R22, R21, R22 ;  /* 0x0000001615167220 */ /* 0x000fe20000410000 */
[----:B------:R-:W-:Y:S01]  /*2240*/  FFMA.FTZ R11, R11, R18, R11 ;  /* 0x000000120b0b7223 */ /* 0x000fe2000001000b */
[----:B------:R-:W-:Y:S01]  /*2250*/  FFMA.FTZ R17, R17, R20, R17 ;  /* 0x0000001411117223 */ /* 0x000fe20000010011 */
[----:B------:R-:W-:Y:S01]  /*2260*/  FMUL.FTZ R24, R19, R24 ;  /* 0x0000001813187220 */ /* 0x000fe20000410000 */
[----:B------:R-:W-:Y:S01]  /*2270*/  FFMA.FTZ R15, R15, R22, R15 ;  /* 0x000000160f0f7223 */ /* 0x000fe2000001000f */
[----:B------:R-:W-:Y:S01]  /*2280*/  FMUL.FTZ R19, R11, -2 ;  /* 0xc00000000b137820 */ /* 0x000fe20000410000 */
[----:B------:R-:W-:Y:S01]  /*2290*/  FMUL.FTZ R21, R17, -2 ;  /* 0xc000000011157820 */ /* 0x000fe20000410000 */
[----:B------:R-:W-:Y:S01]  /*22a0*/  FFMA.FTZ R13, R13, R24, R13 ;  /* 0x000000180d0d7223 */ /* 0x000fe2000001000d */
[----:B------:R-:W-:Y:S01]  /*22b0*/  FMUL.FTZ R23, R15, -2 ;  /* 0xc00000000f177820 */ /* 0x000fe20000410000 */
[C---:B------:R-:W-:Y:S01]  /*22c0*/  @P1 FFMA.FTZ R11, R10.reuse, 0.93318945169448852539, R19 ;  /* 0x3f6ee5810a0b1823 */ /* 0x040fe20000010013 */
[C---:B------:R-:W-:Y:S01]  /*22d0*/  @P0 FFMA.FTZ R17, R10.reuse, 0.93318945169448852539, R21 ;  /* 0x3f6ee5810a110823 */ /* 0x040fe20000010015 */
[----:B------:R-:W-:Y:S01]  /*22e0*/  FMUL.FTZ R25, R13, -2 ;  /* 0xc00000000d197820 */ /* 0x000fe20000410000 */
[----:B------:R-:W-:Y:S01]  /*22f0*/  @P3 FFMA.FTZ R15, R10, 0.93318945169448852539, R23 ;  /* 0x3f6ee5810a0f3823 */ /* 0x000fe20000010017 */
[----:B------:R-:W-:-:S02]  /*2300*/  F2FP.F16.F32.PACK_AB R14, R14, R3 ;  /* 0x000000030e0e723e */ /* 0x000fc400000000ff */
[----:B------:R-:W-:Y:S01]  /*2310*/  @P2 FFMA.FTZ R13, R10, 0.93318945169448852539, R25 ;  /* 0x3f6ee5810a0d2823 */ /* 0x000fe20000010019 */
[C---:B------:R-:W-:Y:S01]  /*2320*/  LOP3.LUT R4, R11.reuse, 0x80000000, R4, 0xb8, !PT ;  /* 0x800000000b047812 */ /* 0x040fe200078eb804 */
[----:B0-----:R-:W-:Y:S01]  /*2330*/  IMAD.WIDE.U32 R6, R0, 0x2, R6 ;  /* 0x0000000200067825 */ /* 0x001fe200078e0006 */
[----:B------:R-:W-:Y:S02]  /*2340*/  FSETP.NAN.FTZ.AND P0, PT, R11, R11, PT ;  /* 0x0000000b0b00720b */ /* 0x000fe40003f18000 */
[C---:B------:R-:W-:Y:S02]  /*2350*/  LOP3.LUT R2, R17.reuse, 0x80000000, R2, 0xb8, !PT ;  /* 0x8000000011027812 */ /* 0x040fe400078eb802 */
[----:B------:R-:W-:Y:S01]  /*2360*/  FSETP.NAN.FTZ.AND P1, PT, R17, R17, PT ;  /* 0x000000111100720b */ /* 0x000fe20003f38000 */
[----:B------:R-:W-:Y:S01]  /*2370*/  IMAD.WIDE.U32 R6, R5, 0x8, R6 ;  /* 0x0000000805067825 */ /* 0x000fe200078e0006 */
[C---:B------:R-:W-:Y:S02]  /*2380*/  LOP3.LUT R12, R15.reuse, 0x80000000, R12, 0xb8, !PT ;  /* 0x800000000f0c7812 */ /* 0x040fe400078eb80c */
[----:B------:R-:W-:-:S02]  /*2390*/  FSETP.NAN.FTZ.AND P2, PT, R15, R15, PT ;  /* 0x0000000f0f00720b */ /* 0x000fc40003f58000 */
[C---:B------:R-:W-:Y:S02]  /*23a0*/  LOP3.LUT R16, R13.reuse, 0x80000000, R16, 0xb8, !PT ;  /* 0x800000000d107812 */ /* 0x040fe400078eb810 */
[----:B------:R-:W-:Y:S02]  /*23b0*/  FSETP.NAN.FTZ.AND P3, PT, R13, R13, PT ;  /* 0x0000000d0d00720b */ /* 0x000fe40003f78000 */
[----:B------:R-:W-:Y:S02]  /*23c0*/  FSEL R4, R4, R11, !P0 ;  /* 0x0000000b04047208 */ /* 0x000fe40004000000 */
[----:B------:R-:W-:Y:S02]  /*23d0*/  FSEL R17, R2, R17, !P1 ;  /* 0x0000001102117208 */ /* 0x000fe40004800000 */
[----:B------:R-:W-:Y:S02]  /*23e0*/  FSEL R12, R12, R15, !P2 ;  /* 0x0000000f0c0c7208 */ /* 0x000fe40005000000 */
[----:B------:R-:W-:-:S02]  /*23f0*/  FSEL R13, R16, R13, !P3 ;  /* 0x0000000d100d7208 */ /* 0x000fc40005800000 */
[----:B------:R-:W-:Y:S02]  /*2400*/  F2FP.F16.F32.PACK_AB R15, R9, R8 ;  /* 0x00000008090f723e */ /* 0x000fe400000000ff */
[----:B------:R-:W-:Y:S02]  /*2410*/  F2FP.F16.F32.PACK_AB R4, R17, R4 ;  /* 0x000000041104723e */ /* 0x000fe400000000ff */
[----:B------:R-:W-:Y:S01]  /*2420*/  F2FP.F16.F32.PACK_AB R5, R13, R12 ;  /* 0x0000000c0d05723e */ /* 0x000fe200000000ff */
[----:B------:R-:W-:Y:S04]  /*2430*/  STG.E.64 desc[UR4][R6.64], R14 ;  /* 0x0000000e06007986 */ /* 0x000fe8000c101b04 */
[----:B------:R-:W-:Y:S01]  /*2440*/  STG.E.64 desc[UR4][R6.64+0x400], R4 ;  /* 0x0004000406007986 */ /* 0x000fe2000c101b04 */
[----:B------:R-:W-:Y:S05]  /*2450*/  EXIT ;  /* 0x000000000000794d */ /* 0x000fea0003800000 */
.L_x_1302:
        /* <DEDUP_REMOVED lines=10> */
.L_x_14600:


//--------------------- .text._ZN2at6native29vectorized_elementwise_kernelILi8EZZZNS0_16asin_kernel_cudaERNS_18TensorIteratorBaseEENKUlvE0_clEvENKUlvE1_clEvEUlN3c104HalfEE_St5arrayIPcLm2EEEEviT0_T1_ --------------------------
	.section	.text._ZN2at6native29vectorized_elementwise_kernelILi8EZZZNS0_16asin_kernel_cudaERNS_18TensorIteratorBaseEENKUlvE0_clEvENKUlvE1_clEvEUlN3c104HalfEE_St5arrayIPcLm2EEEEviT0_T1_,"ax",@progbits
	.align	128
        .global         _ZN2at6native29vectorized_elementwise_kernelILi8EZZZNS0_16asin_kernel_cudaERNS_18TensorIteratorBaseEENKUlvE0_clEvENKUlvE1_clEvEUlN3c104HalfEE_St5arrayIPcLm2EEEEviT0_T1_
        .type           _ZN2at6native29vectorized_elementwise_kernelILi8EZZZNS0_16asin_kernel_cudaERNS_18TensorIteratorBaseEENKUlvE0_clEvENKUlvE1_clEvEUlN3c104HalfEE_St5arrayIPcLm2EEEEviT0_T1_,@function
        .size           _ZN2at6native29vectorized_elementwise_kernelILi8EZZZNS0_16asin_kernel_cudaERNS_18TensorIteratorBaseEENKUlvE0_clEvENKUlvE1_clEvEUlN3c104HalfEE_St5arrayIPcLm2EEEEviT0_T1_,(.L_x_14601 - _ZN2at6native29vectorized_elementwise_kernelILi8EZZZNS0_16asin_kernel_cudaERNS_18TensorIteratorBaseEENKUlvE0_clEvENKUlvE1_clEvEUlN3c104HalfEE_St5arrayIPcLm2EEEEviT0_T1_)
        .other          _ZN2at6native29vectorized_elementwise_kernelILi8EZZZNS0_16asin_kernel_cudaERNS_18TensorIteratorBaseEENKUlvE0_clEvENKUlvE1_clEvEUlN3c104HalfEE_St5arrayIPcLm2EEEEviT0_T1_,@"STO_CUDA_ENTRY STV_DEFAULT"
_ZN2at6native29vectorized_elementwise_kernelILi8EZZZNS0_16asin_kernel_cudaERNS_18TensorIteratorBaseEENKUlvE0_clEvENKUlvE1_clEvEUlN3c104HalfEE_St5arrayIPcLm2EEEEviT0_T1_:
.text._ZN2at6native29vectorized_elementwise_kernelILi8EZZZNS0_16asin_kernel_cudaERNS_18TensorIteratorBaseEENKUlvE0_clEvENKUlvE1_clEvEUlN3c104HalfEE_St5arrayIPcLm2EEEEviT0_T1_:
[----:B------:R-:W-:Y:S01]  /*0000*/  LDC R1, c[0x0][0x37c] ;  /* 0x0000df00ff017b82 */ /* 0x000fe20000000800 */
[----:B------:R-:W-:Y:S05]  /*0010*/  EXIT ;  /* 0x000000000000794d */ /* 0x000fea0003800000 */
.L_x_1303:
        /* <DEDUP_REMOVED lines=14> */
.L_x_14601:


//--------------------- .text._ZN2at6native18elementwise_kernelILi128ELi4EZNS0_15gpu_kernel_implIZZZNS0_16asin_kernel_cudaERNS_18TensorIteratorBaseEENKUlvE0_clEvENKUlvE0_clEvEUlfE_EEvS4_RKT_EUliE_EEviT1_ --------------------------
	.section	.text._ZN2at6native18elementwise_kernelILi128ELi4EZNS0_15gpu_kernel_implIZZZNS0_16asin_kernel_cudaERNS_18TensorIteratorBaseEENKUlvE0_clEvENKUlvE0_clEvEUlfE_EEvS4_RKT_EUliE_EEviT1_,"ax",@progbits
	.align	128
        .global         _ZN2at6native18elementwise_kernelILi128ELi4EZNS0_15gpu_kernel_implIZZZNS0_16asin_kernel_cudaERNS_18TensorIteratorBaseEENKUlvE0_clEvENKUlvE0_clEvEUlfE_EEvS4_RKT_EUliE_EEviT1_
        .type           _ZN2at6native18elementwise_kernelILi128ELi4EZNS0_15gpu_kernel_implIZZZNS0_16asin_kernel_cudaERNS_18TensorIteratorBaseEENKUlvE0_clEvENKUlvE0_clEvEUlfE_EEvS4_RKT_EUliE_EEviT1_,@function
        .size           _ZN2at6native18elementwise_kernelILi128ELi4EZNS0_15gpu_kernel_implIZZZNS0_16asin_kernel_cudaERNS_18TensorIteratorBaseEENKUlvE0_clEvENKUlvE0_clEvEUlfE_EEvS4_RKT_EUliE_EEviT1_,(.L_x_14602 - _ZN2at6native18elementwise_kernelILi128ELi4EZNS0_15gpu_kernel_implIZZZNS0_16asin_kernel_cudaERNS_18TensorIteratorBaseEENKUlvE0_clEvENKUlvE0_clEvEUlfE_EEvS4_RKT_EUliE_EEviT1_)
        .other          _ZN2at6native18elementwise_kernelILi128ELi4EZNS0_15gpu_kernel_implIZZZNS0_16asin_kernel_cudaERNS_18TensorIteratorBaseEENKUlvE0_clEvENKUlvE0_clEvEUlfE_EEvS4_RKT_EUliE_EEviT1_,@"STO_CUDA_ENTRY STV_DEFAULT"
_ZN2at6native18elementwise_kernelILi128ELi4EZNS0_15gpu_kernel_implIZZZNS0_16asin_kernel_cudaERNS_18TensorIteratorBaseEENKUlvE0_clEvENKUlvE0_clEvEUlfE_EEvS4_RKT_EUliE_EEviT1_:
.text._ZN2at6native18elementwise_kernelILi128ELi4EZNS0_15gpu_kernel_implIZZZNS0_16asin_kernel_cudaERNS_18TensorIteratorBaseEENKUlvE0_clEvENKUlvE0_clEvEUlfE_EEvS4_RKT_EUliE_EEviT1_:
        /* <DEDUP_REMOVED lines=319> */
.L_x_1306:
[----:B------:R-:W0:Y:S01]  /*13f0*/  LDCU.64 UR6, c[0x0][0x588] ;  /* 0x0000b100ff0677ac */ /* 0x000e220008000a00 */
[----:B------:R-:W-:Y:S01]  /*1400*/  BSSY.RECONVERGENT B6, `(.L_x_1307) ;  /* 0x00000e5000067945 */ /* 0x000fe20003800200 */
        /* <DEDUP_REMOVED lines=14> */
[----:B--2---:R3:W4:Y:S01]  /*14f0*/  I2F.S16 R0, R2 ;  /* 0x0000000200007306 */ /* 0x0047220000101400 */
[----:B------:R-:W-:Y:S05]  /*1500*/  BRA `(.L_x_1313) ;  /* 0x0000000c00507947 */ /* 0x000fea0003800000 */
.L_x_1311:
[----:B------:R-:W2:Y:S02]  /*1510*/  LDG.E.U8 R0, desc[UR36][R2.64] ;  /* 0x0000002402007981 */ /* 0x000ea4000c1e1100 */
[----:B--2---:R-:W-:Y:S01]  /*1520*/  I2FP.F32.U32 R0, R0 ;  /* 0x0000000000007245 */ /* 0x004fe20000201000 */
[----:B------:R-:W-:Y:S06]  /*1530*/  BRA `(.L_x_1313) ;  /* 0x0000000c00447947 */ /* 0x000fec0003800000 */
.L_x_1310:
[----:B------:R-:W-:-:S09]  /*1540*/  UISETP.NE.AND UP0, UPT, UR4, 0x2, UPT ;  /* 0x000000020400788c */ /* 0x000fd2000bf05270 */
[----:B------:R-:W-:Y:S05]  /*1550*/  BRA.U !UP0, `(.L_x_1314) ;  /* 0x0000000108287547 */ /* 0x000fea000b800000 */
[----:B------:R-:W-:-:S09]  /*1560*/  UISETP.NE.AND UP0, UPT, UR4, 0x3, UPT ;  /* 0x000000030400788c */ /* 0x000fd2000bf05270 */
[----:B------:R-:W-:Y:S05]  /*1570*/  BRA.U !UP0, `(.L_x_1315) ;  /* 0x0000000108147547 */ /* 0x000fea000b800000 */
[----:B------:R-:W-:-:S09]  /*1580*/  UISETP.NE.AND UP0, UPT, UR4, 0x4, UPT ;  /* 0x000000040400788c */ /* 0x000fd2000bf05270 */
[----:B------:R-:W-:Y:S05]  /*1590*/  BRA.U UP0, `(.L_x_1312) ;  /* 0x0000000900b07547 */ /* 0x000fea000b800000 */
[----:B------:R-:W2:Y:S02]  /*15a0*/  LDG.E.64 R2, desc[UR36][R2.64] ;  /* 0x0000002402027981 */ /* 0x000ea4000c1e1b00 */
[----:B--2---:R2:W3:Y:S02]  /*15b0*/  I2F.S64 R0, R2 ;  /* 0x0000000200007312 */ /* 0x0044e40000301400 */
[----:B--23--:R-:W-:Y:S05]  /*15c0*/  BRA `(.L_x_1313) ;  /* 0x0000000c00207947 */ /* 0x00cfea0003800000 */
.L_x_1315:
[----:B------:R-:W2:Y:S02]  /*15d0*/  LDG.E R0, desc[UR36][R2.64] ;  /* 0x0000002402007981 */ /* 0x000ea4000c1e1900 */
[----:B--2---:R-:W-:Y:S01]  /*15e0*/  I2FP.F32.S32 R0, R0 ;  /* 0x0000000000007245 */ /* 0x004fe20000201400 */
[----:B------:R-:W-:Y:S06]  /*15f0*/  BRA `(.L_x_1313) ;  /* 0x0000000c00147947 */ /* 0x000fec0003800000 */
.L_x_1314:
[----:B------:R-:W2:Y:S02]  /*1600*/  LDG.E.U16 R0, desc[UR36][R2.64] ;  /* 0x0000002402007981 */ /* 0x000ea4000c1e1500 */
[----:B--2---:R-:W2:Y:S01]  /*1610*/  I2F.S16 R0, R0 ;  /* 0x0000000000007306 */ /* 0x004ea20000101400 */
[----:B------:R-:W-:Y:S05]  /*1620*/  BRA `(.L_x_1313) ;  /* 0x0000000c00087947 */ /* 0x000fea0003800000 */
.L_x_1309:
[----:B------:R-:W-:-:S09]  /*1630*/  UISETP.GT.AND UP0, UPT, UR4, 0x6, UPT ;  /* 0x000000060400788c */ /* 0x000fd2000bf04270 */
[----:B------:R-:W-:Y:S05]  /*1640*/  BRA.U UP0, `(.L_x_1316) ;  /* 0x0000000100247547 */ /* 0x000fea000b800000 */
[----:B------:R-:W-:-:S09]  /*1650*/  UISETP.NE.AND UP0, UPT, UR4, 0x5, UPT ;  /* 0x000000050400788c */ /* 0x000fd2000bf05270 */
[----:B------:R-:W-:Y:S05]  /*1660*/  BRA.U !UP0, `(.L_x_1317) ;  /* 0x0000000108107547 */ /* 0x000fea000b800000 */
[----:B------:R-:W-:-:S09]  /*1670*/  UISETP.NE.AND UP0, UPT, UR4, 0x6, UPT ;  /* 0x000000060400788c */ /* 0x000fd2000bf05270 */
[----:B------:R-:W-:Y:S05]  /*1680*/  BRA.U UP0, `(.L_x_1312) ;  /* 0x0000000900747547 */ /* 0x000fea000b800000 */
[----:B------:R0:W5:Y:S01]  /*1690*/  LDG.E R0, desc[UR36][R2.64] ;  /* 0x0000002402007981 */ /* 0x000162000c1e1900 */
[----:B------:R-:W-:Y:S05]  /*16a0*/  BRA `(.L_x_1313) ;  /* 0x0000000800e87947 */ /* 0x000fea0003800000 */
.L_x_1317:
[----:B------:R-:W2:Y:S02]  /*16b0*/  LDG.E.U16 R0, desc[UR36][R2.64] ;  /* 0x0000002402007981 */ /* 0x000ea4000c1e1500 */
[----:B--2---:R-:W-:Y:S01]  /*16c0*/  HADD2.F32 R0, -RZ, R0.H0_H0 ;  /* 0x20000000ff007230 */ /* 0x004fe20000004100 */
[----:B------:R-:W-:Y:S06]  /*16d0*/  BRA `(.L_x_1313) ;  /* 0x0000000800dc7947 */ /* 0x000fec0003800000 */
.L_x_1316:
[----:B------:R-:W-:-:S09]  /*16e0*/  UISETP.NE.AND UP0, UPT, UR4, 0x7, UPT ;  /* 0x000000070400788c */ /* 0x000fd2000bf05270 */
[----:B------:R-:W-:Y:S05]  /*16f0*/  BRA.U !UP0, `(.L_x_1318) ;  /* 0x0000000108247547 */ /* 0x000fea000b800000 */
[----:B------:R-:W-:-:S09]  /*1700*/  UISETP.NE.AND UP0, UPT, UR4, 0x8, UPT ;  /* 0x000000080400788c */ /* 0x000fd2000bf05270 */
[----:B------:R-:W-:Y:S05]  /*1710*/  BRA.U !UP0, `(.L_x_1319) ;  /* 0x0000000108107547 */ /* 0x000fea000b800000 */
[----:B------:R-:W-:-:S09]  /*1720*/  UISETP.NE.AND UP0, UPT, UR4, 0x9, UPT ;  /* 0x000000090400788c */ /* 0x000fd2000bf05270 */
[----:B------:R-:W-:Y:S05]  /*1730*/  BRA.U UP0, `(.L_x_1312) ;  /* 0x0000000900487547 */ /* 0x000fea000b800000 */
[----:B------:R1:W5:Y:S01]  /*1740*/  LDG.E R0, desc[UR36][R2.64] ;  /* 0x0000002402007981 */ /* 0x000362000c1e1900 */
[----:B------:R-:W-:Y:S05]  /*1750*/  BRA `(.L_x_1313) ;  /* 0x0000000800bc7947 */ /* 0x000fea0003800000 */
.L_x_1319:
[----:B------:R-:W2:Y:S02]  /*1760*/  LDG.E.U16 R0, desc[UR36][R2.64] ;  /* 0x0000002402007981 */ /* 0x000ea4000c1e1500 */
[----:B--2---:R-:W-:Y:S01]  /*1770*/  HADD2.F32 R0, -RZ, R0.H0_H0 ;  /* 0x20000000ff007230 */ /* 0x004fe20000004100 */
[----:B------:R-:W-:Y:S06]  /*1780*/  BRA `(.L_x_1313) ;  /* 0x0000000800b07947 */ /* 0x000fec0003800000 */
.L_x_1318:
        /* <DEDUP_REMOVED lines=9> */
[----:B0-----:R-:W-:Y:S01]  /*1820*/  @!P0 FMUL R0, R0, 1.175494350822287508e-38 ;  /* 0x0080000000008820 */ /* 0x001fe20000400000 */
[----:B------:R-:W-:Y:S06]  /*1830*/  BRA `(.L_x_1313) ;  /* 0x0000000800847947 */ /* 0x000fec0003800000 */
.L_x_1308:
        /* <DEDUP_REMOVED lines=10> */
[----:B------:R-:W-:Y:S01]  /*18e0*/  FSEL R0, RZ, 1, !P0 ;  /* 0x3f800000ff007808 */ /* 0x000fe20004000000 */
[----:B------:R-:W-:Y:S08]  /*18f0*/  BRA `(.L_x_1313) ;  /* 0x0000000800547947 */ /* 0x000ff00003800000 */
.L_x_1322:
        /* <DEDUP_REMOVED lines=11> */
.L_x_1321:
        /* <DEDUP_REMOVED lines=23> */
[----:B------:R-:W-:Y:S01]  /*1b20*/  LOP3.LUT R0, R5, 0x80000000, R0, 0xf8, !PT ;  /* 0x8000000005007812 */ /* 0x000fe200078ef800 */
[----:B------:R-:W-:Y:S06]  /*1b30*/  BRA `(.L_x_1313) ;  /* 0x0000000400c47947 */ /* 0x000fec0003800000 */
.L_x_1324:
        /* <DEDUP_REMOVED lines=10> */
[----:B------:R-:W-:Y:S01]  /*1be0*/  LOP3.LUT R0, R0, 0x80000000, R5, 0xf8, !PT ;  /* 0x8000000000007812 */ /* 0x000fe200078ef805 */
[----:B------:R-:W-:Y:S06]  /*1bf0*/  BRA `(.L_x_1313) ;  /* 0x0000000400947947 */ /* 0x000fec0003800000 */
.L_x_1323:
[----:B------:R-:W2:Y:S02]  /*1c00*/  LDG.E.U16 R0, desc[UR36][R2.64] ;  /* 0x0000002402007981 */ /* 0x000ea4000c1e1500 */
[----:B--2---:R-:W-:Y:S01]  /*1c10*/  SHF.L.U32 R0, R0, 0x10, RZ ;  /* 0x0000001000007819 */ /* 0x004fe200000006ff */
[----:B------:R-:W-:Y:S06]  /*1c20*/  BRA `(.L_x_1313) ;  /* 0x0000000400887947 */ /* 0x000fec0003800000 */
.L_x_1320:
        /* <DEDUP_REMOVED lines=9> */
[----:B--2---:R-:W-:Y:S01]  /*1cc0*/  I2FP.F32.U32 R0, R0 ;  /* 0x0000000000007245 */ /* 0x004fe20000201000 */
[----:B------:R-:W-:Y:S06]  /*1cd0*/  BRA `(.L_x_1313) ;  /* 0x00000004005c7947 */ /* 0x000fec0003800000 */
.L_x_1327:
[----:B------:R-:W2:Y:S01]  /*1ce0*/  LDG.E.U8 R3, desc[UR36][R2.64] ;  /* 0x0000002402037981 */ /* 0x000ea2000c1e1100 */
        /* <DEDUP_REMOVED lines=19> */
.L_x_1329:
[----:B------:R-:W-:Y:S05]  /*1e20*/  BSYNC.RECONVERGENT B0 ;  /* 0x0000000000007941 */ /* 0x000fea0003800200 */
.L_x_1328:
[----:B------:R-:W-:Y:S01]  /*1e30*/  IMAD.SHL.U32 R0, R0, 0x100000, RZ ;  /* 0x0010000000007824 */ /* 0x000fe200078e00ff */
[----:B------:R-:W-:-:S04]  /*1e40*/  LEA R2, R2, 0x3b800000, 0x17 ;  /* 0x3b80000002027811 */ /* 0x000fc800078eb8ff */
[----:B------:R-:W-:Y:S01]  /*1e50*/  LOP3.LUT R0, R2, R0, R7, 0xfe, !PT ;  /* 0x0000000002007212 */ /* 0x000fe200078efe07 */
[----:B------:R-:W-:Y:S06]  /*1e60*/  BRA `(.L_x_1313) ;  /* 0x0000000000f87947 */ /* 0x000fec0003800000 */
.L_x_1326:
[----:B------:R-:W2:Y:S01]  /*1e70*/  LDG.E.U8 R3, desc[UR36][R2.64] ;  /* 0x0000002402037981 */ /* 0x000ea2000c1e1100 */
        /* <DEDUP_REMOVED lines=19> */
.L_x_1331:
[----:B------:R-:W-:Y:S05]  /*1fb0*/  BSYNC.RECONVERGENT B0 ;  /* 0x0000000000007941 */ /* 0x000fea0003800200 */
.L_x_1330:
[----:B------:R-:W-:Y:S01]  /*1fc0*/  IMAD.SHL.U32 R0, R0, 0x200000, RZ ;  /* 0x0020000000007824 */ /* 0x000fe200078e00ff */
[----:B------:R-:W-:-:S04]  /*1fd0*/  LEA R2, R2, 0x37800000, 0x17 ;  /* 0x3780000002027811 */ /* 0x000fc800078eb8ff */
[----:B------:R-:W-:Y:S01]  /*1fe0*/  LOP3.LUT R0, R2, R0, R7, 0xfe, !PT ;  /* 0x0000000002007212 */ /* 0x000fe200078efe07 */
[----:B------:R-:W-:Y:S06]  /*1ff0*/  BRA `(.L_x_1313) ;  /* 0x0000000000947947 */ /* 0x000fec0003800000 */
.L_x_1325:
[----:B------:R-:W-:-:S09]  /*2000*/  UISETP.NE.AND UP0, UPT, UR4, 0x1c, UPT ;  /* 0x0000001c0400788c */ /* 0x000fd2000bf05270 */
[----:B------:R-:W-:Y:S05]  /*2010*/  BRA.U !UP0, `(.L_x_1332) ;  /* 0x0000000108847547 */ /* 0x000fea000b800000 */
[----:B------:R-:W-:-:S09]  /*2020*/  UISETP.NE.AND UP0, UPT, UR4, 0x1d, UPT ;  /* 0x0000001d0400788c */ /* 0x000fd2000bf05270 */
[----:B------:R-:W-:Y:S05]  /*2030*/  BRA.U !UP0, `(.L_x_1333) ;  /* 0x0000000108707547 */ /* 0x000fea000b800000 */
[----:B------:R-:W-:-:S09]  /*2040*/  UISETP.NE.AND UP0, UPT, UR4, 0x2c, UPT ;  /* 0x0000002c0400788c */ /* 0x000fd2000bf05270 */
[----:B------:R-:W-:Y:S05]  /*2050*/  BRA.U !UP0, `(.L_x_1334) ;  /* 0x0000000108487547 */ /* 0x000fea000b800000 */
.L_x_1312:
        /* <DEDUP_REMOVED lines=16> */
.L_x_1335:
[----:B------:R-:W-:Y:S01]  /*2160*/  IMAD.MOV.U32 R0, RZ, RZ, RZ ;  /* 0x000000ffff007224 */ /* 0x000fe200078e00ff */
[----:B------:R-:W-:Y:S06]  /*2170*/  BRA `(.L_x_1313) ;  /* 0x0000000000347947 */ /* 0x000fec0003800000 */
.L_x_1334:
[----:B------:R-:W2:Y:S01]  /*2180*/  LDG.E.U8 R2, desc[UR36][R2.64] ;  /* 0x0000002402027981 */ /* 0x000ea2000c1e1100 */
[----:B------:R-:W-:Y:S02]  /*2190*/  MOV R0, 0x400000 ;  /* 0x0040000000007802 */ /* 0x000fe40000000f00 */
[----:B--2---:R-:W-:-:S13]  /*21a0*/  ISETP.NE.AND P0, PT, R2, RZ, PT ;  /* 0x000000ff0200720c */ /* 0x004fda0003f05270 */
[----:B------:R-:W-:Y:S05]  /*21b0*/  @!P0 BRA `(.L_x_1313) ;  /* 0x0000000000248947 */ /* 0x000fea0003800000 */
[----:B------:R-:W-:-:S13]  /*21c0*/  ISETP.NE.AND P0, PT, R2, 0xff, PT ;  /* 0x000000ff0200780c */ /* 0x000fda0003f05270 */
[----:B------:R-:W-:Y:S02]  /*21d0*/  @!P0 IMAD.MOV.U32 R0, RZ, RZ, 0x7f800001 ;  /* 0x7f800001ff008424 */ /* 0x000fe400078e00ff */
[----:B------:R-:W-:Y:S01]  /*21e0*/  @P0 IMAD.SHL.U32 R0, R2, 0x800000, RZ ;  /* 0x0080000002000824 */ /* 0x000fe200078e00ff */
[----:B------:R-:W-:Y:S06]  /*21f0*/  BRA `(.L_x_1313) ;  /* 0x0000000000147947 */ /* 0x000fec0003800000 */
.L_x_1333:
[----:B------:R-:W2:Y:S02]  /*2200*/  LDG.E.64 R2, desc[UR36][R2.64] ;  /* 0x0000002402027981 */ /* 0x000ea4000c1e1b00 */
[----:B--2---:R0:W1:Y:S02]  /*2210*/  I2F.U64 R0, R2 ;  /* 0x0000000200007312 */ /* 0x0040640000301000 */
[----:B01----:R-:W-:Y:S05]  /*2220*/  BRA `(.L_x_1313) ;  /* 0x0000000000087947 */ /* 0x003fea0003800000 */
.L_x_1332:
[----:B------:R-:W2:Y:S02]  /*2230*/  LDG.E R0, desc[UR36][R2.64] ;  /* 0x0000002402007981 */ /* 0x000ea4000c1e1900 */
[----:B--2---:R-:W-:-:S07]  /*2240*/  I2FP.F32.U32 R0, R0 ;  /* 0x0000000000007245 */ /* 0x004fce0000201000 */
.L_x_1313:
[----:B------:R-:W-:Y:S05]  /*2250*/  BSYNC.RECONVERGENT B6 ;  /* 0x0000000000067941 */ /* 0x000fea0003800200 */
.L_x_1307:
[----:B01----:R-:W-:Y:S01]  /*2260*/  HFMA2 R3, -RZ, RZ, 1.75, 0 ;  /* 0x3f000000ff037431 */ /* 0x003fe200000001ff */
[C---:B--2-45:R-:W-:Y:S01]  /*2270*/  FSETP.GT.FTZ.AND P0, PT, |R0|.reuse, 0.56000000238418579102, PT ;  /* 0x3f0f5c290000780b */ /* 0x074fe20003f14200 */
[C---:B------:R-:W-:Y:S01]  /*2280*/  FADD.FTZ R5, |R0|.reuse, -RZ ;  /* 0x800000ff00057221 */ /* 0x040fe20000010200 */
[C---:B------:R-:W-:Y:S01]  /*2290*/  FSETP.NEU.FTZ.AND P1, PT, |R0|.reuse, 1, PT ;  /* 0x3f8000000000780b */ /* 0x040fe20003f3d200 */
[----:B------:R-:W0:Y:S01]  /*22a0*/  LDCU.64 UR6, c[0x0][0x580] ;  /* 0x0000b000ff0677ac */ /* 0x000e220008000a00 */
[----:B---3--:R-:W-:Y:S01]  /*22b0*/  FFMA.FTZ R2, |R0|, -R3, 0.5 ;  /* 0x3f00000000027423 */ /* 0x008fe20000010a03 */
[----:B------:R-:W-:-:S03]  /*22c0*/  UPRMT UR4, UR42, 0x9910, URZ ;  /* 0x000099102a047896 */ /* 0x000fc600080000ff */
[----:B------:R-:W1:Y:S01]  /*22d0*/  MUFU.RSQ R3, R2 ;  /* 0x0000000200037308 */ /* 0x000e620000001400 */
        /* <DEDUP_REMOVED lines=17> */
[----:B0-----:R-:W-:-:S04]  /*23f0*/  IADD3 R2, P1, PT, R16, UR6, RZ ;  /* 0x0000000610027c10 */ /* 0x001fc8000ff3e0ff */
[CC--:B------:R-:W-:Y:S02]  /*2400*/  FSETP.NAN.FTZ.AND P0, PT, R5.reuse, R5.reuse, PT ;  /* 0x000000050500720b */ /* 0x0c0fe40003f18000 */
[----:B------:R-:W-:Y:S02]  /*2410*/  LOP3.LUT R4, R5, 0x80000000, R0, 0xb8, !PT ;  /* 0x8000000005047812 */ /* 0x000fe400078eb800 */
[----:B------:R-:W-:Y:S02]  /*2420*/  IADD3.X R3, PT, PT, RZ, UR7, RZ, P1, !PT ;  /* 0x00000007ff037c10 */ /* 0x000fe40008ffe4ff */
[----:B------:R-:W-:Y:S01]  /*2430*/  FSEL R4, R4, R5, !P0 ;  /* 0x0000000504047208 */ /* 0x000fe20004000000 */
        /* <DEDUP_REMOVED lines=9> */
[----:B------:R-:W0:Y:S02]  /*24d0*/  F2I.FTZ.TRUNC.NTZ R5, R4 ;  /* 0x0000000400057305 */ /* 0x000e24000021f100 */
[----:B0-----:R0:W-:Y:S01]  /*24e0*/  STG.E.U8 desc[UR36][R2.64], R5 ;  /* 0x0000000502007986 */ /* 0x0011e2000c101124 */
[----:B------:R-:W-:Y:S05]  /*24f0*/  BRA `(.L_x_1341) ;  /* 0x0000000c003c7947 */ /* 0x000fea0003800000 */
.L_x_1339:
[----:B------:R-:W0:Y:S02]  /*2500*/  F2I.S64.TRUNC R4, R4 ;  /* 0x0000000400047311 */ /* 0x000e24000020d900 */
[----:B0-----:R-:W-:-:S05]  /*2510*/  IMAD.MOV.U32 R7, RZ, RZ, R4 ;  /* 0x000000ffff077224 */ /* 0x001fca00078e0004 */
[----:B------:R0:W-:Y:S01]  /*2520*/  STG.E.U8 desc[UR36][R2.64], R7 ;  /* 0x0000000702007986 */ /* 0x0001e2000c101124 */
[----:B------:R-:W-:Y:S05]  /*2530*/  BRA `(.L_x_1341) ;  /* 0x0000000c002c7947 */ /* 0x000fea0003800000 */
.L_x_1338:
[----:B------:R-:W-:-:S09]  /*2540*/  UISETP.NE.AND UP0, UPT, UR4, 0x2, UPT ;  /* 0x000000020400788c */ /* 0x000fd2000bf05270 */
[----:B------:R-:W-:Y:S05]  /*2550*/  BRA.U !UP0, `(.L_x_1342) ;  /* 0x0000000108287547 */ /* 0x000fea000b800000 */
[----:B------:R-:W-:-:S09]  /*2560*/  UISETP.NE.AND UP0, UPT, UR4, 0x3, UPT ;  /* 0x000000030400788c */ /* 0x000fd2000bf05270 */
[----:B------:R-:W-:Y:S05]  /*2570*/  BRA.U !UP0, `(.L_x_1343) ;  /* 0x0000000108147547 */ /* 0x000fea000b800000 */
[----:B------:R-:W-:-:S09]  /*2580*/  UISETP.NE.AND UP0, UPT, UR4, 0x4, UPT ;  /* 0x000000040400788c */ /* 0x000fd2000bf05270 */
[----:B------:R-:W-:Y:S05]  /*2590*/  BRA.U UP0, `(.L_x_1340) ;  /* 0x0000000900807547 */ /* 0x000fea000b800000 */
[----:B------:R-:W0:Y:S02]  /*25a0*/  F2I.S64.TRUNC R4, R4 ;  /* 0x0000000400047311 */ /* 0x000e24000020d900 */
[----:B0-----:R0:W-:Y:S01]  /*25b0*/  STG.E.64 desc[UR36][R2.64], R4 ;  /* 0x0000000402007986 */ /* 0x0011e2000c101b24 */
[----:B------:R-:W-:Y:S05]  /*25c0*/  BRA `(.L_x_1341) ;  /* 0x0000000c00087947 */ /* 0x000fea0003800000 */
.L_x_1343:
[----:B------:R-:W0:Y:S02]  /*25d0*/  F2I.FTZ.TRUNC.NTZ R5, R4 ;  /* 0x0000000400057305 */ /* 0x000e24000021f100 */
[----:B0-----:R0:W-:Y:S01]  /*25e0*/  STG.E desc[UR36][R2.64], R5 ;  /* 0x0000000502007986 */ /* 0x0011e2000c101924 */
[----:B------:R-:W-:Y:S05]  /*25f0*/  BRA `(.L_x_1341) ;  /* 0x0000000800fc7947 */ /* 0x000fea0003800000 */
.L_x_1342:
[----:B------:R-:W0:Y:S02]  /*2600*/  F2I.FTZ.TRUNC.NTZ R5, R4 ;  /* 0x0000000400057305 */ /* 0x000e24000021f100 */
[----:B0-----:R0:W-:Y:S01]  /*2610*/  STG.E.U16 desc[UR36][R2.64], R5 ;  /* 0x0000000502007986 */ /* 0x0011e2000c101524 */
[----:B------:R-:W-:Y:S05]  /*2620*/  BRA `(.L_x_1341) ;  /* 0x0000000800f07947 */ /* 0x000fea0003800000 */
.L_x_1337:
[----:B------:R-:W-:-:S09]  /*2630*/  UISETP.GT.AND UP0, UPT, UR4, 0x6, UPT ;  /* 0x000000060400788c */ /* 0x000fd2000bf04270 */
[----:B------:R-:W-:Y:S05]  /*2640*/  BRA.U UP0, `(.L_x_1344) ;  /* 0x0000000100247547 */ /* 0x000fea000b800000 */
[----:B------:R-:W-:-:S09]  /*2650*/  UISETP.NE.AND UP0, UPT, UR4, 0x5, UPT ;  /* 0x000000050400788c */ /* 0x000fd2000bf05270 */
[----:B------:R-:W-:Y:S05]  /*2660*/  BRA.U !UP0, `(.L_x_1345) ;  /* 0x0000000108107547 */ /* 0x000fea000b800000 */
[----:B------:R-:W-:-:S09]  /*2670*/  UISETP.NE.AND UP0, UPT, UR4, 0x6, UPT ;  /* 0x000000060400788c */ /* 0x000fd2000bf05270 */
[----:B------:R-:W-:Y:S05]  /*2680*/  BRA.U UP0, `(.L_x_1340) ;  /* 0x0000000900447547 */ /* 0x000fea000b800000 */
[----:B------:R0:W-:Y:S01]  /*2690*/  STG.E desc[UR36][R2.64], R4 ;  /* 0x0000000402007986 */ /* 0x0001e2000c101924 */
[----:B------:R-:W-:Y:S05]  /*26a0*/  BRA `(.L_x_1341) ;  /* 0x0000000800d07947 */ /* 0x000fea0003800000 */
.L_x_1345:
[----:B------:R-:W-:-:S05]  /*26b0*/  F2FP.F16.F32.PACK_AB R4, RZ, R4 ;  /* 0x00000004ff04723e */ /* 0x000fca00000000ff */
[----:B------:R0:W-:Y:S01]  /*26c0*/  STG.E.U16 desc[UR36][R2.64], R4 ;  /* 0x0000000402007986 */ /* 0x0001e2000c101524 */
[----:B------:R-:W-:Y:S05]  /*26d0*/  BRA `(.L_x_1341) ;  /* 0x0000000800c47947 */ /* 0x000fea0003800000 */
.L_x_1344:
[----:B------:R-:W-:-:S09]  /*26e0*/  UISETP.NE.AND UP0, UPT, UR4, 0x7, UPT ;  /* 0x000000070400788c */ /* 0x000fd2000bf05270 */
[----:B------:R-:W-:Y:S05]  /*26f0*/  BRA.U !UP0, `(.L_x_1346) ;  /* 0x00000001082c7547 */ /* 0x000fea000b800000 */
[----:B------:R-:W-:-:S09]  /*2700*/  UISETP.NE.AND UP0, UPT, UR4, 0x8, UPT ;  /* 0x000000080400788c */ /* 0x000fd2000bf05270 */
[----:B------:R-:W-:Y:S05]  /*2710*/  BRA.U !UP0, `(.L_x_1347) ;  /* 0x0000000108147547 */ /* 0x000fea000b800000 */
[----:B------:R-:W-:-:S09]  /*2720*/  UISETP.NE.AND UP0, UPT, UR4, 0x9, UPT ;  /* 0x000000090400788c */ /* 0x000fd2000bf05270 */
[----:B------:R-:W-:Y:S05]  /*2730*/  BRA.U UP0, `(.L_x_1340) ;  /* 0x0000000900187547 */ /* 0x000fea000b800000 */
[----:B------:R-:W-:-:S05]  /*2740*/  IMAD.MOV.U32 R5, RZ, RZ, RZ ;  /* 0x000000ffff057224 */ /* 0x000fca00078e00ff */
[----:B------:R0:W-:Y:S01]  /*2750*/  STG.E.64 desc[UR36][R2.64], R4 ;  /* 0x0000000402007986 */ /* 0x0001e2000c101b24 */
[----:B------:R-:W-:Y:S05]  /*2760*/  BRA `(.L_x_1341) ;  /* 0x0000000800a07947 */ /* 0x000fea0003800000 */
.L_x_1347:
[----:B------:R-:W-:-:S04]  /*2770*/  F2FP.F16.F32.PACK_AB R5, RZ, R4 ;  /* 0x00000004ff05723e */ /* 0x000fc800000000ff */
[----:B------:R-:W-:-:S05]  /*2780*/  PRMT R5, R5, 0x5410, RZ ;  /* 0x0000541005057816 */ /* 0x000fca00000000ff */
[----:B------:R0:W-:Y:S01]  /*2790*/  STG.E desc[UR36][R2.64], R5 ;  /* 0x0000000502007986 */ /* 0x0001e2000c101924 */
[----:B------:R-:W-:Y:S05]  /*27a0*/  BRA `(.L_x_1341) ;  /* 0x0000000800907947 */ /* 0x000fea0003800000 */
.L_x_1346:
[----:B------:R-:W-:-:S06]  /*27b0*/  FMUL.FTZ R4, R4, 1 ;  /* 0x3f80000004047820 */ /* 0x000fcc0000410000 */
[----:B------:R-:W0:Y:S02]  /*27c0*/  F2F.F64.F32 R4, R4 ;  /* 0x0000000400047310 */ /* 0x000e240000201800 */
[----:B0-----:R0:W-:Y:S01]  /*27d0*/  STG.E.64 desc[UR36][R2.64], R4 ;  /* 0x0000000402007986 */ /* 0x0011e2000c101b24 */
[----:B------:R-:W-:Y:S05]  /*27e0*/  BRA `(.L_x_1341) ;  /* 0x0000000800807947 */ /* 0x000fea0003800000 */
.L_x_1336:
        /* <DEDUP_REMOVED lines=8> */
[----:B------:R-:W-:-:S04]  /*2870*/  FSETP.NEU.FTZ.AND P0, PT, R4, RZ, PT ;  /* 0x000000ff0400720b */ /* 0x000fc80003f1d000 */
[----:B------:R-:W-:-:S05]  /*2880*/  SEL R5, RZ, 0x1, !P0 ;  /* 0x00000001ff057807 */ /* 0x000fca0004000000 */
[----:B------:R0:W-:Y:S01]  /*2890*/  STG.E.U8 desc[UR36][R2.64], R5 ;  /* 0x0000000502007986 */ /* 0x0001e2000c101124 */
[----:B------:R-:W-:Y:S05]  /*28a0*/  BRA `(.L_x_1341) ;  /* 0x0000000800507947 */ /* 0x000fea0003800000 */
.L_x_1350:
[----:B------:R-:W-:Y:S01]  /*28b0*/  FMUL.FTZ R4, R4, 1 ;  /* 0x3f80000004047820 */ /* 0x000fe20000410000 */
[----:B------:R-:W-:-:S05]  /*28c0*/  CS2R R6, SRZ ;  /* 0x0000000000067805 */ /* 0x000fca000001ff00 */
[----:B------:R-:W0:Y:S02]  /*28d0*/  F2F.F64.F32 R4, R4 ;  /* 0x0000000400047310 */ /* 0x000e240000201800 */
[----:B0-----:R0:W-:Y:S01]  /*28e0*/  STG.E.128 desc[UR36][R2.64], R4 ;  /* 0x0000000402007986 */ /* 0x0011e2000c101d24 */
[----:B------:R-:W-:Y:S05]  /*28f0*/  BRA `(.L_x_1341) ;  /* 0x00000008003c7947 */ /* 0x000fea0003800000 */
.L_x_1349:
[----:B------:R-:W-:-:S09]  /*2900*/  UISETP.NE.AND UP0, UPT, UR4, 0xf, UPT ;  /* 0x0000000f0400788c */ /* 0x000fd2000bf05270 */
[----:B------:R-:W-:Y:S05]  /*2910*/  BRA.U !UP0, `(.L_x_1351) ;  /* 0x0000000108987547 */ /* 0x000fea000b800000 */
[----:B------:R-:W-:-:S09]  /*2920*/  UISETP.NE.AND UP0, UPT, UR4, 0x17, UPT ;  /* 0x000000170400788c */ /* 0x000fd2000bf05270 */
[----:B------:R-:W-:Y:S05]  /*2930*/  BRA.U !UP0, `(.L_x_1352) ;  /* 0x0000000108487547 */ /* 0x000fea000b800000 */
[----:B------:R-:W-:-:S09]  /*2940*/  UISETP.NE.AND UP0, UPT, UR4, 0x18, UPT ;  /* 0x000000180400788c */ /* 0x000fd2000bf05270 */
[----:B------:R-:W-:Y:S05]  /*2950*/  BRA.U UP0, `(.L_x_1340) ;  /* 0x0000000500907547 */ /* 0x000fea000b800000 */
[----:B------:R-:W-:Y:S01]  /*2960*/  LOP3.LUT R6, R4, 0x7fffffff, RZ, 0xc0, !PT ;  /* 0x7fffffff04067812 */ /* 0x000fe200078ec0ff */
[----:B------:R-:W-:Y:S01]  /*2970*/  BSSY.RECONVERGENT B0, `(.L_x_1353) ;  /* 0x000000b000007945 */ /* 0x000fe20003800200 */
[----:B------:R-:W-:Y:S02]  /*2980*/  SHF.R.U32.HI R7, RZ, 0x18, R4 ;  /* 0x00000018ff077819 */ /* 0x000fe40000011604 */
[----:B------:R-:W-:Y:S02]  /*2990*/  ISETP.GT.U32.AND P0, PT, R6, 0x43efffff, PT ;  /* 0x43efffff0600780c */ /* 0x000fe40003f04070 */
[----:B------:R-:W-:-:S11]  /*29a0*/  MOV R0, 0x7f ;  /* 0x0000007f00007802 */ /* 0x000fd60000000f00 */
[----:B------:R-:W-:Y:S05]  /*29b0*/  @P0 BRA `(.L_x_1354) ;  /* 0x0000000000180947 */ /* 0x000fea0003800000 */
[----:B------:R-:W-:-:S13]  /*29c0*/  ISETP.GT.U32.AND P0, PT, R6, 0x3c7fffff, PT ;  /* 0x3c7fffff0600780c */ /* 0x000fda0003f04070 */
[----:B------:R-:W-:-:S04]  /*29d0*/  @P0 SHF.R.U32.HI R0, RZ, 0x14, R4 ;  /* 0x00000014ff000819 */ /* 0x000fc80000011604 */
[----:B------:R-:W-:Y:S01]  /*29e0*/  @P0 LOP3.LUT R5, R0, 0x1, RZ, 0xc0, !PT ;  /* 0x0000000100050812 */ /* 0x000fe200078ec0ff */
[----:B------:R-:W-:-:S03]  /*29f0*/  @!P0 FADD.FTZ R0, R6, 16384 ;  /* 0x4680000006008421 */ /* 0x000fc60000010000 */
[----:B------:R-:W-:-:S04]  /*2a00*/  @P0 IADD3 R5, PT, PT, R4, 0x407ffff, R5 ;  /* 0x0407ffff04050810 */ /* 0x000fc80007ffe005 */
[----:B------:R-:W-:-:S07]  /*2a10*/  @P0 SHF.R.U32.HI R0, RZ, 0x14, R5 ;  /* 0x00000014ff000819 */ /* 0x000fce0000011605 */
.L_x_1354:
[----:B------:R-:W-:Y:S05]  /*2a20*/  BSYNC.RECONVERGENT B0 ;  /* 0x0000000000007941 */ /* 0x000fea0003800200 */
.L_x_1353:
[----:B------:R-:W-:-:S05]  /*2a30*/  LOP3.LUT R7, R0, 0x80, R7, 0xf8, !PT ;  /* 0x0000008000077812 */ /* 0x000fca00078ef807 */
[----:B------:R0:W-:Y:S01]  /*2a40*/  STG.E.U8 desc[UR36][R2.64], R7 ;  /* 0x0000000702007986 */ /* 0x0001e2000c101124 */
[----:B------:R-:W-:Y:S05]  /*2a50*/  BRA `(.L_x_1341) ;  /* 0x0000000400e47947 */ /* 0x000fea0003800000 */
.L_x_1352:
[----:B------:R-:W-:Y:S01]  /*2a60*/  LOP3.LUT R6, R4, 0x7fffffff, RZ, 0xc0, !PT ;  /* 0x7fffffff04067812 */ /* 0x000fe200078ec0ff */
[----:B------:R-:W-:Y:S01]  /*2a70*/  BSSY.RECONVERGENT B0, `(.L_x_1355) ;  /* 0x000000d000007945 */ /* 0x000fe20003800200 */
        /* <DEDUP_REMOVED lines=12> */
.L_x_1356:
[----:B------:R-:W-:Y:S05]  /*2b40*/  BSYNC.RECONVERGENT B0 ;  /* 0x0000000000007941 */ /* 0x000fea0003800200 */
.L_x_1355:
[----:B------:R-:W-:-:S05]  /*2b50*/  LOP3.LUT R5, R0, 0x80, R7, 0xf8, !PT ;  /* 0x0000008000057812 */ /* 0x000fca00078ef807 */
[----:B------:R0:W-:Y:S01]  /*2b60*/  STG.E.U8 desc[UR36][R2.64], R5 ;  /* 0x0000000502007986 */ /* 0x0001e2000c101124 */
[----:B------:R-:W-:Y:S05]  /*2b70*/  BRA `(.L_x_1341) ;  /* 0x00000004009c7947 */ /* 0x000fea0003800000 */
.L_x_1351:
[----:B------:R-:W-:-:S05]  /*2b80*/  F2FP.BF16.F32.PACK_AB R4, RZ, R4 ;  /* 0x00000004ff04723e */ /* 0x000fca00000010ff */
[----:B------:R0:W-:Y:S01]  /*2b90*/  STG.E.U16 desc[UR36][R2.64], R4 ;  /* 0x0000000402007986 */ /* 0x0001e2000c101524 */
[----:B------:R-:W-:Y:S05]  /*2ba0*/  BRA `(.L_x_1341) ;  /* 0x0000000400907947 */ /* 0x000fea0003800000 */
.L_x_1348:
        /* <DEDUP_REMOVED lines=8> */
[----:B------:R-:W0:Y:S02]  /*2c30*/  F2I.FTZ.U32.TRUNC.NTZ R5, R4 ;  /* 0x0000000400057305 */ /* 0x000e24000021f000 */
[----:B0-----:R0:W-:Y:S01]  /*2c40*/  STG.E.U16 desc[UR36][R2.64], R5 ;  /* 0x0000000502007986 */ /* 0x0011e2000c101524 */
[----:B------:R-:W-:Y:S05]  /*2c50*/  BRA `(.L_x_1341) ;  /* 0x0000000400647947 */ /* 0x000fea0003800000 */
.L_x_1359:
[----:B------:R-:W-:Y:S01]  /*2c60*/  LOP3.LUT R5, R4, 0x7fffffff, RZ, 0xc0, !PT ;  /* 0x7fffffff04057812 */ /* 0x000fe200078ec0ff */
[----:B------:R-:W-:Y:S01]  /*2c70*/  BSSY.RECONVERGENT B0, `(.L_x_1360) ;  /* 0x0000013000007945 */ /* 0x000fe20003800200 */
[----:B------:R-:W-:Y:S02]  /*2c80*/  IMAD.MOV.U32 R0, RZ, RZ, 0x80 ;  /* 0x00000080ff007424 */ /* 0x000fe400078e00ff */
        /* <DEDUP_REMOVED lines=9> */
.L_x_1362:
[----:B------:R-:W-:-:S04]  /*2d20*/  SHF.R.U32.HI R0, RZ, 0x14, R4 ;  /* 0x00000014ff007819 */ /* 0x000fc80000011604 */
[----:B------:R-:W-:-:S04]  /*2d30*/  LOP3.LUT R5, R0, 0x1, RZ, 0xc0, !PT ;  /* 0x0000000100057812 */ /* 0x000fc800078ec0ff */
[----:B------:R-:W-:-:S04]  /*2d40*/  IADD3 R0, PT, PT, R4, 0x487ffff, R5 ;  /* 0x0487ffff04007810 */ /* 0x000fc80007ffe005 */
[----:B------:R-:W-:-:S04]  /*2d50*/  SHF.R.U32.HI R0, RZ, 0x14, R0 ;  /* 0x00000014ff007819 */ /* 0x000fc80000011600 */
[----:B------:R-:W-:-:S07]  /*2d60*/  LOP3.LUT R5, R0, 0xff, RZ, 0xc0, !PT ;  /* 0x000000ff00057812 */ /* 0x000fce00078ec0ff */
.L_x_1363:
[----:B------:R-:W-:-:S04]  /*2d70*/  SHF.R.U32.HI R4, RZ, 0x18, R4 ;  /* 0x00000018ff047819 */ /* 0x000fc80000011604 */
[----:B------:R-:W-:-:S04]  /*2d80*/  LOP3.LUT R5, R5, 0x80, R4, 0xf8, !PT ;  /* 0x0000008005057812 */ /* 0x000fc800078ef804 */
[----:B------:R-:W-:-:S07]  /*2d90*/  PRMT R0, R5, 0x7610, R0 ;  /* 0x0000761005007816 */ /* 0x000fce0000000000 */
.L_x_1361:
[----:B------:R-:W-:Y:S05]  /*2da0*/  BSYNC.RECONVERGENT B0 ;  /* 0x0000000000007941 */ /* 0x000fea0003800200 */
.L_x_1360:
[----:B------:R4:W-:Y:S01]  /*2db0*/  STG.E.U8 desc[UR36][R2.64], R0 ;  /* 0x0000000002007986 */ /* 0x0009e2000c101124 */
[----:B------:R-:W-:Y:S05]  /*2dc0*/  BRA `(.L_x_1341) ;  /* 0x0000000400087947 */ /* 0x000fea0003800000 */
.L_x_1358:
[----:B------:R-:W-:Y:S01]  /*2dd0*/  LOP3.LUT R5, R4, 0x7fffffff, RZ, 0xc0, !PT ;  /* 0x7fffffff04057812 */ /* 0x000fe200078ec0ff */
[----:B------:R-:W-:Y:S01]  /*2de0*/  BSSY.RECONVERGENT B0, `(.L_x_1364) ;  /* 0x0000013000007945 */ /* 0x000fe20003800200 */
[----:B------:R-:W-:Y:S02]  /*2df0*/  HFMA2 R0, -RZ, RZ, 0, 7.62939453125e-06 ;  /* 0x00000080ff007431 */ /* 0x000fe400000001ff */
        /* <DEDUP_REMOVED lines=9> */
.L_x_1366:
[----:B------:R-:W-:-:S04]  /*2e90*/  SHF.R.U32.HI R0, RZ, 0x15, R4 ;  /* 0x00000015ff007819 */ /* 0x000fc80000011604 */
[----:B------:R-:W-:-:S04]  /*2ea0*/  LOP3.LUT R5, R0, 0x1, RZ, 0xc0, !PT ;  /* 0x0000000100057812 */ /* 0x000fc800078ec0ff */
[----:B------:R-:W-:-:S04]  /*2eb0*/  IADD3 R0, PT, PT, R4, 0x88fffff, R5 ;  /* 0x088fffff04007810 */ /* 0x000fc80007ffe005 */
[----:B------:R-:W-:-:S04]  /*2ec0*/  SHF.R.U32.HI R0, RZ, 0x15, R0 ;  /* 0x00000015ff007819 */ /* 0x000fc80000011600 */
[----:B------:R-:W-:-:S07]  /*2ed0*/  LOP3.LUT R5, R0, 0xff, RZ, 0xc0, !PT ;  /* 0x000000ff00057812 */ /* 0x000fce00078ec0ff */
.L_x_1367:
[----:B------:R-:W-:-:S04]  /*2ee0*/  SHF.R.U32.HI R4, RZ, 0x18, R4 ;  /* 0x00000018ff047819 */ /* 0x000fc80000011604 */
[----:B------:R-:W-:-:S04]  /*2ef0*/  LOP3.LUT R5, R5, 0x80, R4, 0xf8, !PT ;  /* 0x0000008005057812 */ /* 0x000fc800078ef804 */
[----:B------:R-:W-:-:S07]  /*2f00*/  PRMT R0, R5, 0x7610, R0 ;  /* 0x0000761005007816 */ /* 0x000fce0000000000 */
.L_x_1365:
[----:B------:R-:W-:Y:S05]  /*2f10*/  BSYNC.RECONVERGENT B0 ;  /* 0x0000000000007941 */ /* 0x000fea0003800200 */
.L_x_1364:
[----:B------:R3:W-:Y:S01]  /*2f20*/  STG.E.U8 desc[UR36][R2.64], R0 ;  /* 0x0000000002007986 */ /* 0x0007e2000c101124 */
[----:B------:R-:W-:Y:S05]  /*2f30*/  BRA `(.L_x_1341) ;  /* 0x0000000000ac7947 */ /* 0x000fea0003800000 */
.L_x_1357:
[----:B------:R-:W-:-:S09]  /*2f40*/  UISETP.NE.AND UP0, UPT, UR4, 0x1c, UPT ;  /* 0x0000001c0400788c */ /* 0x000fd2000bf05270 */
[----:B------:R-:W-:Y:S05]  /*2f50*/  BRA.U !UP0, `(.L_x_1368) ;  /* 0x00000001089c7547 */ /* 0x000fea000b800000 */
[----:B------:R-:W-:-:S09]  /*2f60*/  UISETP.NE.AND UP0, UPT, UR4, 0x1d, UPT ;  /* 0x0000001d0400788c */ /* 0x000fd2000bf05270 */
[----:B------:R-:W-:Y:S05]  /*2f70*/  BRA.U !UP0, `(.L_x_1369) ;  /* 0x0000000108887547 */ /* 0x000fea000b800000 */
[----:B------:R-:W-:-:S09]  /*2f80*/  UISETP.NE.AND UP0, UPT, UR4, 0x2c, UPT ;  /* 0x0000002c0400788c */ /* 0x000fd2000bf05270 */
[----:B------:R-:W-:Y:S05]  /*2f90*/  BRA.U !UP0, `(.L_x_1370) ;  /* 0x0000000108447547 */ /* 0x000fea000b800000 */
.L_x_1340:
[----:B------:R-:W-:Y:S01]  /*2fa0*/  MOV R0, 0x0 ;  /* 0x0000000000007802 */ /* 0x000fe20000000f00 */
[----:B------:R-:W0:Y:S01]  /*2fb0*/  LDCU.64 UR6, c[0x4][0x158] ;  /* 0x01002b00ff0677ac */ /* 0x000e220008000a00 */
[----:B------:R-:W-:Y:S02]  /*2fc0*/  HFMA2 R13, -RZ, RZ, 0, 0 ;  /* 0x00000000ff0d7431 */ /* 0x000fe400000001ff */
[----:B------:R-:W-:Y:S01]  /*2fd0*/  IMAD.MOV.U32 R8, RZ, RZ, 0x65 ;  /* 0x00000065ff087424 */ /* 0x000fe200078e00ff */
[----:B------:R1:W2:Y:S01]  /*2fe0*/  LDC.64 R2, c[0x4][R0] ;  /* 0x0100000000027b82 */ /* 0x0002a20000000a00 */
[----:B------:R-:W3:Y:S01]  /*2ff0*/  LDCU.64 UR8, c[0x4][0x160] ;  /* 0x01002c00ff0877ac */ /* 0x000ee20008000a00 */
[----:B------:R-:W-:Y:S01]  /*3000*/  IMAD.MOV.U32 R12, RZ, RZ, 0x1 ;  /* 0x00000001ff0c7424 */ /* 0x000fe200078e00ff */
[----:B------:R-:W4:Y:S01]  /*3010*/  LDCU.64 UR4, c[0x4][0x50] ;  /* 0x01000a00ff0477ac */ /* 0x000f220008000a00 */
[----:B0-----:R-:W-:Y:S02]  /*3020*/  IMAD.U32 R4, RZ, RZ, UR6 ;  /* 0x00000006ff047e24 */ /* 0x001fe4000f8e00ff */
[----:B------:R-:W-:Y:S01]  /*3030*/  IMAD.U32 R5, RZ, RZ, UR7 ;  /* 0x00000007ff057e24 */ /* 0x000fe2000f8e00ff */
[----:B---3--:R-:W-:Y:S01]  /*3040*/  MOV R6, UR8 ;  /* 0x0000000800067c02 */ /* 0x008fe20008000f00 */
[----:B------:R-:W-:-:S02]  /*3050*/  IMAD.U32 R7, RZ, RZ, UR9 ;  /* 0x00000009ff077e24 */ /* 0x000fc4000f8e00ff */
[----:B----4-:R-:W-:Y:S01]  /*3060*/  IMAD.U32 R10, RZ, RZ, UR4 ;  /* 0x00000004ff0a7e24 */ /* 0x010fe2000f8e00ff */
[----:B-1----:R-:W-:-:S07]  /*3070*/  MOV R11, UR5 ;  /* 0x00000005000b7c02 */ /* 0x002fce0008000f00 */
[----:B------:R-:W-:-:S07]  /*3080*/  LEPC R20, `(.L_x_1371) ;  /* 0x000000001014794e */ /* 0x000fce0000000000 */
[----:B--2---:R-:W-:Y:S05]  /*3090*/  CALL.ABS.NOINC R2 ;  /* 0x0000000002007343 */ /* 0x004fea0003c00000 */
.L_x_1371:
[----:B------:R-:W-:Y:S05]  /*30a0*/  BRA `(.L_x_1341) ;  /* 0x0000000000507947 */ /* 0x000fea0003800000 */
.L_x_1370:
        /* <DEDUP_REMOVED lines=15> */
.L_x_1369:
[----:B------:R-:W0:Y:S02]  /*31a0*/  F2I.U64.TRUNC R4, R4 ;  /* 0x0000000400047311 */ /* 0x000e24000020d800 */
[----:B0-----:R1:W-:Y:S01]  /*31b0*/  STG.E.64 desc[UR36][R2.64], R4 ;  /* 0x0000000402007986 */ /* 0x0013e2000c101b24 */
[----:B------:R-:W-:Y:S05]  /*31c0*/  BRA `(.L_x_1341) ;  /* 0x0000000000087947 */ /* 0x000fea0003800000 */
.L_x_1368:
[----:B------:R-:W0:Y:S02]  /*31d0*/  F2I.FTZ.U32.TRUNC.NTZ R5, R4 ;  /* 0x0000000400057305 */ /* 0x000e24000021f000 */
[----:B0-----:R0:W-:Y:S02]  /*31e0*/  STG.E desc[UR36][R2.64], R5 ;  /* 0x0000000502007986 */ /* 0x0011e4000c101924 */
.L_x_1341:
[----:B------:R-:W-:-:S07]  /*31f0*/  VIADD R17, R17, 0x80 ;  /* 0x0000008011117836 */ /* 0x000fce0000000000 */
.L_x_1305:
[----:B------:R-:W-:Y:S05]  /*3200*/  BSYNC.RECONVERGENT B7 ;  /* 0x0000000000077941 */ /* 0x000fea0003800200 */
.L_x_1304:
[----:B------:R-:W5:Y:S01]  /*3210*/  LDCU UR4, c[0x0][0x380] ;  /* 0x00007000ff0477ac */ /* 0x000f620008000800 */
[----:B------:R-:W-:Y:S01]  /*3220*/  BSSY.RECONVERGENT B7, `(.L_x_1372) ;  /* 0x0000312000077945 */ /* 0x000fe20003800200 */
[----:B-----5:R-:W-:-:S13]  /*3230*/  ISETP.GE.AND P0, PT, R17, UR4, PT ;  /* 0x0000000411007c0c */ /* 0x020fda000bf06270 */
[----:B------:R-:W-:Y:S05]  /*3240*/  @P0 BRA `(.L_x_1373) ;  /* 0x00000030003c0947 */ /* 0x000fea0003800000 */
[----:B------:R-:W5:Y:S01]  /*3250*/  LDCU UR4, c[0x0][0x388] ;  /* 0x00007100ff0477ac */ /* 0x000f620008000800 */
[----:B---34-:R-:W-:Y:S02]  /*3260*/  HFMA2 R0, -RZ, RZ, 0, 0 ;  /* 0x00000000ff007431 */ /* 0x018fe400000001ff */
[----:B------:R-:W-:Y:S01]  /*3270*/  IMAD.MOV.U32 R16, RZ, RZ, RZ ;  /* 0x000000ffff107224 */ /* 0x000fe200078e00ff */
[----:B-----5:R-:W-:-:S09]  /*3280*/  UISETP.NE.AND UP0, UPT, UR4, URZ, UPT ;  /* 0x000000ff0400728c */ /* 0x020fd2000bf05270 */
[----:B------:R-:W-:Y:S05]  /*3290*/  BRA.U !UP0, `(.L_x_1374) ;  /* 0x0000001108a87547 */ /* 0x000fea000b800000 */
[----:B------:R-:W0:Y:S01]  /*32a0*/  LDCU.64 UR4, c[0x0][0x390] ;  /* 0x00007200ff0477ac */ /* 0x000e220008000a00 */
[----:B------:R-:W-:Y:S01]  /*32b0*/  IMAD.MOV.U32 R16, RZ, RZ, RZ ;  /* 0x000000ffff107224 */ /* 0x000fe200078e00ff */
[----:B------:R-:W3:Y:S01]  /*32c0*/  LDCU UR6, c[0x0][0x38c] ;  /* 0x00007180ff0677ac */ /* 0x000ee20008000800 */
[----:B------:R-:W4:Y:S01]  /*32d0*/  LDCU.64 UR8, c[0x0][0x4b8] ;  /* 0x00009700ff0877ac */ /* 0x000f220008000a00 */
[----:B------:R-:W-:Y:S01]  /*32e0*/  UISETP.NE.AND UP0, UPT, UR40, URZ, UPT ;  /* 0x000000ff2800728c */ /* 0x000fe2000bf05270 */
[----:B012---:R-:W-:-:S05]  /*32f0*/  IMAD.HI.U32 R2, R17, UR4, R16 ;  /* 0x0000000411027c27 */ /* 0x007fca000f8e0010 */
[----:B------:R-:W-:-:S04]  /*3300*/  SHF.R.U32.HI R3, RZ, UR5, R2 ;  /* 0x00000005ff037c19 */ /* 0x000fc80008011602 */
[----:B------:R-:W-:-:S05]  /*3310*/  IADD3 R0, PT, PT, -R3, RZ, RZ ;  /* 0x000000ff03007210 */ /* 0x000fca0007ffe1ff */
[----:B---3--:R-:W-:-:S04]  /*3320*/  IMAD R0, R0, UR6, R17 ;  /* 0x0000000600007c24 */ /* 0x008fc8000f8e0211 */
[C---:B----4-:R-:W-:Y:S02]  /*3330*/  IMAD R16, R0.reuse, UR8, RZ ;  /* 0x0000000800107c24 */ /* 0x050fe4000f8e02ff */
        /* <DEDUP_REMOVED lines=288> */
.L_x_1374:
[----:B------:R-:W0:Y:S01]  /*4540*/  LDCU.64 UR6, c[0x0][0x588] ;  /* 0x0000b100ff0677ac */ /* 0x000e220008000a00 */
[----:B------:R-:W-:Y:S01]  /*4550*/  BSSY.RECONVERGENT B6, `(.L_x_1375) ;  /* 0x00000e5000067945 */ /* 0x000fe20003800200 */
[----:B------:R-:W-:-:S04]  /*4560*/  UPRMT UR4, UR41, 0x9910, URZ ;  /* 0x0000991029047896 */ /* 0x000fc800080000ff */
[----:B------:R-:W-:Y:S01]  /*4570*/  UISETP.GT.AND UP0, UPT, UR4, 0x9, UPT ;  /* 0x000000090400788c */ /* 0x000fe2000bf04270 */
[----:B012---:R-:W-:-:S05]  /*4580*/  IADD3 R2, P0, PT, R0, UR6, RZ ;  /* 0x0000000600027c10 */ /* 0x007fca000ff1e0ff */
        /* <DEDUP_REMOVED lines=13> */
.L_x_1379:
[----:B------:R-:W2:Y:S02]  /*4660*/  LDG.E.U8 R0, desc[UR36][R2.64] ;  /* 0x0000002402007981 */ /* 0x000ea4000c1e1100 */
[----:B--2---:R-:W-:Y:S01]  /*4670*/  I2FP.F32.U32 R0, R0 ;  /* 0x0000000000007245 */ /* 0x004fe20000201000 */
[----:B------:R-:W-:Y:S06]  /*4680*/  BRA `(.L_x_1381) ;  /* 0x0000000c00447947 */ /* 0x000fec0003800000 */
.L_x_1378:
        /* <DEDUP_REMOVED lines=9> */
.L_x_1383:
[----:B------:R-:W2:Y:S02]  /*4720*/  LDG.E R0, desc[UR36][R2.64] ;  /* 0x0000002402007981 */ /* 0x000ea4000c1e1900 */
[----:B--2---:R-:W-:Y:S01]  /*4730*/  I2FP.F32.S32 R0, R0 ;  /* 0x0000000000007245 */ /* 0x004fe20000201400 */
[----:B------:R-:W-:Y:S06]  /*4740*/  BRA `(.L_x_1381) ;  /* 0x0000000c00147947 */ /* 0x000fec0003800000 */
.L_x_1382:
[----:B------:R-:W2:Y:S02]  /*4750*/  LDG.E.U16 R0, desc[UR36][R2.64] ;  /* 0x0000002402007981 */ /* 0x000ea4000c1e1500 */
[----:B--2---:R-:W2:Y:S01]  /*4760*/  I2F.S16 R0, R0 ;  /* 0x0000000000007306 */ /* 0x004ea20000101400 */
[----:B------:R-:W-:Y:S05]  /*4770*/  BRA `(.L_x_1381) ;  /* 0x0000000c00087947 */ /* 0x000fea0003800000 */
.L_x_1377:
        /* <DEDUP_REMOVED lines=8> */
.L_x_1385:
[----:B------:R-:W2:Y:S02]  /*4800*/  LDG.E.U16 R0, desc[UR36][R2.64] ;  /* 0x0000002402007981 */ /* 0x000ea4000c1e1500 */
[----:B--2---:R-:W-:Y:S01]  /*4810*/  HADD2.F32 R0, -RZ, R0.H0_H0 ;  /* 0x20000000ff007230 */ /* 0x004fe20000004100 */
[----:B------:R-:W-:Y:S06]  /*4820*/  BRA `(.L_x_1381) ;  /* 0x0000000800dc7947 */ /* 0x000fec0003800000 */
.L_x_1384:
        /* <DEDUP_REMOVED lines=8> */
.L_x_1387:
[----:B------:R-:W2:Y:S02]  /*48b0*/  LDG.E.U16 R0, desc[UR36][R2.64] ;  /* 0x0000002402007981 */ /* 0x000ea4000c1e1500 */
[----:B--2---:R-:W-:Y:S01]  /*48c0*/  HADD2.F32 R0, -RZ, R0.H0_H0 ;  /* 0x20000000ff007230 */ /* 0x004fe20000004100 */
[----:B------:R-:W-:Y:S06]  /*48d0*/  BRA `(.L_x_1381) ;  /* 0x0000000800b07947 */ /* 0x000fec0003800000 */
.L_x_1386:
        /* <DEDUP_REMOVED lines=11> */
.L_x_1376:
        /* <DEDUP_REMOVED lines=12> */
.L_x_1390:
        /* <DEDUP_REMOVED lines=11> */
.L_x_1389:
        /* <DEDUP_REMOVED lines=23> */
[----:B------:R-:W-:Y:S01]  /*4c70*/  LOP3.LUT R0, R5, 0x80000000, R0, 0xf8, !PT ;  /* 0x8000000005007812 */ /* 0x000fe200078ef800 */
[----:B------:R-:W-:Y:S06]  /*4c80*/  BRA `(.L_x_1381) ;  /* 0x0000000400c47947 */ /* 0x000fec0003800000 */
.L_x_1392:
        /* <DEDUP_REMOVED lines=10> */
[----:B------:R-:W-:Y:S01]  /*4d30*/  LOP3.LUT R0, R0, 0x80000000, R5, 0xf8, !PT ;  /* 0x8000000000007812 */ /* 0x000fe200078ef805 */
[----:B------:R-:W-:Y:S06]  /*4d40*/  BRA `(.L_x_1381) ;  /* 0x0000000400947947 */ /* 0x000fec0003800000 */
.L_x_1391:
[----:B------:R-:W2:Y:S02]  /*4d50*/  LDG.E.U16 R0, desc[UR36][R2.64] ;  /* 0x0000002402007981 */ /* 0x000ea4000c1e1500 */
[----:B--2---:R-:W-:Y:S01]  /*4d60*/  IMAD.U32 R0, R0, 0x10000, RZ ;  /* 0x0001000000007824 */ /* 0x004fe200078e00ff */
[----:B------:R-:W-:Y:S06]  /*4d70*/  BRA `(.L_x_1381) ;  /* 0x0000000400887947 */ /* 0x000fec0003800000 */
.L_x_1388:
        /* <DEDUP_REMOVED lines=11> */
.L_x_1395:
[----:B------:R-:W2:Y:S01]  /*4e30*/  LDG.E.U8 R3, desc[UR36][R2.64] ;  /* 0x0000002402037981 */ /* 0x000ea2000c1e1100 */
        /* <DEDUP_REMOVED lines=19> */
.L_x_1397:
[----:B------:R-:W-:Y:S05]  /*4f70*/  BSYNC.RECONVERGENT B0 ;  /* 0x0000000000007941 */ /* 0x000fea0003800200 */
.L_x_1396:
[----:B------:R-:W-:Y:S01]  /*4f80*/  IMAD.SHL.U32 R0, R0, 0x100000, RZ ;  /* 0x0010000000007824 */ /* 0x000fe200078e00ff */
[----:B------:R-:W-:-:S04]  /*4f90*/  LEA R2, R2, 0x3b800000, 0x17 ;  /* 0x3b80000002027811 */ /* 0x000fc800078eb8ff */
[----:B------:R-:W-:Y:S01]  /*4fa0*/  LOP3.LUT R0, R2, R0, R7, 0xfe, !PT ;  /* 0x0000000002007212 */ /* 0x000fe200078efe07 */
[----:B------:R-:W-:Y:S06]  /*4fb0*/  BRA `(.L_x_1381) ;  /* 0x0000000000f87947 */ /* 0x000fec0003800000 */
.L_x_1394:
[----:B------:R-:W2:Y:S01]  /*4fc0*/  LDG.E.U8 R3, desc[UR36][R2.64] ;  /* 0x0000002402037981 */ /* 0x000ea2000c1e1100 */
        /* <DEDUP_REMOVED lines=19> */
.L_x_1399:
[----:B------:R-:W-:Y:S05]  /*5100*/  BSYNC.RECONVERGENT B0 ;  /* 0x0000000000007941 */ /* 0x000fea0003800200 */
.L_x_1398:
[----:B------:R-:W-:Y:S02]  /*5110*/  SHF.L.U32 R0, R0, 0x15, RZ ;  /* 0x0000001500007819 */ /* 0x000fe400000006ff */
[----:B------:R-:W-:-:S04]  /*5120*/  LEA R2, R2, 0x37800000, 0x17 ;  /* 0x3780000002027811 */ /* 0x000fc800078eb8ff */
[----:B------:R-:W-:Y:S01]  /*5130*/  LOP3.LUT R0, R2, R0, R7, 0xfe, !PT ;  /* 0x0000000002007212 */ /* 0x000fe200078efe07 */
[----:B------:R-:W-:Y:S06]  /*5140*/  BRA `(.L_x_1381) ;  /* 0x0000000000947947 */ /* 0x000fec0003800000 */
.L_x_1393:
        /* <DEDUP_REMOVED lines=8> */
[----:B--2---:R-:W-:-:S13]  /*51d0*/  ISETP.NE.AND P0, PT, R2, RZ, PT ;  /* 0x000000ff0200720c */ /* 0x004fda0003f05270 */
[----:B------:R-:W-:Y:S05]  /*51e0*/  @!P0 BRA `(.L_x_1381) ;  /* 0x00000000006c8947 */ /* 0x000fea0003800000 */
[----:B------:R-:W-:-:S13]  /*51f0*/  ISETP.NE.AND P0, PT, R2, 0xff, PT ;  /* 0x000000ff0200780c */ /* 0x000fda0003f05270 */
[----:B------:R-:W-:Y:S01]  /*5200*/  @!P0 IMAD.MOV.U32 R0, RZ, RZ, 0x7f800001 ;  /* 0x7f800001ff008424 */ /* 0x000fe200078e00ff */
[----:B------:R-:W-:Y:S01]  /*5210*/  @P0 SHF.L.U32 R0, R2, 0x17, RZ ;  /* 0x0000001702000819 */ /* 0x000fe200000006ff */
[----:B------:R-:W-:Y:S06]  /*5220*/  BRA `(.L_x_1381) ;  /* 0x00000000005c7947 */ /* 0x000fec0003800000 */
.L_x_1380:
        /* <DEDUP_REMOVED lines=16> */
.L_x_1402:
[----:B------:R-:W-:Y:S01]  /*5330*/  IMAD.MOV.U32 R0, RZ, RZ, RZ ;  /* 0x000000ffff007224 */ /* 0x000fe200078e00ff */
[----:B------:R-:W-:Y:S06]  /*5340*/  BRA `(.L_x_1381) ;  /* 0x0000000000147947 */ /* 0x000fec0003800000 */
.L_x_1401:
[----:B------:R-:W2:Y:S02]  /*5350*/  LDG.E.64 R2, desc[UR36][R2.64] ;  /* 0x0000002402027981 */ /* 0x000ea4000c1e1b00 */
[----:B--2---:R0:W1:Y:S02]  /*5360*/  I2F.U64 R0, R2 ;  /* 0x0000000200007312 */ /* 0x0040640000301000 */
[----:B01----:R-:W-:Y:S05]  /*5370*/  BRA `(.L_x_1381) ;  /* 0x0000000000087947 */ /* 0x003fea0003800000 */
.L_x_1400:
[----:B------:R-:W2:Y:S02]  /*5380*/  LDG.E R0, desc[UR36][R2.64] ;  /* 0x0000002402007981 */ /* 0x000ea4000c1e1900 */
[----:B--2---:R-:W-:-:S07]  /*5390*/  I2FP.F32.U32 R0, R0 ;  /* 0x0000000000007245 */ /* 0x004fce0000201000 */
.L_x_1381:
[----:B------:R-:W-:Y:S05]  /*53a0*/  BSYNC.RECONVERGENT B6 ;  /* 0x0000000000067941 */ /* 0x000fea0003800200 */
.L_x_1375:
[----:B01----:R-:W-:Y:S01]  /*53b0*/  IMAD.MOV.U32 R3, RZ, RZ, 0x3f000000 ;  /* 0x3f000000ff037424 */ /* 0x003fe200078e00ff */
[C---:B--2-45:R-:W-:Y:S01]  /*53c0*/  FSETP.GT.FTZ.AND P0, PT, |R0|.reuse, 0.56000000238418579102, PT ;  /* 0x3f0f5c290000780b */ /* 0x074fe20003f14200 */
[C---:B------:R-:W-:Y:S01]  /*53d0*/  FADD.FTZ R5, |R0|.reuse, -RZ ;  /* 0x800000ff00057221 */ /* 0x040fe20000010200 */
[C---:B------:R-:W-:Y:S01]  /*53e0*/  FSETP.NEU.FTZ.AND P1, PT, |R0|.reuse, 1, PT ;  /* 0x3f8000000000780b */ /* 0x040fe20003f3d200 */
[----:B---3--:R-:W-:Y:S01]  /*53f0*/  FFMA.FTZ R2, |R0|, -R3, 0.5 ;  /* 0x3f00000000027423 */ /* 0x008fe20000010a03 */
[----:B------:R-:W0:Y:S03]  /*5400*/  LDCU.64 UR6, c[0x0][0x580] ;  /* 0x0000b000ff0677ac */ /* 0x000e260008000a00 */
[----:B------:R-:W1:Y:S01]  /*5410*/  MUFU.RSQ R3, R2 ;  /* 0x0000000200037308 */ /* 0x000e620000001400 */
[----:B------:R-:W-:-:S04]  /*5420*/  UPRMT UR4, UR42, 0x9910, URZ ;  /* 0x000099102a047896 */ /* 0x000fc800080000ff */
[----:B------:R-:W-:Y:S01]  /*5430*/  UISETP.GT.AND UP0, UPT, UR4, 0x9, UPT ;  /* 0x000000090400788c */ /* 0x000fe2000bf04270 */
[----:B-1----:R-:W-:Y:S01]  /*5440*/  FMUL.FTZ R4, R2, R3 ;  /* 0x0000000302047220 */ /* 0x002fe20000410000 */
        /* <DEDUP_REMOVED lines=16> */
[C---:B------:R-:W-:Y:S01]  /*5550*/  FSETP.NAN.FTZ.AND P0, PT, R5.reuse, R5, PT ;  /* 0x000000050500720b */ /* 0x040fe20003f18000 */
[----:B------:R-:W-:Y:S01]  /*5560*/  IMAD.X R3, RZ, RZ, UR7, P1 ;  /* 0x00000007ff037e24 */ /* 0x000fe200088e06ff */
[----:B------:R-:W-:-:S04]  /*5570*/  LOP3.LUT R4, R5, 0x80000000, R0, 0xb8, !PT ;  /* 0x8000000005047812 */ /* 0x000fc800078eb800 */
        /* <DEDUP_REMOVED lines=13> */
.L_x_1406:
[----:B------:R-:W0:Y:S02]  /*5650*/  F2I.S64.TRUNC R4, R4 ;  /* 0x0000000400047311 */ /* 0x000e24000020d900 */
[----:B0-----:R-:W-:-:S05]  /*5660*/  MOV R7, R4 ;  /* 0x0000000400077202 */ /* 0x001fca0000000f00 */
[----:B------:R3:W-:Y:S01]  /*5670*/  STG.E.U8 desc[UR36][R2.64], R7 ;  /* 0x0000000702007986 */ /* 0x0007e2000c101124 */
[----:B------:R-:W-:Y:S05]  /*5680*/  BRA `(.L_x_1408) ;  /* 0x0000000c00287947 */ /* 0x000fea0003800000 */
.L_x_1405:
        /* <DEDUP_REMOVED lines=9> */
.L_x_1410:
[----:B------:R-:W0:Y:S02]  /*5720*/  F2I.FTZ.TRUNC.NTZ R5, R4 ;  /* 0x0000000400057305 */ /* 0x000e24000021f100 */
[----:B0-----:R2:W-:Y:S01]  /*5730*/  STG.E desc[UR36][R2.64], R5 ;  /* 0x0000000502007986 */ /* 0x0015e2000c101924 */
[----:B------:R-:W-:Y:S05]  /*5740*/  BRA `(.L_x_1408) ;  /* 0x0000000800f87947 */ /* 0x000fea0003800000 */
.L_x_1409:
[----:B------:R-:W0:Y:S02]  /*5750*/  F2I.FTZ.TRUNC.NTZ R5, R4 ;  /* 0x0000000400057305 */ /* 0x000e24000021f100 */
[----:B0-----:R0:W-:Y:S01]  /*5760*/  STG.E.U16 desc[UR36][R2.64], R5 ;  /* 0x0000000502007986 */ /* 0x0011e2000c101524 */
[----:B------:R-:W-:Y:S05]  /*5770*/  BRA `(.L_x_1408) ;  /* 0x0000000800ec7947 */ /* 0x000fea0003800000 */
.L_x_1404:
        /* <DEDUP_REMOVED lines=8> */
.L_x_1412:
[----:B------:R-:W-:-:S05]  /*5800*/  F2FP.F16.F32.PACK_AB R4, RZ, R4 ;  /* 0x00000004ff04723e */ /* 0x000fca00000000ff */
[----:B------:R0:W-:Y:S01]  /*5810*/  STG.E.U16 desc[UR36][R2.64], R4 ;  /* 0x0000000402007986 */ /* 0x0001e2000c101524 */
[----:B------:R-:W-:Y:S05]  /*5820*/  BRA `(.L_x_1408) ;  /* 0x0000000800c07947 */ /* 0x000fea0003800000 */
.L_x_1411:
        /* <DEDUP_REMOVED lines=9> */
.L_x_1414:
[----:B------:R-:W-:-:S04]  /*58c0*/  F2FP.F16.F32.PACK_AB R5, RZ, R4 ;  /* 0x00000004ff05723e */ /* 0x000fc800000000ff */
[----:B------:R-:W-:-:S05]  /*58d0*/  PRMT R5, R5, 0x5410, RZ ;  /* 0x0000541005057816 */ /* 0x000fca00000000ff */
[----:B------:R0:W-:Y:S01]  /*58e0*/  STG.E desc[UR36][R2.64], R5 ;  /* 0x0000000502007986 */ /* 0x0001e2000c101924 */
[----:B------:R-:W-:Y:S05]  /*58f0*/  BRA `(.L_x_1408) ;  /* 0x00000008008c7947 */ /* 0x000fea0003800000 */
.L_x_1413:
[----:B------:R-:W-:-:S06]  /*5900*/  FMUL.FTZ R4, R4, 1 ;  /* 0x3f80000004047820 */ /* 0x000fcc0000410000 */
[----:B------:R-:W0:Y:S02]  /*5910*/  F2F.F64.F32 R4, R4 ;  /* 0x0000000400047310 */ /* 0x000e240000201800 */
[----:B0-----:R0:W-:Y:S01]  /*5920*/  STG.E.64 desc[UR36][R2.64], R4 ;  /* 0x0000000402007986 */ /* 0x0011e2000c101b24 */
[----:B------:R-:W-:Y:S05]  /*5930*/  BRA `(.L_x_1408) ;  /* 0x00000008007c7947 */ /* 0x000fea0003800000 */
.L_x_1403:
        /* <DEDUP_REMOVED lines=13> */
.L_x_1418:
[----:B------:R-:W-:Y:S01]  /*5a10*/  LOP3.LUT R6, R4, 0x7fffffff, RZ, 0xc0, !PT ;  /* 0x7fffffff04067812 */ /* 0x000fe200078ec0ff */
[----:B------:R-:W-:Y:S01]  /*5a20*/  BSSY.RECONVERGENT B0, `(.L_x_1419) ;  /* 0x0000012000007945 */ /* 0x000fe20003800200 */
[----:B------:R-:W-:Y:S02]  /*5a30*/  IMAD.MOV.U32 R0, RZ, RZ, 0x80 ;  /* 0x00000080ff007424 */ /* 0x000fe400078e00ff */
        /* <DEDUP_REMOVED lines=13> */
.L_x_1421:
[----:B------:R-:W-:-:S04]  /*5b10*/  SHF.R.U32.HI R4, RZ, 0x18, R4 ;  /* 0x00000018ff047819 */ /* 0x000fc80000011604 */
[----:B------:R-:W-:-:S04]  /*5b20*/  LOP3.LUT R4, R5, 0x80, R4, 0xf8, !PT ;  /* 0x0000008005047812 */ /* 0x000fc800078ef804 */
[----:B------:R-:W-:-:S07]  /*5b30*/  PRMT R0, R4, 0x7610, R0 ;  /* 0x0000761004007816 */ /* 0x000fce0000000000 */
.L_x_1420:
[----:B------:R-:W-:Y:S05]  /*5b40*/  BSYNC.RECONVERGENT B0 ;  /* 0x0000000000007941 */ /* 0x000fea0003800200 */
.L_x_1419:
[----:B------:R0:W-:Y:S01]  /*5b50*/  STG.E.U8 desc[UR36][R2.64], R0 ;  /* 0x0000000002007986 */ /* 0x0001e2000c101124 */
[----:B------:R-:W-:Y:S05]  /*5b60*/  BRA `(.L_x_1408) ;  /* 0x0000000400f07947 */ /* 0x000fea0003800000 */
.L_x_1417:
[----:B------:R-:W-:Y:S01]  /*5b70*/  LOP3.LUT R6, R4, 0x7fffffff, RZ, 0xc0, !PT ;  /* 0x7fffffff04067812 */ /* 0x000fe200078ec0ff */
[----:B------:R-:W-:Y:S01]  /*5b80*/  BSSY.RECONVERGENT B0, `(.L_x_1422) ;  /* 0x0000012000007945 */ /* 0x000fe20003800200 */
[----:B------:R-:W-:Y:S02]  /*5b90*/  HFMA2 R0, -RZ, RZ, 0, 7.62939453125e-06 ;  /* 0x00000080ff007431 */ /* 0x000fe400000001ff */
        /* <DEDUP_REMOVED lines=13> */
.L_x_1424:
[----:B------:R-:W-:-:S04]  /*5c70*/  SHF.R.U32.HI R4, RZ, 0x18, R4 ;  /* 0x00000018ff047819 */ /* 0x000fc80000011604 */
[----:B------:R-:W-:-:S04]  /*5c80*/  LOP3.LUT R5, R5, 0x80, R4, 0xf8, !PT ;  /* 0x0000008005057812 */ /* 0x000fc800078ef804 */
[----:B------:R-:W-:-:S07]  /*5c90*/  PRMT R0, R5, 0x7610, R0 ;  /* 0x0000761005007816 */ /* 0x000fce0000000000 */
.L_x_1423:
[----:B------:R-:W-:Y:S05]  /*5ca0*/  BSYNC.RECONVERGENT B0 ;  /* 0x0000000000007941 */ /* 0x000fea0003800200 */
.L_x_1422:
[----:B------:R0:W-:Y:S01]  /*5cb0*/  STG.E.U8 desc[UR36][R2.64], R0 ;  /* 0x0000000002007986 */ /* 0x0001e2000c101124 */
[----:B------:R-:W-:Y:S05]  /*5cc0*/  BRA `(.L_x_1408) ;  /* 0x0000000400987947 */ /* 0x000fea0003800000 */
.L_x_1416:
[----:B------:R-:W-:-:S09]  /*5cd0*/  UISETP.NE.AND UP0, UPT, UR4, 0x1c, UPT ;  /* 0x0000001c0400788c */ /* 0x000fd2000bf05270 */
[----:B------:R-:W-:Y:S05]  /*5ce0*/  BRA.U !UP0, `(.L_x_1425) ;  /* 0x0000000108587547 */ /* 0x000fea000b800000 */
[----:B------:R-:W-:-:S09]  /*5cf0*/  UISETP.NE.AND UP0, UPT, UR4, 0x1d, UPT ;  /* 0x0000001d0400788c */ /* 0x000fd2000bf05270 */
[----:B------:R-:W-:Y:S05]  /*5d00*/  BRA.U !UP0, `(.L_x_1426) ;  /* 0x0000000108447547 */ /* 0x000fea000b800000 */
[----:B------:R-:W-:-:S09]  /*5d10*/  UISETP.NE.AND UP0, UPT, UR4, 0x2c, UPT ;  /* 0x0000002c0400788c */ /* 0x000fd2000bf05270 */
[----:B------:R-:W-:Y:S05]  /*5d20*/  BRA.U UP0, `(.L_x_1407) ;  /* 0x0000000100a87547 */ /* 0x000fea000b800000 */
        /* <DEDUP_REMOVED lines=15> */
.L_x_1426:
[----:B------:R-:W0:Y:S02]  /*5e20*/  F2I.U64.TRUNC R4, R4 ;  /* 0x0000000400047311 */ /* 0x000e24000020d800 */
[----:B0-----:R0:W-:Y:S01]  /*5e30*/  STG.E.64 desc[UR36][R2.64], R4 ;  /* 0x0000000402007986 */ /* 0x0011e2000c101b24 */
[----:B------:R-:W-:Y:S05]  /*5e40*/  BRA `(.L_x_1408) ;  /* 0x0000000400387947 */ /* 0x000fea0003800000 */
.L_x_1425:
[----:B------:R-:W0:Y:S02]  /*5e50*/  F2I.FTZ.U32.TRUNC.NTZ R5, R4 ;  /* 0x0000000400057305 */ /* 0x000e24000021f000 */
[----:B0-----:R0:W-:Y:S01]  /*5e60*/  STG.E desc[UR36][R2.64], R5 ;  /* 0x0000000502007986 */ /* 0x0011e2000c101924 */
[----:B------:R-:W-:Y:S05]  /*5e70*/  BRA `(.L_x_1408) ;  /* 0x00000004002c7947 */ /* 0x000fea0003800000 */
.L_x_1415:
        /* <DEDUP_REMOVED lines=10> */
.L_x_1428:
[----:B------:R-:W-:Y:S01]  /*5f20*/  FMUL.FTZ R4, R4, 1 ;  /* 0x3f80000004047820 */ /* 0x000fe20000410000 */
[----:B------:R-:W-:-:S05]  /*5f30*/  CS2R R6, SRZ ;  /* 0x0000000000067805 */ /* 0x000fca000001ff00 */
[----:B------:R-:W0:Y:S02]  /*5f40*/  F2F.F64.F32 R4, R4 ;  /* 0x0000000400047310 */ /* 0x000e240000201800 */
[----:B0-----:R0:W-:Y:S01]  /*5f50*/  STG.E.128 desc[UR36][R2.64], R4 ;  /* 0x0000000402007986 */ /* 0x0011e2000c101d24 */
[----:B------:R-:W-:Y:S05]  /*5f60*/  BRA `(.L_x_1408) ;  /* 0x0000000000f07947 */ /* 0x000fea0003800000 */
.L_x_1427:
[----:B------:R-:W-:-:S09]  /*5f70*/  UISETP.NE.AND UP0, UPT, UR4, 0xf, UPT ;  /* 0x0000000f0400788c */ /* 0x000fd2000bf05270 */
[----:B------:R-:W-:Y:S05]  /*5f80*/  BRA.U !UP0, `(.L_x_1429) ;  /* 0x0000000108e07547 */ /* 0x000fea000b800000 */
[----:B------:R-:W-:-:S09]  /*5f90*/  UISETP.NE.AND UP0, UPT, UR4, 0x17, UPT ;  /* 0x000000170400788c */ /* 0x000fd2000bf05270 */
[----:B------:R-:W-:Y:S05]  /*5fa0*/  BRA.U !UP0, `(.L_x_1430) ;  /* 0x00000001088c7547 */ /* 0x000fea000b800000 */
[----:B------:R-:W-:-:S09]  /*5fb0*/  UISETP.NE.AND UP0, UPT, UR4, 0x18, UPT ;  /* 0x000000180400788c */ /* 0x000fd2000bf05270 */
[----:B------:R-:W-:Y:S05]  /*5fc0*/  BRA.U !UP0, `(.L_x_1431) ;  /* 0x0000000108447547 */ /* 0x000fea000b800000 */
.L_x_1407:
        /* <DEDUP_REMOVED lines=16> */
.L_x_1432:
[----:B------:R-:W-:Y:S05]  /*60d0*/  BRA `(.L_x_1408) ;  /* 0x0000000000947947 */ /* 0x000fea0003800000 */
.L_x_1431:
[----:B------:R-:W-:Y:S01]  /*60e0*/  LOP3.LUT R6, R4, 0x7fffffff, RZ, 0xc0, !PT ;  /* 0x7fffffff04067812 */ /* 0x000fe200078ec0ff */
[----:B------:R-:W-:Y:S01]  /*60f0*/  BSSY.RECONVERGENT B0, `(.L_x_1433) ;  /* 0x000000b000007945 */ /* 0x000fe20003800200 */
[----:B------:R-:W-:Y:S01]  /*6100*/  SHF.R.U32.HI R7, RZ, 0x18, R4 ;  /* 0x00000018ff077819 */ /* 0x000fe20000011604 */
[----:B------:R-:W-:Y:S01]  /*6110*/  IMAD.MOV.U32 R0, RZ, RZ, 0x7f ;  /* 0x0000007fff007424 */ /* 0x000fe200078e00ff */
        /* <DEDUP_REMOVED lines=8> */
.L_x_1434:
[----:B------:R-:W-:Y:S05]  /*61a0*/  BSYNC.RECONVERGENT B0 ;  /* 0x0000000000007941 */ /* 0x000fea0003800200 */
.L_x_1433:
[----:B------:R-:W-:-:S05]  /*61b0*/  LOP3.LUT R5, R0, 0x80, R7, 0xf8, !PT ;  /* 0x0000008000057812 */ /* 0x000fca00078ef807 */
[----:B------:R0:W-:Y:S01]  /*61c0*/  STG.E.U8 desc[UR36][R2.64], R5 ;  /* 0x0000000502007986 */ /* 0x0001e2000c101124 */
[----:B------:R-:W-:Y:S05]  /*61d0*/  BRA `(.L_x_1408) ;  /* 0x0000000000547947 */ /* 0x000fea0003800000 */
.L_x_1430:
[----:B------:R-:W-:Y:S01]  /*61e0*/  LOP3.LUT R6, R4, 0x7fffffff, RZ, 0xc0, !PT ;  /* 0x7fffffff04067812 */ /* 0x000fe200078ec0ff */
[----:B------:R-:W-:Y:S03]  /*61f0*/  BSSY.RECONVERGENT B0, `(.L_x_1435) ;  /* 0x000000d000007945 */ /* 0x000fe60003800200 */
        /* <DEDUP_REMOVED lines=9> */
.L_x_1436:
[----:B------:R-:W-:Y:S02]  /*6290*/  ISETP.GT.U32.AND P0, PT, R6, 0x7f800000, PT ;  /* 0x7f8000000600780c */ /* 0x000fe40003f04070 */
[----:B------:R-:W-:-:S04]  /*62a0*/  MOV R0, 0x7f ;  /* 0x0000007f00007802 */ /* 0x000fc80000000f00 */
[----:B------:R-:W-:-:S07]  /*62b0*/  SEL R0, R0, 0x7c, P0 ;  /* 0x0000007c00007807 */ /* 0x000fce0000000000 */
.L_x_1437:
[----:B------:R-:W-:Y:S05]  /*62c0*/  BSYNC.RECONVERGENT B0 ;  /* 0x0000000000007941 */ /* 0x000fea0003800200 */
.L_x_1435:
[----:B------:R-:W-:-:S04]  /*62d0*/  SHF.R.U32.HI R5, RZ, 0x18, R4 ;  /* 0x00000018ff057819 */ /* 0x000fc80000011604 */
[----:B------:R-:W-:-:S05]  /*62e0*/  LOP3.LUT R5, R0, 0x80, R5, 0xf8, !PT ;  /* 0x0000008000057812 */ /* 0x000fca00078ef805 */
[----:B------:R0:W-:Y:S01]  /*62f0*/  STG.E.U8 desc[UR36][R2.64], R5 ;  /* 0x0000000502007986 */ /* 0x0001e2000c101124 */
[----:B------:R-:W-:Y:S05]  /*6300*/  BRA `(.L_x_1408) ;  /* 0x0000000000087947 */ /* 0x000fea0003800000 */
.L_x_1429:
[----:B------:R-:W-:-:S05]  /*6310*/  F2FP.BF16.F32.PACK_AB R4, RZ, R4 ;  /* 0x00000004ff04723e */ /* 0x000fca00000010ff */
[----:B------:R0:W-:Y:S02]  /*6320*/  STG.E.U16 desc[UR36][R2.64], R4 ;  /* 0x0000000402007986 */ /* 0x0001e4000c101524 */
.L_x_1408:
[----:B------:R-:W-:-:S07]  /*6330*/  VIADD R17, R17, 0x80 ;  /* 0x0000008011117836 */ /* 0x000fce0000000000 */
.L_x_1373:
[----:B------:R-:W-:Y:S05]  /*6340*/  BSYNC.RECONVERGENT B7 ;  /* 0x0000000000077941 */ /* 0x000fea0003800200 */
.L_x_1372:
[----:B------:R-:W5:Y:S01]  /*6350*/  LDCU UR4, c[0x0][0x380] ;  /* 0x00007000ff0477ac */ /* 0x000f620008000800 */
[----:B------:R-:W-:Y:S01]  /*6360*/  BSSY.RECONVERGENT B7, `(.L_x_1438) ;  /* 0x0000312000077945 */ /* 0x000fe20003800200 */
[----:B-----5:R-:W-:-:S13]  /*6370*/  ISETP.GE.AND P0, PT, R17, UR4, PT ;  /* 0x0000000411007c0c */ /* 0x020fda000bf06270 */
[----:B------:R-:W-:Y:S05]  /*6380*/  @P0 BRA `(.L_x_1439) ;  /* 0x00000030003c0947 */ /* 0x000fea0003800000 */
[----:B------:R-:W5:Y:S01]  /*6390*/  LDCU UR4, c[0x0][0x388] ;  /* 0x00007100ff0477ac */ /* 0x000f620008000800 */
[----:B------:R-:W-:Y:S02]  /*63a0*/  HFMA2 R16, -RZ, RZ, 0, 0 ;  /* 0x00000000ff107431 */ /* 0x000fe400000001ff */
[----:B0--34-:R-:W-:Y:S01]  /*63b0*/  IMAD.MOV.U32 R0, RZ, RZ, RZ ;  /* 0x000000ffff007224 */ /* 0x019fe200078e00ff */
[----:B-----5:R-:W-:-:S09]  /*63c0*/  UISETP.NE.AND UP0, UPT, UR4, URZ, UPT ;  /* 0x000000ff0400728c */ /* 0x020fd2000bf05270 */
[----:B------:R-:W-:Y:S05]  /*63d0*/  BRA.U !UP0, `(.L_x_1440) ;  /* 0x0000001108a87547 */ /* 0x000fea000b800000 */
[----:B------:R-:W1:Y:S01]  /*63e0*/  LDCU.64 UR4, c[0x0][0x390] ;  /* 0x00007200ff0477ac */ /* 0x000e620008000a00 */
[----:B------:R-:W-:Y:S01]  /*63f0*/  IMAD.MOV.U32 R16, RZ, RZ, RZ ;  /* 0x000000ffff107224 */ /* 0x000fe200078e00ff */
[----:B------:R-:W0:Y:S01]  /*6400*/  LDCU UR6, c[0x0][0x38c] ;  /* 0x00007180ff0677ac */ /* 0x000e220008000800 */
[----:B------:R-:W3:Y:S01]  /*6410*/  LDCU.64 UR8, c[0x0][0x4b8] ;  /* 0x00009700ff0877ac */ /* 0x000ee20008000a00 */
[----:B------:R-:W-:Y:S01]  /*6420*/  UISETP.NE.AND UP0, UPT, UR40, URZ, UPT ;  /* 0x000000ff2800728c */ /* 0x000fe2000bf05270 */
[----:B-12---:R-:W-:-:S05]  /*6430*/  IMAD.HI.U32 R2, R17, UR4, R16 ;  /* 0x0000000411027c27 */ /* 0x006fca000f8e0010 */
[----:B------:R-:W-:-:S05]  /*6440*/  SHF.R.U32.HI R3, RZ, UR5, R2 ;  /* 0x00000005ff037c19 */ /* 0x000fca0008011602 */
[----:B------:R-:W-:-:S04]  /*6450*/  IMAD.MOV R0, RZ, RZ, -R3 ;  /* 0x000000ffff007224 */ /* 0x000fc800078e0a03 */
[----:B0-----:R-:W-:-:S04]  /*6460*/  IMAD R0, R0, UR6, R17 ;  /* 0x0000000600007c24 */ /* 0x001fc8000f8e0211 */
[C---:B---3--:R-:W-:Y:S02]  /*6470*/  IMAD R16, R0.reuse, UR8, RZ ;  /* 0x0000000800107c24 */ /* 0x048fe4000f8e02ff */
        /* <DEDUP_REMOVED lines=288> */
.L_x_1440:
[----:B------:R-:W1:Y:S01]  /*7680*/  LDCU.64 UR6, c[0x0][0x588] ;  /* 0x0000b100ff0677ac */ /* 0x000e620008000a00 */
[----:B------:R-:W-:Y:S01]  /*7690*/  BSSY.RECONVERGENT B6, `(.L_x_1441) ;  /* 0x00000e5000067945 */ /* 0x000fe20003800200 */
[----:B------:R-:W-:-:S04]  /*76a0*/  UPRMT UR4, UR41, 0x9910, URZ ;  /* 0x0000991029047896 */ /* 0x000fc800080000ff */
[----:B------:R-:W-:Y:S01]  /*76b0*/  UISETP.GT.AND UP0, UPT, UR4, 0x9, UPT ;  /* 0x000000090400788c */ /* 0x000fe2000bf04270 */
[----:B-12---:R-:W-:-:S04]  /*76c0*/  IADD3 R2, P0, PT, R0, UR6, RZ ;  /* 0x0000000600027c10 */ /* 0x006fc8000ff1e0ff */
        /* <DEDUP_REMOVED lines=11> */
[----:B--2---:R0:W1:Y:S01]  /*7780*/  I2F.S16 R0, R2 ;  /* 0x0000000200007306 */ /* 0x0040620000101400 */
[----:B------:R-:W-:Y:S05]  /*7790*/  BRA `(.L_x_1447) ;  /* 0x0000000c00507947 */ /* 0x000fea0003800000 */
.L_x_1445:
[----:B------:R-:W2:Y:S02]  /*77a0*/  LDG.E.U8 R0, desc[UR36][R2.64] ;  /* 0x0000002402007981 */ /* 0x000ea4000c1e1100 */
[----:B--2---:R-:W-:Y:S01]  /*77b0*/  I2FP.F32.U32 R0, R0 ;  /* 0x0000000000007245 */ /* 0x004fe20000201000 */
[----:B------:R-:W-:Y:S06]  /*77c0*/  BRA `(.L_x_1447) ;  /* 0x0000000c00447947 */ /* 0x000fec0003800000 */
.L_x_1444:
[----:B------:R-:W-:-:S09]  /*77d0*/  UISETP.NE.AND UP0, UPT, UR4, 0x2, UPT ;  /* 0x000000020400788c */ /* 0x000fd2000bf05270 */
[----:B------:R-:W-:Y:S05]  /*77e0*/  BRA.U !UP0, `(.L_x_1448) ;  /* 0x0000000108287547 */ /* 0x000fea000b800000 */
[----:B------:R-:W-:-:S09]  /*77f0*/  UISETP.NE.AND UP0, UPT, UR4, 0x3, UPT ;  /* 0x000000030400788c */ /* 0x000fd2000bf05270 */
[----:B------:R-:W-:Y:S05]  /*7800*/  BRA.U !UP0, `(.L_x_1449) ;  /* 0x0000000108147547 */ /* 0x000fea000b800000 */
[----:B------:R-:W-:-:S09]  /*7810*/  UISETP.NE.AND UP0, UPT, UR4, 0x4, UPT ;  /* 0x000000040400788c */ /* 0x000fd2000bf05270 */
[----:B------:R-:W-:Y:S05]  /*7820*/  BRA.U UP0, `(.L_x_1446) ;  /* 0x0000000900d07547 */ /* 0x000fea000b800000 */
[----:B------:R-:W2:Y:S02]  /*7830*/  LDG.E.64 R2, desc[UR36][R2.64] ;  /* 0x0000002402027981 */ /* 0x000ea4000c1e1b00 */
[----:B--2---:R3:W4:Y:S02]  /*7840*/  I2F.S64 R0, R2 ;  /* 0x0000000200007312 */ /* 0x0047240000301400 */
[----:B---34-:R-:W-:Y:S05]  /*7850*/  BRA `(.L_x_1447) ;  /* 0x0000000c00207947 */ /* 0x018fea0003800000 */
.L_x_1449:
[----:B------:R-:W2:Y:S02]  /*7860*/  LDG.E R0, desc[UR36][R2.64] ;  /* 0x0000002402007981 */ /* 0x000ea4000c1e1900 */
[----:B--2---:R-:W-:Y:S01]  /*7870*/  I2FP.F32.S32 R0, R0 ;  /* 0x0000000000007245 */ /* 0x004fe20000201400 */
[----:B------:R-:W-:Y:S06]  /*7880*/  BRA `(.L_x_1447) ;  /* 0x0000000c00147947 */ /* 0x000fec0003800000 */
.L_x_1448:
[----:B------:R-:W2:Y:S02]  /*7890*/  LDG.E.U16 R0, desc[UR36][R2.64] ;  /* 0x0000002402007981 */ /* 0x000ea4000c1e1500 */
[----:B--2---:R-:W2:Y:S01]  /*78a0*/  I2F.S16 R0, R0 ;  /* 0x0000000000007306 */ /* 0x004ea20000101400 */
[----:B------:R-:W-:Y:S05]  /*78b0*/  BRA `(.L_x_1447) ;  /* 0x0000000c00087947 */ /* 0x000fea0003800000 */
.L_x_1443:
        /* <DEDUP_REMOVED lines=8> */
.L_x_1451:
[----:B------:R-:W2:Y:S02]  /*7940*/  LDG.E.U16 R0, desc[UR36][R2.64] ;  /* 0x0000002402007981 */ /* 0x000ea4000c1e1500 */
[----:B--2---:R-:W-:Y:S01]  /*7950*/  HADD2.F32 R0, -RZ, R0.H0_H0 ;  /* 0x20000000ff007230 */ /* 0x004fe20000004100 */
[----:B------:R-:W-:Y:S06]  /*7960*/  BRA `(.L_x_1447) ;  /* 0x0000000800dc7947 */ /* 0x000fec0003800000 */
.L_x_1450:
        /* <DEDUP_REMOVED lines=8> */
.L_x_1453:
[----:B------:R-:W2:Y:S02]  /*79f0*/  LDG.E.U16 R0, desc[UR36][R2.64] ;  /* 0x0000002402007981 */ /* 0x000ea4000c1e1500 */
[----:B--2---:R-:W-:Y:S01]  /*7a00*/  HADD2.F32 R0, -RZ, R0.H0_H0 ;  /* 0x20000000ff007230 */ /* 0x004fe20000004100 */
[----:B------:R-:W-:Y:S06]  /*7a10*/  BRA `(.L_x_1447) ;  /* 0x0000000800b07947 */ /* 0x000fec0003800000 */
.L_x_1452:
        /* <DEDUP_REMOVED lines=11> */
.L_x_1442:
        /* <DEDUP_REMOVED lines=12> */
.L_x_1456:
        /* <DEDUP_REMOVED lines=11> */
.L_x_1455:
        /* <DEDUP_REMOVED lines=23> */
[----:B------:R-:W-:Y:S01]  /*7db0*/  LOP3.LUT R0, R5, 0x80000000, R0, 0xf8, !PT ;  /* 0x8000000005007812 */ /* 0x000fe200078ef800 */
[----:B------:R-:W-:Y:S06]  /*7dc0*/  BRA `(.L_x_1447) ;  /* 0x0000000400c47947 */ /* 0x000fec0003800000 */
.L_x_1458:
        /* <DEDUP_REMOVED lines=12> */
.L_x_1457:
[----:B------:R-:W2:Y:S02]  /*7e90*/  LDG.E.U16 R0, desc[UR36][R2.64] ;  /* 0x0000002402007981 */ /* 0x000ea4000c1e1500 */
[----:B--2---:R-:W-:Y:S01]  /*7ea0*/  SHF.L.U32 R0, R0, 0x10, RZ ;  /* 0x0000001000007819 */ /* 0x004fe200000006ff */
[----:B------:R-:W-:Y:S06]  /*7eb0*/  BRA `(.L_x_1447) ;  /* 0x0000000400887947 */ /* 0x000fec0003800000 */
.L_x_1454:
        /* <DEDUP_REMOVED lines=11> */
.L_x_1461:
        /* <DEDUP_REMOVED lines=20> */
.L_x_1463:
[----:B------:R-:W-:Y:S05]  /*80b0*/  BSYNC.RECONVERGENT B0 ;  /* 0x0000000000007941 */ /* 0x000fea0003800200 */
.L_x_1462:
[----:B------:R-:W-:Y:S01]  /*80c0*/  IMAD.SHL.U32 R0, R0, 0x100000, RZ ;  /* 0x0010000000007824 */ /* 0x000fe200078e00ff */
[----:B------:R-:W-:-:S04]  /*80d0*/  LEA R2, R2, 0x3b800000, 0x17 ;  /* 0x3b80000002027811 */ /* 0x000fc800078eb8ff */
[----:B------:R-:W-:Y:S01]  /*80e0*/  LOP3.LUT R0, R2, R0, R7, 0xfe, !PT ;  /* 0x0000000002007212 */ /* 0x000fe200078efe07 */
[----:B------:R-:W-:Y:S06]  /*80f0*/  BRA `(.L_x_1447) ;  /* 0x0000000000f87947 */ /* 0x000fec0003800000 */
.L_x_1460:
        /* <DEDUP_REMOVED lines=20> */
.L_x_1465:
[----:B------:R-:W-:Y:S05]  /*8240*/  BSYNC.RECONVERGENT B0 ;  /* 0x0000000000007941 */ /* 0x000fea0003800200 */
.L_x_1464:
[----:B------:R-:W-:Y:S02]  /*8250*/  SHF.L.U32 R0, R0, 0x15, RZ ;  /* 0x0000001500007819 */ /* 0x000fe400000006ff */
[----:B------:R-:W-:-:S04]  /*8260*/  LEA R2, R2, 0x37800000, 0x17 ;  /* 0x3780000002027811 */ /* 0x000fc800078eb8ff */
[----:B------:R-:W-:Y:S01]  /*8270*/  LOP3.LUT R0, R2, R0, R7, 0xfe, !PT ;  /* 0x0000000002007212 */ /* 0x000fe200078efe07 */
[----:B------:R-:W-:Y:S06]  /*8280*/  BRA `(.L_x_1447) ;  /* 0x0000000000947947 */ /* 0x000fec0003800000 */
.L_x_1459:
        /* <DEDUP_REMOVED lines=11> */
[----:B------:R-:W-:Y:S01]  /*8340*/  @!P0 MOV R0, 0x7f800001 ;  /* 0x7f80000100008802 */ /* 0x000fe20000000f00 */
[----:B------:R-:W-:Y:S01]  /*8350*/  @P0 IMAD.SHL.U32 R0, R2, 0x800000, RZ ;  /* 0x0080000002000824 */ /* 0x000fe200078e00ff */
[----:B------:R-:W-:Y:S06]  /*8360*/  BRA `(.L_x_1447) ;  /* 0x00000000005c7947 */ /* 0x000fec0003800000 */
.L_x_1446:
        /* <DEDUP_REMOVED lines=16> */
.L_x_1468:
[----:B------:R-:W-:Y:S01]  /*8470*/  IMAD.MOV.U32 R0, RZ, RZ, RZ ;  /* 0x000000ffff007224 */ /* 0x000fe200078e00ff */
[----:B------:R-:W-:Y:S06]  /*8480*/  BRA `(.L_x_1447) ;  /* 0x0000000000147947 */ /* 0x000fec0003800000 */
.L_x_1467:
[----:B------:R-:W2:Y:S02]  /*8490*/  LDG.E.64 R2, desc[UR36][R2.64] ;  /* 0x0000002402027981 */ /* 0x000ea4000c1e1b00 */
[----:B--2---:R0:W1:Y:S02]  /*84a0*/  I2F.U64 R0, R2 ;  /* 0x0000000200007312 */ /* 0x0040640000301000 */
[----:B01----:R-:W-:Y:S05]  /*84b0*/  BRA `(.L_x_1447) ;  /* 0x0000000000087947 */ /* 0x003fea0003800000 */
.L_x_1466:
[----:B------:R-:W2:Y:S02]  /*84c0*/  LDG.E R0, desc[UR36][R2.64] ;  /* 0x0000002402007981 */ /* 0x000ea4000c1e1900 */
[----:B--2---:R-:W-:-:S07]  /*84d0*/  I2FP.F32.U32 R0, R0 ;  /* 0x0000000000007245 */ /* 0x004fce0000201000 */
.L_x_1447:
[----:B------:R-:W-:Y:S05]  /*84e0*/  BSYNC.RECONVERGENT B6 ;  /* 0x0000000000067941 */ /* 0x000fea0003800200 */
.L_x_1441:
[----:B---34-:R-:W-:Y:S01]  /*84f0*/  HFMA2 R3, -RZ, RZ, 1.75, 0 ;  /* 0x3f000000ff037431 */ /* 0x018fe200000001ff */
[C---:B-12--5:R-:W-:Y:S01]  /*8500*/  FSETP.GT.FTZ.AND P0, PT, |R0|.reuse, 0.56000000238418579102, PT ;  /* 0x3f0f5c290000780b */ /* 0x066fe20003f14200 */
[C---:B------:R-:W-:Y:S01]  /*8510*/  FADD.FTZ R5, |R0|.reuse, -RZ ;  /* 0x800000ff00057221 */ /* 0x040fe20000010200 */
[C---:B------:R-:W-:Y:S01]  /*8520*/  FSETP.NEU.FTZ.AND P1, PT, |R0|.reuse, 1, PT ;  /* 0x3f8000000000780b */ /* 0x040fe20003f3d200 */
[----:B------:R-:W1:Y:S01]  /*8530*/  LDCU.64 UR6, c[0x0][0x580] ;  /* 0x0000b000ff0677ac */ /* 0x000e620008000a00 */
[----:B0-----:R-:W-:Y:S01]  /*8540*/  FFMA.FTZ R2, |R0|, -R3, 0.5 ;  /* 0x3f00000000027423 */ /* 0x001fe20000010a03 */
[----:B------:R-:W-:-:S03]  /*8550*/  UPRMT UR4, UR42, 0x9910, URZ ;  /* 0x000099102a047896 */ /* 0x000fc600080000ff */
[----:B------:R-:W0:Y:S01]  /*8560*/  MUFU.RSQ R3, R2 ;  /* 0x0000000200037308 */ /* 0x000e220000001400 */
[----:B------:R-:W-:Y:S01]  /*8570*/  UISETP.GT.AND UP0, UPT, UR4, 0x9, UPT ;  /* 0x000000090400788c */ /* 0x000fe2000bf04270 */
        /* <DEDUP_REMOVED lines=15> */
[----:B------:R-:W-:Y:S01]  /*8670*/  @P0 FFMA.FTZ R5, R3, 0.93318945169448852539, R2 ;  /* 0x3f6ee58103050823 */ /* 0x000fe20000010002 */
[----:B-1----:R-:W-:-:S04]  /*8680*/  IADD3 R2, P1, PT, R16, UR6, RZ ;  /* 0x0000000610027c10 */ /* 0x002fc8000ff3e0ff */
        /* <DEDUP_REMOVED lines=16> */
.L_x_1472:
[----:B------:R-:W0:Y:S02]  /*8790*/  F2I.S64.TRUNC R4, R4 ;  /* 0x0000000400047311 */ /* 0x000e24000020d900 */
[----:B0-----:R-:W-:-:S05]  /*87a0*/  MOV R7, R4 ;  /* 0x0000000400077202 */ /* 0x001fca0000000f00 */
[----:B------:R0:W-:Y:S01]  /*87b0*/  STG.E.U8 desc[UR36][R2.64], R7 ;  /* 0x0000000702007986 */ /* 0x0001e2000c101124 */
[----:B------:R-:W-:Y:S05]  /*87c0*/  BRA `(.L_x_1474) ;  /* 0x0000000c00287947 */ /* 0x000fea0003800000 */
.L_x_1471:
        /* <DEDUP_REMOVED lines=9> */
.L_x_1476:
[----:B------:R-:W0:Y:S02]  /*8860*/  F2I.FTZ.TRUNC.NTZ R5, R4 ;  /* 0x0000000400057305 */ /* 0x000e24000021f100 */
[----:B0-----:R0:W-:Y:S01]  /*8870*/  STG.E desc[UR36][R2.64], R5 ;  /* 0x0000000502007986 */ /* 0x0011e2000c101924 */
[----:B------:R-:W-:Y:S05]  /*8880*/  BRA `(.L_x_1474) ;  /* 0x0000000800f87947 */ /* 0x000fea0003800000 */
.L_x_1475:
[----:B------:R-:W0:Y:S02]  /*8890*/  F2I.FTZ.TRUNC.NTZ R5, R4 ;  /* 0x0000000400057305 */ /* 0x000e24000021f100 */
[----:B0-----:R0:W-:Y:S01]  /*88a0*/  STG.E.U16 desc[UR36][R2.64], R5 ;  /* 0x0000000502007986 */ /* 0x0011e2000c101524 */
[----:B------:R-:W-:Y:S05]  /*88b0*/  BRA `(.L_x_1474) ;  /* 0x0000000800ec7947 */ /* 0x000fea0003800000 */
.L_x_1470:
        /* <DEDUP_REMOVED lines=8> */
.L_x_1478:
[----:B------:R-:W-:-:S05]  /*8940*/  F2FP.F16.F32.PACK_AB R4, RZ, R4 ;  /* 0x00000004ff04723e */ /* 0x000fca00000000ff */
[----:B------:R0:W-:Y:S01]  /*8950*/  STG.E.U16 desc[UR36][R2.64], R4 ;  /* 0x0000000402007986 */ /* 0x0001e2000c101524 */
[----:B------:R-:W-:Y:S05]  /*8960*/  BRA `(.L_x_1474) ;  /* 0x0000000800c07947 */ /* 0x000fea0003800000 */
.L_x_1477:
        /* <DEDUP_REMOVED lines=9> */
.L_x_1480:
[----:B------:R-:W-:-:S04]  /*8a00*/  F2FP.F16.F32.PACK_AB R5, RZ, R4 ;  /* 0x00000004ff05723e */ /* 0x000fc800000000ff */
[----:B------:R-:W-:-:S05]  /*8a10*/  PRMT R5, R5, 0x5410, RZ ;  /* 0x0000541005057816 */ /* 0x000fca00000000ff */
[----:B------:R0:W-:Y:S01]  /*8a20*/  STG.E desc[UR36][R2.64], R5 ;  /* 0x0000000502007986 */ /* 0x0001e2000c101924 */
[----:B------:R-:W-:Y:S05]  /*8a30*/  BRA `(.L_x_1474) ;  /* 0x00000008008c7947 */ /* 0x000fea0003800000 */
.L_x_1479:
[----:B------:R-:W-:-:S06]  /*8a40*/  FMUL.FTZ R4, R4, 1 ;  /* 0x3f80000004047820 */ /* 0x000fcc0000410000 */
[----:B------:R-:W0:Y:S02]  /*8a50*/  F2F.F64.F32 R4, R4 ;  /* 0x0000000400047310 */ /* 0x000e240000201800 */
[----:B0-----:R0:W-:Y:S01]  /*8a60*/  STG.E.64 desc[UR36][R2.64], R4 ;  /* 0x0000000402007986 */ /* 0x0011e2000c101b24 */
[----:B------:R-:W-:Y:S05]  /*8a70*/  BRA `(.L_x_1474) ;  /* 0x00000008007c7947 */ /* 0x000fea0003800000 */
.L_x_1469:
        /* <DEDUP_REMOVED lines=13> */
.L_x_1484:
        /* <DEDUP_REMOVED lines=16> */
.L_x_1487:
[----:B------:R-:W-:-:S04]  /*8c50*/  SHF.R.U32.HI R4, RZ, 0x18, R4 ;  /* 0x00000018ff047819 */ /* 0x000fc80000011604 */
[----:B------:R-:W-:-:S04]  /*8c60*/  LOP3.LUT R4, R5, 0x80, R4, 0xf8, !PT ;  /* 0x0000008005047812 */ /* 0x000fc800078ef804 */
[----:B------:R-:W-:-:S07]  /*8c70*/  PRMT R0, R4, 0x7610, R0 ;  /* 0x0000761004007816 */ /* 0x000fce0000000000 */
.L_x_1486:
[----:B------:R-:W-:Y:S05]  /*8c80*/  BSYNC.RECONVERGENT B0 ;  /* 0x0000000000007941 */ /* 0x000fea0003800200 */
.L_x_1485:
[----:B------:R0:W-:Y:S01]  /*8c90*/  STG.E.U8 desc[UR36][R2.64], R0 ;  /* 0x0000000002007986 */ /* 0x0001e2000c101124 */
[----:B------:R-:W-:Y:S05]  /*8ca0*/  BRA `(.L_x_1474) ;  /* 0x0000000400f07947 */ /* 0x000fea0003800000 */
.L_x_1483:
        /* <DEDUP_REMOVED lines=16> */
.L_x_1490:
[----:B------:R-:W-:-:S04]  /*8db0*/  SHF.R.U32.HI R4, RZ, 0x18, R4 ;  /* 0x00000018ff047819 */ /* 0x000fc80000011604 */
[----:B------:R-:W-:-:S04]  /*8dc0*/  LOP3.LUT R5, R5, 0x80, R4, 0xf8, !PT ;  /* 0x0000008005057812 */ /* 0x000fc800078ef804 */
[----:B------:R-:W-:-:S07]  /*8dd0*/  PRMT R0, R5, 0x7610, R0 ;  /* 0x0000761005007816 */ /* 0x000fce0000000000 */
.L_x_1489:
[----:B------:R-:W-:Y:S05]  /*8de0*/  BSYNC.RECONVERGENT B0 ;  /* 0x0000000000007941 */ /* 0x000fea0003800200 */
.L_x_1488:
[----:B------:R0:W-:Y:S01]  /*8df0*/  STG.E.U8 desc[UR36][R2.64], R0 ;  /* 0x0000000002007986 */ /* 0x0001e2000c101124 */
[----:B------:R-:W-:Y:S05]  /*8e00*/  BRA `(.L_x_1474) ;  /* 0x0000000400987947 */ /* 0x000fea0003800000 */
.L_x_1482:
        /* <DEDUP_REMOVED lines=21> */
.L_x_1492:
[----:B------:R-:W0:Y:S02]  /*8f60*/  F2I.U64.TRUNC R4, R4 ;  /* 0x0000000400047311 */ /* 0x000e24000020d800 */
[----:B0-----:R0:W-:Y:S01]  /*8f70*/  STG.E.64 desc[UR36][R2.64], R4 ;  /* 0x0000000402007986 */ /* 0x0011e2000c101b24 */
[----:B------:R-:W-:Y:S05]  /*8f80*/  BRA `(.L_x_1474) ;  /* 0x0000000400387947 */ /* 0x000fea0003800000 */
.L_x_1491:
[----:B------:R-:W0:Y:S02]  /*8f90*/  F2I.FTZ.U32.TRUNC.NTZ R5, R4 ;  /* 0x0000000400057305 */ /* 0x000e24000021f000 */
[----:B0-----:R0:W-:Y:S01]  /*8fa0*/  STG.E desc[UR36][R2.64], R5 ;  /* 0x0000000502007986 */ /* 0x0011e2000c101924 */
[----:B------:R-:W-:Y:S05]  /*8fb0*/  BRA `(.L_x_1474) ;  /* 0x00000004002c7947 */ /* 0x000fea0003800000 */
.L_x_1481:
        /* <DEDUP_REMOVED lines=10> */
.L_x_1494:
[----:B------:R-:W-:Y:S01]  /*9060*/  FMUL.FTZ R4, R4, 1 ;  /* 0x3f80000004047820 */ /* 0x000fe20000410000 */
[----:B------:R-:W-:-:S05]  /*9070*/  CS2R R6, SRZ ;  /* 0x0000000000067805 */ /* 0x000fca000001ff00 */
[----:B------:R-:W0:Y:S02]  /*9080*/  F2F.F64.F32 R4, R4 ;  /* 0x0000000400047310 */ /* 0x000e240000201800 */
[----:B0-----:R4:W-:Y:S01]  /*9090*/  STG.E.128 desc[UR36][R2.64], R4 ;  /* 0x0000000402007986 */ /* 0x0019e2000c101d24 */
[----:B------:R-:W-:Y:S05]  /*90a0*/  BRA `(.L_x_1474) ;  /* 0x0000000000f07947 */ /* 0x000fea0003800000 */
.L_x_1493:
[----:B------:R-:W-:-:S09]  /*90b0*/  UISETP.NE.AND UP0, UPT, UR4, 0xf, UPT ;  /* 0x0000000f0400788c */ /* 0x000fd2000bf05270 */
[----:B------:R-:W-:Y:S05]  /*90c0*/  BRA.U !UP0, `(.L_x_1495) ;  /* 0x0000000108e07547 */ /* 0x000fea000b800000 */
[----:B------:R-:W-:-:S09]  /*90d0*/  UISETP.NE.AND UP0, UPT, UR4, 0x17, UPT ;  /* 0x000000170400788c */ /* 0x000fd2000bf05270 */
[----:B------:R-:W-:Y:S05]  /*90e0*/  BRA.U !UP0, `(.L_x_1496) ;  /* 0x00000001088c7547 */ /* 0x000fea000b800000 */
[----:B------:R-:W-:-:S09]  /*90f0*/  UISETP.NE.AND UP0, UPT, UR4, 0x18, UPT ;  /* 0x000000180400788c */ /* 0x000fd2000bf05270 */
[----:B------:R-:W-:Y:S05]  /*9100*/  BRA.U !UP0, `(.L_x_1497) ;  /* 0x0000000108447547 */ /* 0x000fea000b800000 */
.L_x_1473:
        /* <DEDUP_REMOVED lines=16> */
.L_x_1498:
[----:B------:R-:W-:Y:S05]  /*9210*/  BRA `(.L_x_1474) ;  /* 0x0000000000947947 */ /* 0x000fea0003800000 */
.L_x_1497:
        /* <DEDUP_REMOVED lines=12> */
.L_x_1500:
[----:B------:R-:W-:Y:S05]  /*92e0*/  BSYNC.RECONVERGENT B0 ;  /* 0x0000000000007941 */ /* 0x000fea0003800200 */
.L_x_1499:
[----:B------:R-:W-:-:S05]  /*92f0*/  LOP3.LUT R5, R0, 0x80, R7, 0xf8, !PT ;  /* 0x0000008000057812 */ /* 0x000fca00078ef807 */
[----:B------:R2:W-:Y:S01]  /*9300*/  STG.E.U8 desc[UR36][R2.64], R5 ;  /* 0x0000000502007986 */ /* 0x0005e2000c101124 */
[----:B------:R-:W-:Y:S05]  /*9310*/  BRA `(.L_x_1474) ;  /* 0x0000000000547947 */ /* 0x000fea0003800000 */
.L_x_1496:
        /* <DEDUP_REMOVED lines=11> */
.L_x_1502:
[----:B------:R-:W-:Y:S01]  /*93d0*/  HFMA2 R0, -RZ, RZ, 0, 7.569789886474609375e-06 ;  /* 0x0000007fff007431 */ /* 0x000fe200000001ff */
[----:B------:R-:W-:-:S04]  /*93e0*/  ISETP.GT.U32.AND P0, PT, R6, 0x7f800000, PT ;  /* 0x7f8000000600780c */ /* 0x000fc80003f04070 */
[----:B------:R-:W-:-:S09]  /*93f0*/  SEL R0, R0, 0x7c, P0 ;  /* 0x0000007c00007807 */ /* 0x000fd20000000000 */
.L_x_1503:
[----:B------:R-:W-:Y:S05]  /*9400*/  BSYNC.RECONVERGENT B0 ;  /* 0x0000000000007941 */ /* 0x000fea0003800200 */
.L_x_1501:
[----:B------:R-:W-:-:S04]  /*9410*/  SHF.R.U32.HI R5, RZ, 0x18, R4 ;  /* 0x00000018ff057819 */ /* 0x000fc80000011604 */
[----:B------:R-:W-:-:S05]  /*9420*/  LOP3.LUT R5, R0, 0x80, R5, 0xf8, !PT ;  /* 0x0000008000057812 */ /* 0x000fca00078ef805 */
[----:B------:R1:W-:Y:S01]  /*9430*/  STG.E.U8 desc[UR36][R2.64], R5 ;  /* 0x0000000502007986 */ /* 0x0003e2000c101124 */
[----:B------:R-:W-:Y:S05]  /*9440*/  BRA `(.L_x_1474) ;  /* 0x0000000000087947 */ /* 0x000fea0003800000 */
.L_x_1495:
[----:B------:R-:W-:-:S05]  /*9450*/  F2FP.BF16.F32.PACK_AB R4, RZ, R4 ;  /* 0x00000004ff04723e */ /* 0x000fca00000010ff */
[----:B------:R0:W-:Y:S02]  /*9460*/  STG.E.U16 desc[UR36][R2.64], R4 ;  /* 0x0000000402007986 */ /* 0x0001e4000c101524 */
.L_x_1474:
[----:B------:R-:W-:-:S07]  /*9470*/  VIADD R17, R17, 0x80 ;  /* 0x0000008011117836 */ /* 0x000fce0000000000 */
.L_x_1439:
[----:B------:R-:W-:Y:S05]  /*9480*/  BSYNC.RECONVERGENT B7 ;  /* 0x0000000000077941 */ /* 0x000fea0003800200 */
.L_x_1438:
[----:B------:R-:W5:Y:S02]  /*9490*/  LDCU UR4, c[0x0][0x380] ;  /* 0x00007000ff0477ac */ /* 0x000f640008000800 */
[----:B-----5:R-:W-:-:S13]  /*94a0*/  ISETP.GE.AND P0, PT, R17, UR4, PT ;  /* 0x0000000411007c0c */ /* 0x020fda000bf06270 */
[----:B------:R-:W-:Y:S05]  /*94b0*/  @P0 EXIT ;  /* 0x000000000000094d */ /* 0x000fea0003800000 */
[----:B------:R-:W5:Y:S01]  /*94c0*/  LDCU UR4, c[0x0][0x388] ;  /* 0x00007100ff0477ac */ /* 0x000f620008000800 */
[----:B0--34-:R-:W-:Y:S01]  /*94d0*/  MOV R0, RZ ;  /* 0x000000ff00007202 */ /* 0x019fe20000000f00 */
[----:B------:R-:W-:Y:S01]  /*94e0*/  IMAD.MOV.U32 R16, RZ, RZ, RZ ;  /* 0x000000ffff107224 */ /* 0x000fe200078e00ff */
[----:B-----5:R-:W-:-:S09]  /*94f0*/  UISETP.NE.AND UP0, UPT, UR4, URZ, UPT ;  /* 0x000000ff0400728c */ /* 0x020fd2000bf05270 */
[----:B------:R-:W-:Y:S05]  /*9500*/  BRA.U !UP0, `(.L_x_1504) ;  /* 0x0000001108a87547 */ /* 0x000fea000b800000 */
[----:B------:R-:W1:Y:S01]  /*9510*/  LDCU.64 UR4, c[0x0][0x390] ;  /* 0x00007200ff0477ac */ /* 0x000e620008000a00 */
[----:B------:R-:W-:Y:S01]  /*9520*/  HFMA2 R16, -RZ, RZ, 0, 0 ;  /* 0x00000000ff107431 */ /* 0x000fe200000001ff */
[----:B------:R-:W0:Y:S01]  /*9530*/  LDCU UR6, c[0x0][0x38c] ;  /* 0x00007180ff0677ac */ /* 0x000e220008000800 */
[----:B------:R-:W3:Y:S01]  /*9540*/  LDCU.64 UR8, c[0x0][0x4b8] ;  /* 0x00009700ff0877ac */ /* 0x000ee20008000a00 */
[----:B------:R-:W-:Y:S02]  /*9550*/  UISETP.NE.AND UP0, UPT, UR40, URZ, UPT ;  /* 0x000000ff2800728c */ /* 0x000fe4000bf05270 */
        /* <DEDUP_REMOVED lines=293> */
.L_x_1504:
[----:B------:R-:W1:Y:S01]  /*a7b0*/  LDCU.128 UR8, c[0x0][0x580] ;  /* 0x0000b000ff0877ac */ /* 0x000e620008000c00 */
[----:B------:R-:W-:Y:S01]  /*a7c0*/  BSSY.RECONVERGENT B6, `(.L_x_1505) ;  /* 0x00000e7000067945 */ /* 0x000fe20003800200 */
[----:B------:R-:W-:-:S04]  /*a7d0*/  UPRMT UR4, UR41, 0x9910, URZ ;  /* 0x0000991029047896 */ /* 0x000fc800080000ff */
[----:B------:R-:W-:Y:S01]  /*a7e0*/  UISETP.GT.AND UP0, UPT, UR4, 0x9, UPT ;  /* 0x000000090400788c */ /* 0x000fe2000bf04270 */
[----:B-12---:R-:W-:Y:S02]  /*a7f0*/  IADD3 R2, P1, PT, R0, UR10, RZ ;  /* 0x0000000a00027c10 */ /* 0x006fe4000ff3e0ff */
        /* <DEDUP_REMOVED lines=13> */
[----:B--2---:R2:W3:Y:S01]  /*a8d0*/  I2F.S16 R0, R2 ;  /* 0x0000000200007306 */ /* 0x0044e20000101400 */
[----:B------:R-:W-:Y:S05]  /*a8e0*/  BRA `(.L_x_1511) ;  /* 0x0000000c00507947 */ /* 0x000fea0003800000 */
.L_x_1509:
[----:B------:R-:W2:Y:S02]  /*a8f0*/  LDG.E.U8 R0, desc[UR36][R2.64] ;  /* 0x0000002402007981 */ /* 0x000ea4000c1e1100 */
[----:B--2---:R-:W-:Y:S01]  /*a900*/  I2FP.F32.U32 R0, R0 ;  /* 0x0000000000007245 */ /* 0x004fe20000201000 */
[----:B------:R-:W-:Y:S06]  /*a910*/  BRA `(.L_x_1511) ;  /* 0x0000000c00447947 */ /* 0x000fec0003800000 */
.L_x_1508:
[----:B------:R-:W-:-:S09]  /*a920*/  UISETP.NE.AND UP0, UPT, UR4, 0x2, UPT ;  /* 0x000000020400788c */ /* 0x000fd2000bf05270 */
[----:B------:R-:W-:Y:S05]  /*a930*/  BRA.U !UP0, `(.L_x_1512) ;  /* 0x0000000108287547 */ /* 0x000fea000b800000 */
[----:B------:R-:W-:-:S09]  /*a940*/  UISETP.NE.AND UP0, UPT, UR4, 0x3, UPT ;  /* 0x000000030400788c */ /* 0x000fd2000bf05270 */
[----:B------:R-:W-:Y:S05]  /*a950*/  BRA.U !UP0, `(.L_x_1513) ;  /* 0x0000000108147547 */ /* 0x000fea000b800000 */
[----:B------:R-:W-:-:S09]  /*a960*/  UISETP.NE.AND UP0, UPT, UR4, 0x4, UPT ;  /* 0x000000040400788c */ /* 0x000fd2000bf05270 */
[----:B------:R-:W-:Y:S05]  /*a970*/  BRA.U UP0, `(.L_x_1510) ;  /* 0x0000000900d07547 */ /* 0x000fea000b800000 */
[----:B------:R-:W2:Y:S02]  /*a980*/  LDG.E.64 R2, desc[UR36][R2.64] ;  /* 0x0000002402027981 */ /* 0x000ea4000c1e1b00 */
[----:B--2---:R4:W0:Y:S02]  /*a990*/  I2F.S64 R0, R2 ;  /* 0x0000000200007312 */ /* 0x0048240000301400 */
[----:B0---4-:R-:W-:Y:S05]  /*a9a0*/  BRA `(.L_x_1511) ;  /* 0x0000000c00207947 */ /* 0x011fea0003800000 */
.L_x_1513:
[----:B------:R-:W2:Y:S02]  /*a9b0*/  LDG.E R0, desc[UR36][R2.64] ;  /* 0x0000002402007981 */ /* 0x000ea4000c1e1900 */
[----:B--2---:R-:W-:Y:S01]  /*a9c0*/  I2FP.F32.S32 R0, R0 ;  /* 0x0000000000007245 */ /* 0x004fe20000201400 */
[----:B------:R-:W-:Y:S06]  /*a9d0*/  BRA `(.L_x_1511) ;  /* 0x0000000c00147947 */ /* 0x000fec0003800000 */
.L_x_1512:
[----:B------:R-:W2:Y:S02]  /*a9e0*/  LDG.E.U16 R0, desc[UR36][R2.64] ;  /* 0x0000002402007981 */ /* 0x000ea4000c1e1500 */
[----:B--2---:R-:W4:Y:S01]  /*a9f0*/  I2F.S16 R0, R0 ;  /* 0x0000000000007306 */ /* 0x004f220000101400 */
[----:B------:R-:W-:Y:S05]  /*aa00*/  BRA `(.L_x_1511) ;  /* 0x0000000c00087947 */ /* 0x000fea0003800000 */
.L_x_1507:
        /* <DEDUP_REMOVED lines=8> */
.L_x_1515:
[----:B------:R-:W2:Y:S02]  /*aa90*/  LDG.E.U16 R0, desc[UR36][R2.64] ;  /* 0x0000002402007981 */ /* 0x000ea4000c1e1500 */
[----:B--2---:R-:W-:Y:S01]  /*aaa0*/  HADD2.F32 R0, -RZ, R0.H0_H0 ;  /* 0x20000000ff007230 */ /* 0x004fe20000004100 */
[----:B------:R-:W-:Y:S06]  /*aab0*/  BRA `(.L_x_1511) ;  /* 0x0000000800dc7947 */ /* 0x000fec0003800000 */
.L_x_1514:
        /* <DEDUP_REMOVED lines=8> */
.L_x_1517:
[----:B------:R-:W2:Y:S02]  /*ab40*/  LDG.E.U16 R0, desc[UR36][R2.64] ;  /* 0x0000002402007981 */ /* 0x000ea4000c1e1500 */
[----:B--2---:R-:W-:Y:S01]  /*ab50*/  HADD2.F32 R0, -RZ, R0.H0_H0 ;  /* 0x20000000ff007230 */ /* 0x004fe20000004100 */
[----:B------:R-:W-:Y:S06]  /*ab60*/  BRA `(.L_x_1511) ;  /* 0x0000000800b07947 */ /* 0x000fec0003800000 */
.L_x_1516:
        /* <DEDUP_REMOVED lines=11> */
.L_x_1506:
        /* <DEDUP_REMOVED lines=12> */
.L_x_1520:
        /* <DEDUP_REMOVED lines=11> */
.L_x_1519:
        /* <DEDUP_REMOVED lines=25> */
.L_x_1522:
        /* <DEDUP_REMOVED lines=12> */
.L_x_1521:
[----:B------:R-:W2:Y:S02]  /*afe0*/  LDG.E.U16 R0, desc[UR36][R2.64] ;  /* 0x0000002402007981 */ /* 0x000ea4000c1e1500 */
[----:B--2---:R-:W-:Y:S01]  /*aff0*/  IMAD.U32 R0, R0, 0x10000, RZ ;  /* 0x0001000000007824 */ /* 0x004fe200078e00ff */
[----:B------:R-:W-:Y:S06]  /*b000*/  BRA `(.L_x_1511) ;  /* 0x0000000400887947 */ /* 0x000fec0003800000 */
.L_x_1518:
        /* <DEDUP_REMOVED lines=11> */
.L_x_1525:
        /* <DEDUP_REMOVED lines=20> */
.L_x_1527:
[----:B------:R-:W-:Y:S05]  /*b200*/  BSYNC.RECONVERGENT B0 ;  /* 0x0000000000007941 */ /* 0x000fea0003800200 */
.L_x_1526:
[----:B------:R-:W-:Y:S02]  /*b210*/  SHF.L.U32 R0, R0, 0x14, RZ ;  /* 0x0000001400007819 */ /* 0x000fe400000006ff */
[----:B------:R-:W-:-:S04]  /*b220*/  LEA R2, R2, 0x3b800000, 0x17 ;  /* 0x3b80000002027811 */ /* 0x000fc800078eb8ff */
[----:B------:R-:W-:Y:S01]  /*b230*/  LOP3.LUT R0, R2, R0, R7, 0xfe, !PT ;  /* 0x0000000002007212 */ /* 0x000fe200078efe07 */
[----:B------:R-:W-:Y:S06]  /*b240*/  BRA `(.L_x_1511) ;  /* 0x0000000000f87947 */ /* 0x000fec0003800000 */
.L_x_1524:
        /* <DEDUP_REMOVED lines=20> */
.L_x_1529:
[----:B------:R-:W-:Y:S05]  /*b390*/  BSYNC.RECONVERGENT B0 ;  /* 0x0000000000007941 */ /* 0x000fea0003800200 */
.L_x_1528:
[----:B------:R-:W-:Y:S01]  /*b3a0*/  IMAD.SHL.U32 R0, R0, 0x200000, RZ ;  /* 0x0020000000007824 */ /* 0x000fe200078e00ff */
[----:B------:R-:W-:-:S04]  /*b3b0*/  LEA R2, R2, 0x37800000, 0x17 ;  /* 0x3780000002027811 */ /* 0x000fc800078eb8ff */
[----:B------:R-:W-:Y:S01]  /*b3c0*/  LOP3.LUT R0, R2, R0, R7, 0xfe, !PT ;  /* 0x0000000002007212 */ /* 0x000fe200078efe07 */
[----:B------:R-:W-:Y:S06]  /*b3d0*/  BRA `(.L_x_1511) ;  /* 0x0000000000947947 */ /* 0x000fec0003800000 */
.L_x_1523:
[----:B------:R-:W-:-:S09]  /*b3e0*/  UISETP.NE.AND UP0, UPT, UR4, 0x1c, UPT ;  /* 0x0000001c0400788c */ /* 0x000fd2000bf05270 */
[----:B------:R-:W-:Y:S05]  /*b3f0*/  BRA.U !UP0, `(.L_x_1530) ;  /* 0x0000000108847547 */ /* 0x000fea000b800000 */
[----:B------:R-:W-:-:S09]  /*b400*/  UISETP.NE.AND UP0, UPT, UR4, 0x1d, UPT ;  /* 0x0000001d0400788c */ /* 0x000fd2000bf05270 */
[----:B------:R-:W-:Y:S05]  /*b410*/  BRA.U !UP0, `(.L_x_1531) ;  /* 0x0000000108707547 */ /* 0x000fea000b800000 */
[----:B------:R-:W-:-:S09]  /*b420*/  UISETP.NE.AND UP0, UPT, UR4, 0x2c, UPT ;  /* 0x0000002c0400788c */ /* 0x000fd2000bf05270 */
[----:B------:R-:W-:Y:S05]  /*b430*/  BRA.U UP0, `(.L_x_1510) ;  /* 0x0000000100207547 */ /* 0x000fea000b800000 */
[----:B------:R-:W2:Y:S01]  /*b440*/  LDG.E.U8 R2, desc[UR36][R2.64] ;  /* 0x0000002402027981 */ /* 0x000ea2000c1e1100 */
[----:B------:R-:W-:Y:S01]  /*b450*/  HFMA2 R0, -RZ, RZ, 3.814697265625e-06, 0 ;  /* 0x00400000ff007431 */ /* 0x000fe200000001ff */
[----:B--2---:R-:W-:-:S13]  /*b460*/  ISETP.NE.AND P0, PT, R2, RZ, PT ;  /* 0x000000ff0200720c */ /* 0x004fda0003f05270 */
[----:B------:R-:W-:Y:S05]  /*b470*/  @!P0 BRA `(.L_x_1511) ;  /* 0x00000000006c8947 */ /* 0x000fea0003800000 */
[----:B------:R-:W-:-:S13]  /*b480*/  ISETP.NE.AND P0, PT, R2, 0xff, PT ;  /* 0x000000ff0200780c */ /* 0x000fda0003f05270 */
[----:B------:R-:W-:Y:S01]  /*b490*/  @!P0 IMAD.MOV.U32 R0, RZ, RZ, 0x7f800001 ;  /* 0x7f800001ff008424 */ /* 0x000fe200078e00ff */
[----:B------:R-:W-:Y:S01]  /*b4a0*/  @P0 SHF.L.U32 R0, R2, 0x17, RZ ;  /* 0x0000001702000819 */ /* 0x000fe200000006ff */
[----:B------:R-:W-:Y:S06]  /*b4b0*/  BRA `(.L_x_1511) ;  /* 0x00000000005c7947 */ /* 0x000fec0003800000 */
.L_x_1510:
        /* <DEDUP_REMOVED lines=16> */
.L_x_1532:
[----:B------:R-:W-:Y:S01]  /*b5c0*/  MOV R0, RZ ;  /* 0x000000ff00007202 */ /* 0x000fe20000000f00 */
[----:B------:R-:W-:Y:S06]  /*b5d0*/  BRA `(.L_x_1511) ;  /* 0x0000000000147947 */ /* 0x000fec0003800000 */
.L_x_1531:
[----:B------:R-:W2:Y:S02]  /*b5e0*/  LDG.E.64 R2, desc[UR36][R2.64] ;  /* 0x0000002402027981 */ /* 0x000ea4000c1e1b00 */
[----:B--2---:R0:W1:Y:S02]  /*b5f0*/  I2F.U64 R0, R2 ;  /* 0x0000000200007312 */ /* 0x0040640000301000 */
[----:B01----:R-:W-:Y:S05]  /*b600*/  BRA `(.L_x_1511) ;  /* 0x0000000000087947 */ /* 0x003fea0003800000 */
.L_x_1530:
[----:B------:R-:W2:Y:S02]  /*b610*/  LDG.E R0, desc[UR36][R2.64] ;  /* 0x0000002402007981 */ /* 0x000ea4000c1e1900 */
[----:B--2---:R-:W-:-:S07]  /*b620*/  I2FP.F32.U32 R0, R0 ;  /* 0x0000000000007245 */ /* 0x004fce0000201000 */
.L_x_1511:
[----:B------:R-:W-:Y:S05]  /*b630*/  BSYNC.RECONVERGENT B6 ;  /* 0x0000000000067941 */ /* 0x000fea0003800200 */
.L_x_1505:
[----:B01----:R-:W-:Y:S01]  /*b640*/  IMAD.MOV.U32 R3, RZ, RZ, 0x3f000000 ;  /* 0x3f000000ff037424 */ /* 0x003fe200078e00ff */
[C---:B---345:R-:W-:Y:S01]  /*b650*/  FSETP.GT.FTZ.AND P0, PT, |R0|.reuse, 0.56000000238418579102, PT ;  /* 0x3f0f5c290000780b */ /* 0x078fe20003f14200 */
[C---:B------:R-:W-:Y:S01]  /*b660*/  FADD.FTZ R5, |R0|.reuse, -RZ ;  /* 0x800000ff00057221 */ /* 0x040fe20000010200 */
[C---:B------:R-:W-:Y:S01]  /*b670*/  FSETP.NEU.FTZ.AND P1, PT, |R0|.reuse, 1, PT ;  /* 0x3f8000000000780b */ /* 0x040fe20003f3d200 */
[----:B--2---:R-:W-:Y:S01]  /*b680*/  FFMA.FTZ R2, |R0|, -R3, 0.5 ;  /* 0x3f00000000027423 */ /* 0x004fe20000010a03 */
[----:B------:R-:W-:-:S03]  /*b690*/  UPRMT UR4, UR42, 0x9910, URZ ;  /* 0x000099102a047896 */ /* 0x000fc600080000ff */
[----:B------:R-:W0:Y:S01]  /*b6a0*/  MUFU.RSQ R3, R2 ;  /* 0x0000000200037308 */ /* 0x000e220000001400 */
[----:B------:R-:W-:Y:S01]  /*b6b0*/  UISETP.GT.AND UP0, UPT, UR4, 0x9, UPT ;  /* 0x000000090400788c */ /* 0x000fe2000bf04270 */
        /* <DEDUP_REMOVED lines=29> */
[----:B0-----:R-:W-:Y:S01]  /*b890*/  STG.E.U8 desc[UR36][R16.64], R3 ;  /* 0x0000000310007986 */ /* 0x001fe2000c101124 */
[----:B------:R-:W-:Y:S05]  /*b8a0*/  EXIT ;  /* 0x000000000000794d */ /* 0x000fea0003800000 */
.L_x_1536:
[----:B------:R-:W0:Y:S02]  /*b8b0*/  F2I.S64.TRUNC R2, R2 ;  /* 0x0000000200027311 */ /* 0x000e24000020d900 */
[----:B0-----:R-:W-:-:S05]  /*b8c0*/  MOV R5, R2 ;  /* 0x0000000200057202 */ /* 0x001fca0000000f00 */
[----:B------:R-:W-:Y:S01]  /*b8d0*/  STG.E.U8 desc[UR36][R16.64], R5 ;  /* 0x0000000510007986 */ /* 0x000fe2000c101124 */
[----:B------:R-:W-:Y:S05]  /*b8e0*/  EXIT ;  /* 0x000000000000794d */ /* 0x000fea0003800000 */
.L_x_1535:
[----:B------:R-:W-:-:S09]  /*b8f0*/  UISETP.NE.AND UP0, UPT, UR4, 0x2, UPT ;  /* 0x000000020400788c */ /* 0x000fd2000bf05270 */
[----:B------:R-:W-:Y:S05]  /*b900*/  BRA.U !UP0, `(.L_x_1538) ;  /* 0x0000000108287547 */ /* 0x000fea000b800000 */
[----:B------:R-:W-:-:S09]  /*b910*/  UISETP.NE.AND UP0, UPT, UR4, 0x3, UPT ;  /* 0x000000030400788c */ /* 0x000fd2000bf05270 */
[----:B------:R-:W-:Y:S05]  /*b920*/  BRA.U !UP0, `(.L_x_1539) ;  /* 0x0000000108147547 */ /* 0x000fea000b800000 */
[----:B------:R-:W-:-:S09]  /*b930*/  UISETP.NE.AND UP0, UPT, UR4, 0x4, UPT ;  /* 0x000000040400788c */ /* 0x000fd2000bf05270 */
[----:B------:R-:W-:Y:S05]  /*b940*/  BRA.U UP0, `(.L_x_1537) ;  /* 0x0000000900387547 */ /* 0x000fea000b800000 */
[----:B------:R-:W0:Y:S02]  /*b950*/  F2I.S64.TRUNC R2, R2 ;  /* 0x0000000200027311 */ /* 0x000e24000020d900 */
[----:B0-----:R-:W-:Y:S01]  /*b960*/  STG.E.64 desc[UR36][R16.64], R2 ;  /* 0x0000000210007986 */ /* 0x001fe2000c101b24 */
[----:B------:R-:W-:Y:S05]  /*b970*/  EXIT ;  /* 0x000000000000794d */ /* 0x000fea0003800000 */
.L_x_1539:
[----:B------:R-:W0:Y:S02]  /*b980*/  F2I.FTZ.TRUNC.NTZ R3, R2 ;  /* 0x0000000200037305 */ /* 0x000e24000021f100 */
[----:B0-----:R-:W-:Y:S01]  /*b990*/  STG.E desc[UR36][R16.64], R3 ;  /* 0x0000000310007986 */ /* 0x001fe2000c101924 */
[----:B------:R-:W-:Y:S05]  /*b9a0*/  EXIT ;  /* 0x000000000000794d */ /* 0x000fea0003800000 */
.L_x_1538:
[----:B------:R-:W0:Y:S02]  /*b9b0*/  F2I.FTZ.TRUNC.NTZ R3, R2 ;  /* 0x0000000200037305 */ /* 0x000e24000021f100 */
[----:B0-----:R-:W-:Y:S01]  /*b9c0*/  STG.E.U16 desc[UR36][R16.64], R3 ;  /* 0x0000000310007986 */ /* 0x001fe2000c101524 */
[----:B------:R-:W-:Y:S05]  /*b9d0*/  EXIT ;  /* 0x000000000000794d */ /* 0x000fea0003800000 */
.L_x_1534:
[----:B------:R-:W-:-:S09]  /*b9e0*/  UISETP.GT.AND UP0, UPT, UR4, 0x6, UPT ;  /* 0x000000060400788c */ /* 0x000fd2000bf04270 */
[----:B------:R-:W-:Y:S05]  /*b9f0*/  BRA.U UP0, `(.L_x_1540) ;  /* 0x0000000100247547 */ /* 0x000fea000b800000 */
[----:B------:R-:W-:-:S09]  /*ba00*/  UISETP.NE.AND UP0, UPT, UR4, 0x5, UPT ;  /* 0x000000050400788c */ /* 0x000fd2000bf05270 */
[----:B------:R-:W-:Y:S05]  /*ba10*/  BRA.U !UP0, `(.L_x_1541) ;  /* 0x0000000108107547 */ /* 0x000fea000b800000 */
[----:B------:R-:W-:-:S09]  /*ba20*/  UISETP.NE.AND UP0, UPT, UR4, 0x6, UPT ;  /* 0x000000060400788c */ /* 0x000fd2000bf05270 */
[----:B------:R-:W-:Y:S05]  /*ba30*/  BRA.U UP0, `(.L_x_1537) ;  /* 0x0000000500fc7547 */ /* 0x000fea000b800000 */
[----:B------:R-:W-:Y:S01]  /*ba40*/  STG.E desc[UR36][R16.64], R2 ;  /* 0x0000000210007986 */ /* 0x000fe2000c101924 */
[----:B------:R-:W-:Y:S05]  /*ba50*/  EXIT ;  /* 0x000000000000794d */ /* 0x000fea0003800000 */
.L_x_1541:
[----:B------:R-:W-:-:S05]  /*ba60*/  F2FP.F16.F32.PACK_AB R2, RZ, R2 ;  /* 0x00000002ff02723e */ /* 0x000fca00000000ff */
[----:B------:R-:W-:Y:S01]  /*ba70*/  STG.E.U16 desc[UR36][R16.64], R2 ;  /* 0x0000000210007986 */ /* 0x000fe2000c101524 */
[----:B------:R-:W-:Y:S05]  /*ba80*/  EXIT ;  /* 0x000000000000794d */ /* 0x000fea0003800000 */
.L_x_1540:
[----:B------:R-:W-:-:S09]  /*ba90*/  UISETP.NE.AND UP0, UPT, UR4, 0x7, UPT ;  /* 0x000000070400788c */ /* 0x000fd2000bf05270 */
[----:B------:R-:W-:Y:S05]  /*baa0*/  BRA.U !UP0, `(.L_x_1542) ;  /* 0x00000001082c7547 */ /* 0x000fea000b800000 */
[----:B------:R-:W-:-:S09]  /*bab0*/  UISETP.NE.AND UP0, UPT, UR4, 0x8, UPT ;  /* 0x000000080400788c */ /* 0x000fd2000bf05270 */
[----:B------:R-:W-:Y:S05]  /*bac0*/  BRA.U !UP0, `(.L_x_1543) ;  /* 0x0000000108147547 */ /* 0x000fea000b800000 */
[----:B------:R-:W-:-:S09]  /*bad0*/  UISETP.NE.AND UP0, UPT, UR4, 0x9, UPT ;  /* 0x000000090400788c */ /* 0x000fd2000bf05270 */
[----:B------:R-:W-:Y:S05]  /*bae0*/  BRA.U UP0, `(.L_x_1537) ;  /* 0x0000000500d07547 */ /* 0x000fea000b800000 */
[----:B------:R-:W-:-:S05]  /*baf0*/  IMAD.MOV.U32 R3, RZ, RZ, RZ ;  /* 0x000000ffff037224 */ /* 0x000fca00078e00ff */
[----:B------:R-:W-:Y:S01]  /*bb00*/  STG.E.64 desc[UR36][R16.64], R2 ;  /* 0x0000000210007986 */ /* 0x000fe2000c101b24 */
[----:B------:R-:W-:Y:S05]  /*bb10*/  EXIT ;  /* 0x000000000000794d */ /* 0x000fea0003800000 */
.L_x_1543:
[----:B------:R-:W-:-:S04]  /*bb20*/  F2FP.F16.F32.PACK_AB R3, RZ, R2 ;  /* 0x00000002ff03723e */ /* 0x000fc800000000ff */
[----:B------:R-:W-:-:S05]  /*bb30*/  PRMT R3, R3, 0x5410, RZ ;  /* 0x0000541003037816 */ /* 0x000fca00000000ff */
[----:B------:R-:W-:Y:S01]  /*bb40*/  STG.E desc[UR36][R16.64], R3 ;  /* 0x0000000310007986 */ /* 0x000fe2000c101924 */
[----:B------:R-:W-:Y:S05]  /*bb50*/  EXIT ;  /* 0x000000000000794d */ /* 0x000fea0003800000 */
.L_x_1542:
[----:B------:R-:W-:-:S06]  /*bb60*/  FMUL.FTZ R2, R2, 1 ;  /* 0x3f80000002027820 */ /* 0x000fcc0000410000 */
[----:B------:R-:W0:Y:S02]  /*bb70*/  F2F.F64.F32 R2, R2 ;  /* 0x0000000200027310 */ /* 0x000e240000201800 */
[----:B0-----:R-:W-:Y:S01]  /*bb80*/  STG.E.64 desc[UR36][R16.64], R2 ;  /* 0x0000000210007986 */ /* 0x001fe2000c101b24 */
[----:B------:R-:W-:Y:S05]  /*bb90*/  EXIT ;  /* 0x000000000000794d */ /* 0x000fea0003800000 */
.L_x_1533:
        /* <DEDUP_REMOVED lines=11> */
[----:B0-----:R-:W-:Y:S01]  /*bc50*/  STG.E.U16 desc[UR36][R16.64], R3 ;  /* 0x0000000310007986 */ /* 0x001fe2000c101524 */
[----:B------:R-:W-:Y:S05]  /*bc60*/  EXIT ;  /* 0x000000000000794d */ /* 0x000fea0003800000 */
.L_x_1547:
        /* <DEDUP_REMOVED lines=16> */
.L_x_1550:
[----:B------:R-:W-:-:S04]  /*bd70*/  SHF.R.U32.HI R2, RZ, 0x18, R2 ;  /* 0x00000018ff027819 */ /* 0x000fc80000011602 */
[----:B------:R-:W-:-:S04]  /*bd80*/  LOP3.LUT R2, R3, 0x80, R2, 0xf8, !PT ;  /* 0x0000008003027812 */ /* 0x000fc800078ef802 */
[----:B------:R-:W-:-:S07]  /*bd90*/  PRMT R8, R2, 0x7610, R8 ;  /* 0x0000761002087816 */ /* 0x000fce0000000008 */
.L_x_1549:
[----:B------:R-:W-:Y:S05]  /*bda0*/  BSYNC.RECONVERGENT B0 ;  /* 0x0000000000007941 */ /* 0x000fea0003800200 */
.L_x_1548:
[----:B------:R-:W-:Y:S01]  /*bdb0*/  STG.E.U8 desc[UR36][R16.64], R8 ;  /* 0x0000000810007986 */ /* 0x000fe2000c101124 */
[----:B------:R-:W-:Y:S05]  /*bdc0*/  EXIT ;  /* 0x000000000000794d */ /* 0x000fea0003800000 */
.L_x_1546:
        /* <DEDUP_REMOVED lines=16> */
.L_x_1553:
[----:B------:R-:W-:-:S04]  /*bed0*/  SHF.R.U32.HI R2, RZ, 0x18, R2 ;  /* 0x00000018ff027819 */ /* 0x000fc80000011602 */
[----:B------:R-:W-:-:S04]  /*bee0*/  LOP3.LUT R3, R3, 0x80, R2, 0xf8, !PT ;  /* 0x0000008003037812 */ /* 0x000fc800078ef802 */
[----:B------:R-:W-:-:S07]  /*bef0*/  PRMT R8, R3, 0x7610, R8 ;  /* 0x0000761003087816 */ /* 0x000fce0000000008 */
.L_x_1552:
[----:B------:R-:W-:Y:S05]  /*bf00*/  BSYNC.RECONVERGENT B0 ;  /* 0x0000000000007941 */ /* 0x000fea0003800200 */
.L_x_1551:
[----:B------:R-:W-:Y:S01]  /*bf10*/  STG.E.U8 desc[UR36][R16.64], R8 ;  /* 0x0000000810007986 */ /* 0x000fe2000c101124 */
[----:B------:R-:W-:Y:S05]  /*bf20*/  EXIT ;  /* 0x000000000000794d */ /* 0x000fea0003800000 */
.L_x_1545:
        /* <DEDUP_REMOVED lines=21> */
.L_x_1555:
[----:B------:R-:W0:Y:S02]  /*c080*/  F2I.U64.TRUNC R2, R2 ;  /* 0x0000000200027311 */ /* 0x000e24000020d800 */
[----:B0-----:R-:W-:Y:S01]  /*c090*/  STG.E.64 desc[UR36][R16.64], R2 ;  /* 0x0000000210007986 */ /* 0x001fe2000c101b24 */
[----:B------:R-:W-:Y:S05]  /*c0a0*/  EXIT ;  /* 0x000000000000794d */ /* 0x000fea0003800000 */
.L_x_1554:
[----:B------:R-:W0:Y:S02]  /*c0b0*/  F2I.FTZ.U32.TRUNC.NTZ R3, R2 ;  /* 0x0000000200037305 */ /* 0x000e24000021f000 */
[----:B0-----:R-:W-:Y:S01]  /*c0c0*/  STG.E desc[UR36][R16.64], R3 ;  /* 0x0000000310007986 */ /* 0x001fe2000c101924 */
[----:B------:R-:W-:Y:S05]  /*c0d0*/  EXIT ;  /* 0x000000000000794d */ /* 0x000fea0003800000 */
.L_x_1544:
        /* <DEDUP_REMOVED lines=8> */
[----:B------:R-:W-:Y:S01]  /*c160*/  STG.E.U8 desc[UR36][R16.64], R3 ;  /* 0x0000000310007986 */ /* 0x000fe2000c101124 */
[----:B------:R-:W-:Y:S05]  /*c170*/  EXIT ;  /* 0x000000000000794d */ /* 0x000fea0003800000 */
.L_x_1557:
[----:B------:R-:W-:Y:S01]  /*c180*/  FMUL.FTZ R4, R2, 1 ;  /* 0x3f80000002047820 */ /* 0x000fe20000410000 */
[----:B------:R-:W-:-:S05]  /*c190*/  CS2R R6, SRZ ;  /* 0x0000000000067805 */ /* 0x000fca000001ff00 */
[----:B------:R-:W0:Y:S02]  /*c1a0*/  F2F.F64.F32 R4, R4 ;  /* 0x0000000400047310 */ /* 0x000e240000201800 */
[----:B0-----:R-:W-:Y:S01]  /*c1b0*/  STG.E.128 desc[UR36][R16.64], R4 ;  /* 0x0000000410007986 */ /* 0x001fe2000c101d24 */
[----:B------:R-:W-:Y:S05]  /*c1c0*/  EXIT ;  /* 0x000000000000794d */ /* 0x000fea0003800000 */
.L_x_1556:
[----:B------:R-:W-:-:S09]  /*c1d0*/  UISETP.NE.AND UP0, UPT, UR4, 0xf, UPT ;  /* 0x0000000f0400788c */ /* 0x000fd2000bf05270 */
[----:B------:R-:W-:Y:S05]  /*c1e0*/  BRA.U !UP0, `(.L_x_1558) ;  /* 0x0000000108e07547 */ /* 0x000fea000b800000 */
[----:B------:R-:W-:-:S09]  /*c1f0*/  UISETP.NE.AND UP0, UPT, UR4, 0x17, UPT ;  /* 0x000000170400788c */ /* 0x000fd2000bf05270 */
[----:B------:R-:W-:Y:S05]  /*c200*/  BRA.U !UP0, `(.L_x_1559) ;  /* 0x00000001088c7547 */ /* 0x000fea000b800000 */
[----:B------:R-:W-:-:S09]  /*c210*/  UISETP.NE.AND UP0, UPT, UR4, 0x18, UPT ;  /* 0x000000180400788c */ /* 0x000fd2000bf05270 */
[----:B------:R-:W-:Y:S05]  /*c220*/  BRA.U !UP0, `(.L_x_1560) ;  /* 0x0000000108447547 */ /* 0x000fea000b800000 */
.L_x_1537:
        /* <DEDUP_REMOVED lines=16> */
.L_x_1561:
[----:B------:R-:W-:Y:S05]  /*c330*/  EXIT ;  /* 0x000000000000794d */ /* 0x000fea0003800000 */
.L_x_1560:
        /* <DEDUP_REMOVED lines=12> */
.L_x_1563:
[----:B------:R-:W-:Y:S05]  /*c400*/  BSYNC.RECONVERGENT B0 ;  /* 0x0000000000007941 */ /* 0x000fea0003800200 */
.L_x_1562:
[----:B------:R-:W-:-:S05]  /*c410*/  LOP3.LUT R3, R0, 0x80, R5, 0xf8, !PT ;  /* 0x0000008000037812 */ /* 0x000fca00078ef805 */
[----:B------:R-:W-:Y:S01]  /*c420*/  STG.E.U8 desc[UR36][R16.64], R3 ;  /* 0x0000000310007986 */ /* 0x000fe2000c101124 */
[----:B------:R-:W-:Y:S05]  /*c430*/  EXIT ;  /* 0x000000000000794d */ /* 0x000fea0003800000 */
.L_x_1559:
        /* <DEDUP_REMOVED lines=11> */
.L_x_1565:
[----:B------:R-:W-:Y:S01]  /*c4f0*/  HFMA2 R0, -RZ, RZ, 0, 7.569789886474609375e-06 ;  /* 0x0000007fff007431 */ /* 0x000fe200000001ff */
[----:B------:R-:W-:-:S04]  /*c500*/  ISETP.GT.U32.AND P0, PT, R4, 0x7f800000, PT ;  /* 0x7f8000000400780c */ /* 0x000fc80003f04070 */
[----:B------:R-:W-:-:S09]  /*c510*/  SEL R0, R0, 0x7c, P0 ;  /* 0x0000007c00007807 */ /* 0x000fd20000000000 */
.L_x_1566:
[----:B------:R-:W-:Y:S05]  /*c520*/  BSYNC.RECONVERGENT B0 ;  /* 0x0000000000007941 */ /* 0x000fea0003800200 */
.L_x_1564:
[----:B------:R-:W-:-:S04]  /*c530*/  SHF.R.U32.HI R3, RZ, 0x18, R2 ;  /* 0x00000018ff037819 */ /* 0x000fc80000011602 */
[----:B------:R-:W-:-:S05]  /*c540*/  LOP3.LUT R3, R0, 0x80, R3, 0xf8, !PT ;  /* 0x0000008000037812 */ /* 0x000fca00078ef803 */
[----:B------:R-:W-:Y:S01]  /*c550*/  STG.E.U8 desc[UR36][R16.64], R3 ;  /* 0x0000000310007986 */ /* 0x000fe2000c101124 */
[----:B------:R-:W-:Y:S05]  /*c560*/  EXIT ;  /* 0x000000000000794d */ /* 0x000fea0003800000 */
.L_x_1558:
[----:B------:R-:W-:-:S05]  /*c570*/  F2FP.BF16.F32.PACK_AB R2, RZ, R2 ;  /* 0x00000002ff02723e */ /* 0x000fca00000010ff */
[----:B------:R-:W-:Y:S01]  /*c580*/  STG.E.U16 desc[UR36][R16.64], R2 ;  /* 0x0000000210007986 */ /* 0x000fe2000c101524 */
[----:B------:R-:W-:Y:S05]  /*c590*/  EXIT ;  /* 0x000000000000794d */ /* 0x000fea0003800000 */
.L_x_1567:
        /* <DEDUP_REMOVED lines=14> */
.L_x_14602:


//--------------------- .text._ZN2at6native27unrolled_elementwise_kernelIZZZNS0_16asin_kernel_cudaERNS_18TensorIteratorBaseEENKUlvE0_clEvENKUlvE0_clEvEUlfE_St5arrayIPcLm2EELi4E23TrivialOffsetCalculatorILi1EjESB_NS0_6memory12LoadWithCastILi1EEENSC_13StoreWithCastILi1EEEEEviT_T0_T2_T3_T4_T5_ --------------------------
	.section	.text._ZN2at6native27unrolled_elementwise_kernelIZZZNS0_16asin_kernel_cudaERNS_18TensorIteratorBaseEENKUlvE0_clEvENKUlvE0_clEvEUlfE_St5arrayIPcLm2EELi4E23TrivialOffsetCalculatorILi1EjESB_NS0_6memory12LoadWithCastILi1EEENSC_13StoreWithCastILi1EEEEEviT_T0_T2_T3_T4_T5_,"ax",@progbits
	.align	128
        .global         _ZN2at6native27unrolled_elementwise_kernelIZZZNS0_16asin_kernel_cudaERNS_18TensorIteratorBaseEENKUlvE0_clEvENKUlvE0_clEvEUlfE_St5arrayIPcLm2EELi4E23TrivialOffsetCalculatorILi1EjESB_NS0_6memory12LoadWithCastILi1EEENSC_13StoreWithCastILi1EEEEEviT_T0_T2_T3_T4_T5_
        .type           _ZN2at6native27unrolled_elementwise_kernelIZZZNS0_16asin_kernel_cudaERNS_18TensorIteratorBaseEENKUlvE0_clEvENKUlvE0_clEvEUlfE_St5arrayIPcLm2EELi4E23TrivialOffsetCalculatorILi1EjESB_NS0_6memory12LoadWithCastILi1EEENSC_13StoreWithCastILi1EEEEEviT_T0_T2_T3_T4_T5_,@function
        .size           _ZN2at6native27unrolled_elementwise_kernelIZZZNS0_16asin_kernel_cudaERNS_18TensorIteratorBaseEENKUlvE0_clEvENKUlvE0_clEvEUlfE_St5arrayIPcLm2EELi4E23TrivialOffsetCalculatorILi1EjESB_NS0_6memory12LoadWithCastILi1EEENSC_13StoreWithCastILi1EEEEEviT_T0_T2_T3_T4_T5_,(.L_x_14603 - _ZN2at6native27unrolled_elementwise_kernelIZZZNS0_16asin_kernel_cudaERNS_18TensorIteratorBaseEENKUlvE0_clEvENKUlvE0_clEvEUlfE_St5arrayIPcLm2EELi4E23TrivialOffsetCalculatorILi1EjESB_NS0_6memory12LoadWithCastILi1EEENSC_13StoreWithCastILi1EEEEEviT_T0_T2_T3_T4_T5_)
        .other          _ZN2at6native27unrolled_elementwise_kernelIZZZNS0_16asin_kernel_cudaERNS_18TensorIteratorBaseEENKUlvE0_clEvENKUlvE0_clEvEUlfE_St5arrayIPcLm2EELi4E23TrivialOffsetCalculatorILi1EjESB_NS0_6memory12LoadWithCastILi1EEENSC_13StoreWithCastILi1EEEEEviT_T0_T2_T3_T4_T5_,@"STO_CUDA_ENTRY STV_DEFAULT"
_ZN2at6native27unrolled_elementwise_kernelIZZZNS0_16asin_kernel_cudaERNS_18TensorIteratorBaseEENKUlvE0_clEvENKUlvE0_clEvEUlfE_St5arrayIPcLm2EELi4E23TrivialOffsetCalculatorILi1EjESB_NS0_6memory12LoadWithCastILi1EEENSC_13StoreWithCastILi1EEEEEviT_T0_T2_T3_T4_T5_:
.text._ZN2at6native27unrolled_elementwise_kernelIZZZNS0_16asin_kernel_cudaERNS_18TensorIteratorBaseEENKUlvE0_clEvENKUlvE0_clEvEUlfE_St5arrayIPcLm2EELi4E23TrivialOffsetCalculatorILi1EjESB_NS0_6memory12LoadWithCastILi1EEENSC_13StoreWithCastILi1EEEEEviT_T0_T2_T3_T4_T5_:
[----:B------:R-:W0:Y:S01]  /*0000*/  LDC R1, c[0x0][0x37c] ;  /* 0x0000df00ff017b82 */ /* 0x000e220000000800 */
[----:B------:R-:W1:Y:S07]  /*0010*/  S2R R2, SR_CTAID.X ;  /* 0x0000000000027919 */ /* 0x000e6e0000002500 */
[----:B------:R-:W1:Y:S01]  /*0020*/  LDC R17, c[0x0][0x380] ;  /* 0x0000e000ff117b82 */ /* 0x000e620000000800 */
[----:B------:R-:W2:Y:S01]  /*0030*/  LDCU.64 UR36, c[0x0][0x358] ;  /* 0x00006b00ff2477ac */ /* 0x000ea20008000a00 */
[----:B------:R-:W-:Y:S01]  /*0040*/  BSSY.RECONVERGENT B7, `(.L_x_1568) ;  /* 0x00000f4000077945 */ /* 0x000fe20003800200 */
[----:B------:R-:W3:Y:S01]  /*0050*/  S2R R16, SR_TID.X ;  /* 0x0000000000107919 */ /* 0x000ee20000002100 */
[----:B------:R-:W-:Y:S01]  /*0060*/  IMAD.MOV.U32 R22, RZ, RZ, RZ ;  /* 0x000000ffff167224 */ /* 0x000fe200078e00ff */
        /* <DEDUP_REMOVED lines=8> */
[----:B------:R-:W-:Y:S01]  /*00f0*/  BSSY.RECONVERGENT B6, `(.L_x_1570) ;  /* 0x00000e7000067945 */ /* 0x000fe20003800200 */
        /* <DEDUP_REMOVED lines=17> */
.L_x_1574:
[----:B------:R-:W2:Y:S02]  /*0210*/  LDG.E.U8 R4, desc[UR36][R4.64] ;  /* 0x0000002404047981 */ /* 0x000ea4000c1e1100 */
[----:B--2---:R-:W-:Y:S01]  /*0220*/  I2FP.F32.U32 R22, R4 ;  /* 0x0000000400167245 */ /* 0x004fe20000201000 */
[----:B------:R-:W-:Y:S06]  /*0230*/  BRA `(.L_x_1576) ;  /* 0x0000000c00487947 */ /* 0x000fec0003800000 */
.L_x_1573:
[----:B------:R-:W-:-:S09]  /*0240*/  UISETP.NE.AND UP0, UPT, UR4, 0x2, UPT ;  /* 0x000000020400788c */ /* 0x000fd2000bf05270 */
[----:B------:R-:W-:Y:S05]  /*0250*/  BRA.U !UP0, `(.L_x_1577) ;  /* 0x0000000108287547 */ /* 0x000fea000b800000 */
[----:B------:R-:W-:-:S09]  /*0260*/  UISETP.NE.AND UP0, UPT, UR4, 0x3, UPT ;  /* 0x000000030400788c */ /* 0x000fd2000bf05270 */
[----:B------:R-:W-:Y:S05]  /*0270*/  BRA.U !UP0, `(.L_x_1578) ;  /* 0x0000000108147547 */ /* 0x000fea000b800000 */
[----:B------:R-:W-:-:S09]  /*0280*/  UISETP.NE.AND UP0, UPT, UR4, 0x4, UPT ;  /* 0x000000040400788c */ /* 0x000fd2000bf05270 */
[----:B------:R-:W-:Y:S05]  /*0290*/  BRA.U UP0, `(.L_x_1575) ;  /* 0x0000000900b47547 */ /* 0x000fea000b800000 */
[----:B------:R-:W2:Y:S02]  /*02a0*/  LDG.E.64 R22, desc[UR36][R4.64] ;  /* 0x0000002404167981 */ /* 0x000ea4000c1e1b00 */
[----:B--2---:R0:W1:Y:S02]  /*02b0*/  I2F.S64 R22, R22 ;  /* 0x0000001600167312 */ /* 0x0040640000301400 */
[----:B01----:R-:W-:Y:S05]  /*02c0*/  BRA `(.L_x_1576) ;  /* 0x0000000c00247947 */ /* 0x003fea0003800000 */
.L_x_1578:
[----:B------:R-:W2:Y:S02]  /*02d0*/  LDG.E R4, desc[UR36][R4.64] ;  /* 0x0000002404047981 */ /* 0x000ea4000c1e1900 */
[----:B--2---:R-:W-:Y:S01]  /*02e0*/  I2FP.F32.S32 R22, R4 ;  /* 0x0000000400167245 */ /* 0x004fe20000201400 */
[----:B------:R-:W-:Y:S06]  /*02f0*/  BRA `(.L_x_1576) ;  /* 0x0000000c00187947 */ /* 0x000fec0003800000 */
.L_x_1577:
[----:B------:R-:W2:Y:S02]  /*0300*/  LDG.E.U16 R4, desc[UR36][R4.64] ;  /* 0x0000002404047981 */ /* 0x000ea4000c1e1500 */
[----:B--2---:R0:W1:Y:S01]  /*0310*/  I2F.S16 R22, R4 ;  /* 0x0000000400167306 */ /* 0x0040620000101400 */
[----:B------:R-:W-:Y:S05]  /*0320*/  BRA `(.L_x_1576) ;  /* 0x0000000c000c7947 */ /* 0x000fea0003800000 */
.L_x_1572:
        /* <DEDUP_REMOVED lines=8> */
.L_x_1580:
[----:B------:R-:W2:Y:S02]  /*03b0*/  LDG.E.U16 R4, desc[UR36][R4.64] ;  /* 0x0000002404047981 */ /* 0x000ea4000c1e1500 */
[----:B--2---:R-:W-:Y:S01]  /*03c0*/  HADD2.F32 R22, -RZ, R4.H0_H0 ;  /* 0x20000004ff167230 */ /* 0x004fe20000004100 */
[----:B------:R-:W-:Y:S06]  /*03d0*/  BRA `(.L_x_1576) ;  /* 0x0000000800e07947 */ /* 0x000fec0003800000 */
.L_x_1579:
        /* <DEDUP_REMOVED lines=8> */
.L_x_1582:
[----:B------:R-:W2:Y:S02]  /*0460*/  LDG.E.U16 R4, desc[UR36][R4.64] ;  /* 0x0000002404047981 */ /* 0x000ea4000c1e1500 */
[----:B--2---:R-:W-:Y:S01]  /*0470*/  HADD2.F32 R22, -RZ, R4.H0_H0 ;  /* 0x20000004ff167230 */ /* 0x004fe20000004100 */
[----:B------:R-:W-:Y:S06]  /*0480*/  BRA `(.L_x_1576) ;  /* 0x0000000800b47947 */ /* 0x000fec0003800000 */
.L_x_1581:
        /* <DEDUP_REMOVED lines=11> */
.L_x_1571:
        /* <DEDUP_REMOVED lines=12> */
.L_x_1585:
        /* <DEDUP_REMOVED lines=11> */
.L_x_1584:
        /* <DEDUP_REMOVED lines=25> */
.L_x_1587:
        /* <DEDUP_REMOVED lines=11> */
[----:B------:R-:W-:Y:S01]  /*08f0*/  LOP3.LUT R22, R0, 0x80000000, R3, 0xf8, !PT ;  /* 0x8000000000167812 */ /* 0x000fe200078ef803 */
[----:B------:R-:W-:Y:S06]  /*0900*/  BRA `(.L_x_1576) ;  /* 0x0000000400947947 */ /* 0x000fec0003800000 */
.L_x_1586:
[----:B------:R-:W2:Y:S02]  /*0910*/  LDG.E.U16 R4, desc[UR36][R4.64] ;  /* 0x0000002404047981 */ /* 0x000ea4000c1e1500 */
[----:B--2---:R-:W-:Y:S01]  /*0920*/  IMAD.U32 R22, R4, 0x10000, RZ ;  /* 0x0001000004167824 */ /* 0x004fe200078e00ff */
[----:B------:R-:W-:Y:S06]  /*0930*/  BRA `(.L_x_1576) ;  /* 0x0000000400887947 */ /* 0x000fec0003800000 */
.L_x_1583:
        /* <DEDUP_REMOVED lines=11> */
.L_x_1590:
        /* <DEDUP_REMOVED lines=20> */
.L_x_1592:
[----:B------:R-:W-:Y:S05]  /*0b30*/  BSYNC.RECONVERGENT B0 ;  /* 0x0000000000007941 */ /* 0x000fea0003800200 */
.L_x_1591:
[----:B------:R-:W-:Y:S01]  /*0b40*/  IMAD.SHL.U32 R0, R0, 0x100000, RZ ;  /* 0x0010000000007824 */ /* 0x000fe200078e00ff */
[----:B------:R-:W-:-:S04]  /*0b50*/  LEA R3, R3, 0x3b800000, 0x17 ;  /* 0x3b80000003037811 */ /* 0x000fc800078eb8ff */
[----:B------:R-:W-:Y:S01]  /*0b60*/  LOP3.LUT R22, R3, R0, R7, 0xfe, !PT ;  /* 0x0000000003167212 */ /* 0x000fe200078efe07 */
[----:B------:R-:W-:Y:S06]  /*0b70*/  BRA `(.L_x_1576) ;  /* 0x0000000000f87947 */ /* 0x000fec0003800000 */
.L_x_1589:
        /* <DEDUP_REMOVED lines=20> */
.L_x_1594:
[----:B------:R-:W-:Y:S05]  /*0cc0*/  BSYNC.RECONVERGENT B0 ;  /* 0x0000000000007941 */ /* 0x000fea0003800200 */
.L_x_1593:
[----:B------:R-:W-:Y:S01]  /*0cd0*/  IMAD.SHL.U32 R0, R0, 0x200000, RZ ;  /* 0x0020000000007824 */ /* 0x000fe200078e00ff */
[----:B------:R-:W-:-:S04]  /*0ce0*/  LEA R3, R3, 0x37800000, 0x17 ;  /* 0x3780000003037811 */ /* 0x000fc800078eb8ff */
[----:B------:R-:W-:Y:S01]  /*0cf0*/  LOP3.LUT R22, R3, R0, R7, 0xfe, !PT ;  /* 0x0000000003167212 */ /* 0x000fe200078efe07 */
[----:B------:R-:W-:Y:S06]  /*0d00*/  BRA `(.L_x_1576) ;  /* 0x0000000000947947 */ /* 0x000fec0003800000 */
.L_x_1588:
[----:B------:R-:W-:-:S09]  /*0d10*/  UISETP.NE.AND UP0, UPT, UR4, 0x1c, UPT ;  /* 0x0000001c0400788c */ /* 0x000fd2000bf05270 */
[----:B------:R-:W-:Y:S05]  /*0d20*/  BRA.U !UP0, `(.L_x_1595) ;  /* 0x0000000108847547 */ /* 0x000fea000b800000 */
[----:B------:R-:W-:-:S09]  /*0d30*/  UISETP.NE.AND UP0, UPT, UR4, 0x1d, UPT ;  /* 0x0000001d0400788c */ /* 0x000fd2000bf05270 */
[----:B------:R-:W-:Y:S05]  /*0d40*/  BRA.U !UP0, `(.L_x_1596) ;  /* 0x0000000108707547 */ /* 0x000fea000b800000 */
[----:B------:R-:W-:-:S09]  /*0d50*/  UISETP.NE.AND UP0, UPT, UR4, 0x2c, UPT ;  /* 0x0000002c0400788c */ /* 0x000fd2000bf05270 */
[----:B------:R-:W-:Y:S05]  /*0d60*/  BRA.U !UP0, `(.L_x_1597) ;  /* 0x0000000108487547 */ /* 0x000fea000b800000 */
.L_x_1575:
        /* <DEDUP_REMOVED lines=16> */
.L_x_1598:
[----:B------:R-:W-:Y:S01]  /*0e70*/  IMAD.MOV.U32 R22, RZ, RZ, RZ ;  /* 0x000000ffff167224 */ /* 0x000fe200078e00ff */
[----:B------:R-:W-:Y:S06]  /*0e80*/  BRA `(.L_x_1576) ;  /* 0x0000000000347947 */ /* 0x000fec0003800000 */
.L_x_1597:
[----:B------:R-:W2:Y:S01]  /*0e90*/  LDG.E.U8 R4, desc[UR36][R4.64] ;  /* 0x0000002404047981 */ /* 0x000ea2000c1e1100 */
[----:B------:R-:W-:Y:S01]  /*0ea0*/  IMAD.MOV.U32 R22, RZ, RZ, 0x400000 ;  /* 0x00400000ff167424 */ /* 0x000fe200078e00ff */
[----:B--2---:R-:W-:-:S13]  /*0eb0*/  ISETP.NE.AND P0, PT, R4, RZ, PT ;  /* 0x000000ff0400720c */ /* 0x004fda0003f05270 */
[----:B------:R-:W-:Y:S05]  /*0ec0*/  @!P0 BRA `(.L_x_1576) ;  /* 0x0000000000248947 */ /* 0x000fea0003800000 */
[----:B------:R-:W-:-:S13]  /*0ed0*/  ISETP.NE.AND P0, PT, R4, 0xff, PT ;  /* 0x000000ff0400780c */ /* 0x000fda0003f05270 */
[----:B------:R-:W-:Y:S02]  /*0ee0*/  @!P0 IMAD.MOV.U32 R22, RZ, RZ, 0x7f800001 ;  /* 0x7f800001ff168424 */ /* 0x000fe400078e00ff */
[----:B------:R-:W-:Y:S01]  /*0ef0*/  @P0 IMAD.SHL.U32 R22, R4, 0x800000, RZ ;  /* 0x0080000004160824 */ /* 0x000fe200078e00ff */
[----:B------:R-:W-:Y:S06]  /*0f00*/  BRA `(.L_x_1576) ;  /* 0x0000000000147947 */ /* 0x000fec0003800000 */
.L_x_1596:
[----:B------:R-:W2:Y:S02]  /*0f10*/  LDG.E.64 R22, desc[UR36][R4.64] ;  /* 0x0000002404167981 */ /* 0x000ea4000c1e1b00 */
[----:B--2---:R0:W1:Y:S02]  /*0f20*/  I2F.U64 R22, R22 ;  /* 0x0000001600167312 */ /* 0x0040640000301000 */
[----:B01----:R-:W-:Y:S05]  /*0f30*/  BRA `(.L_x_1576) ;  /* 0x0000000000087947 */ /* 0x003fea0003800000 */
.L_x_1595:
[----:B------:R-:W2:Y:S02]  /*0f40*/  LDG.E R4, desc[UR36][R4.64] ;  /* 0x0000002404047981 */ /* 0x000ea4000c1e1900 */
[----:B--2---:R-:W-:-:S07]  /*0f50*/  I2FP.F32.U32 R22, R4 ;  /* 0x0000000400167245 */ /* 0x004fce0000201000 */
.L_x_1576:
[----:B------:R-:W-:Y:S05]  /*0f60*/  BSYNC.RECONVERGENT B6 ;  /* 0x0000000000067941 */ /* 0x000fea0003800200 */
.L_x_1570:
[----:B------:R-:W-:-:S07]  /*0f70*/  VIADD R16, R19, 0x80 ;  /* 0x0000008013107836 */ /* 0x000fce0000000000 */
.L_x_1569:
[----:B------:R-:W-:Y:S05]  /*0f80*/  BSYNC.RECONVERGENT B7 ;  /* 0x0000000000077941 */ /* 0x000fea0003800200 */
.L_x_1568:
[----:B------:R-:W-:Y:S01]  /*0f90*/  ISETP.GE.AND P0, PT, R16, R17, PT ;  /* 0x000000111000720c */ /* 0x000fe20003f06270 */
[----:B------:R-:W-:Y:S01]  /*0fa0*/  BSSY.RECONVERGENT B7, `(.L_x_1599) ;  /* 0x00000ef000077945 */ /* 0x000fe20003800200 */
[----:B------:R-:W-:-:S11]  /*0fb0*/  IMAD.MOV.U32 R24, RZ, RZ, RZ ;  /* 0x000000ffff187224 */ /* 0x000fd600078e00ff */
[----:B------:R-:W-:Y:S05]  /*0fc0*/  @P0 BRA `(.L_x_1600) ;  /* 0x0000000c00b00947 */ /* 0x000fea0003800000 */
[----:B0-2-4-:R-:W0:Y:S01]  /*0fd0*/  LDC.64 R4, c[0x0][0x390] ;  /* 0x0000e400ff047b82 */ /* 0x015e220000000a00 */
[----:B------:R-:W2:Y:S01]  /*0fe0*/  LDCU UR5, c[0x0][0x3a0] ;  /* 0x00007400ff0577ac */ /* 0x000ea20008000800 */
[----:B------:R-:W-:Y:S01]  /*0ff0*/  IMAD R0, R2, 0x200, R16 ;  /* 0x0000020002007824 */ /* 0x000fe200078e0210 */
[----:B------:R-:W-:Y:S01]  /*1000*/  BSSY.RECONVERGENT B6, `(.L_x_1601) ;  /* 0x00000e7000067945 */ /* 0x000fe20003800200 */
[----:B------:R-:W-:-:S04]  /*1010*/  UPRMT UR4, UR38, 0x9910, URZ ;  /* 0x0000991026047896 */ /* 0x000fc800080000ff */
[----:B------:R-:W-:Y:S01]  /*1020*/  UISETP.GT.AND UP0, UPT, UR4, 0x9, UPT ;  /* 0x000000090400788c */ /* 0x000fe2000bf04270 */
[----:B--2---:R-:W-:-:S05]  /*1030*/  IMAD R3, R0, UR5, RZ ;  /* 0x0000000500037c24 */ /* 0x004fca000f8e02ff */
        /* <DEDUP_REMOVED lines=12> */
[----:B--2---:R4:W0:Y:S01]  /*1100*/  I2F.S16 R24, R4 ;  /* 0x0000000400187306 */ /* 0x0048220000101400 */
[----:B------:R-:W-:Y:S05]  /*1110*/  BRA `(.L_x_1607) ;  /* 0x0000000c00547947 */ /* 0x000fea0003800000 */
.L_x_1605:
[----:B------:R-:W2:Y:S02]  /*1120*/  LDG.E.U8 R4, desc[UR36][R4.64] ;  /* 0x0000002404047981 */ /* 0x000ea4000c1e1100 */
[----:B--2---:R-:W-:Y:S01]  /*1130*/  I2FP.F32.U32 R24, R4 ;  /* 0x0000000400187245 */ /* 0x004fe20000201000 */
[----:B------:R-:W-:Y:S06]  /*1140*/  BRA `(.L_x_1607) ;  /* 0x0000000c00487947 */ /* 0x000fec0003800000 */
.L_x_1604:
[----:B------:R-:W-:-:S09]  /*1150*/  UISETP.NE.AND UP0, UPT, UR4, 0x2, UPT ;  /* 0x000000020400788c */ /* 0x000fd2000bf05270 */
[----:B------:R-:W-:Y:S05]  /*1160*/  BRA.U !UP0, `(.L_x_1608) ;  /* 0x0000000108287547 */ /* 0x000fea000b800000 */
[----:B------:R-:W-:-:S09]  /*1170*/  UISETP.NE.AND UP0, UPT, UR4, 0x3, UPT ;  /* 0x000000030400788c */ /* 0x000fd2000bf05270 */
[----:B------:R-:W-:Y:S05]  /*1180*/  BRA.U !UP0, `(.L_x_1609) ;  /* 0x0000000108147547 */ /* 0x000fea000b800000 */
[----:B------:R-:W-:-:S09]  /*1190*/  UISETP.NE.AND UP0, UPT, UR4, 0x4, UPT ;  /* 0x000000040400788c */ /* 0x000fd2000bf05270 */
[----:B------:R-:W-:Y:S05]  /*11a0*/  BRA.U UP0, `(.L_x_1606) ;  /* 0x0000000900d47547 */ /* 0x000fea000b800000 */
[----:B------:R-:W2:Y:S02]  /*11b0*/  LDG.E.64 R24, desc[UR36][R4.64] ;  /* 0x0000002404187981 */ /* 0x000ea4000c1e1b00 */
[----:B--2---:R0:W2:Y:S02]  /*11c0*/  I2F.S64 R24, R24 ;  /* 0x0000001800187312 */ /* 0x0040a40000301400 */
[----:B0-2---:R-:W-:Y:S05]  /*11d0*/  BRA `(.L_x_1607) ;  /* 0x0000000c00247947 */ /* 0x005fea0003800000 */
.L_x_1609:
[----:B------:R-:W2:Y:S02]  /*11e0*/  LDG.E R4, desc[UR36][R4.64] ;  /* 0x0000002404047981 */ /* 0x000ea4000c1e1900 */
[----:B--2---:R-:W-:Y:S01]  /*11f0*/  I2FP.F32.S32 R24, R4 ;  /* 0x0000000400187245 */ /* 0x004fe20000201400 */
[----:B------:R-:W-:Y:S06]  /*1200*/  BRA `(.L_x_1607) ;  /* 0x0000000c00187947 */ /* 0x000fec0003800000 */
.L_x_1608:
[----:B------:R-:W2:Y:S02]  /*1210*/  LDG.E.U16 R4, desc[UR36][R4.64] ;  /* 0x0000002404047981 */ /* 0x000ea4000c1e1500 */
[----:B--2---:R0:W2:Y:S01]  /*1220*/  I2F.S16 R24, R4 ;  /* 0x0000000400187306 */ /* 0x0040a20000101400 */
[----:B------:R-:W-:Y:S05]  /*1230*/  BRA `(.L_x_1607) ;  /* 0x0000000c000c7947 */ /* 0x000fea0003800000 */
.L_x_1603:
        /* <DEDUP_REMOVED lines=8> */
.L_x_1611:
[----:B------:R-:W2:Y:S02]  /*12c0*/  LDG.E.U16 R4, desc[UR36][R4.64] ;  /* 0x0000002404047981 */ /* 0x000ea4000c1e1500 */
[----:B--2---:R-:W-:Y:S01]  /*12d0*/  HADD2.F32 R24, -RZ, R4.H0_H0 ;  /* 0x20000004ff187230 */ /* 0x004fe20000004100 */
[----:B------:R-:W-:Y:S06]  /*12e0*/  BRA `(.L_x_1607) ;  /* 0x0000000800e07947 */ /* 0x000fec0003800000 */
.L_x_1610:
        /* <DEDUP_REMOVED lines=8> */
.L_x_1613:
[----:B------:R-:W2:Y:S02]  /*1370*/  LDG.E.U16 R4, desc[UR36][R4.64] ;  /* 0x0000002404047981 */ /* 0x000ea4000c1e1500 */
[----:B--2---:R-:W-:Y:S01]  /*1380*/  HADD2.F32 R24, -RZ, R4.H0_H0 ;  /* 0x20000004ff187230 */ /* 0x004fe20000004100 */
[----:B------:R-:W-:Y:S06]  /*1390*/  BRA `(.L_x_1607) ;  /* 0x0000000800b47947 */ /* 0x000fec0003800000 */
.L_x_1612:
        /* <DEDUP_REMOVED lines=11> */
.L_x_1602:
        /* <DEDUP_REMOVED lines=12> */
.L_x_1616:
        /* <DEDUP_REMOVED lines=11> */
.L_x_1615:
        /* <DEDUP_REMOVED lines=25> */
.L_x_1618:
        /* <DEDUP_REMOVED lines=11> */
[----:B------:R-:W-:Y:S01]  /*1800*/  LOP3.LUT R24, R0, 0x80000000, R3, 0xf8, !PT ;  /* 0x8000000000187812 */ /* 0x000fe200078ef803 */
[----:B------:R-:W-:Y:S06]  /*1810*/  BRA `(.L_x_1607) ;  /* 0x0000000400947947 */ /* 0x000fec0003800000 */
.L_x_1617:
[----:B------:R-:W2:Y:S02]  /*1820*/  LDG.E.U16 R4, desc[UR36][R4.64] ;  /* 0x0000002404047981 */ /* 0x000ea4000c1e1500 */
[----:B--2---:R-:W-:Y:S01]  /*1830*/  IMAD.U32 R24, R4, 0x10000, RZ ;  /* 0x0001000004187824 */ /* 0x004fe200078e00ff */
[----:B------:R-:W-:Y:S06]  /*1840*/  BRA `(.L_x_1607) ;  /* 0x0000000400887947 */ /* 0x000fec0003800000 */
.L_x_1614:
        /* <DEDUP_REMOVED lines=11> */
.L_x_1621:
        /* <DEDUP_REMOVED lines=20> */
.L_x_1623:
[----:B------:R-:W-:Y:S05]  /*1a40*/  BSYNC.RECONVERGENT B0 ;  /* 0x0000000000007941 */ /* 0x000fea0003800200 */
.L_x_1622:
[----:B------:R-:W-:Y:S01]  /*1a50*/  IMAD.SHL.U32 R0, R0, 0x100000, RZ ;  /* 0x0010000000007824 */ /* 0x000fe200078e00ff */
[----:B------:R-:W-:-:S04]  /*1a60*/  LEA R3, R3, 0x3b800000, 0x17 ;  /* 0x3b80000003037811 */ /* 0x000fc800078eb8ff */
[----:B------:R-:W-:Y:S01]  /*1a70*/  LOP3.LUT R24, R3, R0, R7, 0xfe, !PT ;  /* 0x0000000003187212 */ /* 0x000fe200078efe07 */
[----:B------:R-:W-:Y:S06]  /*1a80*/  BRA `(.L_x_1607) ;  /* 0x0000000000f87947 */ /* 0x000fec0003800000 */
.L_x_1620:
        /* <DEDUP_REMOVED lines=20> */
.L_x_1625:
[----:B------:R-:W-:Y:S05]  /*1bd0*/  BSYNC.RECONVERGENT B0 ;  /* 0x0000000000007941 */ /* 0x000fea0003800200 */
.L_x_1624:
[----:B------:R-:W-:Y:S01]  /*1be0*/  IMAD.SHL.U32 R0, R0, 0x200000, RZ ;  /* 0x0020000000007824 */ /* 0x000fe200078e00ff */
[----:B------:R-:W-:-:S04]  /*1bf0*/  LEA R3, R3, 0x37800000, 0x17 ;  /* 0x3780000003037811 */ /* 0x000fc800078eb8ff */
[----:B------:R-:W-:Y:S01]  /*1c00*/  LOP3.LUT R24, R3, R0, R7, 0xfe, !PT ;  /* 0x0000000003187212 */ /* 0x000fe200078efe07 */
[----:B------:R-:W-:Y:S06]  /*1c10*/  BRA `(.L_x_1607) ;  /* 0x0000000000947947 */ /* 0x000fec0003800000 */
.L_x_1619:
        /* <DEDUP_REMOVED lines=14> */
.L_x_1606:
[----:B------:R-:W-:Y:S01]  /*1d00*/  MOV R14, 0x0 ;  /* 0x00000000000e7802 */ /* 0x000fe20000000f00 */
[----:B------:R-:W0:Y:S01]  /*1d10*/  LDCU.64 UR4, c[0x4][0x158] ;  /* 0x01002b00ff0477ac */ /* 0x000e220008000a00 */
[----:B------:R-:W-:Y:S02]  /*1d20*/  IMAD.MOV.U32 R8, RZ, RZ, 0x4e ;  /* 0x0000004eff087424 */ /* 0x000fe400078e00ff */
[----:B------:R-:W-:Y:S01]  /*1d30*/  IMAD.MOV.U32 R12, RZ, RZ, 0x1 ;  /* 0x00000001ff0c7424 */ /* 0x000fe200078e00ff */
[----:B------:R-:W2:Y:S01]  /*1d40*/  LDCU.64 UR6, c[0x4][0x160] ;  /* 0x01002c00ff0677ac */ /* 0x000ea20008000a00 */
[----:B------:R-:W4:Y:S01]  /*1d50*/  LDC.64 R14, c[0x4][R14] ;  /* 0x010000000e0e7b82 */ /* 0x000f220000000a00 */
[----:B------:R-:W-:Y:S01]  /*1d60*/  IMAD.MOV.U32 R13, RZ, RZ, RZ ;  /* 0x000000ffff0d7224 */ /* 0x000fe200078e00ff */
[----:B------:R-:W1:Y:S01]  /*1d70*/  LDCU.64 UR8, c[0x4][0x48] ;  /* 0x01000900ff0877ac */ /* 0x000e620008000a00 */
[----:B0-----:R-:W-:Y:S02]  /*1d80*/  IMAD.U32 R4, RZ, RZ, UR4 ;  /* 0x00000004ff047e24 */ /* 0x001fe4000f8e00ff */
[----:B------:R-:W-:-:S02]  /*1d90*/  IMAD.U32 R5, RZ, RZ, UR5 ;  /* 0x00000005ff057e24 */ /* 0x000fc4000f8e00ff */
[----:B--2---:R-:W-:Y:S02]  /*1da0*/  IMAD.U32 R6, RZ, RZ, UR6 ;  /* 0x00000006ff067e24 */ /* 0x004fe4000f8e00ff */
[----:B------:R-:W-:Y:S02]  /*1db0*/  IMAD.U32 R7, RZ, RZ, UR7 ;  /* 0x00000007ff077e24 */ /* 0x000fe4000f8e00ff */
[----:B-1----:R-:W-:Y:S02]  /*1dc0*/  IMAD.U32 R10, RZ, RZ, UR8 ;  /* 0x00000008ff0a7e24 */ /* 0x002fe4000f8e00ff */
[----:B------:R-:W-:-:S07]  /*1dd0*/  IMAD.U32 R11, RZ, RZ, UR9 ;  /* 0x00000009ff0b7e24 */ /* 0x000fce000f8e00ff */
[----:B------:R-:W-:-:S07]  /*1de0*/  LEPC R20, `(.L_x_1628) ;  /* 0x000000001014794e */ /* 0x000fce0000000000 */
[----:B---345:R-:W-:Y:S05]  /*1df0*/  CALL.ABS.NOINC R14 ;  /* 0x000000000e007343 */ /* 0x038fea0003c00000 */
.L_x_1628:
[----:B------:R-:W-:Y:S01]  /*1e00*/  IMAD.MOV.U32 R24, RZ, RZ, RZ ;  /* 0x000000ffff187224 */ /* 0x000fe200078e00ff */
[----:B------:R-:W-:Y:S06]  /*1e10*/  BRA `(.L_x_1607) ;  /* 0x0000000000147947 */ /* 0x000fec0003800000 */
.L_x_1627:
[----:B------:R-:W2:Y:S02]  /*1e20*/  LDG.E.64 R24, desc[UR36][R4.64] ;  /* 0x0000002404187981 */ /* 0x000ea4000c1e1b00 */
[----:B--2---:R0:W2:Y:S02]  /*1e30*/  I2F.U64 R24, R24 ;  /* 0x0000001800187312 */ /* 0x0040a40000301000 */
[----:B0-2---:R-:W-:Y:S05]  /*1e40*/  BRA `(.L_x_1607) ;  /* 0x0000000000087947 */ /* 0x005fea0003800000 */
.L_x_1626:
[----:B------:R-:W2:Y:S02]  /*1e50*/  LDG.E R4, desc[UR36][R4.64] ;  /* 0x0000002404047981 */ /* 0x000ea4000c1e1900 */
[----:B--2---:R-:W-:-:S07]  /*1e60*/  I2FP.F32.U32 R24, R4 ;  /* 0x0000000400187245 */ /* 0x004fce0000201000 */
.L_x_1607:
[----:B------:R-:W-:Y:S05]  /*1e70*/  BSYNC.RECONVERGENT B6 ;  /* 0x0000000000067941 */ /* 0x000fea0003800200 */
.L_x_1601:
[----:B------:R-:W-:-:S07]  /*1e80*/  VIADD R16, R16, 0x80 ;  /* 0x0000008010107836 */ /* 0x000fce0000000000 */
.L_x_1600:
[----:B------:R-:W-:Y:S05]  /*1e90*/  BSYNC.RECONVERGENT B7 ;  /* 0x0000000000077941 */ /* 0x000fea0003800200 */
.L_x_1599:
        /* <DEDUP_REMOVED lines=25> */
.L_x_1635:
[----:B------:R-:W2:Y:S02]  /*2030*/  LDG.E.U8 R4, desc[UR36][R4.64] ;  /* 0x0000002404047981 */ /* 0x000ea4000c1e1100 */
[----:B--2---:R-:W-:Y:S01]  /*2040*/  I2FP.F32.U32 R23, R4 ;  /* 0x0000000400177245 */ /* 0x004fe20000201000 */
[----:B------:R-:W-:Y:S06]  /*2050*/  BRA `(.L_x_1637) ;  /* 0x0000000c00447947 */ /* 0x000fec0003800000 */
.L_x_1634:
        /* <DEDUP_REMOVED lines=9> */
.L_x_1639:
[----:B------:R-:W2:Y:S02]  /*20f0*/  LDG.E R4, desc[UR36][R4.64] ;  /* 0x0000002404047981 */ /* 0x000ea4000c1e1900 */
[----:B--2---:R-:W-:Y:S01]  /*2100*/  I2FP.F32.S32 R23, R4 ;  /* 0x0000000400177245 */ /* 0x004fe20000201400 */
[----:B------:R-:W-:Y:S06]  /*2110*/  BRA `(.L_x_1637) ;  /* 0x0000000c00147947 */ /* 0x000fec0003800000 */
.L_x_1638:
[----:B------:R-:W2:Y:S02]  /*2120*/  LDG.E.U16 R4, desc[UR36][R4.64] ;  /* 0x0000002404047981 */ /* 0x000ea4000c1e1500 */
[----:B--2---:R0:W2:Y:S01]  /*2130*/  I2F.S16 R23, R4 ;  /* 0x0000000400177306 */ /* 0x0040a20000101400 */
[----:B------:R-:W-:Y:S05]  /*2140*/  BRA `(.L_x_1637) ;  /* 0x0000000c00087947 */ /* 0x000fea0003800000 */
.L_x_1633:
        /* <DEDUP_REMOVED lines=8> */
.L_x_1641:
[----:B------:R-:W2:Y:S02]  /*21d0*/  LDG.E.U16 R4, desc[UR36][R4.64] ;  /* 0x0000002404047981 */ /* 0x000ea4000c1e1500 */
[----:B--2---:R-:W-:Y:S01]  /*21e0*/  HADD2.F32 R23, -RZ, R4.H0_H0 ;  /* 0x20000004ff177230 */ /* 0x004fe20000004100 */
[----:B------:R-:W-:Y:S06]  /*21f0*/  BRA `(.L_x_1637) ;  /* 0x0000000800dc7947 */ /* 0x000fec0003800000 */
.L_x_1640:
        /* <DEDUP_REMOVED lines=8> */
.L_x_1643:
[----:B------:R-:W2:Y:S02]  /*2280*/  LDG.E.U16 R4, desc[UR36][R4.64] ;  /* 0x0000002404047981 */ /* 0x000ea4000c1e1500 */
[----:B--2---:R-:W-:Y:S01]  /*2290*/  HADD2.F32 R23, -RZ, R4.H0_H0 ;  /* 0x20000004ff177230 */ /* 0x004fe20000004100 */
[----:B------:R-:W-:Y:S06]  /*22a0*/  BRA `(.L_x_1637) ;  /* 0x0000000800b07947 */ /* 0x000fec0003800000 */
.L_x_1642:
        /* <DEDUP_REMOVED lines=11> */
.L_x_1632:
        /* <DEDUP_REMOVED lines=12> */
.L_x_1646:
        /* <DEDUP_REMOVED lines=11> */
.L_x_1645:
        /* <DEDUP_REMOVED lines=25> */
.L_x_1648:
[----:B------:R-:W2:Y:S02]  /*2660*/  LDG.E.U8 R4, desc[UR36][R4.64] ;  /* 0x0000002404047981 */ /* 0x000ea4000c1e1100 */
[C---:B--2---:R-:W-:Y:S02]  /*2670*/  IMAD.SHL.U32 R0, R4.reuse, 0x2000000, RZ ;  /* 0x0200000004007824 */ /* 0x044fe400078e00ff */
[----:B------:R-:W-:-:S03]  /*2680*/  IMAD.SHL.U32 R6, R4, 0x100, RZ ;  /* 0x0000010004067824 */ /* 0x000fc600078e00ff */
[----:B------:R-:W-:Y:S02]  /*2690*/  ISETP.GE.U32.AND P0, PT, R0, 0x8000000, PT ;  /* 0x080000000000780c */ /* 0x000fe40003f06070 */
[----:B------:R-:W-:-:S11]  /*26a0*/  PRMT R23, R6, 0x9910, RZ ;  /* 0x0000991006177816 */ /* 0x000fd600000000ff */
[----:B------:R-:W-:Y:S02]  /*26b0*/  @!P0 LOP3.LUT R3, R6, 0x7f00, RZ, 0xc0, !PT ;  /* 0x00007f0006038812 */ /* 0x000fe400078ec0ff */
[----:B------:R-:W-:Y:S02]  /*26c0*/  @P0 LEA.HI R0, R0, 0x70000000, RZ, 0x1c ;  /* 0x7000000000000811 */ /* 0x000fe400078fe0ff */
[----:B------:R-:W-:-:S03]  /*26d0*/  @!P0 LOP3.LUT R3, R3, 0x3f000000, RZ, 0xfc, !PT ;  /* 0x3f00000003038812 */ /* 0x000fc600078efcff */
[----:B------:R-:W-:Y:S02]  /*26e0*/  @P0 FMUL.FTZ R0, R0, 1.9259299443872358531e-34 ;  /* 0x0780000000000820 */ /* 0x000fe40000410000 */
[----:B------:R-:W-:-:S05]  /*26f0*/  @!P0 FADD.FTZ R0, R3, -0.5 ;  /* 0xbf00000003008421 */ /* 0x000fca0000010000 */
[----:B------:R-:W-:Y:S01]  /*2700*/  LOP3.LUT R23, R0, 0x80000000, R23, 0xf8, !PT ;  /* 0x8000000000177812 */ /* 0x000fe200078ef817 */
[----:B------:R-:W-:Y:S06]  /*2710*/  BRA `(.L_x_1637) ;  /* 0x0000000400947947 */ /* 0x000fec0003800000 */
.L_x_1647:
[----:B------:R-:W2:Y:S02]  /*2720*/  LDG.E.U16 R4, desc[UR36][R4.64] ;  /* 0x0000002404047981 */ /* 0x000ea4000c1e1500 */
[----:B--2---:R-:W-:Y:S01]  /*2730*/  IMAD.U32 R23, R4, 0x10000, RZ ;  /* 0x0001000004177824 */ /* 0x004fe200078e00ff */
[----:B------:R-:W-:Y:S06]  /*2740*/  BRA `(.L_x_1637) ;  /* 0x0000000400887947 */ /* 0x000fec0003800000 */
.L_x_1644:
        /* <DEDUP_REMOVED lines=11> */
.L_x_1651:
        /* <DEDUP_REMOVED lines=20> */
.L_x_1653:
[----:B------:R-:W-:Y:S05]  /*2940*/  BSYNC.RECONVERGENT B0 ;  /* 0x0000000000007941 */ /* 0x000fea0003800200 */
.L_x_1652:
[----:B------:R-:W-:Y:S01]  /*2950*/  IMAD.SHL.U32 R0, R0, 0x100000, RZ ;  /* 0x0010000000007824 */ /* 0x000fe200078e00ff */
[----:B------:R-:W-:-:S04]  /*2960*/  LEA R3, R3, 0x3b800000, 0x17 ;  /* 0x3b80000003037811 */ /* 0x000fc800078eb8ff */
[----:B------:R-:W-:Y:S01]  /*2970*/  LOP3.LUT R23, R3, R0, R23, 0xfe, !PT ;  /* 0x0000000003177212 */ /* 0x000fe200078efe17 */
[----:B------:R-:W-:Y:S06]  /*2980*/  BRA `(.L_x_1637) ;  /* 0x0000000000f87947 */ /* 0x000fec0003800000 */
.L_x_1650:
        /* <DEDUP_REMOVED lines=20> */
.L_x_1655:
[----:B------:R-:W-:Y:S05]  /*2ad0*/  BSYNC.RECONVERGENT B0 ;  /* 0x0000000000007941 */ /* 0x000fea0003800200 */
.L_x_1654:
[----:B------:R-:W-:Y:S01]  /*2ae0*/  IMAD.SHL.U32 R0, R0, 0x200000, RZ ;  /* 0x0020000000007824 */ /* 0x000fe200078e00ff */
[----:B------:R-:W-:-:S04]  /*2af0*/  LEA R3, R3, 0x37800000, 0x17 ;  /* 0x3780000003037811 */ /* 0x000fc800078eb8ff */
[----:B------:R-:W-:Y:S01]  /*2b00*/  LOP3.LUT R23, R3, R0, R23, 0xfe, !PT ;  /* 0x0000000003177212 */ /* 0x000fe200078efe17 */
[----:B------:R-:W-:Y:S06]  /*2b10*/  BRA `(.L_x_1637) ;  /* 0x0000000000947947 */ /* 0x000fec0003800000 */
.L_x_1649:
        /* <DEDUP_REMOVED lines=14> */
.L_x_1636:
        /* <DEDUP_REMOVED lines=16> */
.L_x_1658:
[----:B------:R-:W-:Y:S01]  /*2d00*/  IMAD.MOV.U32 R23, RZ, RZ, RZ ;  /* 0x000000ffff177224 */ /* 0x000fe200078e00ff */
[----:B------:R-:W-:Y:S06]  /*2d10*/  BRA `(.L_x_1637) ;  /* 0x0000000000147947 */ /* 0x000fec0003800000 */
.L_x_1657:
[----:B------:R-:W2:Y:S02]  /*2d20*/  LDG.E.64 R4, desc[UR36][R4.64] ;  /* 0x0000002404047981 */ /* 0x000ea4000c1e1b00 */
[----:B--2---:R0:W2:Y:S02]  /*2d30*/  I2F.U64 R23, R4 ;  /* 0x0000000400177312 */ /* 0x0040a40000301000 */
[----:B0-2---:R-:W-:Y:S05]  /*2d40*/  BRA `(.L_x_1637) ;  /* 0x0000000000087947 */ /* 0x005fea0003800000 */
.L_x_1656:
[----:B------:R-:W2:Y:S02]  /*2d50*/  LDG.E R4, desc[UR36][R4.64] ;  /* 0x0000002404047981 */ /* 0x000ea4000c1e1900 */
[----:B--2---:R-:W-:-:S07]  /*2d60*/  I2FP.F32.U32 R23, R4 ;  /* 0x0000000400177245 */ /* 0x004fce0000201000 */
.L_x_1637:
[----:B------:R-:W-:Y:S05]  /*2d70*/  BSYNC.RECONVERGENT B6 ;  /* 0x0000000000067941 */ /* 0x000fea0003800200 */
.L_x_1631:
[----:B------:R-:W-:-:S07]  /*2d80*/  VIADD R16, R16, 0x80 ;  /* 0x0000008010107836 */ /* 0x000fce0000000000 */
.L_x_1630:
[----:B------:R-:W-:Y:S05]  /*2d90*/  BSYNC.RECONVERGENT B7 ;  /* 0x0000000000077941 */ /* 0x000fea0003800200 */
.L_x_1629:
[----:B------:R-:W-:Y:S01]  /*2da0*/  ISETP.GE.AND P0, PT, R16, R17, PT ;  /* 0x000000111000720c */ /* 0x000fe20003f06270 */
[----:B------:R-:W-:Y:S01]  /*2db0*/  BSSY.RECONVERGENT B6, `(.L_x_1659) ;  /* 0x00000e9000067945 */ /* 0x000fe20003800200 */
[----:B------:R-:W-:-:S11]  /*2dc0*/  IMAD.MOV.U32 R18, RZ, RZ, RZ ;  /* 0x000000ffff127224 */ /* 0x000fd600078e00ff */
[----:B------:R-:W-:Y:S05]  /*2dd0*/  @P0 BRA `(.L_x_1660) ;  /* 0x0000000c00980947 */ /* 0x000fea0003800000 */
[----:B0-2-4-:R-:W0:Y:S01]  /*2de0*/  LDC.64 R4, c[0x0][0x390] ;  /* 0x0000e400ff047b82 */ /* 0x015e220000000a00 */
[----:B------:R-:W2:Y:S01]  /*2df0*/  LDCU UR5, c[0x0][0x3a0] ;  /* 0x00007400ff0577ac */ /* 0x000ea20008000800 */
[----:B------:R-:W-:Y:S01]  /*2e00*/  IMAD R0, R2, 0x200, R16 ;  /* 0x0000020002007824 */ /* 0x000fe200078e0210 */
        /* <DEDUP_REMOVED lines=15> */
[----:B--2---:R0:W2:Y:S01]  /*2f00*/  I2F.S16 R18, R4 ;  /* 0x0000000400127306 */ /* 0x0040a20000101400 */
[----:B------:R-:W-:Y:S05]  /*2f10*/  BRA `(.L_x_1660) ;  /* 0x0000000c00487947 */ /* 0x000fea0003800000 */
.L_x_1664:
[----:B------:R-:W2:Y:S02]  /*2f20*/  LDG.E.U8 R4, desc[UR36][R4.64] ;  /* 0x0000002404047981 */ /* 0x000ea4000c1e1100 */
[----:B--2---:R-:W-:Y:S01]  /*2f30*/  I2FP.F32.U32 R18, R4 ;  /* 0x0000000400127245 */ /* 0x004fe20000201000 */
[----:B------:R-:W-:Y:S06]  /*2f40*/  BRA `(.L_x_1660) ;  /* 0x0000000c003c7947 */ /* 0x000fec0003800000 */
.L_x_1663:
        /* <DEDUP_REMOVED lines=9> */
.L_x_1667:
[----:B------:R-:W2:Y:S02]  /*2fe0*/  LDG.E R4, desc[UR36][R4.64] ;  /* 0x0000002404047981 */ /* 0x000ea4000c1e1900 */
[----:B--2---:R-:W-:Y:S01]  /*2ff0*/  I2FP.F32.S32 R18, R4 ;  /* 0x0000000400127245 */ /* 0x004fe20000201400 */
[----:B------:R-:W-:Y:S06]  /*3000*/  BRA `(.L_x_1660) ;  /* 0x0000000c000c7947 */ /* 0x000fec0003800000 */
.L_x_1666:
[----:B------:R-:W2:Y:S02]  /*3010*/  LDG.E.U16 R4, desc[UR36][R4.64] ;  /* 0x0000002404047981 */ /* 0x000ea4000c1e1500 */
[----:B--2---:R0:W2:Y:S01]  /*3020*/  I2F.S16 R18, R4 ;  /* 0x0000000400127306 */ /* 0x0040a20000101400 */
[----:B------:R-:W-:Y:S05]  /*3030*/  BRA `(.L_x_1660) ;  /* 0x0000000c00007947 */ /* 0x000fea0003800000 */
.L_x_1662:
        /* <DEDUP_REMOVED lines=8> */
.L_x_1669:
[----:B------:R-:W2:Y:S02]  /*30c0*/  LDG.E.U16 R4, desc[UR36][R4.64] ;  /* 0x0000002404047981 */ /* 0x000ea4000c1e1500 */
[----:B--2---:R-:W-:Y:S01]  /*30d0*/  HADD2.F32 R18, -RZ, R4.H0_H0 ;  /* 0x20000004ff127230 */ /* 0x004fe20000004100 */
[----:B------:R-:W-:Y:S06]  /*30e0*/  BRA `(.L_x_1660) ;  /* 0x0000000800d47947 */ /* 0x000fec0003800000 */
.L_x_1668:
        /* <DEDUP_REMOVED lines=8> */
.L_x_1671:
[----:B------:R-:W2:Y:S02]  /*3170*/  LDG.E.U16 R4, desc[UR36][R4.64] ;  /* 0x0000002404047981 */ /* 0x000ea4000c1e1500 */
[----:B--2---:R-:W-:Y:S01]  /*3180*/  HADD2.F32 R18, -RZ, R4.H0_H0 ;  /* 0x20000004ff127230 */ /* 0x004fe20000004100 */
[----:B------:R-:W-:Y:S06]  /*3190*/  BRA `(.L_x_1660) ;  /* 0x0000000800a87947 */ /* 0x000fec0003800000 */
.L_x_1670:
        /* <DEDUP_REMOVED lines=11> */
.L_x_1661:
        /* <DEDUP_REMOVED lines=12> */
.L_x_1674:
        /* <DEDUP_REMOVED lines=11> */
.L_x_1673:
        /* <DEDUP_REMOVED lines=25> */
.L_x_1676:
        /* <DEDUP_REMOVED lines=13> */
.L_x_1675:
[----:B------:R-:W2:Y:S02]  /*3620*/  LDG.E.U16 R4, desc[UR36][R4.64] ;  /* 0x0000002404047981 */ /* 0x000ea4000c1e1500 */
[----:B--2---:R-:W-:Y:S01]  /*3630*/  IMAD.U32 R18, R4, 0x10000, RZ ;  /* 0x0001000004127824 */ /* 0x004fe200078e00ff */
[----:B------:R-:W-:Y:S06]  /*3640*/  BRA `(.L_x_1660) ;  /* 0x00000004007c7947 */ /* 0x000fec0003800000 */
.L_x_1672:
        /* <DEDUP_REMOVED lines=11> */
.L_x_1679:
[----:B------:R-:W2:Y:S02]  /*3700*/  LDG.E.U8 R4, desc[UR36][R4.64] ;  /* 0x0000002404047981 */ /* 0x000ea4000c1e1100 */
        /* <DEDUP_REMOVED lines=18> */
.L_x_1681:
[----:B------:R-:W-:Y:S05]  /*3830*/  BSYNC.RECONVERGENT B0 ;  /* 0x0000000000007941 */ /* 0x000fea0003800200 */
.L_x_1680:
[----:B------:R-:W-:Y:S01]  /*3840*/  IMAD.SHL.U32 R0, R0, 0x100000, RZ ;  /* 0x0010000000007824 */ /* 0x000fe200078e00ff */
[----:B------:R-:W-:-:S04]  /*3850*/  LEA R3, R3, 0x3b800000, 0x17 ;  /* 0x3b80000003037811 */ /* 0x000fc800078eb8ff */
[----:B------:R-:W-:Y:S01]  /*3860*/  LOP3.LUT R18, R3, R0, R7, 0xfe, !PT ;  /* 0x0000000003127212 */ /* 0x000fe200078efe07 */
[----:B------:R-:W-:Y:S06]  /*3870*/  BRA `(.L_x_1660) ;  /* 0x0000000000f07947 */ /* 0x000fec0003800000 */
.L_x_1678:
        /* <DEDUP_REMOVED lines=19> */
.L_x_1683:
[----:B------:R-:W-:Y:S05]  /*39b0*/  BSYNC.RECONVERGENT B0 ;  /* 0x0000000000007941 */ /* 0x000fea0003800200 */
.L_x_1682:
[----:B------:R-:W-:Y:S01]  /*39c0*/  IMAD.SHL.U32 R0, R0, 0x200000, RZ ;  /* 0x0020000000007824 */ /* 0x000fe200078e00ff */
[----:B------:R-:W-:-:S04]  /*39d0*/  LEA R3, R3, 0x37800000, 0x17 ;  /* 0x3780000003037811 */ /* 0x000fc800078eb8ff */
[----:B------:R-:W-:Y:S01]  /*39e0*/  LOP3.LUT R18, R3, R0, R7, 0xfe, !PT ;  /* 0x0000000003127212 */ /* 0x000fe200078efe07 */
[----:B------:R-:W-:Y:S06]  /*39f0*/  BRA `(.L_x_1660) ;  /* 0x0000000000907947 */ /* 0x000fec0003800000 */
.L_x_1677:
        /* <DEDUP_REMOVED lines=14> */
.L_x_1665:
        /* <DEDUP_REMOVED lines=16> */
.L_x_1686:
[----:B------:R-:W-:Y:S05]  /*3be0*/  BRA `(.L_x_1660) ;  /* 0x0000000000147947 */ /* 0x000fea0003800000 */
.L_x_1685:
[----:B------:R-:W2:Y:S02]  /*3bf0*/  LDG.E.64 R4, desc[UR36][R4.64] ;  /* 0x0000002404047981 */ /* 0x000ea4000c1e1b00 */
[----:B--2---:R0:W2:Y:S02]  /*3c00*/  I2F.U64 R18, R4 ;  /* 0x0000000400127312 */ /* 0x0040a40000301000 */
[----:B0-2---:R-:W-:Y:S05]  /*3c10*/  BRA `(.L_x_1660) ;  /* 0x0000000000087947 */ /* 0x005fea0003800000 */
.L_x_1684:
[----:B------:R-:W2:Y:S02]  /*3c20*/  LDG.E R4, desc[UR36][R4.64] ;  /* 0x0000002404047981 */ /* 0x000ea4000c1e1900 */
[----:B--2---:R-:W-:-:S07]  /*3c30*/  I2FP.F32.U32 R18, R4 ;  /* 0x0000000400127245 */ /* 0x004fce0000201000 */
.L_x_1660:
[----:B------:R-:W-:Y:S05]  /*3c40*/  BSYNC.RECONVERGENT B6 ;  /* 0x0000000000067941 */ /* 0x000fea0003800200 */
.L_x_1659:
[----:B------:R-:W1:Y:S01]  /*3c50*/  LDC.U8 R16, c[0x0][0x3a4] ;  /* 0x0000e900ff107b82 */ /* 0x000e620000000000 */
[CC--:B------:R-:W-:Y:S01]  /*3c60*/  ISETP.GE.AND P1, PT, R19.reuse, R17.reuse, PT ;  /* 0x000000111300720c */ /* 0x0c0fe20003f26270 */
[C---:B------:R-:W-:Y:S01]  /*3c70*/  VIADD R0, R19.reuse, 0x100 ;  /* 0x0000010013007836 */ /* 0x040fe20000000000 */
[----:B------:R-:W-:Y:S01]  /*3c80*/  BSSY.RECONVERGENT B0, `(.L_x_1687) ;  /* 0x0000020000007945 */ /* 0x000fe20003800200 */
[C---:B0-2-4-:R-:W-:Y:S02]  /*3c90*/  VIADD R4, R19.reuse, 0x180 ;  /* 0x0000018013047836 */ /* 0x055fe40000000000 */
[----:B------:R-:W-:Y:S01]  /*3ca0*/  VIADD R26, R19, 0x80 ;  /* 0x00000080131a7836 */ /* 0x000fe20000000000 */
[-C--:B------:R-:W-:Y:S02]  /*3cb0*/  ISETP.GE.AND P2, PT, R0, R17.reuse, PT ;  /* 0x000000110000720c */ /* 0x080fe40003f46270 */
[-C--:B------:R-:W-:Y:S02]  /*3cc0*/  ISETP.GE.AND P0, PT, R4, R17.reuse, PT ;  /* 0x000000110400720c */ /* 0x080fe40003f06270 */
[----:B------:R-:W-:-:S03]  /*3cd0*/  ISETP.GE.AND P3, PT, R26, R17, PT ;  /* 0x000000111a00720c */ /* 0x000fc60003f66270 */
[----:B------:R-:W-:Y:S10]  /*3ce0*/  @P1 BRA `(.L_x_1688) ;  /* 0x0000000000641947 */ /* 0x000ff40003800000 */
[----:B------:R-:W-:Y:S01]  /*3cf0*/  IMAD.MOV.U32 R3, RZ, RZ, 0x3f000000 ;  /* 0x3f000000ff037424 */ /* 0x000fe200078e00ff */
[C---:B-1-3-5:R-:W-:Y:S01]  /*3d00*/  FSETP.GT.FTZ.AND P4, PT, |R22|.reuse, 0.56000000238418579102, PT ;  /* 0x3f0f5c291600780b */ /* 0x06afe20003f94200 */
        /* <DEDUP_REMOVED lines=22> */
[----:B------:R-:W-:-:S07]  /*3e70*/  FSEL R4, R4, R5, !P4 ;  /* 0x0000000504047208 */ /* 0x000fce0006000000 */
.L_x_1688:
[----:B------:R-:W-:Y:S05]  /*3e80*/  BSYNC.RECONVERGENT B0 ;  /* 0x0000000000007941 */ /* 0x000fea0003800200 */
.L_x_1687:
[----:B------:R-:W-:Y:S04]  /*3e90*/  BSSY.RECONVERGENT B0, `(.L_x_1689) ;  /* 0x000001b000007945 */ /* 0x000fe80003800200 */
[----:B------:R-:W-:Y:S05]  /*3ea0*/  @P3 BRA `(.L_x_1690) ;  /* 0x0000000000643947 */ /* 0x000fea0003800000 */
[----:B------:R-:W-:Y:S01]  /*3eb0*/  IMAD.MOV.U32 R3, RZ, RZ, 0x3f000000 ;  /* 0x3f000000ff037424 */ /* 0x000fe200078e00ff */
[C---:B-----5:R-:W-:Y:S02]  /*3ec0*/  FSETP.GT.FTZ.AND P3, PT, |R24|.reuse, 0.56000000238418579102, PT ;  /* 0x3f0f5c291800780b */ /* 0x060fe40003f74200 */
        /* <DEDUP_REMOVED lines=21> */
[----:B-1-3--:R-:W-:-:S04]  /*4020*/  LOP3.LUT R22, R3, 0x80000000, R24, 0xb8, !PT ;  /* 0x8000000003167812 */ /* 0x00afc800078eb818 */
[----:B------:R-:W-:-:S07]  /*4030*/  FSEL R22, R22, R3, !P3 ;  /* 0x0000000316167208 */ /* 0x000fce0005800000 */
.L_x_1690:
[----:B------:R-:W-:Y:S05]  /*4040*/  BSYNC.RECONVERGENT B0 ;  /* 0x0000000000007941 */ /* 0x000fea0003800200 */
.L_x_1689:
        /* <DEDUP_REMOVED lines=26> */
[----:B------:R-:W-:-:S07]  /*41f0*/  FSEL R24, R23, R0, !P2 ;  /* 0x0000000017187208 */ /* 0x000fce0005000000 */
.L_x_1692:
[----:B------:R-:W-:Y:S05]  /*4200*/  BSYNC.RECONVERGENT B0 ;  /* 0x0000000000007941 */ /* 0x000fea0003800200 */
.L_x_1691:
        /* <DEDUP_REMOVED lines=27> */
.L_x_1694:
[----:B------:R-:W-:Y:S05]  /*43c0*/  BSYNC.RECONVERGENT B0 ;  /* 0x0000000000007941 */ /* 0x000fea0003800200 */
.L_x_1693:
[----:B------:R-:W-:Y:S04]  /*43d0*/  BSSY.RECONVERGENT B6, `(.L_x_1695) ;  /* 0x00000fc000067945 */ /* 0x000fe80003800200 */
[----:B------:R-:W-:Y:S05]  /*43e0*/  @P1 BRA `(.L_x_1696) ;  /* 0x0000000c00e81947 */ /* 0x000fea0003800000 */
[----:B------:R-:W0:Y:S01]  /*43f0*/  LDCU UR4, c[0x0][0x3a8] ;  /* 0x00007500ff0477ac */ /* 0x000e220008000800 */
[----:B------:R-:W2:Y:S01]  /*4400*/  LDC.64 R8, c[0x0][0x388] ;  /* 0x0000e200ff087b82 */ /* 0x000ea20000000a00 */
[----:B------:R-:W-:Y:S01]  /*4410*/  IMAD R0, R2, 0x200, R19 ;  /* 0x0000020002007824 */ /* 0x000fe200078e0213 */
[----:B-1----:R-:W-:-:S03]  /*4420*/  PRMT R5, R16, 0x9910, RZ ;  /* 0x0000991010057816 */ /* 0x002fc600000000ff */
[----:B0-----:R-:W-:Y:S02]  /*4430*/  IMAD R3, R0, UR4, RZ ;  /* 0x0000000400037c24 */ /* 0x001fe4000f8e02ff */
[----:B------:R-:W-:-:S05]  /*4440*/  IMAD.MOV.U32 R0, RZ, RZ, R5 ;  /* 0x000000ffff007224 */ /* 0x000fca00078e0005 */
[----:B------:R-:W-:Y:S02]  /*4450*/  ISETP.GT.AND P0, PT, R0, 0x9, PT ;  /* 0x000000090000780c */ /* 0x000fe40003f04270 */
[----:B--2---:R-:W-:-:S05]  /*4460*/  IADD3 R8, P1, PT, R3, R8, RZ ;  /* 0x0000000803087210 */ /* 0x004fca0007f3e0ff */
        /* <DEDUP_REMOVED lines=10> */
[----:B------:R-:W0:Y:S01]  /*4510*/  F2I.FTZ.TRUNC.NTZ R3, R4 ;  /* 0x0000000400037305 */ /* 0x000e22000021f100 */
[----:B------:R-:W-:Y:S01]  /*4520*/  IMAD.MOV.U32 R19, RZ, RZ, R26 ;  /* 0x000000ffff137224 */ /* 0x000fe200078e001a */
[----:B0-----:R0:W-:Y:S01]  /*4530*/  STG.E.U8 desc[UR36][R8.64], R3 ;  /* 0x0000000308007986 */ /* 0x0011e2000c101124 */
[----:B------:R-:W-:Y:S05]  /*4540*/  BRA `(.L_x_1696) ;  /* 0x0000000c00907947 */ /* 0x000fea0003800000 */
.L_x_1700:
[----:B------:R-:W0:Y:S01]  /*4550*/  F2I.S64.TRUNC R4, R4 ;  /* 0x0000000400047311 */ /* 0x000e22000020d900 */
[----:B------:R-:W-:Y:S02]  /*4560*/  IMAD.MOV.U32 R19, RZ, RZ, R26 ;  /* 0x000000ffff137224 */ /* 0x000fe400078e001a */
[----:B0-----:R-:W-:-:S05]  /*4570*/  IMAD.MOV.U32 R3, RZ, RZ, R4 ;  /* 0x000000ffff037224 */ /* 0x001fca00078e0004 */
[----:B------:R0:W-:Y:S01]  /*4580*/  STG.E.U8 desc[UR36][R8.64], R3 ;  /* 0x0000000308007986 */ /* 0x0001e2000c101124 */
[----:B------:R-:W-:Y:S05]  /*4590*/  BRA `(.L_x_1696) ;  /* 0x0000000c007c7947 */ /* 0x000fea0003800000 */
.L_x_1699:
[----:B------:R-:W-:-:S13]  /*45a0*/  ISETP.NE.AND P0, PT, R0, 0x2, PT ;  /* 0x000000020000780c */ /* 0x000fda0003f05270 */
[----:B------:R-:W-:Y:S05]  /*45b0*/  @!P0 BRA `(.L_x_1702) ;  /* 0x0000000000308947 */ /* 0x000fea0003800000 */
[----:B------:R-:W-:-:S13]  /*45c0*/  ISETP.NE.AND P0, PT, R0, 0x3, PT ;  /* 0x000000030000780c */ /* 0x000fda0003f05270 */
[----:B------:R-:W-:Y:S05]  /*45d0*/  @!P0 BRA `(.L_x_1703) ;  /* 0x0000000000188947 */ /* 0x000fea0003800000 */
[----:B------:R-:W-:-:S13]  /*45e0*/  ISETP.NE.AND P0, PT, R0, 0x4, PT ;  /* 0x000000040000780c */ /* 0x000fda0003f05270 */
[----:B------:R-:W-:Y:S05]  /*45f0*/  @P0 BRA `(.L_x_1701) ;  /* 0x0000000800c00947 */ /* 0x000fea0003800000 */
[----:B------:R-:W0:Y:S01]  /*4600*/  F2I.S64.TRUNC R4, R4 ;  /* 0x0000000400047311 */ /* 0x000e22000020d900 */
[----:B------:R-:W-:Y:S01]  /*4610*/  IMAD.MOV.U32 R19, RZ, RZ, R26 ;  /* 0x000000ffff137224 */ /* 0x000fe200078e001a */
[----:B0-----:R2:W-:Y:S01]  /*4620*/  STG.E.64 desc[UR36][R8.64], R4 ;  /* 0x0000000408007986 */ /* 0x0015e2000c101b24 */
[----:B------:R-:W-:Y:S05]  /*4630*/  BRA `(.L_x_1696) ;  /* 0x0000000c00547947 */ /* 0x000fea0003800000 */
.L_x_1703:
[----:B------:R-:W0:Y:S01]  /*4640*/  F2I.FTZ.TRUNC.NTZ R3, R4 ;  /* 0x0000000400037305 */ /* 0x000e22000021f100 */
[----:B------:R-:W-:Y:S01]  /*4650*/  IMAD.MOV.U32 R19, RZ, RZ, R26 ;  /* 0x000000ffff137224 */ /* 0x000fe200078e001a */
[----:B0-----:R4:W-:Y:S01]  /*4660*/  STG.E desc[UR36][R8.64], R3 ;  /* 0x0000000308007986 */ /* 0x0019e2000c101924 */
[----:B------:R-:W-:Y:S05]  /*4670*/  BRA `(.L_x_1696) ;  /* 0x0000000c00447947 */ /* 0x000fea0003800000 */
.L_x_1702:
[----:B------:R-:W0:Y:S01]  /*4680*/  F2I.FTZ.TRUNC.NTZ R3, R4 ;  /* 0x0000000400037305 */ /* 0x000e22000021f100 */
[----:B------:R-:W-:Y:S01]  /*4690*/  IMAD.MOV.U32 R19, RZ, RZ, R26 ;  /* 0x000000ffff137224 */ /* 0x000fe200078e001a */
[----:B0-----:R0:W-:Y:S01]  /*46a0*/  STG.E.U16 desc[UR36][R8.64], R3 ;  /* 0x0000000308007986 */ /* 0x0011e2000c101524 */
[----:B------:R-:W-:Y:S05]  /*46b0*/  BRA `(.L_x_1696) ;  /* 0x0000000c00347947 */ /* 0x000fea0003800000 */
.L_x_1698:
[----:B------:R-:W-:-:S13]  /*46c0*/  ISETP.GT.AND P0, PT, R0, 0x6, PT ;  /* 0x000000060000780c */ /* 0x000fda0003f04270 */
[----:B------:R-:W-:Y:S05]  /*46d0*/  @P0 BRA `(.L_x_1704) ;  /* 0x00000000002c0947 */ /* 0x000fea0003800000 */
[----:B------:R-:W-:-:S13]  /*46e0*/  ISETP.NE.AND P0, PT, R0, 0x5, PT ;  /* 0x000000050000780c */ /* 0x000fda0003f05270 */
[----:B------:R-:W-:Y:S05]  /*46f0*/  @!P0 BRA `(.L_x_1705) ;  /* 0x0000000000148947 */ /* 0x000fea0003800000 */
[----:B------:R-:W-:-:S13]  /*4700*/  ISETP.NE.AND P0, PT, R0, 0x6, PT ;  /* 0x000000060000780c */ /* 0x000fda0003f05270 */
[----:B------:R-:W-:Y:S05]  /*4710*/  @P0 BRA `(.L_x_1701) ;  /* 0x0000000800780947 */ /* 0x000fea0003800000 */
[----:B------:R0:W-:Y:S01]  /*4720*/  STG.E desc[UR36][R8.64], R4 ;  /* 0x0000000408007986 */ /* 0x0001e2000c101924 */
[----:B------:R-:W-:Y:S01]  /*4730*/  IMAD.MOV.U32 R19, RZ, RZ, R26 ;  /* 0x000000ffff137224 */ /* 0x000fe200078e001a */
[----:B------:R-:W-:Y:S06]  /*4740*/  BRA `(.L_x_1696) ;  /* 0x0000000c00107947 */ /* 0x000fec0003800000 */
.L_x_1705:
[----:B------:R-:W-:Y:S01]  /*4750*/  F2FP.F16.F32.PACK_AB R4, RZ, R4 ;  /* 0x00000004ff04723e */ /* 0x000fe200000000ff */
[----:B------:R-:W-:-:S04]  /*4760*/  IMAD.MOV.U32 R19, RZ, RZ, R26 ;  /* 0x000000ffff137224 */ /* 0x000fc800078e001a */
[----:B------:R0:W-:Y:S01]  /*4770*/  STG.E.U16 desc[UR36][R8.64], R4 ;  /* 0x0000000408007986 */ /* 0x0001e2000c101524 */
[----:B------:R-:W-:Y:S05]  /*4780*/  BRA `(.L_x_1696) ;  /* 0x0000000c00007947 */ /* 0x000fea0003800000 */
.L_x_1704:
[----:B------:R-:W-:-:S13]  /*4790*/  ISETP.NE.AND P0, PT, R0, 0x7, PT ;  /* 0x000000070000780c */ /* 0x000fda0003f05270 */
[----:B------:R-:W-:Y:S05]  /*47a0*/  @!P0 BRA `(.L_x_1706) ;  /* 0x0000000000348947 */ /* 0x000fea0003800000 */
[----:B------:R-:W-:-:S13]  /*47b0*/  ISETP.NE.AND P0, PT, R0, 0x8, PT ;  /* 0x000000080000780c */ /* 0x000fda0003f05270 */
[----:B------:R-:W-:Y:S05]  /*47c0*/  @!P0 BRA `(.L_x_1707) ;  /* 0x0000000000188947 */ /* 0x000fea0003800000 */
[----:B------:R-:W-:-:S13]  /*47d0*/  ISETP.NE.AND P0, PT, R0, 0x9, PT ;  /* 0x000000090000780c */ /* 0x000fda0003f05270 */
[----:B------:R-:W-:Y:S05]  /*47e0*/  @P0 BRA `(.L_x_1701) ;  /* 0x0000000800440947 */ /* 0x000fea0003800000 */
[----:B------:R-:W-:Y:S02]  /*47f0*/  IMAD.MOV.U32 R5, RZ, RZ, RZ ;  /* 0x000000ffff057224 */ /* 0x000fe400078e00ff */
[----:B------:R-:W-:-:S03]  /*4800*/  IMAD.MOV.U32 R19, RZ, RZ, R26 ;  /* 0x000000ffff137224 */ /* 0x000fc600078e001a */
[----:B------:R0:W-:Y:S01]  /*4810*/  STG.E.64 desc[UR36][R8.64], R4 ;  /* 0x0000000408007986 */ /* 0x0001e2000c101b24 */
[----:B------:R-:W-:Y:S05]  /*4820*/  BRA `(.L_x_1696) ;  /* 0x0000000800d87947 */ /* 0x000fea0003800000 */
.L_x_1707:
[----:B------:R-:W-:Y:S01]  /*4830*/  F2FP.F16.F32.PACK_AB R3, RZ, R4 ;  /* 0x00000004ff03723e */ /* 0x000fe200000000ff */
[----:B------:R-:W-:-:S03]  /*4840*/  IMAD.MOV.U32 R19, RZ, RZ, R26 ;  /* 0x000000ffff137224 */ /* 0x000fc600078e001a */
[----:B------:R-:W-:-:S05]  /*4850*/  PRMT R3, R3, 0x5410, RZ ;  /* 0x0000541003037816 */ /* 0x000fca00000000ff */
[----:B------:R0:W-:Y:S01]  /*4860*/  STG.E desc[UR36][R8.64], R3 ;  /* 0x0000000308007986 */ /* 0x0001e2000c101924 */
[----:B------:R-:W-:Y:S05]  /*4870*/  BRA `(.L_x_1696) ;  /* 0x0000000800c47947 */ /* 0x000fea0003800000 */
.L_x_1706:
[----:B------:R-:W-:Y:S01]  /*4880*/  FMUL.FTZ R4, R4, 1 ;  /* 0x3f80000004047820 */ /* 0x000fe20000410000 */
[----:B------:R-:W-:-:S05]  /*4890*/  IMAD.MOV.U32 R19, RZ, RZ, R26 ;  /* 0x000000ffff137224 */ /* 0x000fca00078e001a */
[----:B------:R-:W0:Y:S02]  /*48a0*/  F2F.F64.F32 R4, R4 ;  /* 0x0000000400047310 */ /* 0x000e240000201800 */
[----:B0-----:R0:W-:Y:S01]  /*48b0*/  STG.E.64 desc[UR36][R8.64], R4 ;  /* 0x0000000408007986 */ /* 0x0011e2000c101b24 */
[----:B------:R-:W-:Y:S05]  /*48c0*/  BRA `(.L_x_1696) ;  /* 0x0000000800b07947 */ /* 0x000fea0003800000 */
.L_x_1697:
        /* <DEDUP_REMOVED lines=8> */
[----:B------:R-:W-:Y:S01]  /*4950*/  FSETP.NEU.FTZ.AND P0, PT, R4, RZ, PT ;  /* 0x000000ff0400720b */ /* 0x000fe20003f1d000 */
[----:B------:R-:W-:-:S03]  /*4960*/  IMAD.MOV.U32 R19, RZ, RZ, R26 ;  /* 0x000000ffff137224 */ /* 0x000fc600078e001a */
[----:B------:R-:W-:-:S05]  /*4970*/  SEL R3, RZ, 0x1, !P0 ;  /* 0x00000001ff037807 */ /* 0x000fca0004000000 */
[----:B------:R0:W-:Y:S01]  /*4980*/  STG.E.U8 desc[UR36][R8.64], R3 ;  /* 0x0000000308007986 */ /* 0x0001e2000c101124 */
[----:B------:R-:W-:Y:S05]  /*4990*/  BRA `(.L_x_1696) ;  /* 0x00000008007c7947 */ /* 0x000fea0003800000 */
.L_x_1710:
[----:B------:R-:W-:Y:S01]  /*49a0*/  FMUL.FTZ R4, R4, 1 ;  /* 0x3f80000004047820 */ /* 0x000fe20000410000 */
[----:B------:R-:W-:Y:S01]  /*49b0*/  CS2R R6, SRZ ;  /* 0x0000000000067805 */ /* 0x000fe2000001ff00 */
[----:B------:R-:W-:-:S04]  /*49c0*/  IMAD.MOV.U32 R19, RZ, RZ, R26 ;  /* 0x000000ffff137224 */ /* 0x000fc800078e001a */
[----:B------:R-:W0:Y:S02]  /*49d0*/  F2F.F64.F32 R4, R4 ;  /* 0x0000000400047310 */ /* 0x000e240000201800 */
[----:B0-----:R0:W-:Y:S01]  /*49e0*/  STG.E.128 desc[UR36][R8.64], R4 ;  /* 0x0000000408007986 */ /* 0x0011e2000c101d24 */
[----:B------:R-:W-:Y:S05]  /*49f0*/  BRA `(.L_x_1696) ;  /* 0x0000000800647947 */ /* 0x000fea0003800000 */
.L_x_1709:
[----:B------:R-:W-:-:S13]  /*4a00*/  ISETP.NE.AND P0, PT, R0, 0xf, PT ;  /* 0x0000000f0000780c */ /* 0x000fda0003f05270 */
[----:B------:R-:W-:Y:S05]  /*4a10*/  @!P0 BRA `(.L_x_1711) ;  /* 0x0000000000a08947 */ /* 0x000fea0003800000 */
[----:B------:R-:W-:-:S13]  /*4a20*/  ISETP.NE.AND P0, PT, R0, 0x17, PT ;  /* 0x000000170000780c */ /* 0x000fda0003f05270 */
[----:B------:R-:W-:Y:S05]  /*4a30*/  @!P0 BRA `(.L_x_1712) ;  /* 0x00000000004c8947 */ /* 0x000fea0003800000 */
[----:B------:R-:W-:-:S13]  /*4a40*/  ISETP.NE.AND P0, PT, R0, 0x18, PT ;  /* 0x000000180000780c */ /* 0x000fda0003f05270 */
[----:B------:R-:W-:Y:S05]  /*4a50*/  @P0 BRA `(.L_x_1701) ;  /* 0x0000000400a80947 */ /* 0x000fea0003800000 */
[----:B------:R-:W-:Y:S01]  /*4a60*/  LOP3.LUT R6, R4, 0x7fffffff, RZ, 0xc0, !PT ;  /* 0x7fffffff04067812 */ /* 0x000fe200078ec0ff */
[----:B------:R-:W-:Y:S01]  /*4a70*/  BSSY.RECONVERGENT B0, `(.L_x_1713) ;  /* 0x000000b000007945 */ /* 0x000fe20003800200 */
[----:B------:R-:W-:Y:S01]  /*4a80*/  SHF.R.U32.HI R5, RZ, 0x18, R4 ;  /* 0x00000018ff057819 */ /* 0x000fe20000011604 */
[----:B------:R-:W-:Y:S01]  /*4a90*/  IMAD.MOV.U32 R0, RZ, RZ, 0x7f ;  /* 0x0000007fff007424 */ /* 0x000fe200078e00ff */
        /* <DEDUP_REMOVED lines=8> */
.L_x_1714:
[----:B------:R-:W-:Y:S05]  /*4b20*/  BSYNC.RECONVERGENT B0 ;  /* 0x0000000000007941 */ /* 0x000fea0003800200 */
.L_x_1713:
[----:B------:R-:W-:Y:S01]  /*4b30*/  LOP3.LUT R5, R0, 0x80, R5, 0xf8, !PT ;  /* 0x0000008000057812 */ /* 0x000fe200078ef805 */
[----:B------:R-:W-:-:S04]  /*4b40*/  IMAD.MOV.U32 R19, RZ, RZ, R26 ;  /* 0x000000ffff137224 */ /* 0x000fc800078e001a */
[----:B------:R0:W-:Y:S01]  /*4b50*/  STG.E.U8 desc[UR36][R8.64], R5 ;  /* 0x0000000508007986 */ /* 0x0001e2000c101124 */
[----:B------:R-:W-:Y:S05]  /*4b60*/  BRA `(.L_x_1696) ;  /* 0x0000000800087947 */ /* 0x000fea0003800000 */
.L_x_1712:
        /* <DEDUP_REMOVED lines=14> */
.L_x_1716:
[----:B------:R-:W-:Y:S05]  /*4c50*/  BSYNC.RECONVERGENT B0 ;  /* 0x0000000000007941 */ /* 0x000fea0003800200 */
.L_x_1715:
[----:B------:R-:W-:Y:S01]  /*4c60*/  LOP3.LUT R3, R0, 0x80, R7, 0xf8, !PT ;  /* 0x0000008000037812 */ /* 0x000fe200078ef807 */
[----:B------:R-:W-:-:S04]  /*4c70*/  IMAD.MOV.U32 R19, RZ, RZ, R26 ;  /* 0x000000ffff137224 */ /* 0x000fc800078e001a */
[----:B------:R0:W-:Y:S01]  /*4c80*/  STG.E.U8 desc[UR36][R8.64], R3 ;  /* 0x0000000308007986 */ /* 0x0001e2000c101124 */
[----:B------:R-:W-:Y:S05]  /*4c90*/  BRA `(.L_x_1696) ;  /* 0x0000000400bc7947 */ /* 0x000fea0003800000 */
.L_x_1711:
[----:B------:R-:W-:Y:S01]  /*4ca0*/  F2FP.BF16.F32.PACK_AB R4, RZ, R4 ;  /* 0x00000004ff04723e */ /* 0x000fe200000010ff */
[----:B------:R-:W-:-:S04]  /*4cb0*/  IMAD.MOV.U32 R19, RZ, RZ, R26 ;  /* 0x000000ffff137224 */ /* 0x000fc800078e001a */
[----:B------:R0:W-:Y:S01]  /*4cc0*/  STG.E.U16 desc[UR36][R8.64], R4 ;  /* 0x0000000408007986 */ /* 0x0001e2000c101524 */
[----:B------:R-:W-:Y:S05]  /*4cd0*/  BRA `(.L_x_1696) ;  /* 0x0000000400ac7947 */ /* 0x000fea0003800000 */
.L_x_1708:
        /* <DEDUP_REMOVED lines=8> */
[----:B------:R-:W0:Y:S01]  /*4d60*/  F2I.FTZ.U32.TRUNC.NTZ R3, R4 ;  /* 0x0000000400037305 */ /* 0x000e22000021f000 */
[----:B------:R-:W-:Y:S01]  /*4d70*/  IMAD.MOV.U32 R19, RZ, RZ, R26 ;  /* 0x000000ffff137224 */ /* 0x000fe200078e001a */
[----:B0-----:R0:W-:Y:S01]  /*4d80*/  STG.E.U16 desc[UR36][R8.64], R3 ;  /* 0x0000000308007986 */ /* 0x0011e2000c101524 */
[----:B------:R-:W-:Y:S05]  /*4d90*/  BRA `(.L_x_1696) ;  /* 0x00000004007c7947 */ /* 0x000fea0003800000 */
.L_x_1719:
        /* <DEDUP_REMOVED lines=12> */
.L_x_1722:
[----:B------:R-:W-:-:S04]  /*4e60*/  SHF.R.U32.HI R0, RZ, 0x14, R4 ;  /* 0x00000014ff007819 */ /* 0x000fc80000011604 */
[----:B------:R-:W-:-:S04]  /*4e70*/  LOP3.LUT R3, R0, 0x1, RZ, 0xc0, !PT ;  /* 0x0000000100037812 */ /* 0x000fc800078ec0ff */
[----:B------:R-:W-:-:S04]  /*4e80*/  IADD3 R0, PT, PT, R4, 0x487ffff, R3 ;  /* 0x0487ffff04007810 */ /* 0x000fc80007ffe003 */
[----:B------:R-:W-:-:S04]  /*4e90*/  SHF.R.U32.HI R0, RZ, 0x14, R0 ;  /* 0x00000014ff007819 */ /* 0x000fc80000011600 */
[----:B------:R-:W-:-:S07]  /*4ea0*/  LOP3.LUT R3, R0, 0xff, RZ, 0xc0, !PT ;  /* 0x000000ff00037812 */ /* 0x000fce00078ec0ff */
.L_x_1723:
[----:B------:R-:W-:-:S04]  /*4eb0*/  SHF.R.U32.HI R4, RZ, 0x18, R4 ;  /* 0x00000018ff047819 */ /* 0x000fc80000011604 */
[----:B------:R-:W-:-:S04]  /*4ec0*/  LOP3.LUT R3, R3, 0x80, R4, 0xf8, !PT ;  /* 0x0000008003037812 */ /* 0x000fc800078ef804 */
[----:B------:R-:W-:-:S07]  /*4ed0*/  PRMT R0, R3, 0x7610, R0 ;  /* 0x0000761003007816 */ /* 0x000fce0000000000 */
.L_x_1721:
[----:B------:R-:W-:Y:S05]  /*4ee0*/  BSYNC.RECONVERGENT B0 ;  /* 0x0000000000007941 */ /* 0x000fea0003800200 */
.L_x_1720:
[----:B------:R0:W-:Y:S01]  /*4ef0*/  STG.E.U8 desc[UR36][R8.64], R0 ;  /* 0x0000000008007986 */ /* 0x0001e2000c101124 */
[----:B------:R-:W-:Y:S01]  /*4f00*/  IMAD.MOV.U32 R19, RZ, RZ, R26 ;  /* 0x000000ffff137224 */ /* 0x000fe200078e001a */
[----:B------:R-:W-:Y:S06]  /*4f10*/  BRA `(.L_x_1696) ;  /* 0x00000004001c7947 */ /* 0x000fec0003800000 */
.L_x_1718:
        /* <DEDUP_REMOVED lines=12> */
.L_x_1726:
[----:B------:R-:W-:-:S04]  /*4fe0*/  SHF.R.U32.HI R0, RZ, 0x15, R4 ;  /* 0x00000015ff007819 */ /* 0x000fc80000011604 */
[----:B------:R-:W-:-:S04]  /*4ff0*/  LOP3.LUT R3, R0, 0x1, RZ, 0xc0, !PT ;  /* 0x0000000100037812 */ /* 0x000fc800078ec0ff */
[----:B------:R-:W-:-:S04]  /*5000*/  IADD3 R0, PT, PT, R4, 0x88fffff, R3 ;  /* 0x088fffff04007810 */ /* 0x000fc80007ffe003 */
[----:B------:R-:W-:-:S04]  /*5010*/  SHF.R.U32.HI R0, RZ, 0x15, R0 ;  /* 0x00000015ff007819 */ /* 0x000fc80000011600 */
[----:B------:R-:W-:-:S07]  /*5020*/  LOP3.LUT R3, R0, 0xff, RZ, 0xc0, !PT ;  /* 0x000000ff00037812 */ /* 0x000fce00078ec0ff */
.L_x_1727:
[----:B------:R-:W-:-:S04]  /*5030*/  SHF.R.U32.HI R4, RZ, 0x18, R4 ;  /* 0x00000018ff047819 */ /* 0x000fc80000011604 */
[----:B------:R-:W-:-:S04]  /*5040*/  LOP3.LUT R3, R3, 0x80, R4, 0xf8, !PT ;  /* 0x0000008003037812 */ /* 0x000fc800078ef804 */
[----:B------:R-:W-:-:S07]  /*5050*/  PRMT R0, R3, 0x7610, R0 ;  /* 0x0000761003007816 */ /* 0x000fce0000000000 */
.L_x_1725:
[----:B------:R-:W-:Y:S05]  /*5060*/  BSYNC.RECONVERGENT B0 ;  /* 0x0000000000007941 */ /* 0x000fea0003800200 */
.L_x_1724:
[----:B------:R0:W-:Y:S01]  /*5070*/  STG.E.U8 desc[UR36][R8.64], R0 ;  /* 0x0000000008007986 */ /* 0x0001e2000c101124 */
[----:B------:R-:W-:Y:S01]  /*5080*/  IMAD.MOV.U32 R19, RZ, RZ, R26 ;  /* 0x000000ffff137224 */ /* 0x000fe200078e001a */
[----:B------:R-:W-:Y:S06]  /*5090*/  BRA `(.L_x_1696) ;  /* 0x0000000000bc7947 */ /* 0x000fec0003800000 */
.L_x_1717:
[----:B------:R-:W-:-:S13]  /*50a0*/  ISETP.NE.AND P0, PT, R0, 0x1c, PT ;  /* 0x0000001c0000780c */ /* 0x000fda0003f05270 */
[----:B------:R-:W-:Y:S05]  /*50b0*/  @!P0 BRA `(.L_x_1728) ;  /* 0x0000000000a88947 */ /* 0x000fea0003800000 */
[----:B------:R-:W-:-:S13]  /*50c0*/  ISETP.NE.AND P0, PT, R0, 0x1d, PT ;  /* 0x0000001d0000780c */ /* 0x000fda0003f05270 */
[----:B------:R-:W-:Y:S05]  /*50d0*/  @!P0 BRA `(.L_x_1729) ;  /* 0x0000000000908947 */ /* 0x000fea0003800000 */
[----:B------:R-:W-:-:S13]  /*50e0*/  ISETP.NE.AND P0, PT, R0, 0x2c, PT ;  /* 0x0000002c0000780c */ /* 0x000fda0003f05270 */
[----:B------:R-:W-:Y:S05]  /*50f0*/  @!P0 BRA `(.L_x_1730) ;  /* 0x0000000000488947 */ /* 0x000fea0003800000 */
.L_x_1701:
[----:B------:R-:W-:Y:S01]  /*5100*/  MOV R14, 0x0 ;  /* 0x00000000000e7802 */ /* 0x000fe20000000f00 */
[----:B------:R-:W0:Y:S01]  /*5110*/  LDCU.64 UR6, c[0x4][0x158] ;  /* 0x01002b00ff0677ac */ /* 0x000e220008000a00 */
[----:B------:R-:W-:Y:S02]  /*5120*/  IMAD.MOV.U32 R8, RZ, RZ, 0x65 ;  /* 0x00000065ff087424 */ /* 0x000fe400078e00ff */
[----:B------:R-:W-:Y:S01]  /*5130*/  IMAD.MOV.U32 R12, RZ, RZ, 0x1 ;  /* 0x00000001ff0c7424 */ /* 0x000fe200078e00ff */
[----:B------:R-:W1:Y:S01]  /*5140*/  LDCU.64 UR8, c[0x4][0x160] ;  /* 0x01002c00ff0877ac */ /* 0x000e620008000a00 */
[----:B------:R-:W2:Y:S01]  /*5150*/  LDC.64 R14, c[0x4][R14] ;  /* 0x010000000e0e7b82 */ /* 0x000ea20000000a00 */
[----:B------:R-:W-:Y:S01]  /*5160*/  IMAD.MOV.U32 R13, RZ, RZ, RZ ;  /* 0x000000ffff0d7224 */ /* 0x000fe200078e00ff */
[----:B------:R-:W4:Y:S01]  /*5170*/  LDCU.64 UR4, c[0x4][0x50] ;  /* 0x01000a00ff0477ac */ /* 0x000f220008000a00 */
[----:B0-----:R-:W-:Y:S02]  /*5180*/  IMAD.U32 R4, RZ, RZ, UR6 ;  /* 0x00000006ff047e24 */ /* 0x001fe4000f8e00ff */
[----:B------:R-:W-:-:S02]  /*5190*/  IMAD.U32 R5, RZ, RZ, UR7 ;  /* 0x00000007ff057e24 */ /* 0x000fc4000f8e00ff */
[----:B-1----:R-:W-:Y:S02]  /*51a0*/  IMAD.U32 R6, RZ, RZ, UR8 ;  /* 0x00000008ff067e24 */ /* 0x002fe4000f8e00ff */
[----:B------:R-:W-:Y:S02]  /*51b0*/  IMAD.U32 R7, RZ, RZ, UR9 ;  /* 0x00000009ff077e24 */ /* 0x000fe4000f8e00ff */
[----:B----4-:R-:W-:Y:S02]  /*51c0*/  IMAD.U32 R10, RZ, RZ, UR4 ;  /* 0x00000004ff0a7e24 */ /* 0x010fe4000f8e00ff */
[----:B------:R-:W-:-:S07]  /*51d0*/  IMAD.U32 R11, RZ, RZ, UR5 ;  /* 0x00000005ff0b7e24 */ /* 0x000fce000f8e00ff */
[----:B------:R-:W-:-:S07]  /*51e0*/  LEPC R20, `(.L_x_1731) ;  /* 0x000000001014794e */ /* 0x000fce0000000000 */
[----:B--23-5:R-:W-:Y:S05]  /*51f0*/  CALL.ABS.NOINC R14 ;  /* 0x000000000e007343 */ /* 0x02cfea0003c00000 */
.L_x_1731:
[----:B------:R-:W-:Y:S01]  /*5200*/  IMAD.MOV.U32 R19, RZ, RZ, R26 ;  /* 0x000000ffff137224 */ /* 0x000fe200078e001a */
[----:B------:R-:W-:Y:S06]  /*5210*/  BRA `(.L_x_1696) ;  /* 0x00000000005c7947 */ /* 0x000fec0003800000 */
.L_x_1730:
[----:B------:R-:W-:Y:S01]  /*5220*/  SHF.R.U32.HI R5, RZ, 0x17, R4 ;  /* 0x00000017ff057819 */ /* 0x000fe20000011604 */
[----:B------:R-:W-:-:S03]  /*5230*/  IMAD.MOV.U32 R19, RZ, RZ, R26 ;  /* 0x000000ffff137224 */ /* 0x000fc600078e001a */
        /* <DEDUP_REMOVED lines=14> */
.L_x_1729:
[----:B------:R-:W0:Y:S01]  /*5320*/  F2I.U64.TRUNC R4, R4 ;  /* 0x0000000400047311 */ /* 0x000e22000020d800 */
[----:B------:R-:W-:Y:S01]  /*5330*/  IMAD.MOV.U32 R19, RZ, RZ, R26 ;  /* 0x000000ffff137224 */ /* 0x000fe200078e001a */
[----:B0-----:R0:W-:Y:S01]  /*5340*/  STG.E.64 desc[UR36][R8.64], R4 ;  /* 0x0000000408007986 */ /* 0x0011e2000c101b24 */
[----:B------:R-:W-:Y:S05]  /*5350*/  BRA `(.L_x_1696) ;  /* 0x00000000000c7947 */ /* 0x000fea0003800000 */
.L_x_1728:
[----:B------:R-:W0:Y:S01]  /*5360*/  F2I.FTZ.U32.TRUNC.NTZ R3, R4 ;  /* 0x0000000400037305 */ /* 0x000e22000021f000 */
[----:B------:R-:W-:Y:S01]  /*5370*/  IMAD.MOV.U32 R19, RZ, RZ, R26 ;  /* 0x000000ffff137224 */ /* 0x000fe200078e001a */
[----:B0-----:R0:W-:Y:S06]  /*5380*/  STG.E desc[UR36][R8.64], R3 ;  /* 0x0000000308007986 */ /* 0x0011ec000c101924 */
.L_x_1696:
[----:B------:R-:W-:Y:S05]  /*5390*/  BSYNC.RECONVERGENT B6 ;  /* 0x0000000000067941 */ /* 0x000fea0003800200 */
.L_x_1695:
[----:B------:R-:W-:Y:S01]  /*53a0*/  ISETP.GE.AND P0, PT, R19, R17, PT ;  /* 0x000000111300720c */ /* 0x000fe20003f06270 */
[----:B------:R-:W-:-:S12]  /*53b0*/  BSSY.RECONVERGENT B6, `(.L_x_1732) ;  /* 0x00001cc000067945 */ /* 0x000fd80003800200 */
[----:B------:R-:W-:Y:S05]  /*53c0*/  @P0 BRA `(.L_x_1733) ;  /* 0x0000001c00280947 */ /* 0x000fea0003800000 */
[----:B------:R-:W3:Y:S01]  /*53d0*/  LDCU UR4, c[0x0][0x3a8] ;  /* 0x00007500ff0477ac */ /* 0x000ee20008000800 */
[----:B0-2-4-:R-:W0:Y:S01]  /*53e0*/  LDC.64 R8, c[0x0][0x388] ;  /* 0x0000e200ff087b82 */ /* 0x015e220000000a00 */
[----:B------:R-:W-:Y:S01]  /*53f0*/  IMAD R0, R2, 0x200, R19 ;  /* 0x0000020002007824 */ /* 0x000fe200078e0213 */
[----:B-1----:R-:W-:-:S03]  /*5400*/  PRMT R4, R16, 0x9910, RZ ;  /* 0x0000991010047816 */ /* 0x002fc600000000ff */
[----:B---3--:R-:W-:Y:S02]  /*5410*/  IMAD R3, R0, UR4, RZ ;  /* 0x0000000400037c24 */ /* 0x008fe4000f8e02ff */
        /* <DEDUP_REMOVED lines=13> */
[----:B-----5:R-:W0:Y:S02]  /*54f0*/  F2I.FTZ.TRUNC.NTZ R3, R22 ;  /* 0x0000001600037305 */ /* 0x020e24000021f100 */
[----:B0-----:R1:W-:Y:S01]  /*5500*/  STG.E.U8 desc[UR36][R8.64], R3 ;  /* 0x0000000308007986 */ /* 0x0013e2000c101124 */
[----:B------:R-:W-:Y:S05]  /*5510*/  BRA `(.L_x_1739) ;  /* 0x0000000c00387947 */ /* 0x000fea0003800000 */
.L_x_1737:
[----:B-----5:R-:W0:Y:S02]  /*5520*/  F2I.S64.TRUNC R22, R22 ;  /* 0x0000001600167311 */ /* 0x020e24000020d900 */
[----:B0-----:R-:W-:-:S05]  /*5530*/  IMAD.MOV.U32 R3, RZ, RZ, R22 ;  /* 0x000000ffff037224 */ /* 0x001fca00078e0016 */
[----:B------:R0:W-:Y:S01]  /*5540*/  STG.E.U8 desc[UR36][R8.64], R3 ;  /* 0x0000000308007986 */ /* 0x0001e2000c101124 */
[----:B------:R-:W-:Y:S05]  /*5550*/  BRA `(.L_x_1739) ;  /* 0x0000000c00287947 */ /* 0x000fea0003800000 */
.L_x_1736:
[----:B------:R-:W-:-:S13]  /*5560*/  ISETP.NE.AND P0, PT, R0, 0x2, PT ;  /* 0x000000020000780c */ /* 0x000fda0003f05270 */
[----:B------:R-:W-:Y:S05]  /*5570*/  @!P0 BRA `(.L_x_1740) ;  /* 0x0000000000288947 */ /* 0x000fea0003800000 */
[----:B------:R-:W-:-:S13]  /*5580*/  ISETP.NE.AND P0, PT, R0, 0x3, PT ;  /* 0x000000030000780c */ /* 0x000fda0003f05270 */
[----:B------:R-:W-:Y:S05]  /*5590*/  @!P0 BRA `(.L_x_1741) ;  /* 0x0000000000148947 */ /* 0x000fea0003800000 */
[----:B------:R-:W-:-:S13]  /*55a0*/  ISETP.NE.AND P0, PT, R0, 0x4, PT ;  /* 0x000000040000780c */ /* 0x000fda0003f05270 */
[----:B------:R-:W-:Y:S05]  /*55b0*/  @P0 BRA `(.L_x_1738) ;  /* 0x0000000800380947 */ /* 0x000fea0003800000 */
[----:B-----5:R-:W0:Y:S02]  /*55c0*/  F2I.S64.TRUNC R22, R22 ;  /* 0x0000001600167311 */ /* 0x020e24000020d900 */
[----:B0-----:R4:W-:Y:S01]  /*55d0*/  STG.E.64 desc[UR36][R8.64], R22 ;  /* 0x0000001608007986 */ /* 0x0019e2000c101b24 */
[----:B------:R-:W-:Y:S05]  /*55e0*/  BRA `(.L_x_1739) ;  /* 0x0000000c00047947 */ /* 0x000fea0003800000 */
.L_x_1741:
[----:B-----5:R-:W0:Y:S02]  /*55f0*/  F2I.FTZ.TRUNC.NTZ R3, R22 ;  /* 0x0000001600037305 */ /* 0x020e24000021f100 */
[----:B0-----:R3:W-:Y:S01]  /*5600*/  STG.E desc[UR36][R8.64], R3 ;  /* 0x0000000308007986 */ /* 0x0017e2000c101924 */
[----:B------:R-:W-:Y:S05]  /*5610*/  BRA `(.L_x_1739) ;  /* 0x0000000800f87947 */ /* 0x000fea0003800000 */
.L_x_1740:
[----:B-----5:R-:W0:Y:S02]  /*5620*/  F2I.FTZ.TRUNC.NTZ R3, R22 ;  /* 0x0000001600037305 */ /* 0x020e24000021f100 */
[----:B0-----:R2:W-:Y:S01]  /*5630*/  STG.E.U16 desc[UR36][R8.64], R3 ;  /* 0x0000000308007986 */ /* 0x0015e2000c101524 */
[----:B------:R-:W-:Y:S05]  /*5640*/  BRA `(.L_x_1739) ;  /* 0x0000000800ec7947 */ /* 0x000fea0003800000 */
.L_x_1735:
[----:B------:R-:W-:-:S13]  /*5650*/  ISETP.GT.AND P0, PT, R0, 0x6, PT ;  /* 0x000000060000780c */ /* 0x000fda0003f04270 */
[----:B------:R-:W-:Y:S05]  /*5660*/  @P0 BRA `(.L_x_1742) ;  /* 0x0000000000240947 */ /* 0x000fea0003800000 */
[----:B------:R-:W-:-:S13]  /*5670*/  ISETP.NE.AND P0, PT, R0, 0x5, PT ;  /* 0x000000050000780c */ /* 0x000fda0003f05270 */
[----:B------:R-:W-:Y:S05]  /*5680*/  @!P0 BRA `(.L_x_1743) ;  /* 0x0000000000108947 */ /* 0x000fea0003800000 */
[----:B------:R-:W-:-:S13]  /*5690*/  ISETP.NE.AND P0, PT, R0, 0x6, PT ;  /* 0x000000060000780c */ /* 0x000fda0003f05270 */
[----:B------:R-:W-:Y:S05]  /*56a0*/  @P0 BRA `(.L_x_1738) ;  /* 0x0000000400fc0947 */ /* 0x000fea0003800000 */
[----:B-----5:R0:W-:Y:S01]  /*56b0*/  STG.E desc[UR36][R8.64], R22 ;  /* 0x0000001608007986 */ /* 0x0201e2000c101924 */
[----:B------:R-:W-:Y:S05]  /*56c0*/  BRA `(.L_x_1739) ;  /* 0x0000000800cc7947 */ /* 0x000fea0003800000 */
.L_x_1743:
[----:B-----5:R-:W-:-:S05]  /*56d0*/  F2FP.F16.F32.PACK_AB R22, RZ, R22 ;  /* 0x00000016ff16723e */ /* 0x020fca00000000ff */
[----:B------:R0:W-:Y:S01]  /*56e0*/  STG.E.U16 desc[UR36][R8.64], R22 ;  /* 0x0000001608007986 */ /* 0x0001e2000c101524 */
[----:B------:R-:W-:Y:S05]  /*56f0*/  BRA `(.L_x_1739) ;  /* 0x0000000800c07947 */ /* 0x000fea0003800000 */
.L_x_1742:
[----:B------:R-:W-:-:S13]  /*5700*/  ISETP.NE.AND P0, PT, R0, 0x7, PT ;  /* 0x000000070000780c */ /* 0x000fda0003f05270 */
[----:B------:R-:W-:Y:S05]  /*5710*/  @!P0 BRA `(.L_x_1744) ;  /* 0x00000000002c8947 */ /* 0x000fea0003800000 */
[----:B------:R-:W-:-:S13]  /*5720*/  ISETP.NE.AND P0, PT, R0, 0x8, PT ;  /* 0x000000080000780c */ /* 0x000fda0003f05270 */
[----:B------:R-:W-:Y:S05]  /*5730*/  @!P0 BRA `(.L_x_1745) ;  /* 0x0000000000148947 */ /* 0x000fea0003800000 */
[----:B------:R-:W-:-:S13]  /*5740*/  ISETP.NE.AND P0, PT, R0, 0x9, PT ;  /* 0x000000090000780c */ /* 0x000fda0003f05270 */
[----:B------:R-:W-:Y:S05]  /*5750*/  @P0 BRA `(.L_x_1738) ;  /* 0x0000000400d00947 */ /* 0x000fea0003800000 */
[----:B-----5:R-:W-:-:S05]  /*5760*/  IMAD.MOV.U32 R23, RZ, RZ, RZ ;  /* 0x000000ffff177224 */ /* 0x020fca00078e00ff */
[----:B------:R0:W-:Y:S01]  /*5770*/  STG.E.64 desc[UR36][R8.64], R22 ;  /* 0x0000001608007986 */ /* 0x0001e2000c101b24 */
[----:B------:R-:W-:Y:S05]  /*5780*/  BRA `(.L_x_1739) ;  /* 0x00000008009c7947 */ /* 0x000fea0003800000 */
.L_x_1745:
[----:B-----5:R-:W-:-:S04]  /*5790*/  F2FP.F16.F32.PACK_AB R3, RZ, R22 ;  /* 0x00000016ff03723e */ /* 0x020fc800000000ff */
[----:B------:R-:W-:-:S05]  /*57a0*/  PRMT R3, R3, 0x5410, RZ ;  /* 0x0000541003037816 */ /* 0x000fca00000000ff */
[----:B------:R0:W-:Y:S01]  /*57b0*/  STG.E desc[UR36][R8.64], R3 ;  /* 0x0000000308007986 */ /* 0x0001e2000c101924 */
[----:B------:R-:W-:Y:S05]  /*57c0*/  BRA `(.L_x_1739) ;  /* 0x00000008008c7947 */ /* 0x000fea0003800000 */
.L_x_1744:
[----:B-----5:R-:W-:-:S06]  /*57d0*/  FMUL.FTZ R4, R22, 1 ;  /* 0x3f80000016047820 */ /* 0x020fcc0000410000 */
[----:B------:R-:W0:Y:S02]  /*57e0*/  F2F.F64.F32 R4, R4 ;  /* 0x0000000400047310 */ /* 0x000e240000201800 */
[----:B0-----:R0:W-:Y:S01]  /*57f0*/  STG.E.64 desc[UR36][R8.64], R4 ;  /* 0x0000000408007986 */ /* 0x0011e2000c101b24 */
[----:B------:R-:W-:Y:S05]  /*5800*/  BRA `(.L_x_1739) ;  /* 0x00000008007c7947 */ /* 0x000fea0003800000 */
.L_x_1734:
        /* <DEDUP_REMOVED lines=10> */
[----:B-----5:R-:W0:Y:S02]  /*58b0*/  F2I.FTZ.U32.TRUNC.NTZ R3, R22 ;  /* 0x0000001600037305 */ /* 0x020e24000021f000 */
[----:B0-----:R0:W-:Y:S01]  /*58c0*/  STG.E.U16 desc[UR36][R8.64], R3 ;  /* 0x0000000308007986 */ /* 0x0011e2000c101524 */
[----:B------:R-:W-:Y:S05]  /*58d0*/  BRA `(.L_x_1739) ;  /* 0x0000000800487947 */ /* 0x000fea0003800000 */
.L_x_1749:
[----:B-----5:R-:W-:Y:S01]  /*58e0*/  LOP3.LUT R5, R22, 0x7fffffff, RZ, 0xc0, !PT ;  /* 0x7fffffff16057812 */ /* 0x020fe200078ec0ff */
        /* <DEDUP_REMOVED lines=15> */
.L_x_1752:
[----:B------:R-:W-:-:S04]  /*59e0*/  SHF.R.U32.HI R22, RZ, 0x18, R22 ;  /* 0x00000018ff167819 */ /* 0x000fc80000011616 */
[----:B------:R-:W-:-:S04]  /*59f0*/  LOP3.LUT R3, R3, 0x80, R22, 0xf8, !PT ;  /* 0x0000008003037812 */ /* 0x000fc800078ef816 */
[----:B------:R-:W-:-:S07]  /*5a00*/  PRMT R4, R3, 0x7610, R4 ;  /* 0x0000761003047816 */ /* 0x000fce0000000004 */
.L_x_1751:
[----:B------:R-:W-:Y:S05]  /*5a10*/  BSYNC.RECONVERGENT B0 ;  /* 0x0000000000007941 */ /* 0x000fea0003800200 */
.L_x_1750:
[----:B------:R0:W-:Y:S01]  /*5a20*/  STG.E.U8 desc[UR36][R8.64], R4 ;  /* 0x0000000408007986 */ /* 0x0001e2000c101124 */
[----:B------:R-:W-:Y:S05]  /*5a30*/  BRA `(.L_x_1739) ;  /* 0x0000000400f07947 */ /* 0x000fea0003800000 */
.L_x_1748:
        /* <DEDUP_REMOVED lines=16> */
.L_x_1755:
[----:B------:R-:W-:-:S04]  /*5b40*/  SHF.R.U32.HI R22, RZ, 0x18, R22 ;  /* 0x00000018ff167819 */ /* 0x000fc80000011616 */
[----:B------:R-:W-:-:S04]  /*5b50*/  LOP3.LUT R3, R3, 0x80, R22, 0xf8, !PT ;  /* 0x0000008003037812 */ /* 0x000fc800078ef816 */
[----:B------:R-:W-:-:S07]  /*5b60*/  PRMT R4, R3, 0x7610, R4 ;  /* 0x0000761003047816 */ /* 0x000fce0000000004 */
.L_x_1754:
[----:B------:R-:W-:Y:S05]  /*5b70*/  BSYNC.RECONVERGENT B0 ;  /* 0x0000000000007941 */ /* 0x000fea0003800200 */
.L_x_1753:
[----:B------:R0:W-:Y:S01]  /*5b80*/  STG.E.U8 desc[UR36][R8.64], R4 ;  /* 0x0000000408007986 */ /* 0x0001e2000c101124 */
[----:B------:R-:W-:Y:S05]  /*5b90*/  BRA `(.L_x_1739) ;  /* 0x0000000400987947 */ /* 0x000fea0003800000 */
.L_x_1747:
[----:B------:R-:W-:-:S13]  /*5ba0*/  ISETP.NE.AND P0, PT, R0, 0x1c, PT ;  /* 0x0000001c0000780c */ /* 0x000fda0003f05270 */
[----:B------:R-:W-:Y:S05]  /*5bb0*/  @!P0 BRA `(.L_x_1756) ;  /* 0x0000000000588947 */ /* 0x000fea0003800000 */
[----:B------:R-:W-:-:S13]  /*5bc0*/  ISETP.NE.AND P0, PT, R0, 0x1d, PT ;  /* 0x0000001d0000780c */ /* 0x000fda0003f05270 */
[----:B------:R-:W-:Y:S05]  /*5bd0*/  @!P0 BRA `(.L_x_1757) ;  /* 0x0000000000448947 */ /* 0x000fea0003800000 */
[----:B------:R-:W-:-:S13]  /*5be0*/  ISETP.NE.AND P0, PT, R0, 0x2c, PT ;  /* 0x0000002c0000780c */ /* 0x000fda0003f05270 */
[----:B------:R-:W-:Y:S05]  /*5bf0*/  @P0 BRA `(.L_x_1738) ;  /* 0x0000000000a80947 */ /* 0x000fea0003800000 */
[----:B-----5:R-:W-:-:S04]  /*5c00*/  SHF.R.U32.HI R4, RZ, 0x17, R22 ;  /* 0x00000017ff047819 */ /* 0x020fc80000011616 */
        /* <DEDUP_REMOVED lines=14> */
.L_x_1757:
[----:B-----5:R-:W0:Y:S02]  /*5cf0*/  F2I.U64.TRUNC R22, R22 ;  /* 0x0000001600167311 */ /* 0x020e24000020d800 */
[----:B0-----:R0:W-:Y:S01]  /*5d00*/  STG.E.64 desc[UR36][R8.64], R22 ;  /* 0x0000001608007986 */ /* 0x0011e2000c101b24 */
[----:B------:R-:W-:Y:S05]  /*5d10*/  BRA `(.L_x_1739) ;  /* 0x0000000400387947 */ /* 0x000fea0003800000 */
.L_x_1756:
[----:B-----5:R-:W0:Y:S02]  /*5d20*/  F2I.FTZ.U32.TRUNC.NTZ R3, R22 ;  /* 0x0000001600037305 */ /* 0x020e24000021f000 */
[----:B0-----:R0:W-:Y:S01]  /*5d30*/  STG.E desc[UR36][R8.64], R3 ;  /* 0x0000000308007986 */ /* 0x0011e2000c101924 */
[----:B------:R-:W-:Y:S05]  /*5d40*/  BRA `(.L_x_1739) ;  /* 0x00000004002c7947 */ /* 0x000fea0003800000 */
.L_x_1746:
[----:B------:R-:W-:-:S13]  /*5d50*/  ISETP.GT.AND P0, PT, R0, 0xe, PT ;  /* 0x0000000e0000780c */ /* 0x000fda0003f04270 */
[----:B------:R-:W-:Y:S05]  /*5d60*/  @P0 BRA `(.L_x_1758) ;  /* 0x0000000000340947 */ /* 0x000fea0003800000 */
[----:B------:R-:W-:-:S13]  /*5d70*/  ISETP.NE.AND P0, PT, R0, 0xa, PT ;  /* 0x0000000a0000780c */ /* 0x000fda0003f05270 */
[----:B------:R-:W-:Y:S05]  /*5d80*/  @!P0 BRA `(.L_x_1759) ;  /* 0x0000000000188947 */ /* 0x000fea0003800000 */
[----:B------:R-:W-:-:S13]  /*5d90*/  ISETP.NE.AND P0, PT, R0, 0xb, PT ;  /* 0x0000000b0000780c */ /* 0x000fda0003f05270 */
[----:B------:R-:W-:Y:S05]  /*5da0*/  @P0 BRA `(.L_x_1738) ;  /* 0x00000000003c0947 */ /* 0x000fea0003800000 */
[----:B-----5:R-:W-:-:S04]  /*5db0*/  FSETP.NEU.FTZ.AND P0, PT, R22, RZ, PT ;  /* 0x000000ff1600720b */ /* 0x020fc80003f1d000 */
[----:B------:R-:W-:-:S05]  /*5dc0*/  SEL R3, RZ, 0x1, !P0 ;  /* 0x00000001ff037807 */ /* 0x000fca0004000000 */
[----:B------:R0:W-:Y:S01]  /*5dd0*/  STG.E.U8 desc[UR36][R8.64], R3 ;  /* 0x0000000308007986 */ /* 0x0001e2000c101124 */
[----:B------:R-:W-:Y:S05]  /*5de0*/  BRA `(.L_x_1739) ;  /* 0x0000000400047947 */ /* 0x000fea0003800000 */
.L_x_1759:
[----:B-----5:R-:W-:Y:S01]  /*5df0*/  FMUL.FTZ R4, R22, 1 ;  /* 0x3f80000016047820 */ /* 0x020fe20000410000 */
[----:B------:R-:W-:-:S05]  /*5e00*/  CS2R R6, SRZ ;  /* 0x0000000000067805 */ /* 0x000fca000001ff00 */
[----:B------:R-:W0:Y:S02]  /*5e10*/  F2F.F64.F32 R4, R4 ;  /* 0x0000000400047310 */ /* 0x000e240000201800 */
[----:B0-----:R0:W-:Y:S01]  /*5e20*/  STG.E.128 desc[UR36][R8.64], R4 ;  /* 0x0000000408007986 */ /* 0x0011e2000c101d24 */
[----:B------:R-:W-:Y:S05]  /*5e30*/  BRA `(.L_x_1739) ;  /* 0x0000000000f07947 */ /* 0x000fea0003800000 */
.L_x_1758:
[----:B------:R-:W-:-:S13]  /*5e40*/  ISETP.NE.AND P0, PT, R0, 0xf, PT ;  /* 0x0000000f0000780c */ /* 0x000fda0003f05270 */
[----:B------:R-:W-:Y:S05]  /*5e50*/  @!P0 BRA `(.L_x_1760) ;  /* 0x0000000000e08947 */ /* 0x000fea0003800000 */
[----:B------:R-:W-:-:S13]  /*5e60*/  ISETP.NE.AND P0, PT, R0, 0x17, PT ;  /* 0x000000170000780c */ /* 0x000fda0003f05270 */
[----:B------:R-:W-:Y:S05]  /*5e70*/  @!P0 BRA `(.L_x_1761) ;  /* 0x00000000008c8947 */ /* 0x000fea0003800000 */
[----:B------:R-:W-:-:S13]  /*5e80*/  ISETP.NE.AND P0, PT, R0, 0x18, PT ;  /* 0x000000180000780c */ /* 0x000fda0003f05270 */
[----:B------:R-:W-:Y:S05]  /*5e90*/  @!P0 BRA `(.L_x_1762) ;  /* 0x0000000000448947 */ /* 0x000fea0003800000 */
.L_x_1738:
        /* <DEDUP_REMOVED lines=16> */
.L_x_1763:
[----:B------:R-:W-:Y:S05]  /*5fa0*/  BRA `(.L_x_1739) ;  /* 0x0000000000947947 */ /* 0x000fea0003800000 */
.L_x_1762:
[----:B-----5:R-:W-:Y:S01]  /*5fb0*/  LOP3.LUT R4, R22, 0x7fffffff, RZ, 0xc0, !PT ;  /* 0x7fffffff16047812 */ /* 0x020fe200078ec0ff */
        /* <DEDUP_REMOVED lines=11> */
.L_x_1765:
[----:B------:R-:W-:Y:S05]  /*6070*/  BSYNC.RECONVERGENT B0 ;  /* 0x0000000000007941 */ /* 0x000fea0003800200 */
.L_x_1764:
[----:B------:R-:W-:-:S05]  /*6080*/  LOP3.LUT R3, R0, 0x80, R5, 0xf8, !PT ;  /* 0x0000008000037812 */ /* 0x000fca00078ef805 */
[----:B------:R0:W-:Y:S01]  /*6090*/  STG.E.U8 desc[UR36][R8.64], R3 ;  /* 0x0000000308007986 */ /* 0x0001e2000c101124 */
[----:B------:R-:W-:Y:S05]  /*60a0*/  BRA `(.L_x_1739) ;  /* 0x0000000000547947 */ /* 0x000fea0003800000 */
.L_x_1761:
[----:B-----5:R-:W-:Y:S01]  /*60b0*/  LOP3.LUT R4, R22, 0x7fffffff, RZ, 0xc0, !PT ;  /* 0x7fffffff16047812 */ /* 0x020fe200078ec0ff */
        /* <DEDUP_REMOVED lines=10> */
.L_x_1767:
[----:B------:R-:W-:Y:S01]  /*6160*/  IMAD.MOV.U32 R0, RZ, RZ, 0x7f ;  /* 0x0000007fff007424 */ /* 0x000fe200078e00ff */
[----:B------:R-:W-:-:S04]  /*6170*/  ISETP.GT.U32.AND P0, PT, R4, 0x7f800000, PT ;  /* 0x7f8000000400780c */ /* 0x000fc80003f04070 */
[----:B------:R-:W-:-:S09]  /*6180*/  SEL R0, R0, 0x7c, P0 ;  /* 0x0000007c00007807 */ /* 0x000fd20000000000 */
.L_x_1768:
[----:B------:R-:W-:Y:S05]  /*6190*/  BSYNC.RECONVERGENT B0 ;  /* 0x0000000000007941 */ /* 0x000fea0003800200 */
.L_x_1766:
[----:B------:R-:W-:-:S04]  /*61a0*/  SHF.R.U32.HI R3, RZ, 0x18, R22 ;  /* 0x00000018ff037819 */ /* 0x000fc80000011616 */
[----:B------:R-:W-:-:S05]  /*61b0*/  LOP3.LUT R3, R0, 0x80, R3, 0xf8, !PT ;  /* 0x0000008000037812 */ /* 0x000fca00078ef803 */
[----:B------:R0:W-:Y:S01]  /*61c0*/  STG.E.U8 desc[UR36][R8.64], R3 ;  /* 0x0000000308007986 */ /* 0x0001e2000c101124 */
[----:B------:R-:W-:Y:S05]  /*61d0*/  BRA `(.L_x_1739) ;  /* 0x0000000000087947 */ /* 0x000fea0003800000 */
.L_x_1760:
[----:B-----5:R-:W-:-:S05]  /*61e0*/  F2FP.BF16.F32.PACK_AB R22, RZ, R22 ;  /* 0x00000016ff16723e */ /* 0x020fca00000010ff */
[----:B------:R0:W-:Y:S02]  /*61f0*/  STG.E.U16 desc[UR36][R8.64], R22 ;  /* 0x0000001608007986 */ /* 0x0001e4000c101524 */
.L_x_1739:
        /* <DEDUP_REMOVED lines=21> */
[----:B------:R-:W0:Y:S02]  /*6350*/  F2I.FTZ.TRUNC.NTZ R3, R24 ;  /* 0x0000001800037305 */ /* 0x000e24000021f100 */
[----:B0-----:R0:W-:Y:S01]  /*6360*/  STG.E.U8 desc[UR36][R8.64], R3 ;  /* 0x0000000308007986 */ /* 0x0011e2000c101124 */
[----:B------:R-:W-:Y:S05]  /*6370*/  BRA `(.L_x_1774) ;  /* 0x0000000c00387947 */ /* 0x000fea0003800000 */
.L_x_1772:
[----:B------:R-:W0:Y:S02]  /*6380*/  F2I.S64.TRUNC R24, R24 ;  /* 0x0000001800187311 */ /* 0x000e24000020d900 */
[----:B0-----:R-:W-:-:S05]  /*6390*/  IMAD.MOV.U32 R3, RZ, RZ, R24 ;  /* 0x000000ffff037224 */ /* 0x001fca00078e0018 */
[----:B------:R0:W-:Y:S01]  /*63a0*/  STG.E.U8 desc[UR36][R8.64], R3 ;  /* 0x0000000308007986 */ /* 0x0001e2000c101124 */
[----:B------:R-:W-:Y:S05]  /*63b0*/  BRA `(.L_x_1774) ;  /* 0x0000000c00287947 */ /* 0x000fea0003800000 */
.L_x_1771:
[----:B------:R-:W-:-:S13]  /*63c0*/  ISETP.NE.AND P0, PT, R0, 0x2, PT ;  /* 0x000000020000780c */ /* 0x000fda0003f05270 */
[----:B------:R-:W-:Y:S05]  /*63d0*/  @!P0 BRA `(.L_x_1775) ;  /* 0x0000000000288947 */ /* 0x000fea0003800000 */
[----:B------:R-:W-:-:S13]  /*63e0*/  ISETP.NE.AND P0, PT, R0, 0x3, PT ;  /* 0x000000030000780c */ /* 0x000fda0003f05270 */
[----:B------:R-:W-:Y:S05]  /*63f0*/  @!P0 BRA `(.L_x_1776) ;  /* 0x0000000000148947 */ /* 0x000fea0003800000 */
[----:B------:R-:W-:-:S13]  /*6400*/  ISETP.NE.AND P0, PT, R0, 0x4, PT ;  /* 0x000000040000780c */ /* 0x000fda0003f05270 */
[----:B------:R-:W-:Y:S05]  /*6410*/  @P0 BRA `(.L_x_1773) ;  /* 0x0000000800380947 */ /* 0x000fea0003800000 */
[----:B------:R-:W0:Y:S02]  /*6420*/  F2I.S64.TRUNC R24, R24 ;  /* 0x0000001800187311 */ /* 0x000e24000020d900 */
[----:B0-----:R0:W-:Y:S01]  /*6430*/  STG.E.64 desc[UR36][R8.64], R24 ;  /* 0x0000001808007986 */ /* 0x0011e2000c101b24 */
[----:B------:R-:W-:Y:S05]  /*6440*/  BRA `(.L_x_1774) ;  /* 0x0000000c00047947 */ /* 0x000fea0003800000 */
.L_x_1776:
[----:B------:R-:W0:Y:S02]  /*6450*/  F2I.FTZ.TRUNC.NTZ R3, R24 ;  /* 0x0000001800037305 */ /* 0x000e24000021f100 */
[----:B0-----:R0:W-:Y:S01]  /*6460*/  STG.E desc[UR36][R8.64], R3 ;  /* 0x0000000308007986 */ /* 0x0011e2000c101924 */
[----:B------:R-:W-:Y:S05]  /*6470*/  BRA `(.L_x_1774) ;  /* 0x0000000800f87947 */ /* 0x000fea0003800000 */
.L_x_1775:
[----:B------:R-:W0:Y:S02]  /*6480*/  F2I.FTZ.TRUNC.NTZ R3, R24 ;  /* 0x0000001800037305 */ /* 0x000e24000021f100 */
[----:B0-----:R0:W-:Y:S01]  /*6490*/  STG.E.U16 desc[UR36][R8.64], R3 ;  /* 0x0000000308007986 */ /* 0x0011e2000c101524 */
[----:B------:R-:W-:Y:S05]  /*64a0*/  BRA `(.L_x_1774) ;  /* 0x0000000800ec7947 */ /* 0x000fea0003800000 */
.L_x_1770:
[----:B------:R-:W-:-:S13]  /*64b0*/  ISETP.GT.AND P0, PT, R0, 0x6, PT ;  /* 0x000000060000780c */ /* 0x000fda0003f04270 */
[----:B------:R-:W-:Y:S05]  /*64c0*/  @P0 BRA `(.L_x_1777) ;  /* 0x0000000000240947 */ /* 0x000fea0003800000 */
[----:B------:R-:W-:-:S13]  /*64d0*/  ISETP.NE.AND P0, PT, R0, 0x5, PT ;  /* 0x000000050000780c */ /* 0x000fda0003f05270 */
[----:B------:R-:W-:Y:S05]  /*64e0*/  @!P0 BRA `(.L_x_1778) ;  /* 0x0000000000108947 */ /* 0x000fea0003800000 */
[----:B------:R-:W-:-:S13]  /*64f0*/  ISETP.NE.AND P0, PT, R0, 0x6, PT ;  /* 0x000000060000780c */ /* 0x000fda0003f05270 */
[----:B------:R-:W-:Y:S05]  /*6500*/  @P0 BRA `(.L_x_1773) ;  /* 0x0000000400fc0947 */ /* 0x000fea0003800000 */
[----:B------:R0:W-:Y:S01]  /*6510*/  STG.E desc[UR36][R8.64], R24 ;  /* 0x0000001808007986 */ /* 0x0001e2000c101924 */
[----:B------:R-:W-:Y:S05]  /*6520*/  BRA `(.L_x_1774) ;  /* 0x0000000800cc7947 */ /* 0x000fea0003800000 */
.L_x_1778:
[----:B------:R-:W-:-:S05]  /*6530*/  F2FP.F16.F32.PACK_AB R24, RZ, R24 ;  /* 0x00000018ff18723e */ /* 0x000fca00000000ff */
[----:B------:R0:W-:Y:S01]  /*6540*/  STG.E.U16 desc[UR36][R8.64], R24 ;  /* 0x0000001808007986 */ /* 0x0001e2000c101524 */
[----:B------:R-:W-:Y:S05]  /*6550*/  BRA `(.L_x_1774) ;  /* 0x0000000800c07947 */ /* 0x000fea0003800000 */
.L_x_1777:
[----:B------:R-:W-:-:S13]  /*6560*/  ISETP.NE.AND P0, PT, R0, 0x7, PT ;  /* 0x000000070000780c */ /* 0x000fda0003f05270 */
[----:B------:R-:W-:Y:S05]  /*6570*/  @!P0 BRA `(.L_x_1779) ;  /* 0x00000000002c8947 */ /* 0x000fea0003800000 */
[----:B------:R-:W-:-:S13]  /*6580*/  ISETP.NE.AND P0, PT, R0, 0x8, PT ;  /* 0x000000080000780c */ /* 0x000fda0003f05270 */
[----:B------:R-:W-:Y:S05]  /*6590*/  @!P0 BRA `(.L_x_1780) ;  /* 0x0000000000148947 */ /* 0x000fea0003800000 */
[----:B------:R-:W-:-:S13]  /*65a0*/  ISETP.NE.AND P0, PT, R0, 0x9, PT ;  /* 0x000000090000780c */ /* 0x000fda0003f05270 */
[----:B------:R-:W-:Y:S05]  /*65b0*/  @P0 BRA `(.L_x_1773) ;  /* 0x0000000400d00947 */ /* 0x000fea0003800000 */
[----:B------:R-:W-:-:S05]  /*65c0*/  IMAD.MOV.U32 R25, RZ, RZ, RZ ;  /* 0x000000ffff197224 */ /* 0x000fca00078e00ff */
[----:B------:R0:W-:Y:S01]  /*65d0*/  STG.E.64 desc[UR36][R8.64], R24 ;  /* 0x0000001808007986 */ /* 0x0001e2000c101b24 */
[----:B------:R-:W-:Y:S05]  /*65e0*/  BRA `(.L_x_1774) ;  /* 0x00000008009c7947 */ /* 0x000fea0003800000 */
.L_x_1780:
[----:B------:R-:W-:-:S04]  /*65f0*/  F2FP.F16.F32.PACK_AB R3, RZ, R24 ;  /* 0x00000018ff03723e */ /* 0x000fc800000000ff */
[----:B------:R-:W-:-:S05]  /*6600*/  PRMT R3, R3, 0x5410, RZ ;  /* 0x0000541003037816 */ /* 0x000fca00000000ff */
[----:B------:R0:W-:Y:S01]  /*6610*/  STG.E desc[UR36][R8.64], R3 ;  /* 0x0000000308007986 */ /* 0x0001e2000c101924 */
[----:B------:R-:W-:Y:S05]  /*6620*/  BRA `(.L_x_1774) ;  /* 0x00000008008c7947 */ /* 0x000fea0003800000 */
.L_x_1779:
[----:B------:R-:W-:-:S06]  /*6630*/  FMUL.FTZ R4, R24, 1 ;  /* 0x3f80000018047820 */ /* 0x000fcc0000410000 */
[----:B------:R-:W0:Y:S02]  /*6640*/  F2F.F64.F32 R4, R4 ;  /* 0x0000000400047310 */ /* 0x000e240000201800 */
[----:B0-----:R0:W-:Y:S01]  /*6650*/  STG.E.64 desc[UR36][R8.64], R4 ;  /* 0x0000000408007986 */ /* 0x0011e2000c101b24 */
[----:B------:R-:W-:Y:S05]  /*6660*/  BRA `(.L_x_1774) ;  /* 0x00000008007c7947 */ /* 0x000fea0003800000 */
.L_x_1769:
        /* <DEDUP_REMOVED lines=10> */
[----:B------:R-:W0:Y:S02]  /*6710*/  F2I.FTZ.U32.TRUNC.NTZ R3, R24 ;  /* 0x0000001800037305 */ /* 0x000e24000021f000 */
[----:B0-----:R0:W-:Y:S01]  /*6720*/  STG.E.U16 desc[UR36][R8.64], R3 ;  /* 0x0000000308007986 */ /* 0x0011e2000c101524 */
[----:B------:R-:W-:Y:S05]  /*6730*/  BRA `(.L_x_1774) ;  /* 0x0000000800487947 */ /* 0x000fea0003800000 */
.L_x_1784:
        /* <DEDUP_REMOVED lines=16> */
.L_x_1787:
[----:B------:R-:W-:-:S04]  /*6840*/  SHF.R.U32.HI R24, RZ, 0x18, R24 ;  /* 0x00000018ff187819 */ /* 0x000fc80000011618 */
[----:B------:R-:W-:-:S04]  /*6850*/  LOP3.LUT R3, R3, 0x80, R24, 0xf8, !PT ;  /* 0x0000008003037812 */ /* 0x000fc800078ef818 */
[----:B------:R-:W-:-:S07]  /*6860*/  PRMT R4, R3, 0x7610, R4 ;  /* 0x0000761003047816 */ /* 0x000fce0000000004 */
.L_x_1786:
[----:B------:R-:W-:Y:S05]  /*6870*/  BSYNC.RECONVERGENT B0 ;  /* 0x0000000000007941 */ /* 0x000fea0003800200 */
.L_x_1785:
[----:B------:R0:W-:Y:S01]  /*6880*/  STG.E.U8 desc[UR36][R8.64], R4 ;  /* 0x0000000408007986 */ /* 0x0001e2000c101124 */
[----:B------:R-:W-:Y:S05]  /*6890*/  BRA `(.L_x_1774) ;  /* 0x0000000400f07947 */ /* 0x000fea0003800000 */
.L_x_1783:
        /* <DEDUP_REMOVED lines=16> */
.L_x_1790:
[----:B------:R-:W-:-:S04]  /*69a0*/  SHF.R.U32.HI R24, RZ, 0x18, R24 ;  /* 0x00000018ff187819 */ /* 0x000fc80000011618 */
[----:B------:R-:W-:-:S04]  /*69b0*/  LOP3.LUT R3, R3, 0x80, R24, 0xf8, !PT ;  /* 0x0000008003037812 */ /* 0x000fc800078ef818 */
[----:B------:R-:W-:-:S07]  /*69c0*/  PRMT R4, R3, 0x7610, R4 ;  /* 0x0000761003047816 */ /* 0x000fce0000000004 */
.L_x_1789:
[----:B------:R-:W-:Y:S05]  /*69d0*/  BSYNC.RECONVERGENT B0 ;  /* 0x0000000000007941 */ /* 0x000fea0003800200 */
.L_x_1788:
[----:B------:R0:W-:Y:S01]  /*69e0*/  STG.E.U8 desc[UR36][R8.64], R4 ;  /* 0x0000000408007986 */ /* 0x0001e2000c101124 */
[----:B------:R-:W-:Y:S05]  /*69f0*/  BRA `(.L_x_1774) ;  /* 0x0000000400987947 */ /* 0x000fea0003800000 */
.L_x_1782:
[----:B------:R-:W-:-:S13]  /*6a00*/  ISETP.NE.AND P0, PT, R0, 0x1c, PT ;  /* 0x0000001c0000780c */ /* 0x000fda0003f05270 */
[----:B------:R-:W-:Y:S05]  /*6a10*/  @!P0 BRA `(.L_x_1791) ;  /* 0x0000000000588947 */ /* 0x000fea0003800000 */
[----:B------:R-:W-:-:S13]  /*6a20*/  ISETP.NE.AND P0, PT, R0, 0x1d, PT ;  /* 0x0000001d0000780c */ /* 0x000fda0003f05270 */
[----:B------:R-:W-:Y:S05]  /*6a30*/  @!P0 BRA `(.L_x_1792) ;  /* 0x0000000000448947 */ /* 0x000fea0003800000 */
[----:B------:R-:W-:-:S13]  /*6a40*/  ISETP.NE.AND P0, PT, R0, 0x2c, PT ;  /* 0x0000002c0000780c */ /* 0x000fda0003f05270 */
[----:B------:R-:W-:Y:S05]  /*6a50*/  @P0 BRA `(.L_x_1773) ;  /* 0x0000000000a80947 */ /* 0x000fea0003800000 */
        /* <DEDUP_REMOVED lines=15> */
.L_x_1792:
[----:B------:R-:W0:Y:S02]  /*6b50*/  F2I.U64.TRUNC R24, R24 ;  /* 0x0000001800187311 */ /* 0x000e24000020d800 */
[----:B0-----:R0:W-:Y:S01]  /*6b60*/  STG.E.64 desc[UR36][R8.64], R24 ;  /* 0x0000001808007986 */ /* 0x0011e2000c101b24 */
[----:B------:R-:W-:Y:S05]  /*6b70*/  BRA `(.L_x_1774) ;  /* 0x0000000400387947 */ /* 0x000fea0003800000 */
.L_x_1791:
[----:B------:R-:W0:Y:S02]  /*6b80*/  F2I.FTZ.U32.TRUNC.NTZ R3, R24 ;  /* 0x0000001800037305 */ /* 0x000e24000021f000 */
[----:B0-----:R0:W-:Y:S01]  /*6b90*/  STG.E desc[UR36][R8.64], R3 ;  /* 0x0000000308007986 */ /* 0x0011e2000c101924 */
[----:B------:R-:W-:Y:S05]  /*6ba0*/  BRA `(.L_x_1774) ;  /* 0x00000004002c7947 */ /* 0x000fea0003800000 */
.L_x_1781:
[----:B------:R-:W-:-:S13]  /*6bb0*/  ISETP.GT.AND P0, PT, R0, 0xe, PT ;  /* 0x0000000e0000780c */ /* 0x000fda0003f04270 */
[----:B------:R-:W-:Y:S05]  /*6bc0*/  @P0 BRA `(.L_x_1793) ;  /* 0x0000000000340947 */ /* 0x000fea0003800000 */
[----:B------:R-:W-:-:S13]  /*6bd0*/  ISETP.NE.AND P0, PT, R0, 0xa, PT ;  /* 0x0000000a0000780c */ /* 0x000fda0003f05270 */
[----:B------:R-:W-:Y:S05]  /*6be0*/  @!P0 BRA `(.L_x_1794) ;  /* 0x0000000000188947 */ /* 0x000fea0003800000 */
[----:B------:R-:W-:-:S13]  /*6bf0*/  ISETP.NE.AND P0, PT, R0, 0xb, PT ;  /* 0x0000000b0000780c */ /* 0x000fda0003f05270 */
[----:B------:R-:W-:Y:S05]  /*6c00*/  @P0 BRA `(.L_x_1773) ;  /* 0x00000000003c0947 */ /* 0x000fea0003800000 */
[----:B------:R-:W-:-:S04]  /*6c10*/  FSETP.NEU.FTZ.AND P0, PT, R24, RZ, PT ;  /* 0x000000ff1800720b */ /* 0x000fc80003f1d000 */
[----:B------:R-:W-:-:S05]  /*6c20*/  SEL R3, RZ, 0x1, !P0 ;  /* 0x00000001ff037807 */ /* 0x000fca0004000000 */
[----:B------:R4:W-:Y:S01]  /*6c30*/  STG.E.U8 desc[UR36][R8.64], R3 ;  /* 0x0000000308007986 */ /* 0x0009e2000c101124 */
[----:B------:R-:W-:Y:S05]  /*6c40*/  BRA `(.L_x_1774) ;  /* 0x0000000400047947 */ /* 0x000fea0003800000 */
.L_x_1794:
[----:B------:R-:W-:Y:S01]  /*6c50*/  FMUL.FTZ R4, R24, 1 ;  /* 0x3f80000018047820 */ /* 0x000fe20000410000 */
[----:B------:R-:W-:-:S05]  /*6c60*/  CS2R R6, SRZ ;  /* 0x0000000000067805 */ /* 0x000fca000001ff00 */
[----:B------:R-:W0:Y:S02]  /*6c70*/  F2F.F64.F32 R4, R4 ;  /* 0x0000000400047310 */ /* 0x000e240000201800 */
[----:B0-----:R3:W-:Y:S01]  /*6c80*/  STG.E.128 desc[UR36][R8.64], R4 ;  /* 0x0000000408007986 */ /* 0x0017e2000c101d24 */
[----:B------:R-:W-:Y:S05]  /*6c90*/  BRA `(.L_x_1774) ;  /* 0x0000000000f07947 */ /* 0x000fea0003800000 */
.L_x_1793:
[----:B------:R-:W-:-:S13]  /*6ca0*/  ISETP.NE.AND P0, PT, R0, 0xf, PT ;  /* 0x0000000f0000780c */ /* 0x000fda0003f05270 */
[----:B------:R-:W-:Y:S05]  /*6cb0*/  @!P0 BRA `(.L_x_1795) ;  /* 0x0000000000e08947 */ /* 0x000fea0003800000 */
[----:B------:R-:W-:-:S13]  /*6cc0*/  ISETP.NE.AND P0, PT, R0, 0x17, PT ;  /* 0x000000170000780c */ /* 0x000fda0003f05270 */
[----:B------:R-:W-:Y:S05]  /*6cd0*/  @!P0 BRA `(.L_x_1796) ;  /* 0x00000000008c8947 */ /* 0x000fea0003800000 */
[----:B------:R-:W-:-:S13]  /*6ce0*/  ISETP.NE.AND P0, PT, R0, 0x18, PT ;  /* 0x000000180000780c */ /* 0x000fda0003f05270 */
[----:B------:R-:W-:Y:S05]  /*6cf0*/  @!P0 BRA `(.L_x_1797) ;  /* 0x0000000000448947 */ /* 0x000fea0003800000 */
.L_x_1773:
        /* <DEDUP_REMOVED lines=16> */
.L_x_1798:
[----:B------:R-:W-:Y:S05]  /*6e00*/  BRA `(.L_x_1774) ;  /* 0x0000000000947947 */ /* 0x000fea0003800000 */
.L_x_1797:
        /* <DEDUP_REMOVED lines=12> */
.L_x_1800:
[----:B------:R-:W-:Y:S05]  /*6ed0*/  BSYNC.RECONVERGENT B0 ;  /* 0x0000000000007941 */ /* 0x000fea0003800200 */
.L_x_1799:
[----:B------:R-:W-:-:S05]  /*6ee0*/  LOP3.LUT R3, R0, 0x80, R5, 0xf8, !PT ;  /* 0x0000008000037812 */ /* 0x000fca00078ef805 */
[----:B------:R1:W-:Y:S01]  /*6ef0*/  STG.E.U8 desc[UR36][R8.64], R3 ;  /* 0x0000000308007986 */ /* 0x0003e2000c101124 */
[----:B------:R-:W-:Y:S05]  /*6f00*/  BRA `(.L_x_1774) ;  /* 0x0000000000547947 */ /* 0x000fea0003800000 */
.L_x_1796:
        /* <DEDUP_REMOVED lines=11> */
.L_x_1802:
[----:B------:R-:W-:Y:S01]  /*6fc0*/  IMAD.MOV.U32 R0, RZ, RZ, 0x7f ;  /* 0x0000007fff007424 */ /* 0x000fe200078e00ff */
[----:B------:R-:W-:-:S04]  /*6fd0*/  ISETP.GT.U32.AND P0, PT, R4, 0x7f800000, PT ;  /* 0x7f8000000400780c */ /* 0x000fc80003f04070 */
[----:B------:R-:W-:-:S09]  /*6fe0*/  SEL R0, R0, 0x7c, P0 ;  /* 0x0000007c00007807 */ /* 0x000fd20000000000 */
.L_x_1803:
[----:B------:R-:W-:Y:S05]  /*6ff0*/  BSYNC.RECONVERGENT B0 ;  /* 0x0000000000007941 */ /* 0x000fea0003800200 */
.L_x_1801:
[----:B------:R-:W-:-:S04]  /*7000*/  SHF.R.U32.HI R3, RZ, 0x18, R24 ;  /* 0x00000018ff037819 */ /* 0x000fc80000011618 */
[----:B------:R-:W-:-:S05]  /*7010*/  LOP3.LUT R3, R0, 0x80, R3, 0xf8, !PT ;  /* 0x0000008000037812 */ /* 0x000fca00078ef803 */
[----:B------:R2:W-:Y:S01]  /*7020*/  STG.E.U8 desc[UR36][R8.64], R3 ;  /* 0x0000000308007986 */ /* 0x0005e2000c101124 */
[----:B------:R-:W-:Y:S05]  /*7030*/  BRA `(.L_x_1774) ;  /* 0x0000000000087947 */ /* 0x000fea0003800000 */
.L_x_1795:
[----:B------:R-:W-:-:S05]  /*7040*/  F2FP.BF16.F32.PACK_AB R24, RZ, R24 ;  /* 0x00000018ff18723e */ /* 0x000fca00000010ff */
[----:B------:R0:W-:Y:S02]  /*7050*/  STG.E.U16 desc[UR36][R8.64], R24 ;  /* 0x0000001808007986 */ /* 0x0001e4000c101524 */
.L_x_1774:
[----:B------:R-:W-:-:S07]  /*7060*/  VIADD R19, R19, 0x80 ;  /* 0x0000008013137836 */ /* 0x000fce0000000000 */
.L_x_1733:
[----:B------:R-:W-:Y:S05]  /*7070*/  BSYNC.RECONVERGENT B6 ;  /* 0x0000000000067941 */ /* 0x000fea0003800200 */
.L_x_1732:
[----:B------:R-:W-:-:S13]  /*7080*/  ISETP.GE.AND P0, PT, R19, R17, PT ;  /* 0x000000111300720c */ /* 0x000fda0003f06270 */
[----:B------:R-:W-:Y:S05]  /*7090*/  @P0 EXIT ;  /* 0x000000000000094d */ /* 0x000fea0003800000 */
[----:B0-23--:R-:W0:Y:S01]  /*70a0*/  LDC.64 R4, c[0x0][0x388] ;  /* 0x0000e200ff047b82 */ /* 0x00de220000000a00 */
[----:B------:R-:W4:Y:S01]  /*70b0*/  LDCU UR4, c[0x0][0x3a8] ;  /* 0x00007500ff0477ac */ /* 0x000f220008000800 */
[----:B-1----:R-:W-:Y:S01]  /*70c0*/  PRMT R0, R16, 0x9910, RZ ;  /* 0x0000991010007816 */ /* 0x002fe200000000ff */
[----:B------:R-:W-:-:S03]  /*70d0*/  IMAD R2, R2, 0x200, R19 ;  /* 0x0000020002027824 */ /* 0x000fc600078e0213 */
[----:B------:R-:W-:Y:S01]  /*70e0*/  ISETP.GT.AND P1, PT, R0, 0x9, PT ;  /* 0x000000090000780c */ /* 0x000fe20003f24270 */
[----:B----4-:R-:W-:-:S05]  /*70f0*/  IMAD R3, R2, UR4, RZ ;  /* 0x0000000402037c24 */ /* 0x010fca000f8e02ff */
        /* <DEDUP_REMOVED lines=12> */
[----:B0-----:R-:W-:Y:S01]  /*71c0*/  STG.E.U8 desc[UR36][R2.64], R5 ;  /* 0x0000000502007986 */ /* 0x001fe2000c101124 */
[----:B------:R-:W-:Y:S05]  /*71d0*/  EXIT ;  /* 0x000000000000794d */ /* 0x000fea0003800000 */
.L_x_1807:
[----:B-----5:R-:W0:Y:S02]  /*71e0*/  F2I.S64.TRUNC R18, R18 ;  /* 0x0000001200127311 */ /* 0x020e24000020d900 */
[----:B0-----:R-:W-:-:S05]  /*71f0*/  IMAD.MOV.U32 R5, RZ, RZ, R18 ;  /* 0x000000ffff057224 */ /* 0x001fca00078e0012 */
[----:B------:R-:W-:Y:S01]  /*7200*/  STG.E.U8 desc[UR36][R2.64], R5 ;  /* 0x0000000502007986 */ /* 0x000fe2000c101124 */
[----:B------:R-:W-:Y:S05]  /*7210*/  EXIT ;  /* 0x000000000000794d */ /* 0x000fea0003800000 */
.L_x_1806:
[----:B------:R-:W-:-:S13]  /*7220*/  ISETP.NE.AND P0, PT, R0, 0x2, PT ;  /* 0x000000020000780c */ /* 0x000fda0003f05270 */
[----:B------:R-:W-:Y:S05]  /*7230*/  @!P0 BRA `(.L_x_1809) ;  /* 0x0000000000288947 */ /* 0x000fea0003800000 */
[----:B------:R-:W-:-:S13]  /*7240*/  ISETP.NE.AND P0, PT, R0, 0x3, PT ;  /* 0x000000030000780c */ /* 0x000fda0003f05270 */
[----:B------:R-:W-:Y:S05]  /*7250*/  @!P0 BRA `(.L_x_1810) ;  /* 0x0000000000148947 */ /* 0x000fea0003800000 */
[----:B------:R-:W-:-:S13]  /*7260*/  ISETP.NE.AND P0, PT, R0, 0x4, PT ;  /* 0x000000040000780c */ /* 0x000fda0003f05270 */
[----:B------:R-:W-:Y:S05]  /*7270*/  @P0 BRA `(.L_x_1808) ;  /* 0x0000000800380947 */ /* 0x000fea0003800000 */
[----:B-----5:R-:W0:Y:S02]  /*7280*/  F2I.S64.TRUNC R18, R18 ;  /* 0x0000001200127311 */ /* 0x020e24000020d900 */
[----:B0-----:R-:W-:Y:S01]  /*7290*/  STG.E.64 desc[UR36][R2.64], R18 ;  /* 0x0000001202007986 */ /* 0x001fe2000c101b24 */
[----:B------:R-:W-:Y:S05]  /*72a0*/  EXIT ;  /* 0x000000000000794d */ /* 0x000fea0003800000 */
.L_x_1810:
[----:B-----5:R-:W0:Y:S02]  /*72b0*/  F2I.FTZ.TRUNC.NTZ R5, R18 ;  /* 0x0000001200057305 */ /* 0x020e24000021f100 */
[----:B0-----:R-:W-:Y:S01]  /*72c0*/  STG.E desc[UR36][R2.64], R5 ;  /* 0x0000000502007986 */ /* 0x001fe2000c101924 */
[----:B------:R-:W-:Y:S05]  /*72d0*/  EXIT ;  /* 0x000000000000794d */ /* 0x000fea0003800000 */
.L_x_1809:
[----:B-----5:R-:W0:Y:S02]  /*72e0*/  F2I.FTZ.TRUNC.NTZ R5, R18 ;  /* 0x0000001200057305 */ /* 0x020e24000021f100 */
[----:B0-----:R-:W-:Y:S01]  /*72f0*/  STG.E.U16 desc[UR36][R2.64], R5 ;  /* 0x0000000502007986 */ /* 0x001fe2000c101524 */
[----:B------:R-:W-:Y:S05]  /*7300*/  EXIT ;  /* 0x000000000000794d */ /* 0x000fea0003800000 */
.L_x_1805:
[----:B------:R-:W-:-:S13]  /*7310*/  ISETP.GT.AND P0, PT, R0, 0x6, PT ;  /* 0x000000060000780c */ /* 0x000fda0003f04270 */
[----:B------:R-:W-:Y:S05]  /*7320*/  @P0 BRA `(.L_x_1811) ;  /* 0x0000000000240947 */ /* 0x000fea0003800000 */
[----:B------:R-:W-:-:S13]  /*7330*/  ISETP.NE.AND P0, PT, R0, 0x5, PT ;  /* 0x000000050000780c */ /* 0x000fda0003f05270 */
[----:B------:R-:W-:Y:S05]  /*7340*/  @!P0 BRA `(.L_x_1812) ;  /* 0x0000000000108947 */ /* 0x000fea0003800000 */
[----:B------:R-:W-:-:S13]  /*7350*/  ISETP.NE.AND P0, PT, R0, 0x6, PT ;  /* 0x000000060000780c */ /* 0x000fda0003f05270 */
[----:B------:R-:W-:Y:S05]  /*7360*/  @P0 BRA `(.L_x_1808) ;  /* 0x0000000400fc0947 */ /* 0x000fea0003800000 */
[----:B-----5:R-:W-:Y:S01]  /*7370*/  STG.E desc[UR36][R2.64], R18 ;  /* 0x0000001202007986 */ /* 0x020fe2000c101924 */
[----:B------:R-:W-:Y:S05]  /*7380*/  EXIT ;  /* 0x000000000000794d */ /* 0x000fea0003800000 */
.L_x_1812:
[----:B-----5:R-:W-:-:S05]  /*7390*/  F2FP.F16.F32.PACK_AB R18, RZ, R18 ;  /* 0x00000012ff12723e */ /* 0x020fca00000000ff */
[----:B------:R-:W-:Y:S01]  /*73a0*/  STG.E.U16 desc[UR36][R2.64], R18 ;  /* 0x0000001202007986 */ /* 0x000fe2000c101524 */
[----:B------:R-:W-:Y:S05]  /*73b0*/  EXIT ;  /* 0x000000000000794d */ /* 0x000fea0003800000 */
.L_x_1811:
[----:B------:R-:W-:-:S13]  /*73c0*/  ISETP.NE.AND P0, PT, R0, 0x7, PT ;  /* 0x000000070000780c */ /* 0x000fda0003f05270 */
[----:B------:R-:W-:Y:S05]  /*73d0*/  @!P0 BRA `(.L_x_1813) ;  /* 0x00000000002c8947 */ /* 0x000fea0003800000 */
[----:B------:R-:W-:-:S13]  /*73e0*/  ISETP.NE.AND P0, PT, R0, 0x8, PT ;  /* 0x000000080000780c */ /* 0x000fda0003f05270 */
[----:B------:R-:W-:Y:S05]  /*73f0*/  @!P0 BRA `(.L_x_1814) ;  /* 0x0000000000148947 */ /* 0x000fea0003800000 */
[----:B------:R-:W-:-:S13]  /*7400*/  ISETP.NE.AND P0, PT, R0, 0x9, PT ;  /* 0x000000090000780c */ /* 0x000fda0003f05270 */
[----:B------:R-:W-:Y:S05]  /*7410*/  @P0 BRA `(.L_x_1808) ;  /* 0x0000000400d00947 */ /* 0x000fea0003800000 */
[----:B------:R-:W-:-:S05]  /*7420*/  IMAD.MOV.U32 R19, RZ, RZ, RZ ;  /* 0x000000ffff137224 */ /* 0x000fca00078e00ff */
[----:B-----5:R-:W-:Y:S01]  /*7430*/  STG.E.64 desc[UR36][R2.64], R18 ;  /* 0x0000001202007986 */ /* 0x020fe2000c101b24 */
[----:B------:R-:W-:Y:S05]  /*7440*/  EXIT ;  /* 0x000000000000794d */ /* 0x000fea0003800000 */
.L_x_1814:
[----:B-----5:R-:W-:-:S04]  /*7450*/  F2FP.F16.F32.PACK_AB R5, RZ, R18 ;  /* 0x00000012ff05723e */ /* 0x020fc800000000ff */
[----:B------:R-:W-:-:S05]  /*7460*/  PRMT R5, R5, 0x5410, RZ ;  /* 0x0000541005057816 */ /* 0x000fca00000000ff */
[----:B------:R-:W-:Y:S01]  /*7470*/  STG.E desc[UR36][R2.64], R5 ;  /* 0x0000000502007986 */ /* 0x000fe2000c101924 */
[----:B------:R-:W-:Y:S05]  /*7480*/  EXIT ;  /* 0x000000000000794d */ /* 0x000fea0003800000 */
.L_x_1813:
[----:B-----5:R-:W-:-:S06]  /*7490*/  FMUL.FTZ R4, R18, 1 ;  /* 0x3f80000012047820 */ /* 0x020fcc0000410000 */
[----:B------:R-:W0:Y:S02]  /*74a0*/  F2F.F64.F32 R4, R4 ;  /* 0x0000000400047310 */ /* 0x000e240000201800 */
[----:B0-----:R-:W-:Y:S01]  /*74b0*/  STG.E.64 desc[UR36][R2.64], R4 ;  /* 0x0000000402007986 */ /* 0x001fe2000c101b24 */
[----:B------:R-:W-:Y:S05]  /*74c0*/  EXIT ;  /* 0x000000000000794d */ /* 0x000fea0003800000 */
.L_x_1804:
        /* <DEDUP_REMOVED lines=11> */
[----:B0-----:R-:W-:Y:S01]  /*7580*/  STG.E.U16 desc[UR36][R2.64], R5 ;  /* 0x0000000502007986 */ /* 0x001fe2000c101524 */
[----:B------:R-:W-:Y:S05]  /*7590*/  EXIT ;  /* 0x000000000000794d */ /* 0x000fea0003800000 */
.L_x_1818:
        /* <DEDUP_REMOVED lines=16> */
.L_x_1821:
[----:B------:R-:W-:-:S04]  /*76a0*/  SHF.R.U32.HI R18, RZ, 0x18, R18 ;  /* 0x00000018ff127819 */ /* 0x000fc80000011612 */
[----:B------:R-:W-:-:S04]  /*76b0*/  LOP3.LUT R5, R5, 0x80, R18, 0xf8, !PT ;  /* 0x0000008005057812 */ /* 0x000fc800078ef812 */
[----:B------:R-:W-:-:S07]  /*76c0*/  PRMT R0, R5, 0x7610, R0 ;  /* 0x0000761005007816 */ /* 0x000fce0000000000 */
.L_x_1820:
[----:B------:R-:W-:Y:S05]  /*76d0*/  BSYNC.RECONVERGENT B0 ;  /* 0x0000000000007941 */ /* 0x000fea0003800200 */
.L_x_1819:
[----:B------:R-:W-:Y:S01]  /*76e0*/  STG.E.U8 desc[UR36][R2.64], R0 ;  /* 0x0000000002007986 */ /* 0x000fe2000c101124 */
[----:B------:R-:W-:Y:S05]  /*76f0*/  EXIT ;  /* 0x000000000000794d */ /* 0x000fea0003800000 */
.L_x_1817:
        /* <DEDUP_REMOVED lines=16> */
.L_x_1824:
[----:B------:R-:W-:-:S04]  /*7800*/  SHF.R.U32.HI R18, RZ, 0x18, R18 ;  /* 0x00000018ff127819 */ /* 0x000fc80000011612 */
[----:B------:R-:W-:-:S04]  /*7810*/  LOP3.LUT R5, R5, 0x80, R18, 0xf8, !PT ;  /* 0x0000008005057812 */ /* 0x000fc800078ef812 */
[----:B------:R-:W-:-:S07]  /*7820*/  PRMT R0, R5, 0x7610, R0 ;  /* 0x0000761005007816 */ /* 0x000fce0000000000 */
.L_x_1823:
[----:B------:R-:W-:Y:S05]  /*7830*/  BSYNC.RECONVERGENT B0 ;  /* 0x0000000000007941 */ /* 0x000fea0003800200 */
.L_x_1822:
[----:B------:R-:W-:Y:S01]  /*7840*/  STG.E.U8 desc[UR36][R2.64], R0 ;  /* 0x0000000002007986 */ /* 0x000fe2000c101124 */
[----:B------:R-:W-:Y:S05]  /*7850*/  EXIT ;  /* 0x000000000000794d */ /* 0x000fea0003800000 */
.L_x_1816:
        /* <DEDUP_REMOVED lines=21> */
.L_x_1826:
[----:B-----5:R-:W0:Y:S02]  /*79b0*/  F2I.U64.TRUNC R18, R18 ;  /* 0x0000001200127311 */ /* 0x020e24000020d800 */
[----:B0-----:R-:W-:Y:S01]  /*79c0*/  STG.E.64 desc[UR36][R2.64], R18 ;  /* 0x0000001202007986 */ /* 0x001fe2000c101b24 */
[----:B------:R-:W-:Y:S05]  /*79d0*/  EXIT ;  /* 0x000000000000794d */ /* 0x000fea0003800000 */
.L_x_1825:
[----:B-----5:R-:W0:Y:S02]  /*79e0*/  F2I.FTZ.U32.TRUNC.NTZ R5, R18 ;  /* 0x0000001200057305 */ /* 0x020e24000021f000 */
[----:B0-----:R-:W-:Y:S01]  /*79f0*/  STG.E desc[UR36][R2.64], R5 ;  /* 0x0000000502007986 */ /* 0x001fe2000c101924 */
[----:B------:R-:W-:Y:S05]  /*7a00*/  EXIT ;  /* 0x000000000000794d */ /* 0x000fea0003800000 */
.L_x_1815:
        /* <DEDUP_REMOVED lines=8> */
[----:B------:R-:W-:Y:S01]  /*7a90*/  STG.E.U8 desc[UR36][R2.64], R5 ;  /* 0x0000000502007986 */ /* 0x000fe2000c101124 */
[----:B------:R-:W-:Y:S05]  /*7aa0*/  EXIT ;  /* 0x000000000000794d */ /* 0x000fea0003800000 */
.L_x_1828:
[----:B-----5:R-:W-:Y:S01]  /*7ab0*/  FMUL.FTZ R4, R18, 1 ;  /* 0x3f80000012047820 */ /* 0x020fe20000410000 */
[----:B------:R-:W-:-:S05]  /*7ac0*/  CS2R R6, SRZ ;  /* 0x0000000000067805 */ /* 0x000fca000001ff00 */
[----:B------:R-:W0:Y:S02]  /*7ad0*/  F2F.F64.F32 R4, R4 ;  /* 0x0000000400047310 */ /* 0x000e240000201800 */
[----:B0-----:R-:W-:Y:S01]  /*7ae0*/  STG.E.128 desc[UR36][R2.64], R4 ;  /* 0x0000000402007986 */ /* 0x001fe2000c101d24 */
[----:B------:R-:W-:Y:S05]  /*7af0*/  EXIT ;  /* 0x000000000000794d */ /* 0x000fea0003800000 */
.L_x_1827:
[----:B------:R-:W-:-:S13]  /*7b00*/  ISETP.NE.AND P0, PT, R0, 0xf, PT ;  /* 0x0000000f0000780c */ /* 0x000fda0003f05270 */
[----:B------:R-:W-:Y:S05]  /*7b10*/  @!P0 BRA `(.L_x_1829) ;  /* 0x0000000000e08947 */ /* 0x000fea0003800000 */
[----:B------:R-:W-:-:S13]  /*7b20*/  ISETP.NE.AND P0, PT, R0, 0x17, PT ;  /* 0x000000170000780c */ /* 0x000fda0003f05270 */
[----:B------:R-:W-:Y:S05]  /*7b30*/  @!P0 BRA `(.L_x_1830) ;  /* 0x00000000008c8947 */ /* 0x000fea0003800000 */
[----:B------:R-:W-:-:S13]  /*7b40*/  ISETP.NE.AND P0, PT, R0, 0x18, PT ;  /* 0x000000180000780c */ /* 0x000fda0003f05270 */
[----:B------:R-:W-:Y:S05]  /*7b50*/  @!P0 BRA `(.L_x_1831) ;  /* 0x0000000000448947 */ /* 0x000fea0003800000 */
.L_x_1808:
        /* <DEDUP_REMOVED lines=15> */
[----:B--2--5:R-:W-:Y:S05]  /*7c50*/  CALL.ABS.NOINC R2 ;  /* 0x0000000002007343 */ /* 0x024fea0003c00000 */
.L_x_1832:
[----:B------:R-:W-:Y:S05]  /*7c60*/  EXIT ;  /* 0x000000000000794d */ /* 0x000fea0003800000 */
.L_x_1831:
        /* <DEDUP_REMOVED lines=12> */
.L_x_1834:
[----:B------:R-:W-:Y:S05]  /*7d30*/  BSYNC.RECONVERGENT B0 ;  /* 0x0000000000007941 */ /* 0x000fea0003800200 */
.L_x_1833:
[----:B------:R-:W-:-:S05]  /*7d40*/  LOP3.LUT R5, R0, 0x80, R7, 0xf8, !PT ;  /* 0x0000008000057812 */ /* 0x000fca00078ef807 */
[----:B------:R-:W-:Y:S01]  /*7d50*/  STG.E.U8 desc[UR36][R2.64], R5 ;  /* 0x0000000502007986 */ /* 0x000fe2000c101124 */
[----:B------:R-:W-:Y:S05]  /*7d60*/  EXIT ;  /* 0x000000000000794d */ /* 0x000fea0003800000 */
.L_x_1830:
        /* <DEDUP_REMOVED lines=11> */
.L_x_1836:
[----:B------:R-:W-:Y:S01]  /*7e20*/  IMAD.MOV.U32 R0, RZ, RZ, 0x7f ;  /* 0x0000007fff007424 */ /* 0x000fe200078e00ff */
[----:B------:R-:W-:-:S04]  /*7e30*/  ISETP.GT.U32.AND P0, PT, R4, 0x7f800000, PT ;  /* 0x7f8000000400780c */ /* 0x000fc80003f04070 */
[----:B------:R-:W-:-:S09]  /*7e40*/  SEL R0, R0, 0x7c, P0 ;  /* 0x0000007c00007807 */ /* 0x000fd20000000000 */
.L_x_1837:
[----:B------:R-:W-:Y:S05]  /*7e50*/  BSYNC.RECONVERGENT B0 ;  /* 0x0000000000007941 */ /* 0x000fea0003800200 */
.L_x_1835:
[----:B------:R-:W-:-:S04]  /*7e60*/  SHF.R.U32.HI R5, RZ, 0x18, R18 ;  /* 0x00000018ff057819 */ /* 0x000fc80000011612 */
[----:B------:R-:W-:-:S05]  /*7e70*/  LOP3.LUT R5, R0, 0x80, R5, 0xf8, !PT ;  /* 0x0000008000057812 */ /* 0x000fca00078ef805 */
[----:B------:R-:W-:Y:S01]  /*7e80*/  STG.E.U8 desc[UR36][R2.64], R5 ;  /* 0x0000000502007986 */ /* 0x000fe2000c101124 */
[----:B------:R-:W-:Y:S05]  /*7e90*/  EXIT ;  /* 0x000000000000794d */ /* 0x000fea0003800000 */
.L_x_1829:
[----:B-----5:R-:W-:-:S05]  /*7ea0*/  F2FP.BF16.F32.PACK_AB R18, RZ, R18 ;  /* 0x00000012ff12723e */ /* 0x020fca00000010ff */
[----:B------:R-:W-:Y:S01]  /*7eb0*/  STG.E.U16 desc[UR36][R2.64], R18 ;  /* 0x0000001202007986 */ /* 0x000fe2000c101524 */
[----:B------:R-:W-:Y:S05]  /*7ec0*/  EXIT ;  /* 0x000000000000794d */ /* 0x000fea0003800000 */
.L_x_1838:
        /* <DEDUP_REMOVED lines=11> */
.L_x_14603:


//--------------------- .text._ZN2at6native18elementwise_kernelILi128ELi2EZNS0_22gpu_kernel_impl_nocastIZZZNS0_16asin_kernel_cudaERNS_18TensorIteratorBaseEENKUlvE0_clEvENKUlvE0_clEvEUlfE_EEvS4_RKT_EUliE_EEviT1_ --------------------------
	.section	.text._ZN2at6native18elementwise_kernelILi128ELi2EZNS0_22gpu_kernel_impl_nocastIZZZNS0_16asin_kernel_cudaERNS_18TensorIteratorBaseEENKUlvE0_clEvENKUlvE0_clEvEUlfE_EEvS4_RKT_EUliE_EEviT1_,"ax",@progbits
	.align	128
        .global         _ZN2at6native18elementwise_kernelILi128ELi2EZNS0_22gpu_kernel_impl_nocastIZZZNS0_16asin_kernel_cudaERNS_18TensorIteratorBaseEENKUlvE0_clEvENKUlvE0_clEvEUlfE_EEvS4_RKT_EUliE_EEviT1_
        .type           _ZN2at6native18elementwise_kernelILi128ELi2EZNS0_22gpu_kernel_impl_nocastIZZZNS0_16asin_kernel_cudaERNS_18TensorIteratorBaseEENKUlvE0_clEvENKUlvE0_clEvEUlfE_EEvS4_RKT_EUliE_EEviT1_,@function
        .size           _ZN2at6native18elementwise_kernelILi128ELi2EZNS0_22gpu_kernel_impl_nocastIZZZNS0_16asin_kernel_cudaERNS_18TensorIteratorBaseEENKUlvE0_clEvENKUlvE0_clEvEUlfE_EEvS4_RKT_EUliE_EEviT1_,(.L_x_14604 - _ZN2at6native18elementwise_kernelILi128ELi2EZNS0_22gpu_kernel_impl_nocastIZZZNS0_16asin_kernel_cudaERNS_18TensorIteratorBaseEENKUlvE0_clEvENKUlvE0_clEvEUlfE_EEvS4_RKT_EUliE_EEviT1_)
        .other          _ZN2at6native18elementwise_kernelILi128ELi2EZNS0_22gpu_kernel_impl_nocastIZZZNS0_16asin_kernel_cudaERNS_18TensorIteratorBaseEENKUlvE0_clEvENKUlvE0_clEvEUlfE_EEvS4_RKT_EUliE_EEviT1_,@"STO_CUDA_ENTRY STV_DEFAULT"
_ZN2at6native18elementwise_kernelILi128ELi2EZNS0_22gpu_kernel_impl_nocastIZZZNS0_16asin_kernel_cudaERNS_18TensorIteratorBaseEENKUlvE0_clEvENKUlvE0_clEvEUlfE_EEvS4_RKT_EUliE_EEviT1_:
.text._ZN2at6native18elementwise_kernelILi128ELi2EZNS0_22gpu_kernel_impl_nocastIZZZNS0_16asin_kernel_cudaERNS_18TensorIteratorBaseEENKUlvE0_clEvENKUlvE0_clEvEUlfE_EEvS4_RKT_EUliE_EEviT1_:
        /* <DEDUP_REMOVED lines=10> */
[----:B------:R-:W-:Y:S01]  /*00a0*/  BSSY.RECONVERGENT B0, `(.L_x_1840) ;  /* 0x0000021000007945 */ /* 0x000fe20003800200 */
[----:B0-----:R-:W-:-:S13]  /*00b0*/  ISETP.GE.AND P0, PT, R3, UR4, PT ;  /* 0x0000000403007c0c */ /* 0x001fda000bf06270 */
[----:B------:R-:W-:Y:S05]  /*00c0*/  @P0 BRA `(.L_x_1841) ;  /* 0x0000000000780947 */ /* 0x000fea0003800000 */
[----:B------:R-:W0:Y:S02]  /*00d0*/  LDC.64 R4, c[0x0][0x588] ;  /* 0x00016200ff047b82 */ /* 0x000e240000000a00 */
[----:B0-----:R0:W2:Y:S01]  /*00e0*/  LDG.E R0, desc[UR6][R4.64] ;  /* 0x0000000604007981 */ /* 0x0010a2000c1e1900 */
[----:B------:R-:W-:Y:S01]  /*00f0*/  HFMA2 R7, -RZ, RZ, 1.75, 0 ;  /* 0x3f000000ff077431 */ /* 0x000fe200000001ff */
[----:B------:R-:W-:Y:S01]  /*0100*/  IADD3 R3, PT, PT, R3, 0x80, RZ ;  /* 0x0000008003037810 */ /* 0x000fe20007ffe0ff */
[----:B------:R-:W-:Y:S01]  /*0110*/  HFMA2 R9, -RZ, RZ, 1.9599609375, 20144 ;  /* 0x3fd774ebff097431 */ /* 0x000fe200000001ff */
[----:B0-----:R-:W-:Y:S02]  /*0120*/  MOV R5, 0x3d4dd2f7 ;  /* 0x3d4dd2f700057802 */ /* 0x001fe40000000f00 */
[C---:B--2---:R-:W-:Y:S01]  /*0130*/  FFMA.FTZ R2, |R0|.reuse, -R7, 0.5 ;  /* 0x3f00000000027423 */ /* 0x044fe20000010a07 */
        /* <DEDUP_REMOVED lines=14> */
[----:B------:R-:W-:Y:S02]  /*0220*/  FMUL.FTZ R7, R4, R5 ;  /* 0x0000000504077220 */ /* 0x000fe40000410000 */
[----:B------:R-:W0:Y:S02]  /*0230*/  LDC.64 R4, c[0x0][0x580] ;  /* 0x00016000ff047b82 */ /* 0x000e240000000a00 */
[----:B------:R-:W-:-:S04]  /*0240*/  FFMA.FTZ R7, R8, R7, R8 ;  /* 0x0000000708077223 */ /* 0x000fc80000010008 */
[----:B------:R-:W-:-:S04]  /*0250*/  FMUL.FTZ R2, R7, -2 ;  /* 0xc000000007027820 */ /* 0x000fc80000410000 */
[----:B------:R-:W-:-:S05]  /*0260*/  @P0 FFMA.FTZ R7, R9, 0.93318945169448852539, R2 ;  /* 0x3f6ee58109070823 */ /* 0x000fca0000010002 */
[C---:B------:R-:W-:Y:S02]  /*0270*/  FSETP.NAN.FTZ.AND P0, PT, R7.reuse, R7, PT ;  /* 0x000000070700720b */ /* 0x040fe40003f18000 */
[----:B------:R-:W-:-:S04]  /*0280*/  LOP3.LUT R0, R7, 0x80000000, R0, 0xb8, !PT ;  /* 0x8000000007007812 */ /* 0x000fc800078eb800 */
[----:B------:R-:W-:-:S05]  /*0290*/  FSEL R7, R0, R7, !P0 ;  /* 0x0000000700077208 */ /* 0x000fca0004000000 */
[----:B0-----:R0:W-:Y:S02]  /*02a0*/  STG.E desc[UR6][R4.64], R7 ;  /* 0x0000000704007986 */ /* 0x0011e4000c101906 */
.L_x_1841:
[----:B------:R-:W-:Y:S05]  /*02b0*/  BSYNC.RECONVERGENT B0 ;  /* 0x0000000000007941 */ /* 0x000fea0003800200 */
.L_x_1840:
[----:B------:R-:W-:-:S13]  /*02c0*/  ISETP.GE.AND P0, PT, R3, UR4, PT ;  /* 0x0000000403007c0c */ /* 0x000fda000bf06270 */
[----:B------:R-:W-:Y:S05]  /*02d0*/  @P0 EXIT ;  /* 0x000000000000094d */ /* 0x000fea0003800000 */
[----:B------:R-:W1:Y:S02]  /*02e0*/  LDC.64 R2, c[0x0][0x588] ;  /* 0x00016200ff027b82 */ /* 0x000e640000000a00 */
[----:B-1----:R1:W2:Y:S01]  /*02f0*/  LDG.E R0, desc[UR6][R2.64] ;  /* 0x0000000602007981 */ /* 0x0022a2000c1e1900 */
[----:B0-----:R-:W-:Y:S01]  /*0300*/  HFMA2 R5, -RZ, RZ, 1.75, 0 ;  /* 0x3f000000ff057431 */ /* 0x001fe200000001ff */
[----:B-1----:R-:W-:-:S04]  /*0310*/  MOV R3, 0x3d4dd2f7 ;  /* 0x3d4dd2f700037802 */ /* 0x002fc80000000f00 */
        /* <DEDUP_REMOVED lines=24> */
[----:B0-----:R-:W-:Y:S01]  /*04a0*/  STG.E desc[UR6][R2.64], R7 ;  /* 0x0000000702007986 */ /* 0x001fe2000c101906 */
[----:B------:R-:W-:Y:S05]  /*04b0*/  EXIT ;  /* 0x000000000000794d */ /* 0x000fea0003800000 */
.L_x_1839:
[----:B------:R-:W0:Y:S01]  /*04c0*/  LDCU UR4, c[0x0][0x380] ;  /* 0x00007000ff0477ac */ /* 0x000e220008000800 */
[----:B------:R-:W-:Y:S01]  /*04d0*/  IADD3 R2, PT, PT, R2, -0x1, RZ ;  /* 0xffffffff02027810 */ /* 0x000fe20007ffe0ff */
[----:B------:R-:W-:Y:S03]  /*04e0*/  BSSY.RECONVERGENT B0, `(.L_x_1842) ;  /* 0x0000150000007945 */ /* 0x000fe60003800200 */
[----:B------:R-:W-:-:S04]  /*04f0*/  VIMNMX.U32 R0, PT, PT, R2, 0x18, PT ;  /* 0x0000001802007848 */ /* 0x000fc80003fe0000 */
[----:B------:R-:W-:Y:S02]  /*0500*/  IADD3 R0, PT, PT, R0, 0x1, RZ ;  /* 0x0000000100007810 */ /* 0x000fe40007ffe0ff */
[----:B0-----:R-:W-:-:S13]  /*0510*/  ISETP.GE.AND P0, PT, R3, UR4, PT ;  /* 0x0000000403007c0c */ /* 0x001fda000bf06270 */
[----:B------:R-:W-:Y:S05]  /*0520*/  @P0 BRA `(.L_x_1843) ;  /* 0x00000014002c0947 */ /* 0x000fea0003800000 */
[----:B------:R-:W0:Y:S01]  /*0530*/  LDCU.64 UR8, c[0x0][0x390] ;  /* 0x00007200ff0877ac */ /* 0x000e220008000a00 */
[----:B------:R-:W-:Y:S02]  /*0540*/  MOV R4, RZ ;  /* 0x000000ff00047202 */ /* 0x000fe40000000f00 */
        /* <DEDUP_REMOVED lines=277> */
[----:B------:R-:W-:Y:S01]  /*16a0*/  MOV R6, RZ ;  /* 0x000000ff00067202 */ /* 0x000fe20000000f00 */
        /* <DEDUP_REMOVED lines=18> */
.L_x_1844:
[----:B------:R-:W0:Y:S02]  /*17d0*/  LDCU.128 UR8, c[0x0][0x580] ;  /* 0x0000b000ff0877ac */ /* 0x000e240008000c00 */
[----:B0-----:R-:W-:-:S04]  /*17e0*/  IADD3 R6, P0, PT, R4, UR10, RZ ;  /* 0x0000000a04067c10 */ /* 0x001fc8000ff1e0ff */
[----:B------:R-:W-:-:S05]  /*17f0*/  IADD3.X R7, PT, PT, RZ, UR11, RZ, P0, !PT ;  /* 0x0000000bff077c10 */ /* 0x000fca00087fe4ff */
[----:B------:R-:W2:Y:S01]  /*1800*/  LDG.E R6, desc[UR6][R6.64] ;  /* 0x0000000606067981 */ /* 0x000ea2000c1e1900 */
[----:B------:R-:W-:Y:S02]  /*1810*/  MOV R9, 0x3f000000 ;  /* 0x3f00000000097802 */ /* 0x000fe40000000f00 */
[----:B------:R-:W-:-:S03]  /*1820*/  IADD3 R3, PT, PT, R3, 0x80, RZ ;  /* 0x0000008003037810 */ /* 0x000fc60007ffe0ff */
        /* <DEDUP_REMOVED lines=8> */
[----:B------:R-:W-:Y:S01]  /*18b0*/  FFMA.FTZ R9, R8, R9, R8 ;  /* 0x0000000908097223 */ /* 0x000fe20000010008 */
[----:B------:R-:W-:-:S04]  /*18c0*/  MOV R8, 0x3d4dd2f7 ;  /* 0x3d4dd2f700087802 */ /* 0x000fc80000000f00 */
        /* <DEDUP_REMOVED lines=10> */
[----:B------:R-:W-:Y:S01]  /*1970*/  @P0 FFMA.FTZ R7, R9, 0.93318945169448852539, R4 ;  /* 0x3f6ee58109070823 */ /* 0x000fe20000010004 */
[----:B------:R-:W-:-:S04]  /*1980*/  IADD3 R4, P1, PT, R5, UR8, RZ ;  /* 0x0000000805047c10 */ /* 0x000fc8000ff3e0ff */
[CC--:B------:R-:W-:Y:S02]  /*1990*/  FSETP.NAN.FTZ.AND P0, PT, R7.reuse, R7.reuse, PT ;  /* 0x000000070700720b */ /* 0x0c0fe40003f18000 */
[----:B------:R-:W-:Y:S02]  /*19a0*/  LOP3.LUT R6, R7, 0x80000000, R6, 0xb8, !PT ;  /* 0x8000000007067812 */ /* 0x000fe400078eb806 */
[----:B------:R-:W-:Y:S02]  /*19b0*/  IADD3.X R5, PT, PT, RZ, UR9, RZ, P1, !PT ;  /* 0x00000009ff057c10 */ /* 0x000fe40008ffe4ff */
[----:B------:R-:W-:-:S05]  /*19c0*/  FSEL R7, R6, R7, !P0 ;  /* 0x0000000706077208 */ /* 0x000fca0004000000 */
[----:B------:R0:W-:Y:S02]  /*19d0*/  STG.E desc[UR6][R4.64], R7 ;  /* 0x0000000704007986 */ /* 0x0001e4000c101906 */
.L_x_1843:
[----:B------:R-:W-:Y:S05]  /*19e0*/  BSYNC.RECONVERGENT B0 ;  /* 0x0000000000007941 */ /* 0x000fea0003800200 */
.L_x_1842:
[----:B------:R-:W-:-:S13]  /*19f0*/  ISETP.GE.AND P0, PT, R3, UR4, PT ;  /* 0x0000000403007c0c */ /* 0x000fda000bf06270 */
[----:B------:R-:W-:Y:S05]  /*1a00*/  @P0 EXIT ;  /* 0x000000000000094d */ /* 0x000fea0003800000 */
[----:B------:R-:W1:Y:S01]  /*1a10*/  LDCU.64 UR4, c[0x0][0x390] ;  /* 0x00007200ff0477ac */ /* 0x000e620008000a00 */
[----:B0-----:R-:W-:Y:S02]  /*1a20*/  MOV R4, RZ ;  /* 0x000000ff00047202 */ /* 0x001fe40000000f00 */
        /* <DEDUP_REMOVED lines=296> */
.L_x_1845:
[----:B------:R-:W0:Y:S02]  /*2cb0*/  LDCU.128 UR8, c[0x0][0x580] ;  /* 0x0000b000ff0877ac */ /* 0x000e240008000c00 */
[----:B0-----:R-:W-:-:S04]  /*2cc0*/  IADD3 R4, P0, PT, R2, UR10, RZ ;  /* 0x0000000a02047c10 */ /* 0x001fc8000ff1e0ff */
[----:B------:R-:W-:-:S05]  /*2cd0*/  IADD3.X R5, PT, PT, RZ, UR11, RZ, P0, !PT ;  /* 0x0000000bff057c10 */ /* 0x000fca00087fe4ff */
[----:B------:R0:W2:Y:S01]  /*2ce0*/  LDG.E R4, desc[UR6][R4.64] ;  /* 0x0000000604047981 */ /* 0x0000a2000c1e1900 */
[----:B------:R-:W-:Y:S02]  /*2cf0*/  MOV R7, 0x3f000000 ;  /* 0x3f00000000077802 */ /* 0x000fe40000000f00 */
[----:B0-----:R-:W-:-:S03]  /*2d00*/  MOV R5, 0x3d4dd2f7 ;  /* 0x3d4dd2f700057802 */ /* 0x001fc60000000f00 */
        /* <DEDUP_REMOVED lines=16> */
[----:B------:R-:W-:Y:S01]  /*2e10*/  FMUL.FTZ R5, R2, R5 ;  /* 0x0000000502057220 */ /* 0x000fe20000410000 */
[----:B------:R-:W-:-:S03]  /*2e20*/  IADD3 R2, P1, PT, R3, UR8, RZ ;  /* 0x0000000803027c10 */ /* 0x000fc6000ff3e0ff */
[----:B------:R-:W-:Y:S01]  /*2e30*/  FFMA.FTZ R5, R6, R5, R6 ;  /* 0x0000000506057223 */ /* 0x000fe20000010006 */
[----:B------:R-:W-:-:S03]  /*2e40*/  IADD3.X R3, PT, PT, RZ, UR9, RZ, P1, !PT ;  /* 0x00000009ff037c10 */ /* 0x000fc60008ffe4ff */
[----:B------:R-:W-:-:S04]  /*2e50*/  FMUL.FTZ R0, R5, -2 ;  /* 0xc000000005007820 */ /* 0x000fc80000410000 */
[----:B------:R-:W-:-:S05]  /*2e60*/  @P0 FFMA.FTZ R5, R7, 0.93318945169448852539, R0 ;  /* 0x3f6ee58107050823 */ /* 0x000fca0000010000 */
[C---:B------:R-:W-:Y:S02]  /*2e70*/  FSETP.NAN.FTZ.AND P0, PT, R5.reuse, R5, PT ;  /* 0x000000050500720b */ /* 0x040fe40003f18000 */
[----:B------:R-:W-:-:S04]  /*2e80*/  LOP3.LUT R4, R5, 0x80000000, R4, 0xb8, !PT ;  /* 0x8000000005047812 */ /* 0x000fc800078eb804 */
[----:B------:R-:W-:-:S05]  /*2e90*/  FSEL R5, R4, R5, !P0 ;  /* 0x0000000504057208 */ /* 0x000fca0004000000 */
[----:B------:R-:W-:Y:S01]  /*2ea0*/  STG.E desc[UR6][R2.64], R5 ;  /* 0x0000000502007986 */ /* 0x000fe2000c101906 */
[----:B------:R-:W-:Y:S05]  /*2eb0*/  EXIT ;  /* 0x000000000000794d */ /* 0x000fea0003800000 */
.L_x_1846:
        /* <DEDUP_REMOVED lines=12> */
.L_x_14604:


//--------------------- .text._ZN2at6native27unrolled_elementwise_kernelIZZZNS0_16asin_kernel_cudaERNS_18TensorIteratorBaseEENKUlvE0_clEvENKUlvE0_clEvEUlfE_St5arrayIPcLm2EELi4E23TrivialOffsetCalculatorILi1EjESB_NS0_6memory15LoadWithoutCastENSC_16StoreWithoutCastEEEviT_T0_T2_T3_T4_T5_ --------------------------
	.section	.text._ZN2at6native27unrolled_elementwise_kernelIZZZNS0_16asin_kernel_cudaERNS_18TensorIteratorBaseEENKUlvE0_clEvENKUlvE0_clEvEUlfE_St5arrayIPcLm2EELi4E23TrivialOffsetCalculatorILi1EjESB_NS0_6memory15LoadWithoutCastENSC_16StoreWithoutCastEEEviT_T0_T2_T3_T4_T5_,"ax",@progbits
	.align	128
        .global         _ZN2at6native27unrolled_elementwise_kernelIZZZNS0_16asin_kernel_cudaERNS_18TensorIteratorBaseEENKUlvE0_clEvENKUlvE0_clEvEUlfE_St5arrayIPcLm2EELi4E23TrivialOffsetCalculatorILi1EjESB_NS0_6memory15LoadWithoutCastENSC_16StoreWithoutCastEEEviT_T0_T2_T3_T4_T5_
        .type           _ZN2at6native27unrolled_elementwise_kernelIZZZNS0_16asin_kernel_cudaERNS_18TensorIteratorBaseEENKUlvE0_clEvENKUlvE0_clEvEUlfE_St5arrayIPcLm2EELi4E23TrivialOffsetCalculatorILi1EjESB_NS0_6memory15LoadWithoutCastENSC_16StoreWithoutCastEEEviT_T0_T2_T3_T4_T5_,@function
        .size           _ZN2at6native27unrolled_elementwise_kernelIZZZNS0_16asin_kernel_cudaERNS_18TensorIteratorBaseEENKUlvE0_clEvENKUlvE0_clEvEUlfE_St5arrayIPcLm2EELi4E23TrivialOffsetCalculatorILi1EjESB_NS0_6memory15LoadWithoutCastENSC_16StoreWithoutCastEEEviT_T0_T2_T3_T4_T5_,(.L_x_14605 - _ZN2at6native27unrolled_elementwise_kernelIZZZNS0_16asin_kernel_cudaERNS_18TensorIteratorBaseEENKUlvE0_clEvENKUlvE0_clEvEUlfE_St5arrayIPcLm2EELi4E23TrivialOffsetCalculatorILi1EjESB_NS0_6memory15LoadWithoutCastENSC_16StoreWithoutCastEEEviT_T0_T2_T3_T4_T5_)
        .other          _ZN2at6native27unrolled_elementwise_kernelIZZZNS0_16asin_kernel_cudaERNS_18TensorIteratorBaseEENKUlvE0_clEvENKUlvE0_clEvEUlfE_St5arrayIPcLm2EELi4E23TrivialOffsetCalculatorILi1EjESB_NS0_6memory15LoadWithoutCastENSC_16StoreWithoutCastEEEviT_T0_T2_T3_T4_T5_,@"STO_CUDA_ENTRY STV_DEFAULT"
_ZN2at6native27unrolled_elementwise_kernelIZZZNS0_16asin_kernel_cudaERNS_18TensorIteratorBaseEENKUlvE0_clEvENKUlvE0_clEvEUlfE_St5arrayIPcLm2EELi4E23TrivialOffsetCalculatorILi1EjESB_NS0_6memory15LoadWithoutCastENSC_16StoreWithoutCastEEEviT_T0_T2_T3_T4_T5_:
.text._ZN2at6native27unrolled_elementwise_kernelIZZZNS0_16asin_kernel_cudaERNS_18TensorIteratorBaseEENKUlvE0_clEvENKUlvE0_clEvEUlfE_St5arrayIPcLm2EELi4E23TrivialOffsetCalculatorILi1EjESB_NS0_6memory15LoadWithoutCastENSC_16StoreWithoutCastEEEviT_T0_T2_T3_T4_T5_:
[----:B------:R-:W-:Y:S01]  /*0000*/  LDC R1, c[0x0][0x37c] ;  /* 0x0000df00ff017b82 */ /* 0x000fe20000000800 */
[----:B------:R-:W0:Y:S07]  /*0010*/  S2R R0, SR_CTAID.X ;  /* 0x0000000000007919 */ /* 0x000e2e0000002500 */
[----:B------:R-:W0:Y:S01]  /*0020*/  LDC R3, c[0x0][0x380] ;  /* 0x0000e000ff037b82 */ /* 0x000e220000000800 */
[----:B------:R-:W1:Y:S01]  /*0030*/  LDCU.64 UR4, c[0x0][0x358] ;  /* 0x00006b00ff0477ac */ /* 0x000e620008000a00 */
[----:B------:R-:W-:Y:S01]  /*0040*/  HFMA2 R8, -RZ, RZ, 0, 0 ;  /* 0x00000000ff087431 */ /* 0x000fe200000001ff */
[----:B------:R-:W2:Y:S01]  /*0050*/  S2R R7, SR_TID.X ;  /* 0x0000000000077919 */ /* 0x000ea20000002100 */
        /* <DEDUP_REMOVED lines=18> */
[----:B-1----:R1:W5:Y:S01]  /*0180*/  @!P1 LDG.E R8, desc[UR4][R10.64] ;  /* 0x000000040a089981 */ /* 0x002362000c1e1900 */
[----:B------:R-:W2:Y:S01]  /*0190*/  @!P2 LDC.64 R12, c[0x0][0x390] ;  /* 0x0000e400ff0cab82 */ /* 0x000ea20000000a00 */
[----:B0-----:R-:W-:Y:S01]  /*01a0*/  @!P0 IMAD.WIDE.U32 R4, R9, 0x4, R4 ;  /* 0x0000000409048825 */ /* 0x001fe200078e0004 */
[----:B------:R-:W-:-:S06]  /*01b0*/  MOV R9, RZ ;  /* 0x000000ff00097202 */ /* 0x000fcc0000000f00 */
[----:B------:R-:W5:Y:S01]  /*01c0*/  @!P0 LDG.E R9, desc[UR4][R4.64] ;  /* 0x0000000404098981 */ /* 0x000f62000c1e1900 */
[----:B------:R-:W-:Y:S01]  /*01d0*/  ISETP.GE.AND P0, PT, R3, R2, PT ;  /* 0x000000020300720c */ /* 0x000fe20003f06270 */
[----:B--2---:R-:W-:Y:S01]  /*01e0*/  @!P2 IMAD.WIDE.U32 R12, R7, 0x4, R12 ;  /* 0x00000004070ca825 */ /* 0x004fe200078e000c */
[----:B------:R-:W-:Y:S02]  /*01f0*/  CS2R R6, SRZ ;  /* 0x0000000000067805 */ /* 0x000fe4000001ff00 */
[C---:B------:R-:W-:Y:S02]  /*0200*/  IADD3 R19, PT, PT, R3.reuse, 0x80, RZ ;  /* 0x0000008003137810 */ /* 0x040fe40007ffe0ff */
[C---:B-1----:R-:W-:Y:S02]  /*0210*/  IADD3 R11, PT, PT, R3.reuse, 0x100, RZ ;  /* 0x00000100030b7810 */ /* 0x042fe40007ffe0ff */
[----:B------:R0:W5:Y:S01]  /*0220*/  @!P3 LDG.E R7, desc[UR4][R16.64] ;  /* 0x000000041007b981 */ /* 0x000162000c1e1900 */
[----:B------:R-:W-:Y:S03]  /*0230*/  BSSY.RECONVERGENT B0, `(.L_x_1847) ;  /* 0x0000025000007945 */ /* 0x000fe60003800200 */
[----:B------:R1:W5:Y:S01]  /*0240*/  @!P2 LDG.E R6, desc[UR4][R12.64] ;  /* 0x000000040c06a981 */ /* 0x000362000c1e1900 */
[----:B------:R-:W2:Y:S01]  /*0250*/  @!P0 LDC.64 R14, c[0x0][0x388] ;  /* 0x0000e200ff0e8b82 */ /* 0x000ea20000000a00 */
[----:B0-----:R-:W-:-:S02]  /*0260*/  IADD3 R17, PT, PT, R3, 0x180, RZ ;  /* 0x0000018003117810 */ /* 0x001fc40007ffe0ff */
[----:B-1----:R-:W-:Y:S02]  /*0270*/  @!P0 LEA R13, R0, R3, 0x9 ;  /* 0x00000003000d8211 */ /* 0x002fe400078e48ff */
[----:B------:R-:W-:Y:S02]  /*0280*/  @!P0 MOV R3, R19 ;  /* 0x0000001300038202 */ /* 0x000fe40000000f00 */
[-C--:B------:R-:W-:Y:S02]  /*0290*/  ISETP.GE.AND P4, PT, R19, R2.reuse, PT ;  /* 0x000000021300720c */ /* 0x080fe40003f86270 */
[-C--:B------:R-:W-:Y:S02]  /*02a0*/  ISETP.GE.AND P3, PT, R11, R2.reuse, PT ;  /* 0x000000020b00720c */ /* 0x080fe40003f66270 */
[-C--:B------:R-:W-:Y:S02]  /*02b0*/  ISETP.GE.AND P1, PT, R17, R2.reuse, PT ;  /* 0x000000021100720c */ /* 0x080fe40003f26270 */
[----:B------:R-:W-:Y:S01]  /*02c0*/  ISETP.GE.AND P2, PT, R3, R2, PT ;  /* 0x000000020300720c */ /* 0x000fe20003f46270 */
[----:B--2---:R-:W-:Y:S01]  /*02d0*/  @!P0 IMAD.WIDE.U32 R4, R13, 0x4, R14 ;  /* 0x000000040d048825 */ /* 0x004fe200078e000e */
[----:B------:R-:W-:Y:S11]  /*02e0*/  @P0 BRA `(.L_x_1848) ;  /* 0x0000000000640947 */ /* 0x000ff60003800000 */
[----:B------:R-:W-:Y:S01]  /*02f0*/  MOV R10, 0x3f000000 ;  /* 0x3f000000000a7802 */ /* 0x000fe20000000f00 */
[C---:B-----5:R-:W-:Y:S01]  /*0300*/  FADD.FTZ R13, |R9|.reuse, -RZ ;  /* 0x800000ff090d7221 */ /* 0x060fe20000010200 */
[C---:B------:R-:W-:Y:S02]  /*0310*/  FSETP.GT.FTZ.AND P5, PT, |R9|.reuse, 0.56000000238418579102, PT ;  /* 0x3f0f5c290900780b */ /* 0x040fe40003fb4200 */
[C---:B------:R-:W-:Y:S01]  /*0320*/  FSETP.NEU.FTZ.AND P6, PT, |R9|.reuse, 1, PT ;  /* 0x3f8000000900780b */ /* 0x040fe20003fdd200 */
[----:B------:R-:W-:-:S04]  /*0330*/  FFMA.FTZ R10, |R9|, -R10, 0.5 ;  /* 0x3f000000090a7423 */ /* 0x000fc80000010a0a */
        /* <DEDUP_REMOVED lines=9> */
[----:B------:R-:W-:-:S03]  /*03d0*/  MOV R12, 0x3fd774eb ;  /* 0x3fd774eb000c7802 */ /* 0x000fc60000000f00 */
        /* <DEDUP_REMOVED lines=10> */
.L_x_1848:
[----:B------:R-:W-:Y:S05]  /*0480*/  BSYNC.RECONVERGENT B0 ;  /* 0x0000000000007941 */ /* 0x000fea0003800200 */
.L_x_1847:
[----:B------:R-:W-:Y:S04]  /*0490*/  BSSY.RECONVERGENT B0, `(.L_x_1849) ;  /* 0x000001b000007945 */ /* 0x000fe80003800200 */
[----:B------:R-:W-:Y:S05]  /*04a0*/  @P4 BRA `(.L_x_1850) ;  /* 0x0000000000644947 */ /* 0x000fea0003800000 */
[----:B------:R-:W-:Y:S01]  /*04b0*/  HFMA2 R11, -RZ, RZ, 1.75, 0 ;  /* 0x3f000000ff0b7431 */ /* 0x000fe200000001ff */
[C---:B-----5:R-:W-:Y:S01]  /*04c0*/  FSETP.GT.FTZ.AND P4, PT, |R8|.reuse, 0.56000000238418579102, PT ;  /* 0x3f0f5c290800780b */ /* 0x060fe20003f94200 */
[C---:B------:R-:W-:Y:S01]  /*04d0*/  FADD.FTZ R13, |R8|.reuse, -RZ ;  /* 0x800000ff080d7221 */ /* 0x040fe20000010200 */
[C---:B------:R-:W-:Y:S02]  /*04e0*/  FSETP.NEU.FTZ.AND P5, PT, |R8|.reuse, 1, PT ;  /* 0x3f8000000800780b */ /* 0x040fe40003fbd200 */
        /* <DEDUP_REMOVED lines=20> */
[----:B------:R-:W-:-:S07]  /*0630*/  FSEL R8, R8, R13, !P4 ;  /* 0x0000000d08087208 */ /* 0x000fce0006000000 */
.L_x_1850:
[----:B------:R-:W-:Y:S05]  /*0640*/  BSYNC.RECONVERGENT B0 ;  /* 0x0000000000007941 */ /* 0x000fea0003800200 */
.L_x_1849:
[----:B------:R-:W-:Y:S04]  /*0650*/  BSSY.RECONVERGENT B0, `(.L_x_1851) ;  /* 0x000001b000007945 */ /* 0x000fe80003800200 */
[----:B------:R-:W-:Y:S05]  /*0660*/  @P3 BRA `(.L_x_1852) ;  /* 0x0000000000643947 */ /* 0x000fea0003800000 */
        /* <DEDUP_REMOVED lines=25> */
.L_x_1852:
[----:B------:R-:W-:Y:S05]  /*0800*/  BSYNC.RECONVERGENT B0 ;  /* 0x0000000000007941 */ /* 0x000fea0003800200 */
.L_x_1851:
        /* <DEDUP_REMOVED lines=27> */
.L_x_1854:
[----:B------:R-:W-:Y:S05]  /*09c0*/  BSYNC.RECONVERGENT B0 ;  /* 0x0000000000007941 */ /* 0x000fea0003800200 */
.L_x_1853:
[----:B-----5:R0:W-:Y:S01]  /*09d0*/  @!P0 STG.E desc[UR4][R4.64], R9 ;  /* 0x0000000904008986 */ /* 0x0201e2000c101904 */
[----:B------:R-:W-:Y:S04]  /*09e0*/  BSSY.RECONVERGENT B0, `(.L_x_1855) ;  /* 0x000000c000007945 */ /* 0x000fe80003800200 */
[----:B------:R-:W-:Y:S05]  /*09f0*/  @P2 BRA `(.L_x_1856) ;  /* 0x0000000000282947 */ /* 0x000fea0003800000 */
[----:B0-----:R-:W0:Y:S01]  /*0a00*/  LDC.64 R4, c[0x0][0x388] ;  /* 0x0000e200ff047b82 */ /* 0x001e220000000a00 */
[----:B------:R-:W-:Y:S02]  /*0a10*/  LEA R11, R0, R3, 0x9 ;  /* 0x00000003000b7211 */ /* 0x000fe400078e48ff */
[----:B------:R-:W-:-:S04]  /*0a20*/  IADD3 R3, PT, PT, R3, 0x80, RZ ;  /* 0x0000008003037810 */ /* 0x000fc80007ffe0ff */
[----:B------:R-:W-:-:S13]  /*0a30*/  ISETP.GE.AND P0, PT, R3, R2, PT ;  /* 0x000000020300720c */ /* 0x000fda0003f06270 */
[----:B------:R-:W-:Y:S02]  /*0a40*/  @!P0 LEA R9, R0, R3, 0x9 ;  /* 0x0000000300098211 */ /* 0x000fe400078e48ff */
[----:B------:R-:W-:Y:S01]  /*0a50*/  @!P0 IADD3 R3, PT, PT, R3, 0x80, RZ ;  /* 0x0000008003038810 */ /* 0x000fe20007ffe0ff */
[----:B0-----:R-:W-:-:S04]  /*0a60*/  IMAD.WIDE.U32 R10, R11, 0x4, R4 ;  /* 0x000000040b0a7825 */ /* 0x001fc800078e0004 */
[----:B------:R-:W-:Y:S01]  /*0a70*/  @!P0 IMAD.WIDE.U32 R4, R9, 0x4, R4 ;  /* 0x0000000409048825 */ /* 0x000fe200078e0004 */
[----:B------:R1:W-:Y:S04]  /*0a80*/  STG.E desc[UR4][R10.64], R8 ;  /* 0x000000080a007986 */ /* 0x0003e8000c101904 */
[----:B------:R1:W-:Y:S02]  /*0a90*/  @!P0 STG.E desc[UR4][R4.64], R7 ;  /* 0x0000000704008986 */ /* 0x0003e4000c101904 */
.L_x_1856:
[----:B------:R-:W-:Y:S05]  /*0aa0*/  BSYNC.RECONVERGENT B0 ;  /* 0x0000000000007941 */ /* 0x000fea0003800200 */
.L_x_1855:
[----:B------:R-:W-:-:S13]  /*0ab0*/  ISETP.GE.AND P0, PT, R3, R2, PT ;  /* 0x000000020300720c */ /* 0x000fda0003f06270 */
[----:B------:R-:W-:Y:S05]  /*0ac0*/  @P0 EXIT ;  /* 0x000000000000094d */ /* 0x000fea0003800000 */
[----:B01----:R-:W0:Y:S01]  /*0ad0*/  LDC.64 R4, c[0x0][0x388] ;  /* 0x0000e200ff047b82 */ /* 0x003e220000000a00 */
[----:B------:R-:W-:-:S05]  /*0ae0*/  LEA R3, R0, R3, 0x9 ;  /* 0x0000000300037211 */ /* 0x000fca00078e48ff */
[----:B0-----:R-:W-:-:S05]  /*0af0*/  IMAD.WIDE.U32 R2, R3, 0x4, R4 ;  /* 0x0000000403027825 */ /* 0x001fca00078e0004 */
[----:B------:R-:W-:Y:S01]  /*0b00*/  STG.E desc[UR4][R2.64], R13 ;  /* 0x0000000d02007986 */ /* 0x000fe2000c101904 */
[----:B------:R-:W-:Y:S05]  /*0b10*/  EXIT ;  /* 0x000000000000794d */ /* 0x000fea0003800000 */
.L_x_1857:
        /* <DEDUP_REMOVED lines=14> */
.L_x_14605:


//--------------------- .text._ZN2at6native29vectorized_elementwise_kernelILi2EZZZNS0_16asin_kernel_cudaERNS_18TensorIteratorBaseEENKUlvE0_clEvENKUlvE0_clEvEUlfE_St5arrayIPcLm2EEEEviT0_T1_ --------------------------
	.section	.text._ZN2at6native29vectorized_elementwise_kernelILi2EZZZNS0_16asin_kernel_cudaERNS_18TensorIteratorBaseEENKUlvE0_clEvENKUlvE0_clEvEUlfE_St5arrayIPcLm2EEEEviT0_T1_,"ax",@progbits
	.align	128
        .global         _ZN2at6native29vectorized_elementwise_kernelILi2EZZZNS0_16asin_kernel_cudaERNS_18TensorIteratorBaseEENKUlvE0_clEvENKUlvE0_clEvEUlfE_St5arrayIPcLm2EEEEviT0_T1_
        .type           _ZN2at6native29vectorized_elementwise_kernelILi2EZZZNS0_16asin_kernel_cudaERNS_18TensorIteratorBaseEENKUlvE0_clEvENKUlvE0_clEvEUlfE_St5arrayIPcLm2EEEEviT0_T1_,@function
        .size           _ZN2at6native29vectorized_elementwise_kernelILi2EZZZNS0_16asin_kernel_cudaERNS_18TensorIteratorBaseEENKUlvE0_clEvENKUlvE0_clEvEUlfE_St5arrayIPcLm2EEEEviT0_T1_,(.L_x_14606 - _ZN2at6native29vectorized_elementwise_kernelILi2EZZZNS0_16asin_kernel_cudaERNS_18TensorIteratorBaseEENKUlvE0_clEvENKUlvE0_clEvEUlfE_St5arrayIPcLm2EEEEviT0_T1_)
        .other          _ZN2at6native29vectorized_elementwise_kernelILi2EZZZNS0_16asin_kernel_cudaERNS_18TensorIteratorBaseEENKUlvE0_clEvENKUlvE0_clEvEUlfE_St5arrayIPcLm2EEEEviT0_T1_,@"STO_CUDA_ENTRY STV_DEFAULT"
_ZN2at6native29vectorized_elementwise_kernelILi2EZZZNS0_16asin_kernel_cudaERNS_18TensorIteratorBaseEENKUlvE0_clEvENKUlvE0_clEvEUlfE_St5arrayIPcLm2EEEEviT0_T1_:
.text._ZN2at6native29vectorized_elementwise_kernelILi2EZZZNS0_16asin_kernel_cudaERNS_18TensorIteratorBaseEENKUlvE0_clEvENKUlvE0_clEvEUlfE_St5arrayIPcLm2EEEEviT0_T1_:
        /* <DEDUP_REMOVED lines=9> */
[----:B------:R-:W-:Y:S01]  /*0090*/  HFMA2 R8, -RZ, RZ, 0, 0 ;  /* 0x00000000ff087431 */ /* 0x000fe200000001ff */
        /* <DEDUP_REMOVED lines=13> */
[----:B------:R0:W5:Y:S07]  /*0170*/  @!P6 LDG.E R8, desc[UR4][R22.64] ;  /* 0x000000041608e981 */ /* 0x00016e000c1e1900 */
[----:B------:R-:W-:Y:S01]  /*0180*/  @!P4 IADD3 R25, PT, PT, R13, R16, RZ ;  /* 0x000000100d19c210 */ /* 0x000fe20007ffe0ff */
[----:B------:R-:W2:Y:S01]  /*0190*/  @!P4 LDC.64 R2, c[0x0][0x390] ;  /* 0x0000e400ff02cb82 */ /* 0x000ea20000000a00 */
[----:B------:R-:W-:-:S04]  /*01a0*/  @!P4 IADD3 R16, PT, PT, R16, 0x80, RZ ;  /* 0x000000801010c810 */ /* 0x000fc80007ffe0ff */
[----:B------:R-:W-:-:S13]  /*01b0*/  ISETP.GE.U32.AND P3, PT, R16, R9, PT ;  /* 0x000000091000720c */ /* 0x000fda0003f66070 */
[----:B------:R-:W-:Y:S01]  /*01c0*/  @!P3 IADD3 R15, PT, PT, R13, R16, RZ ;  /* 0x000000100d0fb210 */ /* 0x000fe20007ffe0ff */
[----:B------:R-:W0:Y:S01]  /*01d0*/  @!P3 LDC.64 R10, c[0x0][0x390] ;  /* 0x0000e400ff0abb82 */ /* 0x000e220000000a00 */
[----:B------:R-:W-:-:S04]  /*01e0*/  @!P3 IADD3 R16, PT, PT, R16, 0x80, RZ ;  /* 0x000000801010b810 */ /* 0x000fc80007ffe0ff */
[----:B------:R-:W-:-:S13]  /*01f0*/  ISETP.GE.U32.AND P2, PT, R16, R9, PT ;  /* 0x000000091000720c */ /* 0x000fda0003f46070 */
[----:B------:R-:W-:Y:S01]  /*0200*/  @!P2 IADD3 R17, PT, PT, R13, R16, RZ ;  /* 0x000000100d11a210 */ /* 0x000fe20007ffe0ff */
[----:B-1----:R-:W-:Y:S01]  /*0210*/  @!P5 IMAD.WIDE.U32 R20, R21, 0x4, R4 ;  /* 0x000000041514d825 */ /* 0x002fe200078e0004 */
[----:B------:R-:W-:Y:S02]  /*0220*/  @!P2 IADD3 R16, PT, PT, R16, 0x80, RZ ;  /* 0x000000801010a810 */ /* 0x000fe40007ffe0ff */
[----:B------:R-:W-:Y:S01]  /*0230*/  MOV R14, RZ ;  /* 0x000000ff000e7202 */ /* 0x000fe20000000f00 */
[----:B------:R-:W-:Y:S01]  /*0240*/  HFMA2 R12, -RZ, RZ, 0, 0 ;  /* 0x00000000ff0c7431 */ /* 0x000fe200000001ff */
[----:B------:R-:W-:Y:S01]  /*0250*/  ISETP.GE.U32.AND P1, PT, R16, R9, PT ;  /* 0x000000091000720c */ /* 0x000fe20003f26070 */
[----:B0-----:R-:W-:Y:S01]  /*0260*/  @!P3 IMAD.WIDE.U32 R22, R15, 0x4, R10 ;  /* 0x000000040f16b825 */ /* 0x001fe200078e000a */
[----:B------:R-:W0:Y:S02]  /*0270*/  @!P2 LDC.64 R6, c[0x0][0x390] ;  /* 0x0000e400ff06ab82 */ /* 0x000e240000000a00 */
[----:B------:R1:W5:Y:S09]  /*0280*/  @!P5 LDG.E R14, desc[UR4][R20.64] ;  /* 0x00000004140ed981 */ /* 0x000372000c1e1900 */
[----:B------:R-:W-:-:S02]  /*0290*/  @!P1 IADD3 R19, PT, PT, R13, R16, RZ ;  /* 0x000000100d139210 */ /* 0x000fc40007ffe0ff */
[----:B------:R-:W-:-:S04]  /*02a0*/  @!P1 IADD3 R16, PT, PT, R16, 0x80, RZ ;  /* 0x0000008010109810 */ /* 0x000fc80007ffe0ff */
[----:B------:R-:W-:-:S13]  /*02b0*/  ISETP.GE.U32.AND P6, PT, R16, R9, PT ;  /* 0x000000091000720c */ /* 0x000fda0003fc6070 */
[----:B------:R-:W1:Y:S01]  /*02c0*/  @!P6 LDC.64 R4, c[0x0][0x390] ;  /* 0x0000e400ff04eb82 */ /* 0x000e620000000a00 */
[----:B------:R-:W-:Y:S01]  /*02d0*/  @!P6 IADD3 R11, PT, PT, R13, R16, RZ ;  /* 0x000000100d0be210 */ /* 0x000fe20007ffe0ff */
[----:B--2---:R-:W-:-:S05]  /*02e0*/  @!P4 IMAD.WIDE.U32 R24, R25, 0x4, R2 ;  /* 0x000000041918c825 */ /* 0x004fca00078e0002 */
[----:B------:R-:W5:Y:S01]  /*02f0*/  @!P4 LDG.E R12, desc[UR4][R24.64] ;  /* 0x00000004180cc981 */ /* 0x000f62000c1e1900 */
[----:B------:R-:W2:Y:S01]  /*0300*/  @!P1 LDC.64 R2, c[0x0][0x390] ;  /* 0x0000e400ff029b82 */ /* 0x000ea20000000a00 */
[----:B-1----:R-:W-:Y:S01]  /*0310*/  @!P6 IMAD.WIDE.U32 R20, R11, 0x4, R4 ;  /* 0x000000040b14e825 */ /* 0x002fe200078e0004 */
[----:B------:R-:W-:-:S06]  /*0320*/  CS2R R4, SRZ ;  /* 0x0000000000047805 */ /* 0x000fcc000001ff00 */
[----:B------:R-:W5:Y:S01]  /*0330*/  @!P6 LDG.E R4, desc[UR4][R20.64] ;  /* 0x000000041404e981 */ /* 0x000f62000c1e1900 */
[----:B0-----:R-:W-:-:S04]  /*0340*/  @!P2 IMAD.WIDE.U32 R6, R17, 0x4, R6 ;  /* 0x000000041106a825 */ /* 0x001fc800078e0006 */
[----:B--2---:R-:W-:Y:S01]  /*0350*/  @!P1 IMAD.WIDE.U32 R16, R19, 0x4, R2 ;  /* 0x0000000413109825 */ /* 0x004fe200078e0002 */
[----:B------:R-:W-:Y:S01]  /*0360*/  MOV R15, RZ ;  /* 0x000000ff000f7202 */ /* 0x000fe20000000f00 */
[----:B------:R-:W0:Y:S01]  /*0370*/  @!P0 LDC.64 R18, c[0x0][0x390] ;  /* 0x0000e400ff128b82 */ /* 0x000e220000000a00 */
[----:B------:R-:W-:Y:S01]  /*0380*/  @!P0 IADD3 R3, PT, PT, R13, R0, RZ ;  /* 0x000000000d038210 */ /* 0x000fe20007ffe0ff */
[----:B------:R-:W-:Y:S01]  /*0390*/  HFMA2 R11, -RZ, RZ, 0, 0 ;  /* 0x00000000ff0b7431 */ /* 0x000fe200000001ff */
[----:B------:R-:W-:Y:S01]  /*03a0*/  MOV R10, RZ ;  /* 0x000000ff000a7202 */ /* 0x000fe20000000f00 */
[----:B------:R1:W5:Y:S01]  /*03b0*/  @!P2 LDG.E R5, desc[UR4][R6.64] ;  /* 0x000000040605a981 */ /* 0x000362000c1e1900 */
[----:B------:R-:W-:Y:S03]  /*03c0*/  BSSY.RECONVERGENT B0, `(.L_x_1859) ;  /* 0x0000029000007945 */ /* 0x000fe60003800200 */
[----:B------:R2:W5:Y:S04]  /*03d0*/  @!P1 LDG.E R11, desc[UR4][R16.64] ;  /* 0x00000004100b9981 */ /* 0x000568000c1e1900 */
[----:B------:R3:W5:Y:S01]  /*03e0*/  @!P3 LDG.E R10, desc[UR4][R22.64] ;  /* 0x00000004160ab981 */ /* 0x000762000c1e1900 */
[----:B0-----:R-:W-:-:S05]  /*03f0*/  @!P0 IMAD.WIDE.U32 R18, R3, 0x4, R18 ;  /* 0x0000000403128825 */ /* 0x001fca00078e0012 */
[----:B------:R0:W5:Y:S01]  /*0400*/  @!P0 LDG.E R15, desc[UR4][R18.64] ;  /* 0x00000004120f8981 */ /* 0x000162000c1e1900 */
[----:B------:R-:W-:-:S13]  /*0410*/  ISETP.GE.U32.AND P0, PT, R0, R9, PT ;  /* 0x000000090000720c */ /* 0x000fda0003f06070 */
[----:B------:R-:W4:Y:S01]  /*0420*/  @!P0 LDC.64 R2, c[0x0][0x388] ;  /* 0x0000e200ff028b82 */ /* 0x000f220000000a00 */
[C---:B-1----:R-:W-:Y:S02]  /*0430*/  IADD3 R6, PT, PT, R0.reuse, 0x180, RZ ;  /* 0x0000018000067810 */ /* 0x042fe40007ffe0ff */
[C---:B--2---:R-:W-:Y:S02]  /*0440*/  IADD3 R16, PT, PT, R0.reuse, 0x200, RZ ;  /* 0x0000020000107810 */ /* 0x044fe40007ffe0ff */
[----:B---3--:R-:W-:Y:S02]  /*0450*/  IADD3 R22, PT, PT, R0, 0x100, RZ ;  /* 0x0000010000167810 */ /* 0x008fe40007ffe0ff */
[-C--:B------:R-:W-:Y:S02]  /*0460*/  ISETP.GE.U32.AND P1, PT, R6, R9.reuse, PT ;  /* 0x000000090600720c */ /* 0x080fe40003f26070 */
[-C--:B------:R-:W-:Y:S02]  /*0470*/  ISETP.GE.U32.AND P2, PT, R16, R9.reuse, PT ;  /* 0x000000091000720c */ /* 0x080fe40003f46070 */
[----:B------:R-:W-:-:S02]  /*0480*/  ISETP.GE.U32.AND P3, PT, R22, R9, PT ;  /* 0x000000091600720c */ /* 0x000fc40003f66070 */
[C---:B------:R-:W-:Y:S02]  /*0490*/  IADD3 R16, PT, PT, R0.reuse, 0x80, RZ ;  /* 0x0000008000107810 */ /* 0x040fe40007ffe0ff */
[----:B------:R-:W-:Y:S01]  /*04a0*/  IADD3 R6, PT, PT, R0, 0x280, RZ ;  /* 0x0000028000067810 */ /* 0x000fe20007ffe0ff */
[----:B0-----:R-:W-:Y:S08]  /*04b0*/  @P0 BRA `(.L_x_1860) ;  /* 0x0000000000640947 */ /* 0x001ff00003800000 */
[----:B------:R-:W-:Y:S02]  /*04c0*/  MOV R18, 0x3f000000 ;  /* 0x3f00000000127802 */ /* 0x000fe40000000f00 */
[C---:B-----5:R-:W-:Y:S02]  /*04d0*/  FSETP.GT.FTZ.AND P4, PT, |R15|.reuse, 0.56000000238418579102, PT ;  /* 0x3f0f5c290f00780b */ /* 0x060fe40003f94200 */
[C---:B------:R-:W-:Y:S01]  /*04e0*/  FSETP.NEU.FTZ.AND P5, PT, |R15|.reuse, 1, PT ;  /* 0x3f8000000f00780b */ /* 0x040fe20003fbd200 */
[----:B------:R-:W-:Y:S01]  /*04f0*/  FFMA.FTZ R7, |R15|, -R18, 0.5 ;  /* 0x3f0000000f077423 */ /* 0x000fe20000010a12 */
[----:B------:R-:W-:Y:S02]  /*0500*/  MOV R19, 0x3d4dd2f7 ;  /* 0x3d4dd2f700137802 */ /* 0x000fe40000000f00 */
[----:B------:R-:W-:Y:S01]  /*0510*/  MOV R20, 0x3fd774eb ;  /* 0x3fd774eb00147802 */ /* 0x000fe20000000f00 */
[----:B------:R-:W0:Y:S02]  /*0520*/  MUFU.RSQ R18, R7 ;  /* 0x0000000700127308 */ /* 0x000e240000001400 */
[----:B0-----:R-:W-:Y:S01]  /*0530*/  FMUL.FTZ R17, R7, R18 ;  /* 0x0000001207117220 */ /* 0x001fe20000410000 */
[----:B------:R-:W-:-:S04]  /*0540*/  FMUL.FTZ R18, R18, -0.5 ;  /* 0xbf00000012127820 */ /* 0x000fc80000410000 */
[----:B------:R-:W-:-:S04]  /*0550*/  FFMA.FTZ R18, R17, R18, 0.5 ;  /* 0x3f00000011127423 */ /* 0x000fc80000010012 */
[----:B------:R-:W-:Y:S01]  /*0560*/  FFMA.FTZ R18, R17, R18, R17 ;  /* 0x0000001211127223 */ /* 0x000fe20000010011 */
[----:B------:R-:W-:-:S04]  /*0570*/  FADD.FTZ R17, |R15|, -RZ ;  /* 0x800000ff0f117221 */ /* 0x000fc80000010200 */
[----:B------:R-:W-:-:S05]  /*0580*/  @P4 FSEL R17, R18, RZ, P5 ;  /* 0x000000ff12114208 */ /* 0x000fca0002800000 */
        /* <DEDUP_REMOVED lines=12> */
.L_x_1860:
[----:B------:R-:W-:Y:S05]  /*0650*/  BSYNC.RECONVERGENT B0 ;  /* 0x0000000000007941 */ /* 0x000fea0003800200 */
.L_x_1859:
[-C--:B------:R-:W-:Y:S01]  /*0660*/  ISETP.GE.U32.AND P5, PT, R16, R9.reuse, PT ;  /* 0x000000091000720c */ /* 0x080fe20003fa6070 */
[----:B------:R-:W-:Y:S01]  /*0670*/  BSSY.RECONVERGENT B0, `(.L_x_1861) ;  /* 0x000001d000007945 */ /* 0x000fe20003800200 */
[----:B------:R-:W-:Y:S02]  /*0680*/  ISETP.GE.U32.AND P4, PT, R6, R9, PT ;  /* 0x000000090600720c */ /* 0x000fe40003f86070 */
[----:B------:R-:W-:-:S09]  /*0690*/  IADD3 R6, PT, PT, R0, 0x300, RZ ;  /* 0x0000030000067810 */ /* 0x000fd20007ffe0ff */
        /* <DEDUP_REMOVED lines=19> */
[----:B------:R-:W-:Y:S01]  /*07d0*/  FFMA.FTZ R17, R19, R18, R19 ;  /* 0x0000001213117223 */ /* 0x000fe20000010013 */
[----:B------:R-:W-:-:S03]  /*07e0*/  HFMA2 R18, -RZ, RZ, 1.9599609375, 20144 ;  /* 0x3fd774ebff127431 */ /* 0x000fc600000001ff */
[----:B------:R-:W-:-:S04]  /*07f0*/  FMUL.FTZ R7, R17, -2 ;  /* 0xc000000011077820 */ /* 0x000fc80000410000 */
[----:B------:R-:W-:-:S05]  /*0800*/  @P5 FFMA.FTZ R17, R18, 0.93318945169448852539, R7 ;  /* 0x3f6ee58112115823 */ /* 0x000fca0000010007 */
[C---:B------:R-:W-:Y:S02]  /*0810*/  FSETP.NAN.FTZ.AND P5, PT, R17.reuse, R17, PT ;  /* 0x000000111100720b */ /* 0x040fe40003fb8000 */
[----:B------:R-:W-:-:S04]  /*0820*/  LOP3.LUT R8, R17, 0x80000000, R8, 0xb8, !PT ;  /* 0x8000000011087812 */ /* 0x000fc800078eb808 */
[----:B------:R-:W-:-:S07]  /*0830*/  FSEL R17, R8, R17, !P5 ;  /* 0x0000001108117208 */ /* 0x000fce0006800000 */
.L_x_1862:
[----:B------:R-:W-:Y:S05]  /*0840*/  BSYNC.RECONVERGENT B0 ;  /* 0x0000000000007941 */ /* 0x000fea0003800200 */
.L_x_1861:
[----:B------:R-:W-:Y:S01]  /*0850*/  BSSY.RECONVERGENT B0, `(.L_x_1863) ;  /* 0x000001d000007945 */ /* 0x000fe20003800200 */
[----:B------:R-:W-:Y:S02]  /*0860*/  ISETP.GE.U32.AND P5, PT, R6, R9, PT ;  /* 0x000000090600720c */ /* 0x000fe40003fa6070 */
[----:B-----5:R-:W-:Y:S01]  /*0870*/  IADD3 R8, PT, PT, R0, 0x380, RZ ;  /* 0x0000038000087810 */ /* 0x020fe20007ffe0ff */
[----:B------:R-:W-:Y:S10]  /*0880*/  @P3 BRA `(.L_x_1864) ;  /* 0x0000000000643947 */ /* 0x000ff40003800000 */
[----:B------:R-:W-:Y:S01]  /*0890*/  MOV R7, 0x3f000000 ;  /* 0x3f00000000077802 */ /* 0x000fe20000000f00 */
[C---:B------:R-:W-:Y:S01]  /*08a0*/  FADD.FTZ R19, |R14|.reuse, -RZ ;  /* 0x800000ff0e137221 */ /* 0x040fe20000010200 */
        /* <DEDUP_REMOVED lines=22> */
[----:B------:R-:W-:-:S07]  /*0a10*/  FSEL R6, R6, R19, !P3 ;  /* 0x0000001306067208 */ /* 0x000fce0005800000 */
.L_x_1864:
[----:B------:R-:W-:Y:S05]  /*0a20*/  BSYNC.RECONVERGENT B0 ;  /* 0x0000000000007941 */ /* 0x000fea0003800200 */
.L_x_1863:
[----:B------:R-:W-:Y:S01]  /*0a30*/  @!P0 IADD3 R7, PT, PT, R13, R0, RZ ;  /* 0x000000000d078210 */ /* 0x000fe20007ffe0ff */
[----:B------:R-:W-:Y:S01]  /*0a40*/  BSSY.RECONVERGENT B0, `(.L_x_1865) ;  /* 0x000001d000007945 */ /* 0x000fe20003800200 */
[----:B------:R-:W-:-:S03]  /*0a50*/  ISETP.GE.U32.AND P3, PT, R8, R9, PT ;  /* 0x000000090800720c */ /* 0x000fc60003f66070 */
[----:B----4-:R-:W-:Y:S01]  /*0a60*/  @!P0 IMAD.WIDE.U32 R2, R7, 0x4, R2 ;  /* 0x0000000407028825 */ /* 0x010fe200078e0002 */
[----:B------:R-:W-:Y:S09]  /*0a70*/  @P1 BRA `(.L_x_1866) ;  /* 0x0000000000641947 */ /* 0x000ff20003800000 */
[----:B------:R-:W-:Y:S01]  /*0a80*/  HFMA2 R7, -RZ, RZ, 1.75, 0 ;  /* 0x3f000000ff077431 */ /* 0x000fe200000001ff */
[C---:B------:R-:W-:Y:S02]  /*0a90*/  FSETP.GT.FTZ.AND P1, PT, |R12|.reuse, 0.56000000238418579102, PT ;  /* 0x3f0f5c290c00780b */ /* 0x040fe40003f34200 */
[C---:B------:R-:W-:Y:S02]  /*0aa0*/  FSETP.NEU.FTZ.AND P6, PT, |R12|.reuse, 1, PT ;  /* 0x3f8000000c00780b */ /* 0x040fe40003fdd200 */
[----:B------:R-:W-:-:S04]  /*0ab0*/  FFMA.FTZ R7, |R12|, -R7, 0.5 ;  /* 0x3f0000000c077423 */ /* 0x000fc80000010a07 */
[----:B------:R-:W0:Y:S02]  /*0ac0*/  MUFU.RSQ R8, R7 ;  /* 0x0000000700087308 */ /* 0x000e240000001400 */
[----:B0-----:R-:W-:Y:S01]  /*0ad0*/  FMUL.FTZ R14, R7, R8 ;  /* 0x00000008070e7220 */ /* 0x001fe20000410000 */
[----:B------:R-:W-:Y:S01]  /*0ae0*/  FMUL.FTZ R19, R8, -0.5 ;  /* 0xbf00000008137820 */ /* 0x000fe20000410000 */
[----:B------:R-:W-:-:S03]  /*0af0*/  FADD.FTZ R8, |R12|, -RZ ;  /* 0x800000ff0c087221 */ /* 0x000fc60000010200 */
[----:B------:R-:W-:-:S04]  /*0b00*/  FFMA.FTZ R19, R14, R19, 0.5 ;  /* 0x3f0000000e137423 */ /* 0x000fc80000010013 */
[----:B------:R-:W-:-:S05]  /*0b10*/  FFMA.FTZ R19, R14, R19, R14 ;  /* 0x000000130e137223 */ /* 0x000fca000001000e */
[----:B------:R-:W-:Y:S02]  /*0b20*/  @P1 FSEL R8, R19, RZ, P6 ;  /* 0x000000ff13081208 */ /* 0x000fe40003000000 */
[----:B------:R-:W-:-:S03]  /*0b30*/  MOV R19, 0x3d4dd2f7 ;  /* 0x3d4dd2f700137802 */ /* 0x000fc60000000f00 */
        /* <DEDUP_REMOVED lines=13> */
.L_x_1866:
[----:B------:R-:W-:Y:S05]  /*0c10*/  BSYNC.RECONVERGENT B0 ;  /* 0x0000000000007941 */ /* 0x000fea0003800200 */
.L_x_1865:
[----:B------:R-:W-:Y:S04]  /*0c20*/  BSSY.RECONVERGENT B0, `(.L_x_1867) ;  /* 0x000001b000007945 */ /* 0x000fe80003800200 */
[----:B------:R-:W-:Y:S05]  /*0c30*/  @P2 BRA `(.L_x_1868) ;  /* 0x0000000000642947 */ /* 0x000fea0003800000 */
[----:B------:R-:W-:Y:S01]  /*0c40*/  MOV R19, 0x3f000000 ;  /* 0x3f00000000137802 */ /* 0x000fe20000000f00 */
[C---:B------:R-:W-:Y:S01]  /*0c50*/  FADD.FTZ R14, |R10|.reuse, -RZ ;  /* 0x800000ff0a0e7221 */ /* 0x040fe20000010200 */
[C---:B------:R-:W-:Y:S02]  /*0c60*/  FSETP.GT.FTZ.AND P1, PT, |R10|.reuse, 0.56000000238418579102, PT ;  /* 0x3f0f5c290a00780b */ /* 0x040fe40003f34200 */
[C---:B------:R-:W-:Y:S01]  /*0c70*/  FSETP.NEU.FTZ.AND P2, PT, |R10|.reuse, 1, PT ;  /* 0x3f8000000a00780b */ /* 0x040fe20003f5d200 */
[----:B------:R-:W-:Y:S01]  /*0c80*/  FFMA.FTZ R8, |R10|, -R19, 0.5 ;  /* 0x3f0000000a087423 */ /* 0x000fe20000010a13 */
[----:B------:R-:W-:-:S03]  /*0c90*/  MOV R21, 0x3fd774eb ;  /* 0x3fd774eb00157802 */ /* 0x000fc60000000f00 */
[----:B------:R-:W0:Y:S02]  /*0ca0*/  MUFU.RSQ R19, R8 ;  /* 0x0000000800137308 */ /* 0x000e240000001400 */
[----:B0-----:R-:W-:Y:S01]  /*0cb0*/  FMUL.FTZ R12, R8, R19 ;  /* 0x00000013080c7220 */ /* 0x001fe20000410000 */
        /* <DEDUP_REMOVED lines=17> */
.L_x_1868:
[----:B------:R-:W-:Y:S05]  /*0dd0*/  BSYNC.RECONVERGENT B0 ;  /* 0x0000000000007941 */ /* 0x000fea0003800200 */
.L_x_1867:
[----:B------:R-:W-:Y:S04]  /*0de0*/  BSSY.RECONVERGENT B0, `(.L_x_1869) ;  /* 0x000001b000007945 */ /* 0x000fe80003800200 */
[----:B------:R-:W-:Y:S05]  /*0df0*/  @P4 BRA `(.L_x_1870) ;  /* 0x0000000000644947 */ /* 0x000fea0003800000 */
[----:B------:R-:W-:Y:S01]  /*0e00*/  HFMA2 R10, -RZ, RZ, 1.75, 0 ;  /* 0x3f000000ff0a7431 */ /* 0x000fe200000001ff */
[C---:B------:R-:W-:Y:S01]  /*0e10*/  FSETP.GT.FTZ.AND P1, PT, |R5|.reuse, 0.56000000238418579102, PT ;  /* 0x3f0f5c290500780b */ /* 0x040fe20003f34200 */
        /* <DEDUP_REMOVED lines=23> */
.L_x_1870:
[----:B------:R-:W-:Y:S05]  /*0f90*/  BSYNC.RECONVERGENT B0 ;  /* 0x0000000000007941 */ /* 0x000fea0003800200 */
.L_x_1869:
[----:B------:R-:W-:Y:S04]  /*0fa0*/  BSSY.RECONVERGENT B0, `(.L_x_1871) ;  /* 0x000001b000007945 */ /* 0x000fe80003800200 */
[----:B------:R-:W-:Y:S05]  /*0fb0*/  @P5 BRA `(.L_x_1872) ;  /* 0x0000000000645947 */ /* 0x000fea0003800000 */
        /* <DEDUP_REMOVED lines=24> */
[----:B------:R-:W-:-:S07]  /*1140*/  FSEL R10, R11, R10, !P1 ;  /* 0x0000000a0b0a7208 */ /* 0x000fce0004800000 */
.L_x_1872:
[----:B------:R-:W-:Y:S05]  /*1150*/  BSYNC.RECONVERGENT B0 ;  /* 0x0000000000007941 */ /* 0x000fea0003800200 */
.L_x_1871:
[----:B------:R-:W-:Y:S04]  /*1160*/  BSSY.RECONVERGENT B0, `(.L_x_1873) ;  /* 0x000001b000007945 */ /* 0x000fe80003800200 */
[----:B------:R-:W-:Y:S05]  /*1170*/  @P3 BRA `(.L_x_1874) ;  /* 0x0000000000643947 */ /* 0x000fea0003800000 */
        /* <DEDUP_REMOVED lines=25> */
.L_x_1874:
[----:B------:R-:W-:Y:S05]  /*1310*/  BSYNC.RECONVERGENT B0 ;  /* 0x0000000000007941 */ /* 0x000fea0003800200 */
.L_x_1873:
[----:B------:R-:W-:Y:S01]  /*1320*/  @!P0 MOV R0, R16 ;  /* 0x0000001000008202 */ /* 0x000fe20000000f00 */
[----:B------:R0:W-:Y:S01]  /*1330*/  @!P0 STG.E desc[UR4][R2.64], R15 ;  /* 0x0000000f02008986 */ /* 0x0001e2000c101904 */
        /* <DEDUP_REMOVED lines=9> */
[----:B------:R0:W-:Y:S07]  /*13d0*/  STG.E desc[UR4][R2.64], R17 ;  /* 0x0000001102007986 */ /* 0x0001ee000c101904 */
[----:B------:R-:W-:Y:S05]  /*13e0*/  @P0 BRA `(.L_x_1878) ;  /* 0x0000000000300947 */ /* 0x000fea0003800000 */
[----:B0-----:R-:W0:Y:S01]  /*13f0*/  LDC.64 R2, c[0x0][0x388] ;  /* 0x0000e200ff027b82 */ /* 0x001e220000000a00 */
[----:B------:R-:W-:Y:S02]  /*1400*/  IADD3 R11, PT, PT, R13, R0, RZ ;  /* 0x000000000d0b7210 */ /* 0x000fe40007ffe0ff */
[----:B------:R-:W-:-:S03]  /*1410*/  IADD3 R0, PT, PT, R0, 0x80, RZ ;  /* 0x0000008000007810 */ /* 0x000fc60007ffe0ff */
[----:B0-----:R-:W-:-:S05]  /*1420*/  IMAD.WIDE.U32 R2, R11, 0x4, R2 ;  /* 0x000000040b027825 */ /* 0x001fca00078e0002 */
[----:B------:R0:W-:Y:S02]  /*1430*/  STG.E desc[UR4][R2.64], R6 ;  /* 0x0000000602007986 */ /* 0x0001e4000c101904 */
.L_x_1877:
[----:B------:R-:W-:-:S13]  /*1440*/  ISETP.GE.U32.AND P0, PT, R0, R9, PT ;  /* 0x000000090000720c */ /* 0x000fda0003f06070 */
[----:B------:R-:W-:Y:S05]  /*1450*/  @P0 BRA `(.L_x_1879) ;  /* 0x0000000000300947 */ /* 0x000fea0003800000 */
[----:B0-----:R-:W0:Y:S01]  /*1460*/  LDC.64 R2, c[0x0][0x388] ;  /* 0x0000e200ff027b82 */ /* 0x001e220000000a00 */
[----:B------:R-:W-:Y:S02]  /*1470*/  IADD3 R11, PT, PT, R13, R0, RZ ;  /* 0x000000000d0b7210 */ /* 0x000fe40007ffe0ff */
[----:B------:R-:W-:-:S03]  /*1480*/  IADD3 R0, PT, PT, R0, 0x80, RZ ;  /* 0x0000008000007810 */ /* 0x000fc60007ffe0ff */
[----:B0-----:R-:W-:-:S05]  /*1490*/  IMAD.WIDE.U32 R2, R11, 0x4, R2 ;  /* 0x000000040b027825 */ /* 0x001fca00078e0002 */
[----:B------:R1:W-:Y:S02]  /*14a0*/  STG.E desc[UR4][R2.64], R7 ;  /* 0x0000000702007986 */ /* 0x0003e4000c101904 */
.L_x_1878:
[----:B------:R-:W-:-:S13]  /*14b0*/  ISETP.GE.U32.AND P0, PT, R0, R9, PT ;  /* 0x000000090000720c */ /* 0x000fda0003f06070 */
[----:B------:R-:W-:Y:S05]  /*14c0*/  @P0 BRA `(.L_x_1880) ;  /* 0x0000000000340947 */ /* 0x000fea0003800000 */
[----:B01----:R-:W0:Y:S01]  /*14d0*/  LDC.64 R2, c[0x0][0x388] ;  /* 0x0000e200ff027b82 */ /* 0x003e220000000a00 */
[----:B------:R-:W-:Y:S02]  /*14e0*/  IADD3 R7, PT, PT, R13, R0, RZ ;  /* 0x000000000d077210 */ /* 0x000fe40007ffe0ff */
[----:B------:R-:W-:-:S03]  /*14f0*/  IADD3 R0, PT, PT, R0, 0x80, RZ ;  /* 0x0000008000007810 */ /* 0x000fc60007ffe0ff */
[----:B0-----:R-:W-:-:S05]  /*1500*/  IMAD.WIDE.U32 R2, R7, 0x4, R2 ;  /* 0x0000000407027825 */ /* 0x001fca00078e0002 */
[----:B------:R1:W-:Y:S02]  /*1510*/  STG.E desc[UR4][R2.64], R8 ;  /* 0x0000000802007986 */ /* 0x0003e4000c101904 */
.L_x_1879:
[----:B------:R-:W-:-:S13]  /*1520*/  ISETP.GE.U32.AND P0, PT, R0, R9, PT ;  /* 0x000000090000720c */ /* 0x000fda0003f06070 */
[----:B------:R-:W-:Y:S05]  /*1530*/  @P0 BREAK.RELIABLE B1 ;  /* 0x0000000000010942 */ /* 0x000fea0003800100 */
[----:B------:R-:W-:Y:S05]  /*1540*/  @P0 BRA `(.L_x_1881) ;  /* 0x0000000000300947 */ /* 0x000fea0003800000 */
[----:B01----:R-:W0:Y:S01]  /*1550*/  LDC.64 R2, c[0x0][0x388] ;  /* 0x0000e200ff027b82 */ /* 0x003e220000000a00 */
[----:B------:R-:W-:Y:S02]  /*1560*/  IADD3 R7, PT, PT, R13, R0, RZ ;  /* 0x000000000d077210 */ /* 0x000fe40007ffe0ff */
[----:B------:R-:W-:-:S03]  /*1570*/  IADD3 R0, PT, PT, R0, 0x80, RZ ;  /* 0x0000008000007810 */ /* 0x000fc60007ffe0ff */
[----:B0-----:R-:W-:-:S05]  /*1580*/  IMAD.WIDE.U32 R2, R7, 0x4, R2 ;  /* 0x0000000407027825 */ /* 0x001fca00078e0002 */
[----:B------:R2:W-:Y:S02]  /*1590*/  STG.E desc[UR4][R2.64], R5 ;  /* 0x0000000502007986 */ /* 0x0005e4000c101904 */
.L_x_1880:
[----:B------:R-:W-:Y:S05]  /*15a0*/  BSYNC.RELIABLE B1 ;  /* 0x0000000000017941 */ /* 0x000fea0003800100 */
.L_x_1876:
[----:B------:R-:W-:-:S13]  /*15b0*/  ISETP.GE.U32.AND P0, PT, R0, R9, PT ;  /* 0x000000090000720c */ /* 0x000fda0003f06070 */
[----:B012---:R-:W0:Y:S01]  /*15c0*/  @!P0 LDC.64 R2, c[0x0][0x388] ;  /* 0x0000e200ff028b82 */ /* 0x007e220000000a00 */
[----:B------:R-:W-:Y:S02]  /*15d0*/  @!P0 IADD3 R5, PT, PT, R13, R0, RZ ;  /* 0x000000000d058210 */ /* 0x000fe40007ffe0ff */
[----:B------:R-:W-:-:S03]  /*15e0*/  @!P0 IADD3 R0, PT, PT, R0, 0x80, RZ ;  /* 0x0000008000008810 */ /* 0x000fc60007ffe0ff */
[----:B0-----:R-:W-:-:S05]  /*15f0*/  @!P0 IMAD.WIDE.U32 R2, R5, 0x4, R2 ;  /* 0x0000000405028825 */ /* 0x001fca00078e0002 */
[----:B------:R2:W-:Y:S02]  /*1600*/  @!P0 STG.E desc[UR4][R2.64], R10 ;  /* 0x0000000a02008986 */ /* 0x0005e4000c101904 */
.L_x_1881:
[----:B------:R-:W-:Y:S05]  /*1610*/  BSYNC.RECONVERGENT B0 ;  /* 0x0000000000007941 */ /* 0x000fea0003800200 */
.L_x_1875:
[----:B------:R-:W-:Y:S05]  /*1620*/  WARPSYNC.ALL ;  /* 0x0000000000007948 */ /* 0x000fea0003800000 */
[----:B------:R-:W-:-:S13]  /*1630*/  ISETP.GE.U32.AND P0, PT, R0, R9, PT ;  /* 0x000000090000720c */ /* 0x000fda0003f06070 */
[----:B------:R-:W-:Y:S05]  /*1640*/  @P0 EXIT ;  /* 0x000000000000094d */ /* 0x000fea0003800000 */
[----:B012---:R-:W0:Y:S01]  /*1650*/  LDC.64 R2, c[0x0][0x388] ;  /* 0x0000e200ff027b82 */ /* 0x007e220000000a00 */
[----:B------:R-:W-:-:S05]  /*1660*/  IADD3 R13, PT, PT, R13, R0, RZ ;  /* 0x000000000d0d7210 */ /* 0x000fca0007ffe0ff */
[----:B0-----:R-:W-:-:S05]  /*1670*/  IMAD.WIDE.U32 R2, R13, 0x4, R2 ;  /* 0x000000040d027825 */ /* 0x001fca00078e0002 */
[----:B------:R-:W-:Y:S01]  /*1680*/  STG.E desc[UR4][R2.64], R4 ;  /* 0x0000000402007986 */ /* 0x000fe2000c101904 */
[----:B------:R-:W-:Y:S05]  /*1690*/  EXIT ;  /* 0x000000000000794d */ /* 0x000fea0003800000 */
.L_x_1858:
[----:B------:R-:W0:Y:S01]  /*16a0*/  S2R R19, SR_TID.X ;  /* 0x0000000000137919 */ /* 0x000e220000002100 */
[----:B------:R-:W1:Y:S02]  /*16b0*/  LDC.64 R2, c[0x0][0x390] ;  /* 0x0000e400ff027b82 */ /* 0x000e640000000a00 */
[----:B-1----:R-:W-:-:S04]  /*16c0*/  IMAD.WIDE.U32 R2, R13, 0x4, R2 ;  /* 0x000000040d027825 */ /* 0x002fc800078e0002 */
[----:B0-----:R-:W-:-:S05]  /*16d0*/  IMAD.WIDE.U32 R14, R19, 0x8, R2 ;  /* 0x00000008130e7825 */ /* 0x001fca00078e0002 */
[----:B------:R-:W2:Y:S04]  /*16e0*/  LDG.E.64 R8, desc[UR4][R14.64] ;  /* 0x000000040e087981 */ /* 0x000ea8000c1e1b00 */
[----:B------:R-:W3:Y:S04]  /*16f0*/  LDG.E.64 R6, desc[UR4][R14.64+0x400] ;  /* 0x000400040e067981 */ /* 0x000ee8000c1e1b00 */
[----:B------:R-:W4:Y:S04]  /*1700*/  LDG.E.64 R4, desc[UR4][R14.64+0x800] ;  /* 0x000800040e047981 */ /* 0x000f28000c1e1b00 */
[----:B------:R0:W5:Y:S01]  /*1710*/  LDG.E.64 R2, desc[UR4][R14.64+0xc00] ;  /* 0x000c00040e027981 */ /* 0x000162000c1e1b00 */
[----:B------:R-:W-:-:S05]  /*1720*/  HFMA2 R10, -RZ, RZ, 1.75, 0 ;  /* 0x3f000000ff0a7431 */ /* 0x000fca00000001ff */
[CC--:B--2---:R-:W-:Y:S01]  /*1730*/  FFMA.FTZ R0, |R8|.reuse, -R10.reuse, 0.5 ;  /* 0x3f00000008007423 */ /* 0x0c4fe20000010a0a */
[-C--:B------:R-:W-:Y:S01]  /*1740*/  FFMA.FTZ R17, |R9|, -R10.reuse, 0.5 ;  /* 0x3f00000009117423 */ /* 0x080fe20000010a0a */
[C---:B------:R-:W-:Y:S01]  /*1750*/  FSETP.GT.FTZ.AND P0, PT, |R8|.reuse, 0.56000000238418579102, PT ;  /* 0x3f0f5c290800780b */ /* 0x040fe20003f14200 */
[C---:B0-----:R-:W-:Y:S01]  /*1760*/  FADD.FTZ R15, |R8|.reuse, -RZ ;  /* 0x800000ff080f7221 */ /* 0x041fe20000010200 */
[----:B------:R-:W0:Y:S01]  /*1770*/  MUFU.RSQ R11, R0 ;  /* 0x00000000000b7308 */ /* 0x000e220000001400 */
[----:B------:R-:W-:Y:S01]  /*1780*/  FSETP.NEU.FTZ.AND P1, PT, |R8|, 1, PT ;  /* 0x3f8000000800780b */ /* 0x000fe20003f3d200 */
[CC--:B---3--:R-:W-:Y:S01]  /*1790*/  FFMA.FTZ R23, |R6|.reuse, -R10.reuse, 0.5 ;  /* 0x3f00000006177423 */ /* 0x0c8fe20000010a0a */
[----:B------:R-:W-:Y:S01]  /*17a0*/  FFMA.FTZ R14, |R7|, -R10, 0.5 ;  /* 0x3f000000070e7423 */ /* 0x000fe20000010a0a */
[C---:B------:R-:W-:Y:S01]  /*17b0*/  FSETP.GT.FTZ.AND P6, PT, |R9|.reuse, 0.56000000238418579102, PT ;  /* 0x3f0f5c290900780b */ /* 0x040fe20003fd4200 */
[----:B------:R-:W-:Y:S01]  /*17c0*/  FADD.FTZ R20, |R9|, -RZ ;  /* 0x800000ff09147221 */ /* 0x000fe20000010200 */
[----:B------:R-:W-:-:S02]  /*17d0*/  FSETP.GT.FTZ.AND P5, PT, |R6|, 0.56000000238418579102, PT ;  /* 0x3f0f5c290600780b */ /* 0x000fc40003fb4200 */
[----:B------:R-:W1:Y:S01]  /*17e0*/  MUFU.RSQ R18, R17 ;  /* 0x0000001100127308 */ /* 0x000e620000001400 */
[----:B------:R-:W-:Y:S02]  /*17f0*/  FSETP.GT.FTZ.AND P4, PT, |R7|, 0.56000000238418579102, PT ;  /* 0x3f0f5c290700780b */ /* 0x000fe40003f94200 */
[----:B----4-:R-:W-:Y:S02]  /*1800*/  FSETP.GT.FTZ.AND P3, PT, |R4|, 0.56000000238418579102, PT ;  /* 0x3f0f5c290400780b */ /* 0x010fe40003f74200 */
[----:B------:R-:W-:Y:S02]  /*1810*/  FSETP.GT.FTZ.AND P2, PT, |R5|, 0.56000000238418579102, PT ;  /* 0x3f0f5c290500780b */ /* 0x000fe40003f54200 */
[----:B------:R-:W-:Y:S01]  /*1820*/  P2R R24, PR, RZ, 0x40 ;  /* 0x00000040ff187803 */ /* 0x000fe20000000000 */
[----:B------:R-:W2:Y:S01]  /*1830*/  MUFU.RSQ R16, R23 ;  /* 0x0000001700107308 */ /* 0x000ea20000001400 */
[----:B0-----:R-:W-:Y:S01]  /*1840*/  FMUL.FTZ R12, R0, R11 ;  /* 0x0000000b000c7220 */ /* 0x001fe20000410000 */
[----:B------:R-:W-:-:S04]  /*1850*/  FMUL.FTZ R11, R11, -0.5 ;  /* 0xbf0000000b0b7820 */ /* 0x000fc80000410000 */
[C---:B------:R-:W-:Y:S02]  /*1860*/  FFMA.FTZ R11, R12.reuse, R11, 0.5 ;  /* 0x3f0000000c0b7423 */ /* 0x040fe4000001000b */
[----:B------:R-:W0:Y:S01]  /*1870*/  MUFU.RSQ R21, R14 ;  /* 0x0000000e00157308 */ /* 0x000e220000001400 */
[----:B-1----:R-:W-:Y:S01]  /*1880*/  FMUL.FTZ R17, R17, R18 ;  /* 0x0000001211117220 */ /* 0x002fe20000410000 */
[----:B------:R-:W-:Y:S01]  /*1890*/  FFMA.FTZ R11, R12, R11, R12 ;  /* 0x0000000b0c0b7223 */ /* 0x000fe2000001000c */
[----:B------:R-:W-:Y:S01]  /*18a0*/  MOV R12, 0x3d4dd2f7 ;  /* 0x3d4dd2f7000c7802 */ /* 0x000fe20000000f00 */
[----:B------:R-:W-:-:S03]  /*18b0*/  FMUL.FTZ R18, R18, -0.5 ;  /* 0xbf00000012127820 */ /* 0x000fc60000410000 */
[----:B------:R-:W-:Y:S01]  /*18c0*/  @P0 FSEL R15, R11, RZ, P1 ;  /* 0x000000ff0b0f0208 */ /* 0x000fe20000800000 */
[----:B------:R-:W-:Y:S01]  /*18d0*/  FFMA.FTZ R18, R17, R18, 0.5 ;  /* 0x3f00000011127423 */ /* 0x000fe20000010012 */
[----:B------:R-:W-:Y:S01]  /*18e0*/  FSETP.NEU.FTZ.AND P1, PT, |R9|, 1, PT ;  /* 0x3f8000000900780b */ /* 0x000fe20003f3d200 */
[----:B--2---:R-:W-:Y:S01]  /*18f0*/  FMUL.FTZ R23, R23, R16 ;  /* 0x0000001017177220 */ /* 0x004fe20000410000 */
[----:B------:R-:W-:Y:S01]  /*1900*/  FMUL.FTZ R16, R16, -0.5 ;  /* 0xbf00000010107820 */ /* 0x000fe20000410000 */
[----:B------:R-:W-:Y:S01]  /*1910*/  FMUL.FTZ R11, R15, R15 ;  /* 0x0000000f0f0b7220 */ /* 0x000fe20000410000 */
[----:B------:R-:W-:Y:S01]  /*1920*/  FFMA.FTZ R22, R17, R18, R17 ;  /* 0x0000001211167223 */ /* 0x000fe20000010011 */
[----:B------:R-:W-:Y:S01]  /*1930*/  FFMA.FTZ R17, |R4|, -R10, 0.5 ;  /* 0x3f00000004117423 */ /* 0x000fe20000010a0a */
[----:B------:R-:W-:Y:S01]  /*1940*/  FFMA.FTZ R16, R23, R16, 0.5 ;  /* 0x3f00000017107423 */ /* 0x000fe20000010010 */
[----:B------:R-:W-:Y:S01]  /*1950*/  FFMA.FTZ R0, R11, R12, 0.018773360177874565125 ;  /* 0x3c99ca970b007423 */ /* 0x000fe2000001000c */
[----:B0-----:R-:W-:Y:S01]  /*1960*/  FMUL.FTZ R25, R21, -0.5 ;  /* 0xbf00000015197820 */ /* 0x001fe20000410000 */
[----:B------:R-:W0:Y:S01]  /*1970*/  MUFU.RSQ R18, R17 ;  /* 0x0000001100127308 */ /* 0x000e220000001400 */
[----:B------:R-:W-:Y:S01]  /*1980*/  @P6 FSEL R20, R22, RZ, P1 ;  /* 0x000000ff16146208 */ /* 0x000fe20000800000 */
[----:B------:R-:W-:Y:S01]  /*1990*/  FFMA.FTZ R0, R11, R0, 0.046769052743911743164 ;  /* 0x3d3f90e80b007423 */ /* 0x000fe20000010000 */
[----:B------:R-:W-:Y:S01]  /*19a0*/  FMUL.FTZ R22, R14, R21 ;  /* 0x000000150e167220 */ /* 0x000fe20000410000 */
[----:B------:R-:W-:-:S02]  /*19b0*/  FSETP.NEU.FTZ.AND P1, PT, |R4|, 1, PT ;  /* 0x3f8000000400780b */ /* 0x000fc40003f3d200 */
[----:B------:R-:W-:Y:S01]  /*19c0*/  FFMA.FTZ R0, R11, R0, 0.074823014438152313232 ;  /* 0x3d993ccf0b007423 */ /* 0x000fe20000010000 */
[----:B------:R-:W-:Y:S01]  /*19d0*/  FFMA.FTZ R25, R22, R25, 0.5 ;  /* 0x3f00000016197423 */ /* 0x000fe20000010019 */
[----:B-----5:R-:W-:Y:S02]  /*19e0*/  FSETP.NEU.FTZ.AND P6, PT, |R3|, 1, PT ;  /* 0x3f8000000300780b */ /* 0x020fe40003fdd200 */
[----:B------:R-:W-:-:S04]  /*19f0*/  FFMA.FTZ R0, R11, R0, 0.16667181253433227539 ;  /* 0x3e2aac040b007423 */ /* 0x000fc80000010000 */
[----:B------:R-:W-:Y:S01]  /*1a00*/  FMUL.FTZ R0, R11, R0 ;  /* 0x000000000b007220 */ /* 0x000fe20000410000 */
[----:B------:R-:W-:-:S03]  /*1a10*/  FFMA.FTZ R11, |R5|, -R10, 0.5 ;  /* 0x3f000000050b7423 */ /* 0x000fc60000010a0a */
[----:B------:R-:W-:Y:S01]  /*1a20*/  FFMA.FTZ R15, R15, R0, R15 ;  /* 0x000000000f0f7223 */ /* 0x000fe2000001000f */
[----:B------:R-:W1:Y:S01]  /*1a30*/  MUFU.RSQ R14, R11 ;  /* 0x0000000b000e7308 */ /* 0x000e620000001400 */
[----:B------:R-:W-:Y:S02]  /*1a40*/  HFMA2 R0, -RZ, RZ, 1.9599609375, 20144 ;  /* 0x3fd774ebff007431 */ /* 0x000fe400000001ff */
[----:B------:R-:W-:-:S04]  /*1a50*/  FMUL.FTZ R21, R15, -2 ;  /* 0xc00000000f157820 */ /* 0x000fc80000410000 */
[----:B------:R-:W-:Y:S01]  /*1a60*/  @P0 FFMA.FTZ R15, R0, 0.93318945169448852539, R21 ;  /* 0x3f6ee581000f0823 */ /* 0x000fe20000010015 */
[----:B------:R-:W-:Y:S01]  /*1a70*/  FFMA.FTZ R21, R23, R16, R23 ;  /* 0x0000001017157223 */ /* 0x000fe20000010017 */
[----:B------:R-:W-:Y:S01]  /*1a80*/  FFMA.FTZ R16, R22, R25, R22 ;  /* 0x0000001916107223 */ /* 0x000fe20000010016 */
[----:B0-----:R-:W-:Y:S01]  /*1a90*/  FMUL.FTZ R22, R17, R18 ;  /* 0x0000001211167220 */ /* 0x001fe20000410000 */
[-C--:B------:R-:W-:Y:S01]  /*1aa0*/  FFMA.FTZ R17, |R2|, -R10.reuse, 0.5 ;  /* 0x3f00000002117423 */ /* 0x080fe20000010a0a */
[----:B------:R-:W-:Y:S01]  /*1ab0*/  FMUL.FTZ R25, R18, -0.5 ;  /* 0xbf00000012197820 */ /* 0x000fe20000410000 */
[----:B------:R-:W-:Y:S01]  /*1ac0*/  FSETP.NEU.FTZ.AND P0, PT, |R6|, 1, PT ;  /* 0x3f8000000600780b */ /* 0x000fe20003f1d200 */
[----:B------:R-:W-:Y:S01]  /*1ad0*/  FFMA.FTZ R10, |R3|, -R10, 0.5 ;  /* 0x3f000000030a7423 */ /* 0x000fe20000010a0a */
[----:B------:R-:W0:Y:S01]  /*1ae0*/  MUFU.RSQ R18, R17 ;  /* 0x0000001100127308 */ /* 0x000e220000001400 */
[----:B------:R-:W-:Y:S01]  /*1af0*/  FFMA.FTZ R25, R22, R25, 0.5 ;  /* 0x3f00000016197423 */ /* 0x000fe20000010019 */
[----:B------:R-:W-:Y:S01]  /*1b00*/  FADD.FTZ R23, |R6|, -RZ ;  /* 0x800000ff06177221 */ /* 0x000fe20000010200 */
[----:B-1----:R-:W-:Y:S01]  /*1b10*/  FMUL.FTZ R11, R11, R14 ;  /* 0x0000000e0b0b7220 */ /* 0x002fe20000410000 */
[----:B------:R-:W-:Y:S01]  /*1b20*/  FMUL.FTZ R26, R14, -0.5 ;  /* 0xbf0000000e1a7820 */ /* 0x000fe20000410000 */
[----:B------:R-:W-:Y:S01]  /*1b30*/  @P5 FSEL R23, R21, RZ, P0 ;  /* 0x000000ff15175208 */ /* 0x000fe20000000000 */
[----:B------:R-:W-:Y:S01]  /*1b40*/  FFMA.FTZ R21, R22, R25, R22 ;  /* 0x0000001916157223 */ /* 0x000fe20000010016 */
[----:B------:R-:W-:Y:S01]  /*1b50*/  FSETP.NEU.FTZ.AND P0, PT, |R7|, 1, PT ;  /* 0x3f8000000700780b */ /* 0x000fe20003f1d200 */
[----:B------:R-:W-:Y:S01]  /*1b60*/  FFMA.FTZ R26, R11, R26, 0.5 ;  /* 0x3f0000000b1a7423 */ /* 0x000fe2000001001a */
[----:B------:R-:W-:Y:S01]  /*1b70*/  FADD.FTZ R22, |R7|, -RZ ;  /* 0x800000ff07167221 */ /* 0x000fe20000010200 */
[----:B------:R-:W-:Y:S01]  /*1b80*/  FADD.FTZ R14, |R4|, -RZ ;  /* 0x800000ff040e7221 */ /* 0x000fe20000010200 */
[----:B------:R-:W-:Y:S01]  /*1b90*/  @P4 FSEL R22, R16, RZ, P0 ;  /* 0x000000ff10164208 */ /* 0x000fe20000000000 */
[----:B------:R-:W-:Y:S01]  /*1ba0*/  FFMA.FTZ R26, R11, R26, R11 ;  /* 0x0000001a0b1a7223 */ /* 0x000fe2000001000b */
[----:B------:R-:W-:Y:S01]  /*1bb0*/  @P3 FSEL R14, R21, RZ, P1 ;  /* 0x000000ff150e3208 */ /* 0x000fe20000800000 */
[----:B------:R-:W1:Y:S01]  /*1bc0*/  MUFU.RSQ R11, R10 ;  /* 0x0000000a000b7308 */ /* 0x000e620000001400 */
[----:B------:R-:W-:Y:S01]  /*1bd0*/  FSETP.GT.FTZ.AND P1, PT, |R2|, 0.56000000238418579102, PT ;  /* 0x3f0f5c290200780b */ /* 0x000fe20003f34200 */
[----:B------:R-:W-:Y:S01]  /*1be0*/  FMUL.FTZ R21, R20, R20 ;  /* 0x0000001414157220 */ /* 0x000fe20000410000 */
[----:B------:R-:W-:Y:S01]  /*1bf0*/  FSETP.NEU.FTZ.AND P0, PT, |R5|, 1, PT ;  /* 0x3f8000000500780b */ /* 0x000fe20003f1d200 */
[----:B0-----:R-:W-:Y:S01]  /*1c00*/  FMUL.FTZ R17, R17, R18 ;  /* 0x0000001211117220 */ /* 0x001fe20000410000 */
[----:B------:R-:W-:Y:S01]  /*1c10*/  FMUL.FTZ R16, R18, -0.5 ;  /* 0xbf00000012107820 */ /* 0x000fe20000410000 */
[----:B------:R-:W-:Y:S01]  /*1c20*/  FADD.FTZ R18, |R5|, -RZ ;  /* 0x800000ff05127221 */ /* 0x000fe20000010200 */
[----:B------:R-:W-:-:S02]  /*1c30*/  @P2 FSEL R18, R26, RZ, P0 ;  /* 0x000000ff1a122208 */ /* 0x000fc40000000000 */
[----:B------:R-:W-:Y:S01]  /*1c40*/  FFMA.FTZ R16, R17, R16, 0.5 ;  /* 0x3f00000011107423 */ /* 0x000fe20000010010 */
[C---:B------:R-:W-:Y:S02]  /*1c50*/  FSETP.NEU.FTZ.AND P0, PT, |R2|.reuse, 1, PT ;  /* 0x3f8000000200780b */ /* 0x040fe40003f1d200 */
[----:B------:R-:W-:Y:S01]  /*1c60*/  LOP3.LUT R8, R15, 0x80000000, R8, 0xb8, !PT ;  /* 0x800000000f087812 */ /* 0x000fe200078eb808 */
[----:B------:R-:W-:Y:S01]  /*1c70*/  FFMA.FTZ R16, R17, R16, R17 ;  /* 0x0000001011107223 */ /* 0x000fe20000010011 */
[----:B------:R-:W-:-:S04]  /*1c80*/  FADD.FTZ R17, |R2|, -RZ ;  /* 0x800000ff02117221 */ /* 0x000fc80000010200 */
[----:B------:R-:W-:Y:S01]  /*1c90*/  @P1 FSEL R17, R16, RZ, P0 ;  /* 0x000000ff10111208 */ /* 0x000fe20000000000 */
[----:B-1----:R-:W-:Y:S01]  /*1ca0*/  FMUL.FTZ R10, R10, R11 ;  /* 0x0000000b0a0a7220 */ /* 0x002fe20000410000 */
[----:B------:R-:W-:Y:S01]  /*1cb0*/  FMUL.FTZ R11, R11, -0.5 ;  /* 0xbf0000000b0b7820 */ /* 0x000fe20000410000 */
[C---:B------:R-:W-:Y:S01]  /*1cc0*/  FSETP.GT.FTZ.AND P0, PT, |R3|.reuse, 0.56000000238418579102, PT ;  /* 0x3f0f5c290300780b */ /* 0x040fe20003f14200 */
[----:B------:R-:W-:Y:S02]  /*1cd0*/  FADD.FTZ R16, |R3|, -RZ ;  /* 0x800000ff03107221 */ /* 0x000fe40000010200 */
[----:B------:R-:W-:-:S04]  /*1ce0*/  FFMA.FTZ R11, R10, R11, 0.5 ;  /* 0x3f0000000a0b7423 */ /* 0x000fc8000001000b */
[----:B------:R-:W-:Y:S01]  /*1cf0*/  FFMA.FTZ R11, R10, R11, R10 ;  /* 0x0000000b0a0b7223 */ /* 0x000fe2000001000a */
[----:B------:R-:W-:-:S04]  /*1d00*/  FFMA.FTZ R10, R21, R12, 0.018773360177874565125 ;  /* 0x3c99ca97150a7423 */ /* 0x000fc8000001000c */
[----:B------:R-:W-:Y:S01]  /*1d10*/  FFMA.FTZ R10, R21, R10, 0.046769052743911743164 ;  /* 0x3d3f90e8150a7423 */ /* 0x000fe2000001000a */
[----:B------:R-:W-:Y:S01]  /*1d20*/  @P0 FSEL R16, R11, RZ, P6 ;  /* 0x000000ff0b100208 */ /* 0x000fe20003000000 */
[----:B------:R-:W-:Y:S01]  /*1d30*/  FMUL.FTZ R11, R23, R23 ;  /* 0x00000017170b7220 */ /* 0x000fe20000410000 */
[----:B------:R-:W-:Y:S01]  /*1d40*/  ISETP.NE.AND P6, PT, R24, RZ, PT ;  /* 0x000000ff1800720c */ /* 0x000fe20003fc5270 */
[----:B------:R-:W-:Y:S02]  /*1d50*/  FFMA.FTZ R10, R21, R10, 0.074823014438152313232 ;  /* 0x3d993ccf150a7423 */ /* 0x000fe4000001000a */
[----:B------:R-:W-:Y:S02]  /*1d60*/  FFMA.FTZ R24, R11, R12, 0.018773360177874565125 ;  /* 0x3c99ca970b187423 */ /* 0x000fe4000001000c */
[----:B------:R-:W-:Y:S02]  /*1d70*/  FFMA.FTZ R10, R21, R10, 0.16667181253433227539 ;  /* 0x3e2aac04150a7423 */ /* 0x000fe4000001000a */
[----:B------:R-:W-:-:S02]  /*1d80*/  FFMA.FTZ R24, R11, R24, 0.046769052743911743164 ;  /* 0x3d3f90e80b187423 */ /* 0x000fc40000010018 */
[----:B------:R-:W-:Y:S01]  /*1d90*/  FMUL.FTZ R25, R21, R10 ;  /* 0x0000000a15197220 */ /* 0x000fe20000410000 */
[----:B------:R-:W-:Y:S01]  /*1da0*/  FMUL.FTZ R21, R22, R22 ;  /* 0x0000001616157220 */ /* 0x000fe20000410000 */
[----:B------:R-:W-:Y:S02]  /*1db0*/  FFMA.FTZ R24, R11, R24, 0.074823014438152313232 ;  /* 0x3d993ccf0b187423 */ /* 0x000fe40000010018 */
[----:B------:R-:W-:Y:S01]  /*1dc0*/  FFMA.FTZ R20, R20, R25, R20 ;  /* 0x0000001914147223 */ /* 0x000fe20000010014 */
[----:B------:R-:W-:Y:S01]  /*1dd0*/  FFMA.FTZ R26, R21, R12, 0.018773360177874565125 ;  /* 0x3c99ca97151a7423 */ /* 0x000fe2000001000c */
[----:B------:R-:W-:-:S03]  /*1de0*/  FFMA.FTZ R24, R11, R24, 0.16667181253433227539 ;  /* 0x3e2aac040b187423 */ /* 0x000fc60000010018 */
[----:B------:R-:W-:Y:S01]  /*1df0*/  FFMA.FTZ R26, R21, R26, 0.046769052743911743164 ;  /* 0x3d3f90e8151a7423 */ /* 0x000fe2000001001a */
[----:B------:R-:W-:Y:S02]  /*1e00*/  FMUL.FTZ R24, R11, R24 ;  /* 0x000000180b187220 */ /* 0x000fe40000410000 */
[----:B------:R-:W0:Y:S01]  /*1e10*/  LDC.64 R10, c[0x0][0x388] ;  /* 0x0000e200ff0a7b82 */ /* 0x000e220000000a00 */
[----:B------:R-:W-:Y:S01]  /*1e20*/  FFMA.FTZ R26, R21, R26, 0.074823014438152313232 ;  /* 0x3d993ccf151a7423 */ /* 0x000fe2000001001a */
[----:B------:R-:W-:-:S03]  /*1e30*/  FFMA.FTZ R23, R23, R24, R23 ;  /* 0x0000001817177223 */ /* 0x000fc60000010017 */
[----:B------:R-:W-:-:S04]  /*1e40*/  FFMA.FTZ R26, R21, R26, 0.16667181253433227539 ;  /* 0x3e2aac04151a7423 */ /* 0x000fc8000001001a */
[----:B------:R-:W-:Y:S01]  /*1e50*/  FMUL.FTZ R25, R21, R26 ;  /* 0x0000001a15197220 */ /* 0x000fe20000410000 */
[----:B------:R-:W-:-:S03]  /*1e60*/  FMUL.FTZ R21, R14, R14 ;  /* 0x0000000e0e157220 */ /* 0x000fc60000410000 */
[----:B------:R-:W-:Y:S01]  /*1e70*/  FFMA.FTZ R22, R22, R25, R22 ;  /* 0x0000001916167223 */ /* 0x000fe20000010016 */
[C---:B------:R-:W-:Y:S01]  /*1e80*/  FFMA.FTZ R24, R21.reuse, R12, 0.018773360177874565125 ;  /* 0x3c99ca9715187423 */ /* 0x040fe2000001000c */
[----:B------:R-:W-:Y:S02]  /*1e90*/  FMUL.FTZ R25, R18, R18 ;  /* 0x0000001212197220 */ /* 0x000fe40000410000 */
[----:B------:R-:W-:Y:S01]  /*1ea0*/  FMUL.FTZ R27, R22, -2 ;  /* 0xc0000000161b7820 */ /* 0x000fe20000410000 */
[----:B------:R-:W-:Y:S01]  /*1eb0*/  FFMA.FTZ R24, R21, R24, 0.046769052743911743164 ;  /* 0x3d3f90e815187423 */ /* 0x000fe20000010018 */
[----:B------:R-:W-:Y:S02]  /*1ec0*/  FFMA.FTZ R26, R25, R12, 0.018773360177874565125 ;  /* 0x3c99ca97191a7423 */ /* 0x000fe4000001000c */
[----:B------:R-:W-:Y:S01]  /*1ed0*/  @P4 FFMA.FTZ R22, R0, 0.93318945169448852539, R27 ;  /* 0x3f6ee58100164823 */ /* 0x000fe2000001001b */
[----:B------:R-:W-:Y:S01]  /*1ee0*/  FFMA.FTZ R24, R21, R24, 0.074823014438152313232 ;  /* 0x3d993ccf15187423 */ /* 0x000fe20000010018 */
[----:B------:R-:W-:Y:S01]  /*1ef0*/  FFMA.FTZ R26, R25, R26, 0.046769052743911743164 ;  /* 0x3d3f90e8191a7423 */ /* 0x000fe2000001001a */
[----:B0-----:R-:W-:-:S04]  /*1f00*/  IMAD.WIDE.U32 R10, R13, 0x4, R10 ;  /* 0x000000040d0a7825 */ /* 0x001fc800078e000a */
[----:B------:R-:W-:Y:S01]  /*1f10*/  FFMA.FTZ R24, R21, R24, 0.16667181253433227539 ;  /* 0x3e2aac0415187423 */ /* 0x000fe20000010018 */
[----:B------:R-:W-:Y:S01]  /*1f20*/  FFMA.FTZ R26, R25, R26, 0.074823014438152313232 ;  /* 0x3d993ccf191a7423 */ /* 0x000fe2000001001a */
[----:B------:R-:W-:Y:S01]  /*1f30*/  LOP3.LUT R7, R22, 0x80000000, R7, 0xb8, !PT ;  /* 0x8000000016077812 */ /* 0x000fe200078eb807 */
[----:B------:R-:W-:-:S04]  /*1f40*/  IMAD.WIDE.U32 R10, R19, 0x8, R10 ;  /* 0x00000008130a7825 */ /* 0x000fc800078e000a */
[----:B------:R-:W-:Y:S01]  /*1f50*/  FMUL.FTZ R19, R17, R17 ;  /* 0x0000001111137220 */ /* 0x000fe20000410000 */
[----:B------:R-:W-:Y:S01]  /*1f60*/  FMUL.FTZ R13, R21, R24 ;  /* 0x00000018150d7220 */ /* 0x000fe20000410000 */
[----:B------:R-:W-:Y:S01]  /*1f70*/  FFMA.FTZ R26, R25, R26, 0.16667181253433227539 ;  /* 0x3e2aac04191a7423 */ /* 0x000fe2000001001a */
[----:B------:R-:W-:Y:S01]  /*1f80*/  FMUL.FTZ R21, R16, R16 ;  /* 0x0000001010157220 */ /* 0x000fe20000410000 */
[----:B------:R-:W-:Y:S01]  /*1f90*/  FFMA.FTZ R24, R19, R12, 0.018773360177874565125 ;  /* 0x3c99ca9713187423 */ /* 0x000fe2000001000c */
[----:B------:R-:W-:Y:S01]  /*1fa0*/  FFMA.FTZ R13, R14, R13, R14 ;  /* 0x0000000d0e0d7223 */ /* 0x000fe2000001000e */
[----:B------:R-:W-:Y:S01]  /*1fb0*/  FMUL.FTZ R25, R25, R26 ;  /* 0x0000001a19197220 */ /* 0x000fe20000410000 */
[----:B------:R-:W-:Y:S01]  /*1fc0*/  FFMA.FTZ R26, R21, R12, 0.018773360177874565125 ;  /* 0x3c99ca97151a7423 */ /* 0x000fe2000001000c */
[----:B------:R-:W-:Y:S02]  /*1fd0*/  FFMA.FTZ R24, R19, R24, 0.046769052743911743164 ;  /* 0x3d3f90e813187423 */ /* 0x000fe40000010018 */
[----:B------:R-:W-:Y:S01]  /*1fe0*/  FFMA.FTZ R18, R18, R25, R18 ;  /* 0x0000001912127223 */ /* 0x000fe20000010012 */
[----:B------:R-:W-:Y:S01]  /*1ff0*/  FFMA.FTZ R26, R21, R26, 0.046769052743911743164 ;  /* 0x3d3f90e8151a7423 */ /* 0x000fe2000001001a */
[----:B------:R-:W-:-:S03]  /*2000*/  FFMA.FTZ R24, R19, R24, 0.074823014438152313232 ;  /* 0x3d993ccf13187423 */ /* 0x000fc60000010018 */
[----:B------:R-:W-:Y:S01]  /*2010*/  FFMA.FTZ R26, R21, R26, 0.074823014438152313232 ;  /* 0x3d993ccf151a7423 */ /* 0x000fe2000001001a */
[----:B------:R-:W-:-:S03]  /*2020*/  FFMA.FTZ R12, R19, R24, 0.16667181253433227539 ;  /* 0x3e2aac04130c7423 */ /* 0x000fc60000010018 */
[----:B------:R-:W-:Y:S01]  /*2030*/  FFMA.FTZ R26, R21, R26, 0.16667181253433227539 ;  /* 0x3e2aac04151a7423 */ /* 0x000fe2000001001a */
[----:B------:R-:W-:Y:S01]  /*2040*/  FMUL.FTZ R12, R19, R12 ;  /* 0x0000000c130c7220 */ /* 0x000fe20000410000 */
[----:B------:R-:W-:Y:S02]  /*2050*/  FMUL.FTZ R19, R20, -2 ;  /* 0xc000000014137820 */ /* 0x000fe40000410000 */
[----:B------:R-:W-:Y:S01]  /*2060*/  FMUL.FTZ R21, R21, R26 ;  /* 0x0000001a15157220 */ /* 0x000fe20000410000 */
[----:B------:R-:W-:Y:S01]  /*2070*/  FFMA.FTZ R17, R17, R12, R17 ;  /* 0x0000000c11117223 */ /* 0x000fe20000010011 */
[----:B------:R-:W-:Y:S01]  /*2080*/  @P6 FFMA.FTZ R20, R0, 0.93318945169448852539, R19 ;  /* 0x3f6ee58100146823 */ /* 0x000fe20000010013 */
[----:B------:R-:W-:Y:S01]  /*2090*/  FMUL.FTZ R19, R23, -2 ;  /* 0xc000000017137820 */ /* 0x000fe20000410000 */
[----:B------:R-:W-:Y:S01]  /*20a0*/  FFMA.FTZ R16, R16, R21, R16 ;  /* 0x0000001510107223 */ /* 0x000fe20000010010 */
[----:B------:R-:W-:Y:S01]  /*20b0*/  FMUL.FTZ R25, R17, -2 ;  /* 0xc000000011197820 */ /* 0x000fe20000410000 */
[----:B------:R-:W-:Y:S01]  /*20c0*/  FMUL.FTZ R21, R18, -2 ;  /* 0xc000000012157820 */ /* 0x000fe20000410000 */
[----:B------:R-:W-:Y:S01]  /*20d0*/  @P5 FFMA.FTZ R23, R0, 0.93318945169448852539, R19 ;  /* 0x3f6ee58100175823 */ /* 0x000fe20000010013 */
[----:B------:R-:W-:Y:S01]  /*20e0*/  FMUL.FTZ R19, R13, -2 ;  /* 0xc00000000d137820 */ /* 0x000fe20000410000 */
[----:B------:R-:W-:Y:S01]  /*20f0*/  FMUL.FTZ R27, R16, -2 ;  /* 0xc0000000101b7820 */ /* 0x000fe20000410000 */
[C---:B------:R-:W-:Y:S01]  /*2100*/  @P1 FFMA.FTZ R17, R0.reuse, 0.93318945169448852539, R25 ;  /* 0x3f6ee58100111823 */ /* 0x040fe20000010019 */
[C---:B------:R-:W-:Y:S01]  /*2110*/  @P2 FFMA.FTZ R18, R0.reuse, 0.93318945169448852539, R21 ;  /* 0x3f6ee58100122823 */ /* 0x040fe20000010015 */
[C---:B------:R-:W-:Y:S01]  /*2120*/  @P3 FFMA.FTZ R13, R0.reuse, 0.93318945169448852539, R19 ;  /* 0x3f6ee581000d3823 */ /* 0x040fe20000010013 */
[----:B------:R-:W-:Y:S01]  /*2130*/  @P0 FFMA.FTZ R16, R0, 0.93318945169448852539, R27 ;  /* 0x3f6ee58100100823 */ /* 0x000fe2000001001b */
[----:B------:R-:W-:-:S02]  /*2140*/  FSETP.NAN.FTZ.AND P0, PT, R15, R15, PT ;  /* 0x0000000f0f00720b */ /* 0x000fc40003f18000 */
[C---:B------:R-:W-:Y:S02]  /*2150*/  LOP3.LUT R9, R20.reuse, 0x80000000, R9, 0xb8, !PT ;  /* 0x8000000014097812 */ /* 0x040fe400078eb809 */
[C---:B------:R-:W-:Y:S02]  /*2160*/  LOP3.LUT R6, R23.reuse, 0x80000000, R6, 0xb8, !PT ;  /* 0x8000000017067812 */ /* 0x040fe400078eb806 */
[----:B------:R-:W-:Y:S02]  /*2170*/  FSETP.NAN.FTZ.AND P1, PT, R20, R20, PT ;  /* 0x000000141400720b */ /* 0x000fe40003f38000 */
[----:B------:R-:W-:Y:S02]  /*2180*/  FSETP.NAN.FTZ.AND P2, PT, R23, R23, PT ;  /* 0x000000171700720b */ /* 0x000fe40003f58000 */
[----:B------:R-:W-:Y:S02]  /*2190*/  FSETP.NAN.FTZ.AND P3, PT, R22, R22, PT ;  /* 0x000000161600720b */ /* 0x000fe40003f78000 */
[----:B------:R-:W-:-:S02]  /*21a0*/  LOP3.LUT R12, R17, 0x80000000, R2, 0xb8, !PT ;  /* 0x80000000110c7812 */ /* 0x000fc400078eb802 */
[----:B------:R-:W-:Y:S02]  /*21b0*/  LOP3.LUT R0, R13, 0x80000000, R4, 0xb8, !PT ;  /* 0x800000000d007812 */ /* 0x000fe400078eb804 */
[----:B------:R-:W-:Y:S02]  /*21c0*/  LOP3.LUT R19, R18, 0x80000000, R5, 0xb8, !PT ;  /* 0x8000000012137812 */ /* 0x000fe400078eb805 */
[----:B------:R-:W-:Y:S02]  /*21d0*/  LOP3.LUT R21, R16, 0x80000000, R3, 0xb8, !PT ;  /* 0x8000000010157812 */ /* 0x000fe400078eb803 */
[----:B------:R-:W-:Y:S02]  /*21e0*/  FSEL R2, R8, R15, !P0 ;  /* 0x0000000f08027208 */ /* 0x000fe40004000000 */
[----:B------:R-:W-:Y:S02]  /*21f0*/  FSEL R3, R9, R20, !P1 ;  /* 0x0000001409037208 */ /* 0x000fe40004800000 */
[----:B------:R-:W-:-:S02]  /*2200*/  FSEL R4, R6, R23, !P2 ;  /* 0x0000001706047208 */ /* 0x000fc40005000000 */
[----:B------:R-:W-:Y:S01]  /*2210*/  FSEL R5, R7, R22, !P3 ;  /* 0x0000001607057208 */ /* 0x000fe20005800000 */
[----:B------:R-:W-:Y:S01]  /*2220*/  STG.E.64 desc[UR4][R10.64], R2 ;  /* 0x000000020a007986 */ /* 0x000fe2000c101b04 */
[----:B------:R-:W-:Y:S02]  /*2230*/  FSETP.NAN.FTZ.AND P0, PT, R13, R13, PT ;  /* 0x0000000d0d00720b */ /* 0x000fe40003f18000 */
[----:B------:R-:W-:Y:S01]  /*2240*/  FSETP.NAN.FTZ.AND P1, PT, R18, R18, PT ;  /* 0x000000121200720b */ /* 0x000fe20003f38000 */
[----:B------:R-:W-:Y:S01]  /*2250*/  STG.E.64 desc[UR4][R10.64+0x400], R4 ;  /* 0x000400040a007986 */ /* 0x000fe2000c101b04 */
[----:B------:R-:W-:Y:S02]  /*2260*/  FSETP.NAN.FTZ.AND P2, PT, R17, R17, PT ;  /* 0x000000111100720b */ /* 0x000fe40003f58000 */
[----:B------:R-:W-:Y:S02]  /*2270*/  FSETP.NAN.FTZ.AND P3, PT, R16, R16, PT ;  /* 0x000000101000720b */ /* 0x000fe40003f78000 */
[----:B------:R-:W-:-:S02]  /*2280*/  FSEL R6, R0, R13, !P0 ;  /* 0x0000000d00067208 */ /* 0x000fc40004000000 */
[----:B------:R-:W-:Y:S02]  /*2290*/  FSEL R7, R19, R18, !P1 ;  /* 0x0000001213077208 */ /* 0x000fe40004800000 */
[----:B------:R-:W-:Y:S02]  /*22a0*/  FSEL R12, R12, R17, !P2 ;  /* 0x000000110c0c7208 */ /* 0x000fe40005000000 */
[----:B------:R-:W-:Y:S01]  /*22b0*/  FSEL R13, R21, R16, !P3 ;  /* 0x00000010150d7208 */ /* 0x000fe20005800000 */
[----:B------:R-:W-:Y:S04]  /*22c0*/  STG.E.64 desc[UR4][R10.64+0x800], R6 ;  /* 0x000800060a007986 */ /* 0x000fe8000c101b04 */
[----:B------:R-:W-:Y:S01]  /*22d0*/  STG.E.64 desc[UR4][R10.64+0xc00], R12 ;  /* 0x000c000c0a007986 */ /* 0x000fe2000c101b04 */
[----:B------:R-:W-:Y:S05]  /*22e0*/  EXIT ;  /* 0x000000000000794d */ /* 0x000fea0003800000 */
.L_x_1882:
        /* <DEDUP_REMOVED lines=9> */
.L_x_14606:


//--------------------- .text._ZN2at6native29vectorized_elementwise_kernelILi4EZZZNS0_16asin_kernel_cudaERNS_18TensorIteratorBaseEENKUlvE0_clEvENKUlvE0_clEvEUlfE_St5arrayIPcLm2EEEEviT0_T1_ --------------------------
	.section	.text._ZN2at6native29vectorized_elementwise_kernelILi4EZZZNS0_16asin_kernel_cudaERNS_18TensorIteratorBaseEENKUlvE0_clEvENKUlvE0_clEvEUlfE_St5arrayIPcLm2EEEEviT0_T1_,"ax",@progbits
	.align	128
        .global         _ZN2at6native29vectorized_elementwise_kernelILi4EZZZNS0_16asin_kernel_cudaERNS_18TensorIteratorBaseEENKUlvE0_clEvENKUlvE0_clEvEUlfE_St5arrayIPcLm2EEEEviT0_T1_
        .type           _ZN2at6native29vectorized_elementwise_kernelILi4EZZZNS0_16asin_kernel_cudaERNS_18TensorIteratorBaseEENKUlvE0_clEvENKUlvE0_clEvEUlfE_St5arrayIPcLm2EEEEviT0_T1_,@function
        .size           _ZN2at6native29vectorized_elementwise_kernelILi4EZZZNS0_16asin_kernel_cudaERNS_18TensorIteratorBaseEENKUlvE0_clEvENKUlvE0_clEvEUlfE_St5arrayIPcLm2EEEEviT0_T1_,(.L_x_14607 - _ZN2at6native29vectorized_elementwise_kernelILi4EZZZNS0_16asin_kernel_cudaERNS_18TensorIteratorBaseEENKUlvE0_clEvENKUlvE0_clEvEUlfE_St5arrayIPcLm2EEEEviT0_T1_)
        .other          _ZN2at6native29vectorized_elementwise_kernelILi4EZZZNS0_16asin_kernel_cudaERNS_18TensorIteratorBaseEENKUlvE0_clEvENKUlvE0_clEvEUlfE_St5arrayIPcLm2EEEEviT0_T1_,@"STO_CUDA_ENTRY STV_DEFAULT"
_ZN2at6native29vectorized_elementwise_kernelILi4EZZZNS0_16asin_kernel_cudaERNS_18TensorIteratorBaseEENKUlvE0_clEvENKUlvE0_clEvEUlfE_St5arrayIPcLm2EEEEviT0_T1_:
.text._ZN2at6native29vectorized_elementwise_kernelILi4EZZZNS0_16asin_kernel_cudaERNS_18TensorIteratorBaseEENKUlvE0_clEvENKUlvE0_clEvEUlfE_St5arrayIPcLm2EEEEviT0_T1_:
        /* <DEDUP_REMOVED lines=35> */
[----:B------:R-:W-:Y:S02]  /*0230*/  CS2R R12, SRZ ;  /* 0x00000000000c7805 */ /* 0x000fe4000001ff00 */
[----:B------:R-:W-:Y:S01]  /*0240*/  MOV R16, RZ ;  /* 0x000000ff00107202 */ /* 0x000fe20000000f00 */
[----:B--2---:R-:W-:Y:S01]  /*0250*/  @!P4 IMAD.WIDE.U32 R24, R25, 0x4, R2 ;  /* 0x000000041918c825 */ /* 0x004fe200078e0002 */
[C---:B------:R-:W-:Y:S01]  /*0260*/  ISETP.GE.U32.AND P1, PT, R14.reuse, R9, PT ;  /* 0x000000090e00720c */ /* 0x040fe20003f26070 */
[----:B------:R-:W1:Y:S02]  /*0270*/  @!P2 LDC.64 R6, c[0x0][0x390] ;  /* 0x0000e400ff06ab82 */ /* 0x000e640000000a00 */
[----:B0-----:R-:W-:Y:S01]  /*0280*/  @!P3 IMAD.WIDE.U32 R22, R15, 0x4, R10 ;  /* 0x000000040f16b825 */ /* 0x001fe200078e000a */
[----:B------:R0:W5:Y:S04]  /*0290*/  @!P5 LDG.E R13, desc[UR4][R20.64] ;  /* 0x00000004140dd981 */ /* 0x000168000c1e1900 */
[----:B------:R-:W5:Y:S05]  /*02a0*/  @!P4 LDG.E R12, desc[UR4][R24.64] ;  /* 0x00000004180cc981 */ /* 0x000f6a000c1e1900 */
[----:B------:R-:W-:Y:S01]  /*02b0*/  @!P1 IADD3 R19, PT, PT, R27, R14, RZ ;  /* 0x0000000e1b139210 */ /* 0x000fe20007ffe0ff */
[----:B------:R-:W2:Y:S01]  /*02c0*/  @!P1 LDC.64 R2, c[0x0][0x390] ;  /* 0x0000e400ff029b82 */ /* 0x000ea20000000a00 */
[----:B------:R-:W-:-:S04]  /*02d0*/  @!P1 IADD3 R14, PT, PT, R14, 0x80, RZ ;  /* 0x000000800e0e9810 */ /* 0x000fc80007ffe0ff */
[----:B------:R-:W-:-:S13]  /*02e0*/  ISETP.GE.U32.AND P6, PT, R14, R9, PT ;  /* 0x000000090e00720c */ /* 0x000fda0003fc6070 */
[----:B------:R-:W0:Y:S01]  /*02f0*/  @!P6 LDC.64 R4, c[0x0][0x390] ;  /* 0x0000e400ff04eb82 */ /* 0x000e220000000a00 */
[----:B------:R-:W-:-:S05]  /*0300*/  @!P6 IADD3 R11, PT, PT, R27, R14, RZ ;  /* 0x0000000e1b0be210 */ /* 0x000fca0007ffe0ff */
[----:B0-----:R-:W-:Y:S01]  /*0310*/  @!P6 IMAD.WIDE.U32 R20, R11, 0x4, R4 ;  /* 0x000000040b14e825 */ /* 0x001fe200078e0004 */
[----:B------:R-:W-:-:S06]  /*0320*/  CS2R R4, SRZ ;  /* 0x0000000000047805 */ /* 0x000fcc000001ff00 */
[----:B------:R-:W5:Y:S01]  /*0330*/  @!P6 LDG.E R4, desc[UR4][R20.64] ;  /* 0x000000041404e981 */ /* 0x000f62000c1e1900 */
[----:B--2---:R-:W-:Y:S02]  /*0340*/  @!P1 IMAD.WIDE.U32 R14, R19, 0x4, R2 ;  /* 0x00000004130e9825 */ /* 0x004fe400078e0002 */
[----:B------:R-:W0:Y:S01]  /*0350*/  @!P0 LDC.64 R18, c[0x0][0x390] ;  /* 0x0000e400ff128b82 */ /* 0x000e220000000a00 */
[----:B------:R-:W-:-:S05]  /*0360*/  @!P0 IADD3 R3, PT, PT, R27, R0, RZ ;  /* 0x000000001b038210 */ /* 0x000fca0007ffe0ff */
[----:B0-----:R-:W-:-:S05]  /*0370*/  @!P0 IMAD.WIDE.U32 R18, R3, 0x4, R18 ;  /* 0x0000000403128825 */ /* 0x001fca00078e0012 */
[----:B------:R-:W5:Y:S01]  /*0380*/  @!P0 LDG.E R16, desc[UR4][R18.64] ;  /* 0x0000000412108981 */ /* 0x000f62000c1e1900 */
[C---:B------:R-:W-:Y:S01]  /*0390*/  ISETP.GE.U32.AND P0, PT, R0.reuse, R9, PT ;  /* 0x000000090000720c */ /* 0x040fe20003f06070 */
[----:B------:R-:W-:Y:S01]  /*03a0*/  HFMA2 R11, -RZ, RZ, 0, 0 ;  /* 0x00000000ff0b7431 */ /* 0x000fe200000001ff */
[----:B------:R-:W-:Y:S01]  /*03b0*/  MOV R10, RZ ;  /* 0x000000ff000a7202 */ /* 0x000fe20000000f00 */
[----:B-1----:R-:W-:Y:S01]  /*03c0*/  @!P2 IMAD.WIDE.U32 R6, R17, 0x4, R6 ;  /* 0x000000041106a825 */ /* 0x002fe200078e0006 */
[----:B------:R-:W-:Y:S03]  /*03d0*/  BSSY.RECONVERGENT B0, `(.L_x_1884) ;  /* 0x0000027000007945 */ /* 0x000fe60003800200 */
[----:B------:R0:W5:Y:S04]  /*03e0*/  @!P1 LDG.E R11, desc[UR4][R14.64] ;  /* 0x000000040e0b9981 */ /* 0x000168000c1e1900 */
[----:B------:R1:W5:Y:S02]  /*03f0*/  @!P2 LDG.E R5, desc[UR4][R6.64] ;  /* 0x000000040605a981 */ /* 0x000364000c1e1900 */
[----:B------:R-:W2:Y:S02]  /*0400*/  @!P0 LDC.64 R2, c[0x0][0x388] ;  /* 0x0000e200ff028b82 */ /* 0x000ea40000000a00 */
[----:B------:R3:W5:Y:S01]  /*0410*/  @!P3 LDG.E R10, desc[UR4][R22.64] ;  /* 0x00000004160ab981 */ /* 0x000762000c1e1900 */
[----:B0-----:R-:W-:-:S02]  /*0420*/  IADD3 R14, PT, PT, R0, 0x200, RZ ;  /* 0x00000200000e7810 */ /* 0x001fc40007ffe0ff */
[C---:B-1----:R-:W-:Y:S02]  /*0430*/  IADD3 R6, PT, PT, R0.reuse, 0x180, RZ ;  /* 0x0000018000067810 */ /* 0x042fe40007ffe0ff */
[----:B---3--:R-:W-:Y:S02]  /*0440*/  IADD3 R22, PT, PT, R0, 0x100, RZ ;  /* 0x0000010000167810 */ /* 0x008fe40007ffe0ff */
[-C--:B------:R-:W-:Y:S02]  /*0450*/  ISETP.GE.U32.AND P1, PT, R6, R9.reuse, PT ;  /* 0x000000090600720c */ /* 0x080fe40003f26070 */
[-C--:B------:R-:W-:Y:S02]  /*0460*/  ISETP.GE.U32.AND P2, PT, R14, R9.reuse, PT ;  /* 0x000000090e00720c */ /* 0x080fe40003f46070 */
[----:B------:R-:W-:Y:S02]  /*0470*/  ISETP.GE.U32.AND P3, PT, R22, R9, PT ;  /* 0x000000091600720c */ /* 0x000fe40003f66070 */
[----:B------:R-:W-:-:S02]  /*0480*/  IADD3 R14, PT, PT, R0, 0x80, RZ ;  /* 0x00000080000e7810 */ /* 0x000fc40007ffe0ff */
[----:B------:R-:W-:Y:S01]  /*0490*/  IADD3 R6, PT, PT, R0, 0x280, RZ ;  /* 0x0000028000067810 */ /* 0x000fe20007ffe0ff */
[----:B------:R-:W-:Y:S08]  /*04a0*/  @P0 BRA `(.L_x_1885) ;  /* 0x0000000000640947 */ /* 0x000ff00003800000 */
[----:B------:R-:W-:Y:S02]  /*04b0*/  MOV R7, 0x3f000000 ;  /* 0x3f00000000077802 */ /* 0x000fe40000000f00 */
[C---:B-----5:R-:W-:Y:S02]  /*04c0*/  FSETP.GT.FTZ.AND P4, PT, |R16|.reuse, 0.56000000238418579102, PT ;  /* 0x3f0f5c291000780b */ /* 0x060fe40003f94200 */
[C---:B------:R-:W-:Y:S01]  /*04d0*/  FSETP.NEU.FTZ.AND P5, PT, |R16|.reuse, 1, PT ;  /* 0x3f8000001000780b */ /* 0x040fe20003fbd200 */
[----:B------:R-:W-:-:S04]  /*04e0*/  FFMA.FTZ R7, |R16|, -R7, 0.5 ;  /* 0x3f00000010077423 */ /* 0x000fc80000010a07 */
[----:B------:R-:W0:Y:S02]  /*04f0*/  MUFU.RSQ R18, R7 ;  /* 0x0000000700127308 */ /* 0x000e240000001400 */
[----:B0-----:R-:W-:Y:S01]  /*0500*/  FMUL.FTZ R15, R7, R18 ;  /* 0x00000012070f7220 */ /* 0x001fe20000410000 */
[----:B------:R-:W-:-:S04]  /*0510*/  FMUL.FTZ R18, R18, -0.5 ;  /* 0xbf00000012127820 */ /* 0x000fc80000410000 */
[----:B------:R-:W-:-:S04]  /*0520*/  FFMA.FTZ R18, R15, R18, 0.5 ;  /* 0x3f0000000f127423 */ /* 0x000fc80000010012 */
[----:B------:R-:W-:Y:S01]  /*0530*/  FFMA.FTZ R18, R15, R18, R15 ;  /* 0x000000120f127223 */ /* 0x000fe2000001000f */
[----:B------:R-:W-:-:S04]  /*0540*/  FADD.FTZ R15, |R16|, -RZ ;  /* 0x800000ff100f7221 */ /* 0x000fc80000010200 */
        /* <DEDUP_REMOVED lines=15> */
.L_x_1885:
[----:B------:R-:W-:Y:S05]  /*0640*/  BSYNC.RECONVERGENT B0 ;  /* 0x0000000000007941 */ /* 0x000fea0003800200 */
.L_x_1884:
        /* <DEDUP_REMOVED lines=30> */
.L_x_1887:
[----:B------:R-:W-:Y:S05]  /*0830*/  BSYNC.RECONVERGENT B0 ;  /* 0x0000000000007941 */ /* 0x000fea0003800200 */
.L_x_1886:
[----:B------:R-:W-:Y:S01]  /*0840*/  BSSY.RECONVERGENT B0, `(.L_x_1888) ;  /* 0x000001d000007945 */ /* 0x000fe20003800200 */
[----:B------:R-:W-:Y:S02]  /*0850*/  ISETP.GE.U32.AND P5, PT, R6, R9, PT ;  /* 0x000000090600720c */ /* 0x000fe40003fa6070 */
[----:B-----5:R-:W-:Y:S01]  /*0860*/  IADD3 R8, PT, PT, R0, 0x380, RZ ;  /* 0x0000038000087810 */ /* 0x020fe20007ffe0ff */
[----:B------:R-:W-:Y:S10]  /*0870*/  @P3 BRA `(.L_x_1889) ;  /* 0x0000000000643947 */ /* 0x000ff40003800000 */
        /* <DEDUP_REMOVED lines=25> */
.L_x_1889:
[----:B------:R-:W-:Y:S05]  /*0a10*/  BSYNC.RECONVERGENT B0 ;  /* 0x0000000000007941 */ /* 0x000fea0003800200 */
.L_x_1888:
[----:B------:R-:W-:Y:S01]  /*0a20*/  @!P0 IADD3 R7, PT, PT, R27, R0, RZ ;  /* 0x000000001b078210 */ /* 0x000fe20007ffe0ff */
[----:B------:R-:W-:Y:S01]  /*0a30*/  BSSY.RECONVERGENT B0, `(.L_x_1890) ;  /* 0x000001d000007945 */ /* 0x000fe20003800200 */
[----:B------:R-:W-:-:S03]  /*0a40*/  ISETP.GE.U32.AND P3, PT, R8, R9, PT ;  /* 0x000000090800720c */ /* 0x000fc60003f66070 */
[----:B--2---:R-:W-:Y:S01]  /*0a50*/  @!P0 IMAD.WIDE.U32 R2, R7, 0x4, R2 ;  /* 0x0000000407028825 */ /* 0x004fe200078e0002 */
[----:B------:R-:W-:Y:S09]  /*0a60*/  @P1 BRA `(.L_x_1891) ;  /* 0x0000000000641947 */ /* 0x000ff20003800000 */
        /* <DEDUP_REMOVED lines=25> */
.L_x_1891:
[----:B------:R-:W-:Y:S05]  /*0c00*/  BSYNC.RECONVERGENT B0 ;  /* 0x0000000000007941 */ /* 0x000fea0003800200 */
.L_x_1890:
        /* <DEDUP_REMOVED lines=27> */
.L_x_1893:
[----:B------:R-:W-:Y:S05]  /*0dc0*/  BSYNC.RECONVERGENT B0 ;  /* 0x0000000000007941 */ /* 0x000fea0003800200 */
.L_x_1892:
        /* <DEDUP_REMOVED lines=27> */
.L_x_1895:
[----:B------:R-:W-:Y:S05]  /*0f80*/  BSYNC.RECONVERGENT B0 ;  /* 0x0000000000007941 */ /* 0x000fea0003800200 */
.L_x_1894:
        /* <DEDUP_REMOVED lines=27> */
.L_x_1897:
[----:B------:R-:W-:Y:S05]  /*1140*/  BSYNC.RECONVERGENT B0 ;  /* 0x0000000000007941 */ /* 0x000fea0003800200 */
.L_x_1896:
        /* <DEDUP_REMOVED lines=27> */
.L_x_1899:
[----:B------:R-:W-:Y:S05]  /*1300*/  BSYNC.RECONVERGENT B0 ;  /* 0x0000000000007941 */ /* 0x000fea0003800200 */
.L_x_1898:
        /* <DEDUP_REMOVED lines=18> */
.L_x_1902:
[----:B------:R-:W-:-:S13]  /*1430*/  ISETP.GE.U32.AND P0, PT, R0, R9, PT ;  /* 0x000000090000720c */ /* 0x000fda0003f06070 */
[----:B------:R-:W-:Y:S05]  /*1440*/  @P0 BRA `(.L_x_1904) ;  /* 0x0000000000300947 */ /* 0x000fea0003800000 */
[----:B0-----:R-:W0:Y:S01]  /*1450*/  LDC.64 R2, c[0x0][0x388] ;  /* 0x0000e200ff027b82 */ /* 0x001e220000000a00 */
[----:B------:R-:W-:Y:S02]  /*1460*/  IADD3 R11, PT, PT, R27, R0, RZ ;  /* 0x000000001b0b7210 */ /* 0x000fe40007ffe0ff */
[----:B------:R-:W-:-:S03]  /*1470*/  IADD3 R0, PT, PT, R0, 0x80, RZ ;  /* 0x0000008000007810 */ /* 0x000fc60007ffe0ff */
[----:B0-----:R-:W-:-:S05]  /*1480*/  IMAD.WIDE.U32 R2, R11, 0x4, R2 ;  /* 0x000000040b027825 */ /* 0x001fca00078e0002 */
[----:B------:R1:W-:Y:S02]  /*1490*/  STG.E desc[UR4][R2.64], R7 ;  /* 0x0000000702007986 */ /* 0x0003e4000c101904 */
.L_x_1903:
[----:B------:R-:W-:-:S13]  /*14a0*/  ISETP.GE.U32.AND P0, PT, R0, R9, PT ;  /* 0x000000090000720c */ /* 0x000fda0003f06070 */
[----:B------:R-:W-:Y:S05]  /*14b0*/  @P0 BRA `(.L_x_1905) ;  /* 0x0000000000340947 */ /* 0x000fea0003800000 */
[----:B01----:R-:W0:Y:S01]  /*14c0*/  LDC.64 R2, c[0x0][0x388] ;  /* 0x0000e200ff027b82 */ /* 0x003e220000000a00 */
[----:B------:R-:W-:Y:S02]  /*14d0*/  IADD3 R7, PT, PT, R27, R0, RZ ;  /* 0x000000001b077210 */ /* 0x000fe40007ffe0ff */
[----:B------:R-:W-:-:S03]  /*14e0*/  IADD3 R0, PT, PT, R0, 0x80, RZ ;  /* 0x0000008000007810 */ /* 0x000fc60007ffe0ff */
[----:B0-----:R-:W-:-:S05]  /*14f0*/  IMAD.WIDE.U32 R2, R7, 0x4, R2 ;  /* 0x0000000407027825 */ /* 0x001fca00078e0002 */
[----:B------:R1:W-:Y:S02]  /*1500*/  STG.E desc[UR4][R2.64], R8 ;  /* 0x0000000802007986 */ /* 0x0003e4000c101904 */
.L_x_1904:
        /* <DEDUP_REMOVED lines=8> */
.L_x_1905:
[----:B------:R-:W-:Y:S05]  /*1590*/  BSYNC.RELIABLE B1 ;  /* 0x0000000000017941 */ /* 0x000fea0003800100 */
.L_x_1901:
[----:B------:R-:W-:-:S13]  /*15a0*/  ISETP.GE.U32.AND P0, PT, R0, R9, PT ;  /* 0x000000090000720c */ /* 0x000fda0003f06070 */
[----:B012---:R-:W0:Y:S01]  /*15b0*/  @!P0 LDC.64 R2, c[0x0][0x388] ;  /* 0x0000e200ff028b82 */ /* 0x007e220000000a00 */
[----:B------:R-:W-:Y:S02]  /*15c0*/  @!P0 IADD3 R5, PT, PT, R27, R0, RZ ;  /* 0x000000001b058210 */ /* 0x000fe40007ffe0ff */
[----:B------:R-:W-:-:S03]  /*15d0*/  @!P0 IADD3 R0, PT, PT, R0, 0x80, RZ ;  /* 0x0000008000008810 */ /* 0x000fc60007ffe0ff */
[----:B0-----:R-:W-:-:S05]  /*15e0*/  @!P0 IMAD.WIDE.U32 R2, R5, 0x4, R2 ;  /* 0x0000000405028825 */ /* 0x001fca00078e0002 */
[----:B------:R2:W-:Y:S02]  /*15f0*/  @!P0 STG.E desc[UR4][R2.64], R10 ;  /* 0x0000000a02008986 */ /* 0x0005e4000c101904 */
.L_x_1906:
[----:B------:R-:W-:Y:S05]  /*1600*/  BSYNC.RECONVERGENT B0 ;  /* 0x0000000000007941 */ /* 0x000fea0003800200 */
.L_x_1900:
        /* <DEDUP_REMOVED lines=8> */
.L_x_1883:
[----:B------:R-:W0:Y:S01]  /*1690*/  S2R R21, SR_TID.X ;  /* 0x0000000000157919 */ /* 0x000e220000002100 */
[----:B------:R-:W1:Y:S02]  /*16a0*/  LDC.64 R2, c[0x0][0x390] ;  /* 0x0000e400ff027b82 */ /* 0x000e640000000a00 */
[----:B-1----:R-:W-:-:S04]  /*16b0*/  IMAD.WIDE.U32 R2, R27, 0x4, R2 ;  /* 0x000000041b027825 */ /* 0x002fc800078e0002 */
[----:B0-----:R-:W-:-:S05]  /*16c0*/  IMAD.WIDE.U32 R2, R21, 0x10, R2 ;  /* 0x0000001015027825 */ /* 0x001fca00078e0002 */
[----:B------:R-:W2:Y:S04]  /*16d0*/  LDG.E.128 R8, desc[UR4][R2.64] ;  /* 0x0000000402087981 */ /* 0x000ea8000c1e1d00 */
[----:B------:R-:W3:Y:S01]  /*16e0*/  LDG.E.128 R4, desc[UR4][R2.64+0x800] ;  /* 0x0008000402047981 */ /* 0x000ee2000c1e1d00 */
[----:B------:R-:W-:-:S05]  /*16f0*/  HFMA2 R13, -RZ, RZ, 1.75, 0 ;  /* 0x3f000000ff0d7431 */ /* 0x000fca00000001ff */
[-C--:B--2---:R-:W-:Y:S01]  /*1700*/  FFMA.FTZ R12, |R8|, -R13.reuse, 0.5 ;  /* 0x3f000000080c7423 */ /* 0x084fe20000010a0d */
[-C--:B------:R-:W-:Y:S01]  /*1710*/  FFMA.FTZ R16, |R9|, -R13.reuse, 0.5 ;  /* 0x3f00000009107423 */ /* 0x080fe20000010a0d */
[-C--:B------:R-:W-:Y:S01]  /*1720*/  FFMA.FTZ R18, |R10|, -R13.reuse, 0.5 ;  /* 0x3f0000000a127423 */ /* 0x080fe20000010a0d */
[----:B------:R-:W-:Y:S01]  /*1730*/  FFMA.FTZ R0, |R11|, -R13, 0.5 ;  /* 0x3f0000000b007423 */ /* 0x000fe20000010a0d */
[----:B------:R-:W0:Y:S01]  /*1740*/  MUFU.RSQ R15, R12 ;  /* 0x0000000c000f7308 */ /* 0x000e220000001400 */
[C---:B------:R-:W-:Y:S02]  /*1750*/  FSETP.GT.FTZ.AND P4, PT, |R8|.reuse, 0.56000000238418579102, PT ;  /* 0x3f0f5c290800780b */ /* 0x040fe40003f94200 */
[----:B------:R-:W-:Y:S02]  /*1760*/  FSETP.GT.FTZ.AND P3, PT, |R9|, 0.56000000238418579102, PT ;  /* 0x3f0f5c290900780b */ /* 0x000fe40003f74200 */
[----:B------:R-:W-:Y:S02]  /*1770*/  FSETP.NEU.FTZ.AND P0, PT, |R8|, 1, PT ;  /* 0x3f8000000800780b */ /* 0x000fe40003f1d200 */
[----:B------:R-:W-:Y:S01]  /*1780*/  FSETP.GT.FTZ.AND P1, PT, |R11|, 0.56000000238418579102, PT ;  /* 0x3f0f5c290b00780b */ /* 0x000fe20003f34200 */
[----:B------:R-:W1:Y:S01]  /*1790*/  MUFU.RSQ R17, R16 ;  /* 0x0000001000117308 */ /* 0x000e620000001400 */
[----:B------:R-:W-:-:S02]  /*17a0*/  FSETP.GT.FTZ.AND P2, PT, |R10|, 0.56000000238418579102, PT ;  /* 0x3f0f5c290a00780b */ /* 0x000fc40003f54200 */
[----:B------:R-:W-:Y:S02]  /*17b0*/  FSETP.NEU.FTZ.AND P5, PT, |R11|, 1, PT ;  /* 0x3f8000000b00780b */ /* 0x000fe40003fbd200 */
[----:B---3--:R-:W-:-:S03]  /*17c0*/  FSETP.NEU.FTZ.AND P6, PT, |R6|, 1, PT ;  /* 0x3f8000000600780b */ /* 0x008fc60003fdd200 */
[----:B------:R-:W2:Y:S01]  /*17d0*/  MUFU.RSQ R19, R18 ;  /* 0x0000001200137308 */ /* 0x000ea20000001400 */
[----:B0-----:R-:W-:Y:S01]  /*17e0*/  FMUL.FTZ R14, R12, R15 ;  /* 0x0000000f0c0e7220 */ /* 0x001fe20000410000 */
[----:B------:R-:W-:-:S04]  /*17f0*/  FMUL.FTZ R15, R15, -0.5 ;  /* 0xbf0000000f0f7820 */ /* 0x000fc80000410000 */
[----:B------:R-:W-:Y:S02]  /*1800*/  FFMA.FTZ R15, R14, R15, 0.5 ;  /* 0x3f0000000e0f7423 */ /* 0x000fe4000001000f */
[----:B------:R-:W0:Y:S01]  /*1810*/  MUFU.RSQ R3, R0 ;  /* 0x0000000000037308 */ /* 0x000e220000001400 */
[----:B-1----:R-:W-:Y:S01]  /*1820*/  FMUL.FTZ R2, R16, R17 ;  /* 0x0000001110027220 */ /* 0x002fe20000410000 */
[----:B------:R-:W-:Y:S01]  /*1830*/  FMUL.FTZ R17, R17, -0.5 ;  /* 0xbf00000011117820 */ /* 0x000fe20000410000 */
[----:B------:R-:W-:Y:S01]  /*1840*/  FFMA.FTZ R15, R14, R15, R14 ;  /* 0x0000000f0e0f7223 */ /* 0x000fe2000001000e */
[----:B------:R-:W-:Y:S02]  /*1850*/  FADD.FTZ R14, |R10|, -RZ ;  /* 0x800000ff0a0e7221 */ /* 0x000fe40000010200 */
[----:B------:R-:W-:Y:S01]  /*1860*/  FFMA.FTZ R17, R2, R17, 0.5 ;  /* 0x3f00000002117423 */ /* 0x000fe20000010011 */
[----:B--2---:R-:W-:Y:S01]  /*1870*/  FMUL.FTZ R12, R18, R19 ;  /* 0x00000013120c7220 */ /* 0x004fe20000410000 */
[----:B------:R-:W-:Y:S01]  /*1880*/  FMUL.FTZ R23, R19, -0.5 ;  /* 0xbf00000013177820 */ /* 0x000fe20000410000 */
[----:B------:R-:W-:Y:S01]  /*1890*/  FADD.FTZ R19, |R8|, -RZ ;  /* 0x800000ff08137221 */ /* 0x000fe20000010200 */
[----:B------:R-:W-:Y:S01]  /*18a0*/  FFMA.FTZ R17, R2, R17, R2 ;  /* 0x0000001102117223 */ /* 0x000fe20000010002 */
[----:B------:R-:W-:Y:S01]  /*18b0*/  @P4 FSEL R19, R15, RZ, P0 ;  /* 0x000000ff0f134208 */ /* 0x000fe20000000000 */
[----:B------:R-:W-:Y:S01]  /*18c0*/  FFMA.FTZ R23, R12, R23, 0.5 ;  /* 0x3f0000000c177423 */ /* 0x000fe20000010017 */
[----:B------:R-:W-:Y:S01]  /*18d0*/  FSETP.NEU.FTZ.AND P0, PT, |R9|, 1, PT ;  /* 0x3f8000000900780b */ /* 0x000fe20003f1d200 */
[----:B0-----:R-:W-:Y:S01]  /*18e0*/  FMUL.FTZ R0, R0, R3 ;  /* 0x0000000300007220 */ /* 0x001fe20000410000 */
[----:B------:R-:W-:Y:S01]  /*18f0*/  FMUL.FTZ R3, R3, -0.5 ;  /* 0xbf00000003037820 */ /* 0x000fe20000410000 */
[----:B------:R-:W-:Y:S01]  /*1900*/  FFMA.FTZ R2, R12, R23, R12 ;  /* 0x000000170c027223 */ /* 0x000fe2000001000c */
[----:B------:R-:W-:Y:S01]  /*1910*/  FADD.FTZ R12, |R9|, -RZ ;  /* 0x800000ff090c7221 */ /* 0x000fe20000010200 */
[----:B------:R-:W-:Y:S01]  /*1920*/  @P3 FSEL R12, R17, RZ, P0 ;  /* 0x000000ff110c3208 */ /* 0x000fe20000000000 */
[----:B------:R-:W-:Y:S01]  /*1930*/  FFMA.FTZ R23, R0, R3, 0.5 ;  /* 0x3f00000000177423 */ /* 0x000fe20000010003 */
[----:B------:R-:W-:Y:S01]  /*1940*/  MOV R15, 0x3d4dd2f7 ;  /* 0x3d4dd2f7000f7802 */ /* 0x000fe20000000f00 */
[----:B------:R-:W-:Y:S01]  /*1950*/  FMUL.FTZ R20, R19, R19 ;  /* 0x0000001313147220 */ /* 0x000fe20000410000 */
[----:B------:R-:W-:Y:S01]  /*1960*/  FSETP.NEU.FTZ.AND P0, PT, |R10|, 1, PT ;  /* 0x3f8000000a00780b */ /* 0x000fe20003f1d200 */
[----:B------:R-:W-:Y:S01]  /*1970*/  FFMA.FTZ R16, R0, R23, R0 ;  /* 0x0000001700107223 */ /* 0x000fe20000010000 */
[----:B------:R-:W-:Y:S01]  /*1980*/  FMUL.FTZ R0, R12, R12 ;  /* 0x0000000c0c007220 */ /* 0x000fe20000410000 */
[----:B------:R-:W-:Y:S01]  /*1990*/  FFMA.FTZ R3, R20, R15, 0.018773360177874565125 ;  /* 0x3c99ca9714037423 */ /* 0x000fe2000001000f */
[----:B------:R-:W-:-:S02]  /*19a0*/  @P2 FSEL R14, R2, RZ, P0 ;  /* 0x000000ff020e2208 */ /* 0x000fc40000000000 */
[----:B------:R-:W-:Y:S01]  /*19b0*/  FFMA.FTZ R23, R0, R15, 0.018773360177874565125 ;  /* 0x3c99ca9700177423 */ /* 0x000fe2000001000f */
[----:B------:R-:W-:Y:S01]  /*19c0*/  FFMA.FTZ R17, R20, R3, 0.046769052743911743164 ;  /* 0x3d3f90e814117423 */ /* 0x000fe20000010003 */
[----:B------:R-:W-:Y:S01]  /*19d0*/  FADD.FTZ R3, |R11|, -RZ ;  /* 0x800000ff0b037221 */ /* 0x000fe20000010200 */
[----:B------:R-:W-:Y:S01]  /*19e0*/  @P1 FSEL R3, R16, RZ, P5 ;  /* 0x000000ff10031208 */ /* 0x000fe20002800000 */
[----:B------:R-:W-:Y:S01]  /*19f0*/  FFMA.FTZ R23, R0, R23, 0.046769052743911743164 ;  /* 0x3d3f90e800177423 */ /* 0x000fe20000010017 */
[----:B------:R-:W-:Y:S01]  /*1a00*/  FFMA.FTZ R17, R20, R17, 0.074823014438152313232 ;  /* 0x3d993ccf14117423 */ /* 0x000fe20000010011 */
[----:B------:R-:W-:Y:S01]  /*1a10*/  FFMA.FTZ R16, |R4|, -R13, 0.5 ;  /* 0x3f00000004107423 */ /* 0x000fe20000010a0d */
[----:B------:R-:W-:Y:S01]  /*1a20*/  FMUL.FTZ R22, R14, R14 ;  /* 0x0000000e0e167220 */ /* 0x000fe20000410000 */
[----:B------:R-:W-:Y:S01]  /*1a30*/  FFMA.FTZ R23, R0, R23, 0.074823014438152313232 ;  /* 0x3d993ccf00177423 */ /* 0x000fe20000010017 */
[----:B------:R-:W-:Y:S01]  /*1a40*/  FMUL.FTZ R2, R3, R3 ;  /* 0x0000000303027220 */ /* 0x000fe20000410000 */
[----:B------:R-:W-:Y:S01]  /*1a50*/  FFMA.FTZ R17, R20, R17, 0.16667181253433227539 ;  /* 0x3e2aac0414117423 */ /* 0x000fe20000010011 */
[----:B------:R-:W-:Y:S01]  /*1a60*/  FFMA.FTZ R25, R22, R15, 0.018773360177874565125 ;  /* 0x3c99ca9716197423 */ /* 0x000fe2000001000f */
[----:B------:R-:W-:Y:S01]  /*1a70*/  FFMA.FTZ R23, R0, R23, 0.16667181253433227539 ;  /* 0x3e2aac0400177423 */ /* 0x000fe20000010017 */
[----:B------:R-:W-:Y:S01]  /*1a80*/  FFMA.FTZ R18, R2, R15, 0.018773360177874565125 ;  /* 0x3c99ca9702127423 */ /* 0x000fe2000001000f */
[----:B------:R-:W-:Y:S01]  /*1a90*/  FMUL.FTZ R20, R20, R17 ;  /* 0x0000001114147220 */ /* 0x000fe20000410000 */
[----:B------:R-:W-:Y:S01]  /*1aa0*/  FFMA.FTZ R25, R22, R25, 0.046769052743911743164 ;  /* 0x3d3f90e816197423 */ /* 0x000fe20000010019 */
[----:B------:R-:W-:Y:S01]  /*1ab0*/  FMUL.FTZ R29, R0, R23 ;  /* 0x00000017001d7220 */ /* 0x000fe20000410000 */
[----:B------:R-:W-:Y:S01]  /*1ac0*/  FFMA.FTZ R23, R2, R18, 0.046769052743911743164 ;  /* 0x3d3f90e802177423 */ /* 0x000fe20000010012 */
[----:B------:R-:W-:Y:S01]  /*1ad0*/  FFMA.FTZ R18, |R5|, -R13, 0.5 ;  /* 0x3f00000005127423 */ /* 0x000fe20000010a0d */
[----:B------:R-:W0:Y:S01]  /*1ae0*/  MUFU.RSQ R17, R16 ;  /* 0x0000001000117308 */ /* 0x000e220000001400 */
[----:B------:R-:W-:Y:S01]  /*1af0*/  FFMA.FTZ R25, R22, R25, 0.074823014438152313232 ;  /* 0x3d993ccf16197423 */ /* 0x000fe20000010019 */
[----:B------:R-:W-:Y:S01]  /*1b00*/  FFMA.FTZ R0, R2, R23, 0.074823014438152313232 ;  /* 0x3d993ccf02007423 */ /* 0x000fe20000010017 */
[----:B------:R-:W-:Y:S01]  /*1b10*/  FFMA.FTZ R19, R19, R20, R19 ;  /* 0x0000001413137223 */ /* 0x000fe20000010013 */
[----:B------:R-:W-:Y:S01]  /*1b20*/  FFMA.FTZ R20, |R7|, -R13, 0.5 ;  /* 0x3f00000007147423 */ /* 0x000fe20000010a0d */
[----:B------:R-:W-:Y:S01]  /*1b30*/  FFMA.FTZ R25, R22, R25, 0.16667181253433227539 ;  /* 0x3e2aac0416197423 */ /* 0x000fe20000010019 */
[----:B------:R-:W-:Y:S01]  /*1b40*/  FFMA.FTZ R0, R2, R0, 0.16667181253433227539 ;  /* 0x3e2aac0402007423 */ /* 0x000fe20000010000 */
[----:B------:R-:W-:Y:S01]  /*1b50*/  FFMA.FTZ R12, R12, R29, R12 ;  /* 0x0000001d0c0c7223 */ /* 0x000fe2000001000c */
[----:B------:R-:W1:Y:S01]  /*1b60*/  MUFU.RSQ R23, R18 ;  /* 0x0000001200177308 */ /* 0x000e620000001400 */
[----:B------:R-:W-:Y:S01]  /*1b70*/  FMUL.FTZ R25, R22, R25 ;  /* 0x0000001916197220 */ /* 0x000fe20000410000 */
[----:B------:R-:W-:Y:S01]  /*1b80*/  FMUL.FTZ R0, R2, R0 ;  /* 0x0000000002007220 */ /* 0x000fe20000410000 */
[----:B------:R-:W-:Y:S01]  /*1b90*/  FFMA.FTZ R2, |R6|, -R13, 0.5 ;  /* 0x3f00000006027423 */ /* 0x000fe20000010a0d */
[----:B------:R-:W-:Y:S01]  /*1ba0*/  FSETP.GT.FTZ.AND P0, PT, |R4|, 0.56000000238418579102, PT ;  /* 0x3f0f5c290400780b */ /* 0x000fe20003f14200 */
[----:B------:R-:W-:Y:S01]  /*1bb0*/  FFMA.FTZ R13, R14, R25, R14 ;  /* 0x000000190e0d7223 */ /* 0x000fe2000001000e */
[----:B------:R-:W-:Y:S01]  /*1bc0*/  FSETP.NEU.FTZ.AND P5, PT, |R4|, 1, PT ;  /* 0x3f8000000400780b */ /* 0x000fe20003fbd200 */
[----:B------:R-:W-:Y:S01]  /*1bd0*/  FFMA.FTZ R0, R3, R0, R3 ;  /* 0x0000000003007223 */ /* 0x000fe20000010003 */
[----:B------:R-:W2:Y:S01]  /*1be0*/  MUFU.RSQ R29, R2 ;  /* 0x00000002001d7308 */ /* 0x000ea20000001400 */
[----:B0-----:R-:W-:Y:S01]  /*1bf0*/  FMUL.FTZ R16, R16, R17 ;  /* 0x0000001110107220 */ /* 0x001fe20000410000 */
[----:B------:R-:W-:-:S06]  /*1c00*/  FMUL.FTZ R22, R17, -0.5 ;  /* 0xbf00000011167820 */ /* 0x000fcc0000410000 */
[----:B------:R-:W0:Y:S01]  /*1c10*/  MUFU.RSQ R17, R20 ;  /* 0x0000001400117308 */ /* 0x000e220000001400 */
[----:B-1----:R-:W-:Y:S01]  /*1c20*/  FMUL.FTZ R18, R18, R23 ;  /* 0x0000001712127220 */ /* 0x002fe20000410000 */
[----:B------:R-:W-:Y:S01]  /*1c30*/  FMUL.FTZ R24, R23, -0.5 ;  /* 0xbf00000017187820 */ /* 0x000fe20000410000 */
[----:B------:R-:W-:-:S03]  /*1c40*/  FFMA.FTZ R23, R16, R22, 0.5 ;  /* 0x3f00000010177423 */ /* 0x000fc60000010016 */
[----:B------:R-:W-:Y:S01]  /*1c50*/  FFMA.FTZ R25, R18, R24, 0.5 ;  /* 0x3f00000012197423 */ /* 0x000fe20000010018 */
[----:B------:R-:W-:Y:S01]  /*1c60*/  FFMA.FTZ R22, R16, R23, R16 ;  /* 0x0000001710167223 */ /* 0x000fe20000010010 */
[----:B------:R-:W-:Y:S02]  /*1c70*/  HFMA2 R16, -RZ, RZ, 1.9599609375, 20144 ;  /* 0x3fd774ebff107431 */ /* 0x000fe400000001ff */
[----:B------:R-:W-:Y:S01]  /*1c80*/  FMUL.FTZ R23, R19, -2 ;  /* 0xc000000013177820 */ /* 0x000fe20000410000 */
[----:B------:R-:W-:Y:S01]  /*1c90*/  FFMA.FTZ R14, R18, R25, R18 ;  /* 0x00000019120e7223 */ /* 0x000fe20000010012 */
[----:B------:R-:W-:Y:S01]  /*1ca0*/  FMUL.FTZ R18, R12, -2 ;  /* 0xc00000000c127820 */ /* 0x000fe20000410000 */
[----:B------:R-:W-:Y:S01]  /*1cb0*/  FADD.FTZ R25, |R4|, -RZ ;  /* 0x800000ff04197221 */ /* 0x000fe20000010200 */
[C---:B------:R-:W-:Y:S01]  /*1cc0*/  @P4 FFMA.FTZ R19, R16.reuse, 0.93318945169448852539, R23 ;  /* 0x3f6ee58110134823 */ /* 0x040fe20000010017 */
[----:B------:R-:W-:Y:S01]  /*1cd0*/  FSETP.GT.FTZ.AND P4, PT, |R5|, 0.56000000238418579102, PT ;  /* 0x3f0f5c290500780b */ /* 0x000fe20003f94200 */
[----:B------:R-:W-:Y:S01]  /*1ce0*/  @P3 FFMA.FTZ R12, R16, 0.93318945169448852539, R18 ;  /* 0x3f6ee581100c3823 */ /* 0x000fe20000010012 */
[----:B--2---:R-:W-:Y:S01]  /*1cf0*/  FMUL.FTZ R2, R2, R29 ;  /* 0x0000001d02027220 */ /* 0x004fe20000410000 */
[----:B0-----:R-:W-:Y:S01]  /*1d00*/  FMUL.FTZ R20, R20, R17 ;  /* 0x0000001114147220 */ /* 0x001fe20000410000 */
[----:B------:R-:W-:Y:S01]  /*1d10*/  @P0 FSEL R25, R22, RZ, P5 ;  /* 0x000000ff16190208 */ /* 0x000fe20002800000 */
[----:B------:R-:W-:Y:S01]  /*1d20*/  FMUL.FTZ R29, R29, -0.5 ;  /* 0xbf0000001d1d7820 */ /* 0x000fe20000410000 */
[----:B------:R-:W-:Y:S01]  /*1d30*/  FMUL.FTZ R17, R17, -0.5 ;  /* 0xbf00000011117820 */ /* 0x000fe20000410000 */
[----:B------:R-:W-:Y:S01]  /*1d40*/  FSETP.GT.FTZ.AND P3, PT, |R6|, 0.56000000238418579102, PT ;  /* 0x3f0f5c290600780b */ /* 0x000fe20003f74200 */
[C---:B------:R-:W-:Y:S01]  /*1d50*/  FADD.FTZ R22, |R5|.reuse, -RZ ;  /* 0x800000ff05167221 */ /* 0x040fe20000010200 */
[----:B------:R-:W-:Y:S01]  /*1d60*/  FSETP.NEU.FTZ.AND P5, PT, |R5|, 1, PT ;  /* 0x3f8000000500780b */ /* 0x000fe20003fbd200 */
[----:B------:R-:W-:Y:S01]  /*1d70*/  FFMA.FTZ R29, R2, R29, 0.5 ;  /* 0x3f000000021d7423 */ /* 0x000fe2000001001d */
[----:B------:R-:W-:Y:S01]  /*1d80*/  FFMA.FTZ R17, R20, R17, 0.5 ;  /* 0x3f00000014117423 */ /* 0x000fe20000010011 */
[----:B------:R-:W-:Y:S01]  /*1d90*/  FMUL.FTZ R18, R25, R25 ;  /* 0x0000001919127220 */ /* 0x000fe20000410000 */
[----:B------:R-:W-:Y:S01]  /*1da0*/  @P4 FSEL R22, R14, RZ, P5 ;  /* 0x000000ff0e164208 */ /* 0x000fe20002800000 */
[----:B------:R-:W-:Y:S01]  /*1db0*/  FFMA.FTZ R29, R2, R29, R2 ;  /* 0x0000001d021d7223 */ /* 0x000fe20000010002 */
[----:B------:R-:W-:Y:S01]  /*1dc0*/  FFMA.FTZ R3, R20, R17, R20 ;  /* 0x0000001114037223 */ /* 0x000fe20000010014 */
[----:B------:R-:W-:Y:S01]  /*1dd0*/  FSETP.GT.FTZ.AND P5, PT, |R7|, 0.56000000238418579102, PT ;  /* 0x3f0f5c290700780b */ /* 0x000fe20003fb4200 */
[----:B------:R-:W-:Y:S01]  /*1de0*/  FFMA.FTZ R17, R18, R15, 0.018773360177874565125 ;  /* 0x3c99ca9712117423 */ /* 0x000fe2000001000f */
[----:B------:R-:W-:Y:S01]  /*1df0*/  FMUL.FTZ R2, R22, R22 ;  /* 0x0000001616027220 */ /* 0x000fe20000410000 */
[----:B------:R-:W-:Y:S01]  /*1e00*/  FADD.FTZ R23, |R6|, -RZ ;  /* 0x800000ff06177221 */ /* 0x000fe20000010200 */
[----:B------:R-:W-:Y:S01]  /*1e10*/  @P3 FSEL R23, R29, RZ, P6 ;  /* 0x000000ff1d173208 */ /* 0x000fe20003000000 */
[----:B------:R-:W-:Y:S01]  /*1e20*/  FFMA.FTZ R17, R18, R17, 0.046769052743911743164 ;  /* 0x3d3f90e812117423 */ /* 0x000fe20000010011 */
[----:B------:R-:W-:Y:S01]  /*1e30*/  FFMA.FTZ R29, R2, R15, 0.018773360177874565125 ;  /* 0x3c99ca97021d7423 */ /* 0x000fe2000001000f */
[C---:B------:R-:W-:Y:S01]  /*1e40*/  FSETP.NEU.FTZ.AND P6, PT, |R7|.reuse, 1, PT ;  /* 0x3f8000000700780b */ /* 0x040fe20003fdd200 */
[----:B------:R-:W-:Y:S01]  /*1e50*/  FADD.FTZ R20, |R7|, -RZ ;  /* 0x800000ff07147221 */ /* 0x000fe20000010200 */
[----:B------:R-:W-:Y:S01]  /*1e60*/  FFMA.FTZ R17, R18, R17, 0.074823014438152313232 ;  /* 0x3d993ccf12117423 */ /* 0x000fe20000010011 */
[----:B------:R-:W-:Y:S01]  /*1e70*/  FFMA.FTZ R29, R2, R29, 0.046769052743911743164 ;  /* 0x3d3f90e8021d7423 */ /* 0x000fe2000001001d */
[----:B------:R-:W-:Y:S01]  /*1e80*/  FMUL.FTZ R14, R23, R23 ;  /* 0x00000017170e7220 */ /* 0x000fe20000410000 */
[----:B------:R-:W-:Y:S01]  /*1e90*/  LOP3.LUT R8, R19, 0x80000000, R8, 0xb8, !PT ;  /* 0x8000000013087812 */ /* 0x000fe200078eb808 */
[----:B------:R-:W-:Y:S01]  /*1ea0*/  FFMA.FTZ R17, R18, R17, 0.16667181253433227539 ;  /* 0x3e2aac0412117423 */ /* 0x000fe20000010011 */
[----:B------:R-:W-:Y:S01]  /*1eb0*/  @P5 FSEL R20, R3, RZ, P6 ;  /* 0x000000ff03145208 */ /* 0x000fe20003000000 */
[----:B------:R-:W-:Y:S01]  /*1ec0*/  FFMA.FTZ R29, R2, R29, 0.074823014438152313232 ;  /* 0x3d993ccf021d7423 */ /* 0x000fe2000001001d */
[----:B------:R-:W-:Y:S01]  /*1ed0*/  FFMA.FTZ R3, R14, R15, 0.018773360177874565125 ;  /* 0x3c99ca970e037423 */ /* 0x000fe2000001000f */
[----:B------:R-:W-:Y:S01]  /*1ee0*/  FMUL.FTZ R18, R18, R17 ;  /* 0x0000001112127220 */ /* 0x000fe20000410000 */
[----:B------:R-:W-:Y:S01]  /*1ef0*/  LOP3.LUT R9, R12, 0x80000000, R9, 0xb8, !PT ;  /* 0x800000000c097812 */ /* 0x000fe200078eb809 */
[----:B------:R-:W-:Y:S01]  /*1f00*/  FFMA.FTZ R17, R2, R29, 0.16667181253433227539 ;  /* 0x3e2aac0402117423 */ /* 0x000fe2000001001d */
[----:B------:R-:W-:Y:S01]  /*1f10*/  FFMA.FTZ R29, R14, R3, 0.046769052743911743164 ;  /* 0x3d3f90e80e1d7423 */ /* 0x000fe20000010003 */
[----:B------:R-:W-:Y:S01]  /*1f20*/  FMUL.FTZ R3, R13, -2 ;  /* 0xc00000000d037820 */ /* 0x000fe20000410000 */
[----:B------:R-:W-:Y:S01]  /*1f30*/  FMUL.FTZ R24, R20, R20 ;  /* 0x0000001414187220 */ /* 0x000fe20000410000 */
[----:B------:R-:W-:Y:S01]  /*1f40*/  FMUL.FTZ R17, R2, R17 ;  /* 0x0000001102117220 */ /* 0x000fe20000410000 */
[----:B------:R-:W-:Y:S01]  /*1f50*/  FFMA.FTZ R29, R14, R29, 0.074823014438152313232 ;  /* 0x3d993ccf0e1d7423 */ /* 0x000fe2000001001d */
[----:B------:R-:W-:Y:S01]  /*1f60*/  @P2 FFMA.FTZ R13, R16, 0.93318945169448852539, R3 ;  /* 0x3f6ee581100d2823 */ /* 0x000fe20000010003 */
[----:B------:R-:W-:Y:S01]  /*1f70*/  FMUL.FTZ R3, R0, -2 ;  /* 0xc000000000037820 */ /* 0x000fe20000410000 */
[----:B------:R-:W-:Y:S01]  /*1f80*/  FFMA.FTZ R15, R24, R15, 0.018773360177874565125 ;  /* 0x3c99ca97180f7423 */ /* 0x000fe2000001000f */
[----:B------:R-:W-:Y:S01]  /*1f90*/  FFMA.FTZ R29, R14, R29, 0.16667181253433227539 ;  /* 0x3e2aac040e1d7423 */ /* 0x000fe2000001001d */
[----:B------:R-:W-:Y:S01]  /*1fa0*/  FFMA.FTZ R25, R25, R18, R25 ;  /* 0x0000001219197223 */ /* 0x000fe20000010019 */
[----:B------:R-:W-:Y:S01]  /*1fb0*/  @P1 FFMA.FTZ R0, R16, 0.93318945169448852539, R3 ;  /* 0x3f6ee58110001823 */ /* 0x000fe20000010003 */
[----:B------:R-:W-:Y:S01]  /*1fc0*/  FFMA.FTZ R15, R24, R15, 0.046769052743911743164 ;  /* 0x3d3f90e8180f7423 */ /* 0x000fe2000001000f */
[----:B------:R-:W0:Y:S01]  /*1fd0*/  LDC.64 R2, c[0x0][0x388] ;  /* 0x0000e200ff027b82 */ /* 0x000e220000000a00 */
[----:B------:R-:W-:Y:S01]  /*1fe0*/  FMUL.FTZ R14, R14, R29 ;  /* 0x0000001d0e0e7220 */ /* 0x000fe20000410000 */
[----:B------:R-:W-:Y:S01]  /*1ff0*/  FFMA.FTZ R22, R22, R17, R22 ;  /* 0x0000001116167223 */ /* 0x000fe20000010016 */
[----:B------:R-:W-:Y:S01]  /*2000*/  FFMA.FTZ R15, R24, R15, 0.074823014438152313232 ;  /* 0x3d993ccf180f7423 */ /* 0x000fe2000001000f */
[----:B------:R-:W-:Y:S01]  /*2010*/  LOP3.LUT R10, R13, 0x80000000, R10, 0xb8, !PT ;  /* 0x800000000d0a7812 */ /* 0x000fe200078eb80a */
[----:B------:R-:W-:Y:S01]  /*2020*/  FFMA.FTZ R23, R23, R14, R23 ;  /* 0x0000000e17177223 */ /* 0x000fe20000010017 */
[----:B------:R-:W-:Y:S01]  /*2030*/  FMUL.FTZ R17, R22, -2 ;  /* 0xc000000016117820 */ /* 0x000fe20000410000 */
[----:B------:R-:W-:Y:S01]  /*2040*/  FFMA.FTZ R15, R24, R15, 0.16667181253433227539 ;  /* 0x3e2aac04180f7423 */ /* 0x000fe2000001000f */
[----:B------:R-:W-:-:S02]  /*2050*/  LOP3.LUT R11, R0, 0x80000000, R11, 0xb8, !PT ;  /* 0x80000000000b7812 */ /* 0x000fc400078eb80b */
[----:B------:R-:W-:Y:S01]  /*2060*/  @P4 FFMA.FTZ R22, R16, 0.93318945169448852539, R17 ;  /* 0x3f6ee58110164823 */ /* 0x000fe20000010011 */
[----:B------:R-:W-:Y:S01]  /*2070*/  FMUL.FTZ R15, R24, R15 ;  /* 0x0000000f180f7220 */ /* 0x000fe20000410000 */
[----:B------:R-:W-:Y:S02]  /*2080*/  FSETP.NAN.FTZ.AND P1, PT, R12, R12, PT ;  /* 0x0000000c0c00720b */ /* 0x000fe40003f38000 */
[----:B------:R-:W-:Y:S01]  /*2090*/  FSETP.NAN.FTZ.AND P2, PT, R13, R13, PT ;  /* 0x0000000d0d00720b */ /* 0x000fe20003f58000 */
[----:B------:R-:W-:Y:S01]  /*20a0*/  FFMA.FTZ R20, R20, R15, R20 ;  /* 0x0000000f14147223 */ /* 0x000fe20000010014 */
[----:B------:R-:W-:-:S03]  /*20b0*/  FMUL.FTZ R15, R25, -2 ;  /* 0xc0000000190f7820 */ /* 0x000fc60000410000 */
[----:B------:R-:W-:Y:S01]  /*20c0*/  FMUL.FTZ R29, R20, -2 ;  /* 0xc0000000141d7820 */ /* 0x000fe20000410000 */
[C---:B------:R-:W-:Y:S01]  /*20d0*/  @P0 FFMA.FTZ R25, R16.reuse, 0.93318945169448852539, R15 ;  /* 0x3f6ee58110190823 */ /* 0x040fe2000001000f */
[----:B------:R-:W-:Y:S02]  /*20e0*/  FSETP.NAN.FTZ.AND P0, PT, R19, R19, PT ;  /* 0x000000131300720b */ /* 0x000fe40003f18000 */
[----:B------:R-:W-:Y:S01]  /*20f0*/  @P5 FFMA.FTZ R20, R16, 0.93318945169448852539, R29 ;  /* 0x3f6ee58110145823 */ /* 0x000fe2000001001d */
[----:B0-----:R-:W-:-:S04]  /*2100*/  IMAD.WIDE.U32 R2, R27, 0x4, R2 ;  /* 0x000000041b027825 */ /* 0x001fc800078e0002 */
[----:B------:R-:W-:Y:S01]  /*2110*/  FMUL.FTZ R27, R23, -2 ;  /* 0xc0000000171b7820 */ /* 0x000fe20000410000 */
[----:B------:R-:W-:Y:S02]  /*2120*/  LOP3.LUT R14, R25, 0x80000000, R4, 0xb8, !PT ;  /* 0x80000000190e7812 */ /* 0x000fe400078eb804 */
[----:B------:R-:W-:Y:S01]  /*2130*/  LOP3.LUT R15, R22, 0x80000000, R5, 0xb8, !PT ;  /* 0x80000000160f7812 */ /* 0x000fe200078eb805 */
[----:B------:R-:W-:Y:S01]  /*2140*/  @P3 FFMA.FTZ R23, R16, 0.93318945169448852539, R27 ;  /* 0x3f6ee58110173823 */ /* 0x000fe2000001001b */
[----:B------:R-:W-:Y:S01]  /*2150*/  FSETP.NAN.FTZ.AND P3, PT, R0, R0, PT ;  /* 0x000000000000720b */ /* 0x000fe20003f78000 */
[----:B------:R-:W-:Y:S01]  /*2160*/  IMAD.WIDE.U32 R2, R21, 0x10, R2 ;  /* 0x0000001015027825 */ /* 0x000fe200078e0002 */
[----:B------:R-:W-:Y:S02]  /*2170*/  LOP3.LUT R17, R20, 0x80000000, R7, 0xb8, !PT ;  /* 0x8000000014117812 */ /* 0x000fe400078eb807 */
[----:B------:R-:W-:Y:S02]  /*2180*/  LOP3.LUT R16, R23, 0x80000000, R6, 0xb8, !PT ;  /* 0x8000000017107812 */ /* 0x000fe400078eb806 */
[----:B------:R-:W-:-:S02]  /*2190*/  FSEL R4, R8, R19, !P0 ;  /* 0x0000001308047208 */ /* 0x000fc40004000000 */
[----:B------:R-:W-:Y:S02]  /*21a0*/  FSEL R5, R9, R12, !P1 ;  /* 0x0000000c09057208 */ /* 0x000fe40004800000 */
[----:B------:R-:W-:Y:S02]  /*21b0*/  FSEL R6, R10, R13, !P2 ;  /* 0x0000000d0a067208 */ /* 0x000fe40005000000 */
[----:B------:R-:W-:Y:S02]  /*21c0*/  FSEL R7, R11, R0, !P3 ;  /* 0x000000000b077208 */ /* 0x000fe40005800000 */
[----:B------:R-:W-:Y:S02]  /*21d0*/  FSETP.NAN.FTZ.AND P0, PT, R25, R25, PT ;  /* 0x000000191900720b */ /* 0x000fe40003f18000 */
[----:B------:R-:W-:Y:S01]  /*21e0*/  FSETP.NAN.FTZ.AND P1, PT, R22, R22, PT ;  /* 0x000000161600720b */ /* 0x000fe20003f38000 */
[----:B------:R-:W-:Y:S01]  /*21f0*/  STG.E.128 desc[UR4][R2.64], R4 ;  /* 0x0000000402007986 */ /* 0x000fe2000c101d04 */
[----:B------:R-:W-:-:S02]  /*2200*/  FSETP.NAN.FTZ.AND P2, PT, R23, R23, PT ;  /* 0x000000171700720b */ /* 0x000fc40003f58000 */
[----:B------:R-:W-:Y:S02]  /*2210*/  FSETP.NAN.FTZ.AND P3, PT, R20, R20, PT ;  /* 0x000000141400720b */ /* 0x000fe40003f78000 */
[----:B------:R-:W-:Y:S02]  /*2220*/  FSEL R8, R14, R25, !P0 ;  /* 0x000000190e087208 */ /* 0x000fe40004000000 */
[----:B------:R-:W-:Y:S02]  /*2230*/  FSEL R9, R15, R22, !P1 ;  /* 0x000000160f097208 */ /* 0x000fe40004800000 */
[----:B------:R-:W-:Y:S02]  /*2240*/  FSEL R10, R16, R23, !P2 ;  /* 0x00000017100a7208 */ /* 0x000fe40005000000 */
[----:B------:R-:W-:-:S05]  /*2250*/  FSEL R11, R17, R20, !P3 ;  /* 0x00000014110b7208 */ /* 0x000fca0005800000 */
[----:B------:R-:W-:Y:S01]  /*2260*/  STG.E.128 desc[UR4][R2.64+0x800], R8 ;  /* 0x0008000802007986 */ /* 0x000fe2000c101d04 */
[----:B------:R-:W-:Y:S05]  /*2270*/  EXIT ;  /* 0x000000000000794d */ /* 0x000fea0003800000 */
.L_x_1907:
        /* <DEDUP_REMOVED lines=16> */
.L_x_14607:


//--------------------- .text._ZN2at6native29vectorized_elementwise_kernelILi8EZZZNS0_16asin_kernel_cudaERNS_18TensorIteratorBaseEENKUlvE0_clEvENKUlvE0_clEvEUlfE_St5arrayIPcLm2EEEEviT0_T1_ --------------------------
	.section	.text._ZN2at6native29vectorized_elementwise_kernelILi8EZZZNS0_16asin_kernel_cudaERNS_18TensorIteratorBaseEENKUlvE0_clEvENKUlvE0_clEvEUlfE_St5arrayIPcLm2EEEEviT0_T1_,"ax",@progbits
	.align	128
        .global         _ZN2at6native29vectorized_elementwise_kernelILi8EZZZNS0_16asin_kernel_cudaERNS_18TensorIteratorBaseEENKUlvE0_clEvENKUlvE0_clEvEUlfE_St5arrayIPcLm2EEEEviT0_T1_
        .type           _ZN2at6native29vectorized_elementwise_kernelILi8EZZZNS0_16asin_kernel_cudaERNS_18TensorIteratorBaseEENKUlvE0_clEvENKUlvE0_clEvEUlfE_St5arrayIPcLm2EEEEviT0_T1_,@function
        .size           _ZN2at6native29vectorized_elementwise_kernelILi8EZZZNS0_16asin_kernel_cudaERNS_18TensorIteratorBaseEENKUlvE0_clEvENKUlvE0_clEvEUlfE_St5arrayIPcLm2EEEEviT0_T1_,(.L_x_14608 - _ZN2at6native29vectorized_elementwise_kernelILi8EZZZNS0_16asin_kernel_cudaERNS_18TensorIteratorBaseEENKUlvE0_clEvENKUlvE0_clEvEUlfE_St5arrayIPcLm2EEEEviT0_T1_)
        .other          _ZN2at6native29vectorized_elementwise_kernelILi8EZZZNS0_16asin_kernel_cudaERNS_18TensorIteratorBaseEENKUlvE0_clEvENKUlvE0_clEvEUlfE_St5arrayIPcLm2EEEEviT0_T1_,@"STO_CUDA_ENTRY STV_DEFAULT"
_ZN2at6native29vectorized_elementwise_kernelILi8EZZZNS0_16asin_kernel_cudaERNS_18TensorIteratorBaseEENKUlvE0_clEvENKUlvE0_clEvEUlfE_St5arrayIPcLm2EEEEviT0_T1_:
.text._ZN2at6native29vectorized_elementwise_kernelILi8EZZZNS0_16asin_kernel_cudaERNS_18TensorIteratorBaseEENKUlvE0_clEvENKUlvE0_clEvEUlfE_St5arrayIPcLm2EEEEviT0_T1_:
[----:B------:R-:W-:Y:S01]  /*0000*/  LDC R1, c[0x0][0x37c] ;  /* 0x0000df00ff017b82 */ /* 0x000fe20000000800 */
[----:B------:R-:W-:Y:S05]  /*0010*/  EXIT ;  /* 0x000000000000794d */ /* 0x000fea0003800000 */
.L_x_1908:
        /* <DEDUP_REMOVED lines=14> */
.L_x_14608:


//--------------------- .text._ZN2at6native18elementwise_kernelILi128ELi4EZNS0_15gpu_kernel_implIZZZNS0_16asin_kernel_cudaERNS_18TensorIteratorBaseEENKUlvE0_clEvENKUlvE_clEvEUldE_EEvS4_RKT_EUliE_EEviT1_ --------------------------
	.section	.text._ZN2at6native18elementwise_kernelILi128ELi4EZNS0_15gpu_kernel_implIZZZNS0_16asin_kernel_cudaERNS_18TensorIteratorBaseEENKUlvE0_clEvENKUlvE_clEvEUldE_EEvS4_RKT_EUliE_EEviT1_,"ax",@progbits
	.align	128
        .global         _ZN2at6native18elementwise_kernelILi128ELi4EZNS0_15gpu_kernel_implIZZZNS0_16asin_kernel_cudaERNS_18TensorIteratorBaseEENKUlvE0_clEvENKUlvE_clEvEUldE_EEvS4_RKT_EUliE_EEviT1_
        .type           _ZN2at6native18elementwise_kernelILi128ELi4EZNS0_15gpu_kernel_implIZZZNS0_16asin_kernel_cudaERNS_18TensorIteratorBaseEENKUlvE0_clEvENKUlvE_clEvEUldE_EEvS4_RKT_EUliE_EEviT1_,@function
        .size           _ZN2at6native18elementwise_kernelILi128ELi4EZNS0_15gpu_kernel_implIZZZNS0_16asin_kernel_cudaERNS_18TensorIteratorBaseEENKUlvE0_clEvENKUlvE_clEvEUldE_EEvS4_RKT_EUliE_EEviT1_,(.L_x_14609 - _ZN2at6native18elementwise_kernelILi128ELi4EZNS0_15gpu_kernel_implIZZZNS0_16asin_kernel_cudaERNS_18TensorIteratorBaseEENKUlvE0_clEvENKUlvE_clEvEUldE_EEvS4_RKT_EUliE_EEviT1_)
        .other          _ZN2at6native18elementwise_kernelILi128ELi4EZNS0_15gpu_kernel_implIZZZNS0_16asin_kernel_cudaERNS_18TensorIteratorBaseEENKUlvE0_clEvENKUlvE_clEvEUldE_EEvS4_RKT_EUliE_EEviT1_,@"STO_CUDA_ENTRY STV_DEFAULT"
_ZN2at6native18elementwise_kernelILi128ELi4EZNS0_15gpu_kernel_implIZZZNS0_16asin_kernel_cudaERNS_18TensorIteratorBaseEENKUlvE0_clEvENKUlvE_clEvEUldE_EEvS4_RKT_EUliE_EEviT1_:
.text._ZN2at6native18elementwise_kernelILi128ELi4EZNS0_15gpu_kernel_implIZZZNS0_16asin_kernel_cudaERNS_18TensorIteratorBaseEENKUlvE0_clEvENKUlvE_clEvEUldE_EEvS4_RKT_EUliE_EEviT1_:
        /* <DEDUP_REMOVED lines=319> */
.L_x_1911:
        /* <DEDUP_REMOVED lines=16> */
[----:B--2---:R-:W3:Y:S02]  /*14f0*/  I2F.F64.S16 R2, R2 ;  /* 0x0000000200027312 */ /* 0x004ee40000101c00 */
[----:B---3--:R-:W-:Y:S05]  /*1500*/  BRA `(.L_x_1918) ;  /* 0x0000000c006c7947 */ /* 0x008fea0003800000 */
.L_x_1916:
[----:B------:R-:W2:Y:S02]  /*1510*/  LDG.E.U8 R2, desc[UR36][R4.64] ;  /* 0x0000002404027981 */ /* 0x000ea4000c1e1100 */
[----:B--2---:R-:W3:Y:S02]  /*1520*/  I2F.F64.U16 R2, R2 ;  /* 0x0000000200027312 */ /* 0x004ee40000101800 */
[----:B---3--:R-:W-:Y:S05]  /*1530*/  BRA `(.L_x_1918) ;  /* 0x0000000c00607947 */ /* 0x008fea0003800000 */
.L_x_1915:
[----:B------:R-:W-:-:S09]  /*1540*/  UISETP.NE.AND UP0, UPT, UR4, 0x2, UPT ;  /* 0x000000020400788c */ /* 0x000fd2000bf05270 */
[----:B------:R-:W-:Y:S05]  /*1550*/  BRA.U !UP0, `(.L_x_1919) ;  /* 0x0000000108287547 */ /* 0x000fea000b800000 */
[----:B------:R-:W-:-:S09]  /*1560*/  UISETP.NE.AND UP0, UPT, UR4, 0x3, UPT ;  /* 0x000000030400788c */ /* 0x000fd2000bf05270 */
[----:B------:R-:W-:Y:S05]  /*1570*/  BRA.U !UP0, `(.L_x_1920) ;  /* 0x0000000108147547 */ /* 0x000fea000b800000 */
[----:B------:R-:W-:-:S09]  /*1580*/  UISETP.NE.AND UP0, UPT, UR4, 0x4, UPT ;  /* 0x000000040400788c */ /* 0x000fd2000bf05270 */
[----:B------:R-:W-:Y:S05]  /*1590*/  BRA.U UP0, `(.L_x_1917) ;  /* 0x0000000900bc7547 */ /* 0x000fea000b800000 */
[----:B------:R-:W2:Y:S02]  /*15a0*/  LDG.E.64 R2, desc[UR36][R4.64] ;  /* 0x0000002404027981 */ /* 0x000ea4000c1e1b00 */
[----:B--2---:R-:W3:Y:S02]  /*15b0*/  I2F.F64.S64 R2, R2 ;  /* 0x0000000200027312 */ /* 0x004ee40000301c00 */
[----:B---3--:R-:W-:Y:S05]  /*15c0*/  BRA `(.L_x_1918) ;  /* 0x0000000c003c7947 */ /* 0x008fea0003800000 */
.L_x_1920:
[----:B------:R-:W2:Y:S02]  /*15d0*/  LDG.E R2, desc[UR36][R4.64] ;  /* 0x0000002404027981 */ /* 0x000ea4000c1e1900 */
[----:B--2---:R-:W3:Y:S02]  /*15e0*/  I2F.F64 R2, R2 ;  /* 0x0000000200027312 */ /* 0x004ee40000201c00 */
[----:B---3--:R-:W-:Y:S05]  /*15f0*/  BRA `(.L_x_1918) ;  /* 0x0000000c00307947 */ /* 0x008fea0003800000 */
.L_x_1919:
[----:B------:R-:W2:Y:S02]  /*1600*/  LDG.E.U16 R2, desc[UR36][R4.64] ;  /* 0x0000002404027981 */ /* 0x000ea4000c1e1500 */
[----:B--2---:R-:W3:Y:S02]  /*1610*/  I2F.F64.S16 R2, R2 ;  /* 0x0000000200027312 */ /* 0x004ee40000101c00 */
[----:B---3--:R-:W-:Y:S05]  /*1620*/  BRA `(.L_x_1918) ;  /* 0x0000000c00247947 */ /* 0x008fea0003800000 */
.L_x_1914:
[----:B------:R-:W-:-:S09]  /*1630*/  UISETP.GT.AND UP0, UPT, UR4, 0x6, UPT ;  /* 0x000000060400788c */ /* 0x000fd2000bf04270 */
[----:B------:R-:W-:Y:S05]  /*1640*/  BRA.U UP0, `(.L_x_1921) ;  /* 0x0000000100347547 */ /* 0x000fea000b800000 */
[----:B------:R-:W-:-:S09]  /*1650*/  UISETP.NE.AND UP0, UPT, UR4, 0x5, UPT ;  /* 0x000000050400788c */ /* 0x000fd2000bf05270 */
[----:B------:R-:W-:Y:S05]  /*1660*/  BRA.U !UP0, `(.L_x_1922) ;  /* 0x0000000108187547 */ /* 0x000fea000b800000 */
[----:B------:R-:W-:-:S09]  /*1670*/  UISETP.NE.AND UP0, UPT, UR4, 0x6, UPT ;  /* 0x000000060400788c */ /* 0x000fd2000bf05270 */
[----:B------:R-:W-:Y:S05]  /*1680*/  BRA.U UP0, `(.L_x_1917) ;  /* 0x0000000900807547 */ /* 0x000fea000b800000 */
[----:B------:R-:W2:Y:S02]  /*1690*/  LDG.E R2, desc[UR36][R4.64] ;  /* 0x0000002404027981 */ /* 0x000ea4000c1e1900 */
[----:B--2---:R-:W-:-:S06]  /*16a0*/  FMUL.FTZ R2, R2, 1 ;  /* 0x3f80000002027820 */ /* 0x004fcc0000410000 */
[----:B------:R-:W2:Y:S02]  /*16b0*/  F2F.F64.F32 R2, R2 ;  /* 0x0000000200027310 */ /* 0x000ea40000201800 */
[----:B--2---:R-:W-:Y:S05]  /*16c0*/  BRA `(.L_x_1918) ;  /* 0x0000000800fc7947 */ /* 0x004fea0003800000 */
.L_x_1922:
[----:B------:R-:W2:Y:S02]  /*16d0*/  LDG.E.U16 R0, desc[UR36][R4.64] ;  /* 0x0000002404007981 */ /* 0x000ea4000c1e1500 */
[----:B--2---:R-:W-:-:S05]  /*16e0*/  HADD2.F32 R0, -RZ, R0.H0_H0 ;  /* 0x20000000ff007230 */ /* 0x004fca0000004100 */
[----:B------:R-:W-:-:S04]  /*16f0*/  FMUL.FTZ R0, R0, 1 ;  /* 0x3f80000000007820 */ /* 0x000fc80000410000 */
[----:B------:R2:W3:Y:S02]  /*1700*/  F2F.F64.F32 R2, R0 ;  /* 0x0000000000027310 */ /* 0x0004e40000201800 */
[----:B--23--:R-:W-:Y:S05]  /*1710*/  BRA `(.L_x_1918) ;  /* 0x0000000800e87947 */ /* 0x00cfea0003800000 */
.L_x_1921:
[----:B------:R-:W-:-:S09]  /*1720*/  UISETP.NE.AND UP0, UPT, UR4, 0x7, UPT ;  /* 0x000000070400788c */ /* 0x000fd2000bf05270 */
[----:B------:R-:W-:Y:S05]  /*1730*/  BRA.U !UP0, `(.L_x_1923) ;  /* 0x0000000108347547 */ /* 0x000fea000b800000 */
[----:B------:R-:W-:-:S09]  /*1740*/  UISETP.NE.AND UP0, UPT, UR4, 0x8, UPT ;  /* 0x000000080400788c */ /* 0x000fd2000bf05270 */
[----:B------:R-:W-:Y:S05]  /*1750*/  BRA.U !UP0, `(.L_x_1924) ;  /* 0x0000000108187547 */ /* 0x000fea000b800000 */
[----:B------:R-:W-:-:S09]  /*1760*/  UISETP.NE.AND UP0, UPT, UR4, 0x9, UPT ;  /* 0x000000090400788c */ /* 0x000fd2000bf05270 */
[----:B------:R-:W-:Y:S05]  /*1770*/  BRA.U UP0, `(.L_x_1917) ;  /* 0x0000000900447547 */ /* 0x000fea000b800000 */
[----:B------:R-:W2:Y:S02]  /*1780*/  LDG.E R4, desc[UR36][R4.64] ;  /* 0x0000002404047981 */ /* 0x000ea4000c1e1900 */
[----:B--2---:R-:W-:-:S06]  /*1790*/  FMUL.FTZ R2, R4, 1 ;  /* 0x3f80000004027820 */ /* 0x004fcc0000410000 */
[----:B------:R-:W3:Y:S02]  /*17a0*/  F2F.F64.F32 R2, R2 ;  /* 0x0000000200027310 */ /* 0x000ee40000201800 */
[----:B---3--:R-:W-:Y:S05]  /*17b0*/  BRA `(.L_x_1918) ;  /* 0x0000000800c07947 */ /* 0x008fea0003800000 */
.L_x_1924:
[----:B------:R-:W2:Y:S02]  /*17c0*/  LDG.E.U16 R4, desc[UR36][R4.64] ;  /* 0x0000002404047981 */ /* 0x000ea4000c1e1500 */
[----:B--2---:R-:W-:-:S05]  /*17d0*/  HADD2.F32 R0, -RZ, R4.H0_H0 ;  /* 0x20000004ff007230 */ /* 0x004fca0000004100 */
[----:B------:R-:W-:-:S04]  /*17e0*/  FMUL.FTZ R0, R0, 1 ;  /* 0x3f80000000007820 */ /* 0x000fc80000410000 */
[----:B------:R3:W4:Y:S02]  /*17f0*/  F2F.F64.F32 R2, R0 ;  /* 0x0000000000027310 */ /* 0x0007240000201800 */
[----:B---34-:R-:W-:Y:S05]  /*1800*/  BRA `(.L_x_1918) ;  /* 0x0000000800ac7947 */ /* 0x018fea0003800000 */
.L_x_1923:
[----:B------:R2:W5:Y:S01]  /*1810*/  LDG.E.64 R2, desc[UR36][R4.64] ;  /* 0x0000002404027981 */ /* 0x000562000c1e1b00 */
[----:B------:R-:W-:Y:S05]  /*1820*/  BRA `(.L_x_1918) ;  /* 0x0000000800a47947 */ /* 0x000fea0003800000 */
.L_x_1913:
        /* <DEDUP_REMOVED lines=8> */
[----:B------:R-:W2:Y:S01]  /*18b0*/  LDG.E.U8 R4, desc[UR36][R4.64] ;  /* 0x0000002404047981 */ /* 0x000ea2000c1e1100 */
[----:B------:R-:W-:Y:S02]  /*18c0*/  MOV R2, RZ ;  /* 0x000000ff00027202 */ /* 0x000fe40000000f00 */
[----:B--2---:R-:W-:-:S04]  /*18d0*/  ISETP.NE.AND P0, PT, R4, RZ, PT ;  /* 0x000000ff0400720c */ /* 0x004fc80003f05270 */
[----:B------:R-:W-:Y:S01]  /*18e0*/  FSEL R3, RZ, 1.875, !P0 ;  /* 0x3ff00000ff037808 */ /* 0x000fe20004000000 */
[----:B------:R-:W-:Y:S08]  /*18f0*/  BRA `(.L_x_1918) ;  /* 0x0000000800707947 */ /* 0x000ff00003800000 */
.L_x_1927:
[----:B------:R1:W5:Y:S01]  /*1900*/  LDG.E.64 R2, desc[UR36][R4.64] ;  /* 0x0000002404027981 */ /* 0x000362000c1e1b00 */
[----:B------:R-:W-:Y:S05]  /*1910*/  BRA `(.L_x_1918) ;  /* 0x0000000800687947 */ /* 0x000fea0003800000 */
.L_x_1926:
        /* <DEDUP_REMOVED lines=12> */
[----:B0-----:R-:W-:-:S04]  /*19e0*/  IADD3 R3, PT, PT, -R3, RZ, RZ ;  /* 0x000000ff03037210 */ /* 0x001fc80007ffe1ff */
[----:B------:R-:W-:-:S05]  /*19f0*/  VIADDMNMX.U32 R3, R3, R6, 0x4, !PT ;  /* 0x0000000403037446 */ /* 0x000fca0007800006 */
[----:B------:R-:W-:-:S04]  /*1a00*/  VIADD R3, R3, 0xfffffffc ;  /* 0xfffffffc03037836 */ /* 0x000fc80000000000 */
[----:B------:R-:W-:Y:S01]  /*1a10*/  IMAD.SHL.U32 R7, R3, 0x800000, RZ ;  /* 0x0080000003077824 */ /* 0x000fe200078e00ff */
[C---:B------:R-:W-:Y:S02]  /*1a20*/  SHF.L.U32 R6, R2.reuse, R3, RZ ;  /* 0x0000000302067219 */ /* 0x040fe400000006ff */
[----:B------:R-:W-:Y:S02]  /*1a30*/  IADD3 R3, PT, PT, R2, 0x1000000, RZ ;  /* 0x0100000002037810 */ /* 0x000fe40007ffe0ff */
[----:B------:R-:W-:Y:S02]  /*1a40*/  LEA.HI R6, R6, -R7, RZ, 0x1c ;  /* 0x8000000706067211 */ /* 0x000fe400078fe0ff */
[----:B------:R-:W-:-:S03]  /*1a50*/  SHF.R.S32.HI R3, RZ, 0x8, R3 ;  /* 0x00000008ff037819 */ /* 0x000fc60000011403 */
[----:B------:R-:W-:-:S05]  /*1a60*/  VIADD R6, R6, 0x3c000000 ;  /* 0x3c00000006067836 */ /* 0x000fca0000000000 */
[----:B------:R-:W-:-:S04]  /*1a70*/  LOP3.LUT R3, R6, 0x7f800000, R3, 0xf8, !PT ;  /* 0x7f80000006037812 */ /* 0x000fc800078ef803 */
[----:B------:R-:W-:-:S04]  /*1a80*/  SEL R3, R3, RZ, P0 ;  /* 0x000000ff03037207 */ /* 0x000fc80000000000 */
[----:B------:R-:W-:-:S05]  /*1a90*/  LOP3.LUT R3, R3, 0x80000000, R0, 0xf8, !PT ;  /* 0x8000000003037812 */ /* 0x000fca00078ef800 */
[----:B------:R-:W-:-:S06]  /*1aa0*/  FMUL.FTZ R3, R3, 1 ;  /* 0x3f80000003037820 */ /* 0x000fcc0000410000 */
[----:B------:R-:W1:Y:S02]  /*1ab0*/  F2F.F64.F32 R2, R3 ;  /* 0x0000000300027310 */ /* 0x000e640000201800 */
[----:B-1----:R-:W-:Y:S05]  /*1ac0*/  BRA `(.L_x_1918) ;  /* 0x0000000400fc7947 */ /* 0x002fea0003800000 */
.L_x_1929:
[----:B------:R-:W2:Y:S02]  /*1ad0*/  LDG.E.U8 R3, desc[UR36][R4.64] ;  /* 0x0000002404037981 */ /* 0x000ea4000c1e1100 */
[C---:B--2---:R-:W-:Y:S01]  /*1ae0*/  IMAD.SHL.U32 R2, R3.reuse, 0x2000000, RZ ;  /* 0x0200000003027824 */ /* 0x044fe200078e00ff */
[----:B------:R-:W-:-:S04]  /*1af0*/  SHF.L.U32 R3, R3, 0x8, RZ ;  /* 0x0000000803037819 */ /* 0x000fc800000006ff */
[----:B------:R-:W-:-:S13]  /*1b00*/  ISETP.GT.U32.AND P0, PT, R2, 0x7ffffff, PT ;  /* 0x07ffffff0200780c */ /* 0x000fda0003f04070 */
[C---:B------:R-:W-:Y:S02]  /*1b10*/  @!P0 LOP3.LUT R0, R3.reuse, 0x7f00, RZ, 0xc0, !PT ;  /* 0x00007f0003008812 */ /* 0x040fe400078ec0ff */
[----:B------:R-:W-:Y:S02]  /*1b20*/  @P0 LEA.HI R2, R2, 0x70000000, RZ, 0x1c ;  /* 0x7000000002020811 */ /* 0x000fe400078fe0ff */
[----:B------:R-:W-:Y:S02]  /*1b30*/  @!P0 LOP3.LUT R0, R0, 0x3f000000, RZ, 0xfc, !PT ;  /* 0x3f00000000008812 */ /* 0x000fe400078efcff */
[----:B------:R-:W-:-:S03]  /*1b40*/  PRMT R3, R3, 0x9910, RZ ;  /* 0x0000991003037816 */ /* 0x000fc600000000ff */
[----:B------:R-:W-:Y:S01]  /*1b50*/  @!P0 FADD.FTZ R0, R0, -0.5 ;  /* 0xbf00000000008421 */ /* 0x000fe20000010000 */
[----:B------:R-:W-:-:S05]  /*1b60*/  @P0 FMUL.FTZ R0, R2, 1.9259299443872358531e-34 ;  /* 0x0780000002000820 */ /* 0x000fca0000410000 */
[----:B------:R-:W-:-:S05]  /*1b70*/  LOP3.LUT R0, R0, 0x80000000, R3, 0xf8, !PT ;  /* 0x8000000000007812 */ /* 0x000fca00078ef803 */
[----:B------:R-:W-:-:S04]  /*1b80*/  FMUL.FTZ R0, R0, 1 ;  /* 0x3f80000000007820 */ /* 0x000fc80000410000 */
[----:B------:R1:W2:Y:S02]  /*1b90*/  F2F.F64.F32 R2, R0 ;  /* 0x0000000000027310 */ /* 0x0002a40000201800 */
[----:B-12---:R-:W-:Y:S05]  /*1ba0*/  BRA `(.L_x_1918) ;  /* 0x0000000400c47947 */ /* 0x006fea0003800000 */
.L_x_1928:
[----:B------:R-:W2:Y:S02]  /*1bb0*/  LDG.E.U16 R0, desc[UR36][R4.64] ;  /* 0x0000002404007981 */ /* 0x000ea4000c1e1500 */
[----:B--2---:R-:W-:-:S04]  /*1bc0*/  IMAD.U32 R0, R0, 0x10000, RZ ;  /* 0x0001000000007824 */ /* 0x004fc800078e00ff */
[----:B------:R-:W-:-:S04]  /*1bd0*/  FMUL.FTZ R0, R0, 1 ;  /* 0x3f80000000007820 */ /* 0x000fc80000410000 */
[----:B------:R1:W2:Y:S02]  /*1be0*/  F2F.F64.F32 R2, R0 ;  /* 0x0000000000027310 */ /* 0x0002a40000201800 */
[----:B-12---:R-:W-:Y:S05]  /*1bf0*/  BRA `(.L_x_1918) ;  /* 0x0000000400b07947 */ /* 0x006fea0003800000 */
.L_x_1925:
        /* <DEDUP_REMOVED lines=9> */
[----:B--2---:R-:W1:Y:S02]  /*1c90*/  I2F.F64.U16 R2, R2 ;  /* 0x0000000200027312 */ /* 0x004e640000101800 */
[----:B-1----:R-:W-:Y:S05]  /*1ca0*/  BRA `(.L_x_1918) ;  /* 0x0000000400847947 */ /* 0x002fea0003800000 */
.L_x_1932:
[----:B------:R-:W2:Y:S01]  /*1cb0*/  LDG.E.U8 R4, desc[UR36][R4.64] ;  /* 0x0000002404047981 */ /* 0x000ea2000c1e1100 */
[----:B------:R-:W-:Y:S02]  /*1cc0*/  CS2R R2, SRZ ;  /* 0x0000000000027805 */ /* 0x000fe4000001ff00 */
[----:B--2---:R-:W-:-:S13]  /*1cd0*/  ISETP.NE.AND P0, PT, R4, RZ, PT ;  /* 0x000000ff0400720c */ /* 0x004fda0003f05270 */
[----:B------:R-:W-:Y:S05]  /*1ce0*/  @!P0 BRA `(.L_x_1918) ;  /* 0x0000000400748947 */ /* 0x000fea0003800000 */
[----:B------:R-:W-:-:S13]  /*1cf0*/  ISETP.NE.AND P0, PT, R4, 0x80, PT ;  /* 0x000000800400780c */ /* 0x000fda0003f05270 */
[----:B------:R-:W-:Y:S01]  /*1d00*/  @!P0 IMAD.MOV.U32 R2, RZ, RZ, 0x20000000 ;  /* 0x20000000ff028424 */ /* 0x000fe200078e00ff */
        /* <DEDUP_REMOVED lines=15> */
.L_x_1934:
[----:B------:R-:W-:Y:S05]  /*1e00*/  BSYNC.RECONVERGENT B0 ;  /* 0x0000000000007941 */ /* 0x000fea0003800200 */
.L_x_1933:
[----:B------:R-:W-:Y:S02]  /*1e10*/  SHF.L.U32 R0, R0, 0x14, RZ ;  /* 0x0000001400007819 */ /* 0x000fe400000006ff */
[----:B------:R-:W-:-:S04]  /*1e20*/  LEA R2, R2, 0x3b800000, 0x17 ;  /* 0x3b80000002027811 */ /* 0x000fc800078eb8ff */
[----:B------:R-:W-:-:S05]  /*1e30*/  LOP3.LUT R0, R2, R0, R7, 0xfe, !PT ;  /* 0x0000000002007212 */ /* 0x000fca00078efe07 */
[----:B------:R-:W-:-:S04]  /*1e40*/  FMUL.FTZ R0, R0, 1 ;  /* 0x3f80000000007820 */ /* 0x000fc80000410000 */
[----:B------:R1:W2:Y:S02]  /*1e50*/  F2F.F64.F32 R2, R0 ;  /* 0x0000000000027310 */ /* 0x0002a40000201800 */
[----:B-12---:R-:W-:Y:S05]  /*1e60*/  BRA `(.L_x_1918) ;  /* 0x0000000400147947 */ /* 0x006fea0003800000 */
.L_x_1931:
[----:B------:R-:W2:Y:S01]  /*1e70*/  LDG.E.U8 R4, desc[UR36][R4.64] ;  /* 0x0000002404047981 */ /* 0x000ea2000c1e1100 */
[----:B------:R-:W-:Y:S02]  /*1e80*/  CS2R R2, SRZ ;  /* 0x0000000000027805 */ /* 0x000fe4000001ff00 */
[----:B--2---:R-:W-:-:S13]  /*1e90*/  ISETP.NE.AND P0, PT, R4, RZ, PT ;  /* 0x000000ff0400720c */ /* 0x004fda0003f05270 */
[----:B------:R-:W-:Y:S05]  /*1ea0*/  @!P0 BRA `(.L_x_1918) ;  /* 0x0000000400048947 */ /* 0x000fea0003800000 */
[----:B------:R-:W-:-:S13]  /*1eb0*/  ISETP.NE.AND P0, PT, R4, 0x80, PT ;  /* 0x000000800400780c */ /* 0x000fda0003f05270 */
[----:B------:R-:W-:Y:S02]  /*1ec0*/  @!P0 IMAD.MOV.U32 R2, RZ, RZ, 0x20000000 ;  /* 0x20000000ff028424 */ /* 0x000fe400078e00ff */
        /* <DEDUP_REMOVED lines=15> */
.L_x_1936:
[----:B------:R-:W-:Y:S05]  /*1fc0*/  BSYNC.RECONVERGENT B0 ;  /* 0x0000000000007941 */ /* 0x000fea0003800200 */
.L_x_1935:
[----:B------:R-:W-:Y:S01]  /*1fd0*/  IMAD.SHL.U32 R0, R0, 0x200000, RZ ;  /* 0x0020000000007824 */ /* 0x000fe200078e00ff */
[----:B------:R-:W-:-:S04]  /*1fe0*/  LEA R2, R2, 0x37800000, 0x17 ;  /* 0x3780000002027811 */ /* 0x000fc800078eb8ff */
[----:B------:R-:W-:-:S05]  /*1ff0*/  LOP3.LUT R0, R2, R0, R7, 0xfe, !PT ;  /* 0x0000000002007212 */ /* 0x000fca00078efe07 */
[----:B------:R-:W-:-:S04]  /*2000*/  FMUL.FTZ R0, R0, 1 ;  /* 0x3f80000000007820 */ /* 0x000fc80000410000 */
[----:B------:R1:W2:Y:S02]  /*2010*/  F2F.F64.F32 R2, R0 ;  /* 0x0000000000027310 */ /* 0x0002a40000201800 */
[----:B-12---:R-:W-:Y:S05]  /*2020*/  BRA `(.L_x_1918) ;  /* 0x0000000000a47947 */ /* 0x006fea0003800000 */
.L_x_1930:
[----:B------:R-:W-:-:S09]  /*2030*/  UISETP.NE.AND UP0, UPT, UR4, 0x1c, UPT ;  /* 0x0000001c0400788c */ /* 0x000fd2000bf05270 */
[----:B------:R-:W-:Y:S05]  /*2040*/  BRA.U !UP0, `(.L_x_1937) ;  /* 0x0000000108947547 */ /* 0x000fea000b800000 */
[----:B------:R-:W-:-:S09]  /*2050*/  UISETP.NE.AND UP0, UPT, UR4, 0x1d, UPT ;  /* 0x0000001d0400788c */ /* 0x000fd2000bf05270 */
[----:B------:R-:W-:Y:S05]  /*2060*/  BRA.U !UP0, `(.L_x_1938) ;  /* 0x0000000108807547 */ /* 0x000fea000b800000 */
[----:B------:R-:W-:-:S09]  /*2070*/  UISETP.NE.AND UP0, UPT, UR4, 0x2c, UPT ;  /* 0x0000002c0400788c */ /* 0x000fd2000bf05270 */
[----:B------:R-:W-:Y:S05]  /*2080*/  BRA.U !UP0, `(.L_x_1939) ;  /* 0x0000000108487547 */ /* 0x000fea000b800000 */
.L_x_1917:
        /* <DEDUP_REMOVED lines=16> */
.L_x_1940:
[----:B------:R-:W-:Y:S01]  /*2190*/  CS2R R2, SRZ ;  /* 0x0000000000027805 */ /* 0x000fe2000001ff00 */
[----:B------:R-:W-:Y:S06]  /*21a0*/  BRA `(.L_x_1918) ;  /* 0x0000000000447947 */ /* 0x000fec0003800000 */
.L_x_1939:
[----:B------:R-:W2:Y:S01]  /*21b0*/  LDG.E.U8 R0, desc[UR36][R4.64] ;  /* 0x0000002404007981 */ /* 0x000ea2000c1e1100 */
[----:B------:R-:W-:Y:S01]  /*21c0*/  MOV R2, 0x0 ;  /* 0x0000000000027802 */ /* 0x000fe20000000f00 */
[----:B------:R-:W-:Y:S01]  /*21d0*/  IMAD.MOV.U32 R3, RZ, RZ, 0x38000000 ;  /* 0x38000000ff037424 */ /* 0x000fe200078e00ff */
[----:B--2---:R-:W-:-:S13]  /*21e0*/  ISETP.NE.AND P0, PT, R0, RZ, PT ;  /* 0x000000ff0000720c */ /* 0x004fda0003f05270 */
[----:B------:R-:W-:Y:S05]  /*21f0*/  @!P0 BRA `(.L_x_1918) ;  /* 0x0000000000308947 */ /* 0x000fea0003800000 */
[----:B------:R-:W-:-:S13]  /*2200*/  ISETP.NE.AND P0, PT, R0, 0xff, PT ;  /* 0x000000ff0000780c */ /* 0x000fda0003f05270 */
[----:B------:R-:W-:Y:S01]  /*2210*/  @P0 IMAD.SHL.U32 R0, R0, 0x800000, RZ ;  /* 0x0080000000000824 */ /* 0x000fe200078e00ff */
[----:B------:R-:W-:Y:S01]  /*2220*/  @!P0 MOV R2, 0x20000000 ;  /* 0x2000000000028802 */ /* 0x000fe20000000f00 */
[----:B------:R-:W-:Y:S02]  /*2230*/  @!P0 IMAD.MOV.U32 R3, RZ, RZ, 0x7ff80000 ;  /* 0x7ff80000ff038424 */ /* 0x000fe400078e00ff */
[----:B------:R-:W-:-:S04]  /*2240*/  @P0 FMUL.FTZ R0, R0, 1 ;  /* 0x3f80000000000820 */ /* 0x000fc80000410000 */
[----:B------:R1:W2:Y:S02]  /*2250*/  @P0 F2F.F64.F32 R2, R0 ;  /* 0x0000000000020310 */ /* 0x0002a40000201800 */
[----:B-12---:R-:W-:Y:S05]  /*2260*/  BRA `(.L_x_1918) ;  /* 0x0000000000147947 */ /* 0x006fea0003800000 */
.L_x_1938:
[----:B------:R-:W2:Y:S02]  /*2270*/  LDG.E.64 R2, desc[UR36][R4.64] ;  /* 0x0000002404027981 */ /* 0x000ea4000c1e1b00 */
[----:B--2---:R-:W1:Y:S02]  /*2280*/  I2F.F64.U64 R2, R2 ;  /* 0x0000000200027312 */ /* 0x004e640000301800 */
[----:B-1----:R-:W-:Y:S05]  /*2290*/  BRA `(.L_x_1918) ;  /* 0x0000000000087947 */ /* 0x002fea0003800000 */
.L_x_1937:
[----:B------:R-:W2:Y:S02]  /*22a0*/  LDG.E R2, desc[UR36][R4.64] ;  /* 0x0000002404027981 */ /* 0x000ea4000c1e1900 */
[----:B--2---:R-:W0:Y:S02]  /*22b0*/  I2F.F64.U32 R2, R2 ;  /* 0x0000000200027312 */ /* 0x004e240000201800 */
.L_x_1918:
[----:B------:R-:W-:Y:S05]  /*22c0*/  BSYNC.RECONVERGENT B6 ;  /* 0x0000000000067941 */ /* 0x000fea0003800200 */
.L_x_1912:
[----:B0----5:R-:W-:Y:S01]  /*22d0*/  FSETP.GEU.FTZ.AND P0, PT, |R3|, 1.7687499523162841797, PT ;  /* 0x3fe266660300780b */ /* 0x021fe20003f1e200 */
[----:B------:R-:W-:-:S12]  /*22e0*/  BSSY.RECONVERGENT B0, `(.L_x_1941) ;  /* 0x000010d000007945 */ /* 0x000fd80003800200 */
[----:B------:R-:W-:Y:S05]  /*22f0*/  @P0 BRA `(.L_x_1942) ;  /* 0x0000000400880947 */ /* 0x000fea0003800000 */
[----:B------:R-:W-:Y:S01]  /*2300*/  IMAD.MOV.U32 R6, RZ, RZ, 0x180754af ;  /* 0x180754afff067424 */ /* 0x000fe200078e00ff */
[----:B------:R-:W-:Y:S01]  /*2310*/  MOV R7, 0x3fb3823b ;  /* 0x3fb3823b00077802 */ /* 0x000fe20000000f00 */
[----:B------:R-:W-:Y:S01]  /*2320*/  UMOV UR4, 0xdc1895e9 ;  /* 0xdc1895e900047882 */ /* 0x000fe20000000000 */
[----:B------:R-:W-:Y:S01]  /*2330*/  UMOV UR5, 0x3fb0066b ;  /* 0x3fb0066b00057882 */ /* 0x000fe20000000000 */
[----:B-12---:R-:W0:-:S15]  /*2340*/  DMUL R4, R2, R2 ;  /* 0x0000000202047228 */ /* 0x006e1e0000000000 */
[----:B------:R-:W-:-:S15]  /*2350*/  NOP ;  /* 0x0000000000007918 */ /* 0x000fde0000000000 */
[----:B------:R-:W-:-:S15]  /*2360*/  NOP ;  /* 0x0000000000007918 */ /* 0x000fde0000000000 */
[----:B------:R-:W-:-:S15]  /*2370*/  NOP ;  /* 0x0000000000007918 */ /* 0x000fde0000000000 */
[----:B------:R-:W-:-:S04]  /*2380*/  NOP ;  /* 0x0000000000007918 */ /* 0x000fc80000000000 */
[----:B0-----:R-:W0:Y:S01]  /*2390*/  DFMA R6, R4, UR4, -R6 ;  /* 0x0000000404067c2b */ /* 0x001e220008000806 */
[----:B------:R-:W-:Y:S01]  /*23a0*/  UMOV UR4, 0xcc2f79ae ;  /* 0xcc2f79ae00047882 */ /* 0x000fe20000000000 */
[----:B------:R-:W-:-:S15]  /*23b0*/  UMOV UR5, 0x3fb11e52 ;  /* 0x3fb11e5200057882 */ /* 0x000fde0000000000 */
[----:B------:R-:W-:-:S15]  /*23c0*/  NOP ;  /* 0x0000000000007918 */ /* 0x000fde0000000000 */
[----:B------:R-:W-:-:S15]  /*23d0*/  NOP ;  /* 0x0000000000007918 */ /* 0x000fde0000000000 */
[----:B------:R-:W-:-:S15]  /*23e0*/  NOP ;  /* 0x0000000000007918 */ /* 0x000fde0000000000 */
[----:B------:R-:W-:-:S02]  /*23f0*/  NOP ;  /* 0x0000000000007918 */ /* 0x000fc40000000000 */
[----:B0-----:R-:W0:Y:S01]  /*2400*/  DFMA R6, R4, R6, UR4 ;  /* 0x0000000404067e2b */ /* 0x001e220008000006 */
[----:B------:R-:W-:Y:S01]  /*2410*/  UMOV UR4, 0x3526861b ;  /* 0x3526861b00047882 */ /* 0x000fe20000000000 */
[----:B------:R-:W-:-:S15]  /*2420*/  UMOV UR5, 0x3f924eaf ;  /* 0x3f924eaf00057882 */ /* 0x000fde0000000000 */
[----:B------:R-:W-:-:S15]  /*2430*/  NOP ;  /* 0x0000000000007918 */ /* 0x000fde0000000000 */
[----:B------:R-:W-:-:S15]  /*2440*/  NOP ;  /* 0x0000000000007918 */ /* 0x000fde0000000000 */
[----:B------:R-:W-:-:S15]  /*2450*/  NOP ;  /* 0x0000000000007918 */ /* 0x000fde0000000000 */
[----:B------:R-:W-:-:S02]  /*2460*/  NOP ;  /* 0x0000000000007918 */ /* 0x000fc40000000000 */
[----:B0-----:R-:W0:Y:S01]  /*2470*/  DFMA R6, R4, R6, -UR4 ;  /* 0x8000000404067e2b */ /* 0x001e220008000006 */
        /* <DEDUP_REMOVED lines=62> */
[----:B0-----:R-:W0:-:S15]  /*2860*/  DFMA R6, R4, R6, UR4 ;  /* 0x0000000404067e2b */ /* 0x001e1e0008000006 */
[----:B------:R-:W-:-:S15]  /*2870*/  NOP ;  /* 0x0000000000007918 */ /* 0x000fde0000000000 */
[----:B------:R-:W-:-:S15]  /*2880*/  NOP ;  /* 0x0000000000007918 */ /* 0x000fde0000000000 */
[----:B------:R-:W-:-:S15]  /*2890*/  NOP ;  /* 0x0000000000007918 */ /* 0x000fde0000000000 */
[----:B------:R-:W-:-:S04]  /*28a0*/  NOP ;  /* 0x0000000000007918 */ /* 0x000fc80000000000 */
[----:B0-----:R-:W0:-:S15]  /*28b0*/  DMUL R4, R4, R6 ;  /* 0x0000000604047228 */ /* 0x001e1e0000000000 */
[----:B------:R-:W-:-:S15]  /*28c0*/  NOP ;  /* 0x0000000000007918 */ /* 0x000fde0000000000 */
[----:B------:R-:W-:-:S15]  /*28d0*/  NOP ;  /* 0x0000000000007918 */ /* 0x000fde0000000000 */
[----:B------:R-:W-:-:S15]  /*28e0*/  NOP ;  /* 0x0000000000007918 */ /* 0x000fde0000000000 */
[----:B------:R-:W-:-:S04]  /*28f0*/  NOP ;  /* 0x0000000000007918 */ /* 0x000fc80000000000 */
[----:B0-----:R0:W1:Y:S02]  /*2900*/  DFMA R4, R4, R2, R2 ;  /* 0x000000020404722b */ /* 0x0010640000000002 */
[----:B01----:R-:W-:Y:S05]  /*2910*/  BRA `(.L_x_1943) ;  /* 0x0000000800a47947 */ /* 0x003fea0003800000 */
.L_x_1942:
[----:B-12---:R-:W-:Y:S01]  /*2920*/  IMAD.MOV.U32 R4, RZ, RZ, 0x0 ;  /* 0x00000000ff047424 */ /* 0x006fe200078e00ff */
[----:B------:R-:W-:Y:S01]  /*2930*/  MOV R6, 0x180754af ;  /* 0x180754af00067802 */ /* 0x000fe20000000f00 */
[----:B------:R-:W-:Y:S01]  /*2940*/  IMAD.MOV.U32 R5, RZ, RZ, 0x3fe00000 ;  /* 0x3fe00000ff057424 */ /* 0x000fe200078e00ff */
[----:B------:R-:W-:Y:S01]  /*2950*/  UMOV UR4, 0xdc1895e9 ;  /* 0xdc1895e900047882 */ /* 0x000fe20000000000 */
[----:B------:R-:W-:Y:S01]  /*2960*/  IMAD.MOV.U32 R7, RZ, RZ, 0x3fb3823b ;  /* 0x3fb3823bff077424 */ /* 0x000fe200078e00ff */
[----:B------:R-:W-:Y:S01]  /*2970*/  UMOV UR5, 0x3fb0066b ;  /* 0x3fb0066b00057882 */ /* 0x000fe20000000000 */
[----:B------:R-:W-:Y:S01]  /*2980*/  UMOV UR6, 0x54442d18 ;  /* 0x54442d1800067882 */ /* 0x000fe20000000000 */
[----:B------:R-:W-:Y:S01]  /*2990*/  UMOV UR7, 0x3fe921fb ;  /* 0x3fe921fb00077882 */ /* 0x000fe20000000000 */
[----:B------:R-:W0:Y:S02]  /*29a0*/  DFMA R4, |R2|, -R4, 0.5 ;  /* 0x3fe000000204742b */ /* 0x000e240000000a04 */
[----:B0-----:R-:W-:-:S15]  /*29b0*/  ISETP.GE.AND P1, PT, R5, RZ, PT ;  /* 0x000000ff0500720c */ /* 0x001fde0003f26270 */
[----:B------:R-:W-:-:S15]  /*29c0*/  NOP ;  /* 0x0000000000007918 */ /* 0x000fde0000000000 */
[----:B------:R-:W-:-:S15]  /*29d0*/  NOP ;  /* 0x0000000000007918 */ /* 0x000fde0000000000 */
[----:B------:R-:W-:-:S15]  /*29e0*/  NOP ;  /* 0x0000000000007918 */ /* 0x000fde0000000000 */
[----:B------:R-:W-:-:S02]  /*29f0*/  NOP ;  /* 0x0000000000007918 */ /* 0x000fc40000000000 */
[----:B------:R-:W0:Y:S01]  /*2a00*/  DFMA R6, R4, UR4, -R6 ;  /* 0x0000000404067c2b */ /* 0x000e220008000806 */
        /* <DEDUP_REMOVED lines=13> */
[----:B0-----:R0:W1:Y:S01]  /*2ae0*/  DFMA R8, R4, R6, -UR4 ;  /* 0x8000000404087e2b */ /* 0x0010620008000006 */
[----:B------:R-:W-:Y:S01]  /*2af0*/  UMOV UR4, 0xa31e6cb7 ;  /* 0xa31e6cb700047882 */ /* 0x000fe20000000000 */
[----:B0-----:R-:W0:Y:S01]  /*2b00*/  MUFU.RSQ64H R7, R5 ;  /* 0x0000000500077308 */ /* 0x001e220000001c00 */
[----:B------:R-:W-:Y:S01]  /*2b10*/  UMOV UR5, 0x3f91df02 ;  /* 0x3f91df0200057882 */ /* 0x000fe20000000000 */
[----:B------:R-:W-:-:S15]  /*2b20*/  IMAD.MOV.U32 R6, RZ, RZ, RZ ;  /* 0x000000ffff067224 */ /* 0x000fde00078e00ff */
[----:B------:R-:W-:-:S15]  /*2b30*/  NOP ;  /* 0x0000000000007918 */ /* 0x000fde0000000000 */
[----:B------:R-:W-:-:S15]  /*2b40*/  NOP ;  /* 0x0000000000007918 */ /* 0x000fde0000000000 */
[----:B------:R-:W-:-:S15]  /*2b50*/  NOP ;  /* 0x0000000000007918 */ /* 0x000fde0000000000 */
[----:B-1----:R0:W1:Y:S01]  /*2b60*/  DFMA R14, R4, R8, UR4 ;  /* 0x00000004040e7e2b */ /* 0x0020620008000008 */
[----:B------:R-:W-:Y:S01]  /*2b70*/  UMOV UR4, 0xb0eec6cc ;  /* 0xb0eec6cc00047882 */ /* 0x000fe20000000000 */
[----:B------:R-:W-:Y:S01]  /*2b80*/  UMOV UR5, 0x3f847d18 ;  /* 0x3f847d1800057882 */ /* 0x000fe20000000000 */
[----:B0-----:R-:W-:Y:S01]  /*2b90*/  IADD3 R9, PT, PT, R7, -0x100000, RZ ;  /* 0xfff0000007097810 */ /* 0x001fe20007ffe0ff */
[----:B------:R-:W-:-:S15]  /*2ba0*/  IMAD.MOV.U32 R8, RZ, RZ, RZ ;  /* 0x000000ffff087224 */ /* 0x000fde00078e00ff */
[----:B------:R-:W-:-:S15]  /*2bb0*/  NOP ;  /* 0x0000000000007918 */ /* 0x000fde0000000000 */
[----:B------:R-:W-:-:S15]  /*2bc0*/  NOP ;  /* 0x0000000000007918 */ /* 0x000fde0000000000 */
[----:B------:R-:W-:-:S15]  /*2bd0*/  NOP ;  /* 0x0000000000007918 */ /* 0x000fde0000000000 */
[----:B-1----:R-:W0:Y:S01]  /*2be0*/  DFMA R14, R4, R14, UR4 ;  /* 0x00000004040e7e2b */ /* 0x002e22000800000e */
[----:B------:R-:W-:Y:S01]  /*2bf0*/  UMOV UR4, 0x61ba53b0 ;  /* 0x61ba53b000047882 */ /* 0x000fe20000000000 */
[----:B------:R-:W-:-:S15]  /*2c00*/  UMOV UR5, 0x3f8d0af9 ;  /* 0x3f8d0af900057882 */ /* 0x000fde0000000000 */
[----:B------:R-:W-:-:S15]  /*2c10*/  NOP ;  /* 0x0000000000007918 */ /* 0x000fde0000000000 */
[----:B------:R-:W-:-:S15]  /*2c20*/  NOP ;  /* 0x0000000000007918 */ /* 0x000fde0000000000 */
[----:B------:R-:W-:-:S15]  /*2c30*/  NOP ;  /* 0x0000000000007918 */ /* 0x000fde0000000000 */
[----:B------:R-:W-:-:S02]  /*2c40*/  NOP ;  /* 0x0000000000007918 */ /* 0x000fc40000000000 */
[----:B0-----:R-:W-:Y:S01]  /*2c50*/  DFMA R14, R4, R14, UR4 ;  /* 0x00000004040e7e2b */ /* 0x001fe2000800000e */
[----:B------:R-:W-:Y:S01]  /*2c60*/  UMOV UR4, 0x34cf1c48 ;  /* 0x34cf1c4800047882 */ /* 0x000fe20000000000 */
[----:B------:R-:W-:-:S15]  /*2c70*/  UMOV UR5, 0x3f91bf77 ;  /* 0x3f91bf7700057882 */ /* 0x000fde0000000000 */
[----:B------:R-:W-:-:S15]  /*2c80*/  NOP ;  /* 0x0000000000007918 */ /* 0x000fde0000000000 */
[----:B------:R-:W-:-:S15]  /*2c90*/  NOP ;  /* 0x0000000000007918 */ /* 0x000fde0000000000 */
[----:B------:R-:W-:-:S15]  /*2ca0*/  NOP ;  /* 0x0000000000007918 */ /* 0x000fde0000000000 */
[----:B------:R-:W-:-:S02]  /*2cb0*/  NOP ;  /* 0x0000000000007918 */ /* 0x000fc40000000000 */
[----:B------:R-:W0:-:S15]  /*2cc0*/  DMUL R10, R4, R6 ;  /* 0x00000006040a7228 */ /* 0x000e1e0000000000 */
[----:B------:R-:W-:-:S15]  /*2cd0*/  NOP ;  /* 0x0000000000007918 */ /* 0x000fde0000000000 */
[----:B------:R-:W-:-:S15]  /*2ce0*/  NOP ;  /* 0x0000000000007918 */ /* 0x000fde0000000000 */
[----:B------:R-:W-:-:S15]  /*2cf0*/  NOP ;  /* 0x0000000000007918 */ /* 0x000fde0000000000 */
[----:B------:R-:W-:-:S04]  /*2d00*/  NOP ;  /* 0x0000000000007918 */ /* 0x000fc80000000000 */
[----:B0-----:R-:W0:-:S15]  /*2d10*/  DFMA R12, R10, -R10, R4 ;  /* 0x8000000a0a0c722b */ /* 0x001e1e0000000004 */
[----:B------:R-:W-:-:S15]  /*2d20*/  NOP ;  /* 0x0000000000007918 */ /* 0x000fde0000000000 */
[----:B------:R-:W-:-:S15]  /*2d30*/  NOP ;  /* 0x0000000000007918 */ /* 0x000fde0000000000 */
[----:B------:R-:W-:-:S15]  /*2d40*/  NOP ;  /* 0x0000000000007918 */ /* 0x000fde0000000000 */
[----:B------:R-:W-:-:S04]  /*2d50*/  NOP ;  /* 0x0000000000007918 */ /* 0x000fc80000000000 */
[----:B------:R-:W-:Y:S01]  /*2d60*/  DFMA R14, R4, R14, UR4 ;  /* 0x00000004040e7e2b */ /* 0x000fe2000800000e */
[----:B------:R-:W-:Y:S01]  /*2d70*/  UMOV UR4, 0x83144ef7 ;  /* 0x83144ef700047882 */ /* 0x000fe20000000000 */
[----:B------:R-:W-:-:S15]  /*2d80*/  UMOV UR5, 0x3f96e914 ;  /* 0x3f96e91400057882 */ /* 0x000fde0000000000 */
[----:B------:R-:W-:-:S15]  /*2d90*/  NOP ;  /* 0x0000000000007918 */ /* 0x000fde0000000000 */
[----:B------:R-:W-:-:S15]  /*2da0*/  NOP ;  /* 0x0000000000007918 */ /* 0x000fde0000000000 */
[----:B------:R-:W-:-:S15]  /*2db0*/  NOP ;  /* 0x0000000000007918 */ /* 0x000fde0000000000 */
[----:B------:R-:W-:-:S02]  /*2dc0*/  NOP ;  /* 0x0000000000007918 */ /* 0x000fc40000000000 */
[----:B0-----:R-:W0:-:S15]  /*2dd0*/  DFMA R12, R8, R12, R10 ;  /* 0x0000000c080c722b */ /* 0x001e1e000000000a */
[----:B------:R-:W-:-:S15]  /*2de0*/  NOP ;  /* 0x0000000000007918 */ /* 0x000fde0000000000 */
[----:B------:R-:W-:-:S15]  /*2df0*/  NOP ;  /* 0x0000000000007918 */ /* 0x000fde0000000000 */
[----:B------:R-:W-:-:S15]  /*2e00*/  NOP ;  /* 0x0000000000007918 */ /* 0x000fde0000000000 */
[----:B------:R-:W-:-:S04]  /*2e10*/  NOP ;  /* 0x0000000000007918 */ /* 0x000fc80000000000 */
[----:B0-----:R-:W0:-:S15]  /*2e20*/  DFMA R6, R6, -R12, 1 ;  /* 0x3ff000000606742b */ /* 0x001e1e000000080c */
[----:B------:R-:W-:-:S15]  /*2e30*/  NOP ;  /* 0x0000000000007918 */ /* 0x000fde0000000000 */
[----:B------:R-:W-:-:S15]  /*2e40*/  NOP ;  /* 0x0000000000007918 */ /* 0x000fde0000000000 */
[----:B------:R-:W-:-:S15]  /*2e50*/  NOP ;  /* 0x0000000000007918 */ /* 0x000fde0000000000 */
[----:B------:R-:W-:-:S04]  /*2e60*/  NOP ;  /* 0x0000000000007918 */ /* 0x000fc80000000000 */
[----:B0-----:R-:W-:-:S15]  /*2e70*/  DFMA R6, R8, R6, R8 ;  /* 0x000000060806722b */ /* 0x001fde0000000008 */
        /* <DEDUP_REMOVED lines=11> */
[----:B------:R-:W0:-:S15]  /*2f30*/  DFMA R8, R12, -R12, R4 ;  /* 0x8000000c0c08722b */ /* 0x000e1e0000000004 */
[----:B------:R-:W-:-:S15]  /*2f40*/  NOP ;  /* 0x0000000000007918 */ /* 0x000fde0000000000 */
[----:B------:R-:W-:-:S15]  /*2f50*/  NOP ;  /* 0x0000000000007918 */ /* 0x000fde0000000000 */
[----:B------:R-:W-:-:S15]  /*2f60*/  NOP ;  /* 0x0000000000007918 */ /* 0x000fde0000000000 */
[----:B------:R-:W-:-:S04]  /*2f70*/  NOP ;  /* 0x0000000000007918 */ /* 0x000fc80000000000 */
[----:B0-----:R-:W0:Y:S02]  /*2f80*/  DFMA R6, R6, R8, R12 ;  /* 0x000000080606722b */ /* 0x001e24000000000c */
[----:B0-----:R-:W-:Y:S02]  /*2f90*/  FSEL R9, R6, RZ, P1 ;  /* 0x000000ff06097208 */ /* 0x001fe40000800000 */
[----:B------:R-:W-:-:S15]  /*2fa0*/  FSEL R7, R7, -QNAN , P1 ;  /* 0xfff8000007077808 */ /* 0x000fde0000800000 */
[----:B------:R-:W-:-:S15]  /*2fb0*/  NOP ;  /* 0x0000000000007918 */ /* 0x000fde0000000000 */
[----:B------:R-:W-:-:S15]  /*2fc0*/  NOP ;  /* 0x0000000000007918 */ /* 0x000fde0000000000 */
[----:B------:R-:W-:-:S15]  /*2fd0*/  NOP ;  /* 0x0000000000007918 */ /* 0x000fde0000000000 */
[----:B------:R-:W-:Y:S01]  /*2fe0*/  DFMA R14, R4, R14, UR4 ;  /* 0x00000004040e7e2b */ /* 0x000fe2000800000e */
[----:B------:R-:W-:Y:S01]  /*2ff0*/  UMOV UR4, 0xc27fa92b ;  /* 0xc27fa92b00047882 */ /* 0x000fe20000000000 */
[----:B------:R-:W-:-:S15]  /*3000*/  UMOV UR5, 0x3fa6db6d ;  /* 0x3fa6db6d00057882 */ /* 0x000fde0000000000 */
[----:B------:R-:W-:-:S15]  /*3010*/  NOP ;  /* 0x0000000000007918 */ /* 0x000fde0000000000 */
[----:B------:R-:W-:-:S15]  /*3020*/  NOP ;  /* 0x0000000000007918 */ /* 0x000fde0000000000 */
[----:B------:R-:W-:-:S15]  /*3030*/  NOP ;  /* 0x0000000000007918 */ /* 0x000fde0000000000 */
[----:B------:R-:W-:-:S02]  /*3040*/  NOP ;  /* 0x0000000000007918 */ /* 0x000fc40000000000 */
[----:B------:R-:W0:Y:S02]  /*3050*/  DSETP.NE.AND P0, PT, R4, RZ, PT ;  /* 0x000000ff0400722a */ /* 0x000e240003f05000 */
[----:B0-----:R-:W-:Y:S02]  /*3060*/  FSEL R6, R9, R4, P0 ;  /* 0x0000000409067208 */ /* 0x001fe40000000000 */
[----:B------:R-:W-:-:S15]  /*3070*/  FSEL R7, R7, R5, P0 ;  /* 0x0000000507077208 */ /* 0x000fde0000000000 */
[----:B------:R-:W-:-:S15]  /*3080*/  NOP ;  /* 0x0000000000007918 */ /* 0x000fde0000000000 */
[----:B------:R-:W-:-:S15]  /*3090*/  NOP ;  /* 0x0000000000007918 */ /* 0x000fde0000000000 */
[----:B------:R-:W-:-:S15]  /*30a0*/  NOP ;  /* 0x0000000000007918 */ /* 0x000fde0000000000 */
[----:B------:R-:W0:Y:S01]  /*30b0*/  DFMA R14, R4, R14, UR4 ;  /* 0x00000004040e7e2b */ /* 0x000e22000800000e */
        /* <DEDUP_REMOVED lines=20> */
[----:B------:R-:W1:-:S15]  /*3200*/  DMUL R6, R6, -2 ;  /* 0xc000000006067828 */ /* 0x000e5e0000000000 */
        /* <DEDUP_REMOVED lines=9> */
[----:B-1----:R-:W-:-:S15]  /*32a0*/  DADD R4, R6, UR6 ;  /* 0x0000000606047e29 */ /* 0x002fde0008000000 */
[----:B------:R-:W-:-:S15]  /*32b0*/  NOP ;  /* 0x0000000000007918 */ /* 0x000fde0000000000 */
[----:B------:R-:W-:-:S15]  /*32c0*/  NOP ;  /* 0x0000000000007918 */ /* 0x000fde0000000000 */
[----:B------:R-:W-:-:S15]  /*32d0*/  NOP ;  /* 0x0000000000007918 */ /* 0x000fde0000000000 */
[----:B------:R-:W-:-:S04]  /*32e0*/  NOP ;  /* 0x0000000000007918 */ /* 0x000fc80000000000 */
[----:B0-----:R-:W0:-:S15]  /*32f0*/  DFMA R14, R14, R6, UR4 ;  /* 0x000000040e0e7e2b */ /* 0x001e1e0008000006 */
[----:B------:R-:W-:-:S15]  /*3300*/  NOP ;  /* 0x0000000000007918 */ /* 0x000fde0000000000 */
[----:B------:R-:W-:-:S15]  /*3310*/  NOP ;  /* 0x0000000000007918 */ /* 0x000fde0000000000 */
[----:B------:R-:W-:-:S15]  /*3320*/  NOP ;  /* 0x0000000000007918 */ /* 0x000fde0000000000 */
[----:B------:R-:W-:-:S04]  /*3330*/  NOP ;  /* 0x0000000000007918 */ /* 0x000fc80000000000 */
[----:B0-----:R-:W0:-:S15]  /*3340*/  DADD R4, R14, R4 ;  /* 0x000000000e047229 */ /* 0x001e1e0000000004 */
[----:B------:R-:W-:-:S15]  /*3350*/  NOP ;  /* 0x0000000000007918 */ /* 0x000fde0000000000 */
[----:B------:R-:W-:-:S15]  /*3360*/  NOP ;  /* 0x0000000000007918 */ /* 0x000fde0000000000 */
[----:B------:R-:W-:-:S15]  /*3370*/  NOP ;  /* 0x0000000000007918 */ /* 0x000fde0000000000 */
[----:B------:R-:W-:-:S04]  /*3380*/  NOP ;  /* 0x0000000000007918 */ /* 0x000fc80000000000 */
[----:B0-----:R-:W0:Y:S02]  /*3390*/  DADD R4, R4, UR6 ;  /* 0x0000000604047e29 */ /* 0x001e240008000000 */
[----:B0-----:R-:W-:-:S07]  /*33a0*/  LOP3.LUT R5, R5, 0x80000000, R3, 0xb8, !PT ;  /* 0x8000000005057812 */ /* 0x001fce00078eb803 */
.L_x_1943:
[----:B------:R-:W-:Y:S05]  /*33b0*/  BSYNC.RECONVERGENT B0 ;  /* 0x0000000000007941 */ /* 0x000fea0003800200 */
.L_x_1941:
        /* <DEDUP_REMOVED lines=14> */
[----:B------:R-:W0:Y:S02]  /*34a0*/  F2I.F64.TRUNC R5, R4 ;  /* 0x0000000400057311 */ /* 0x000e24000030d100 */
[----:B0-----:R0:W-:Y:S01]  /*34b0*/  STG.E.U8 desc[UR36][R2.64], R5 ;  /* 0x0000000502007986 */ /* 0x0011e2000c101124 */
[----:B------:R-:W-:Y:S05]  /*34c0*/  BRA `(.L_x_1949) ;  /* 0x0000001000947947 */ /* 0x000fea0003800000 */
.L_x_1947:
[----:B------:R-:W0:Y:S02]  /*34d0*/  F2I.S64.F64.TRUNC R4, R4 ;  /* 0x0000000400047311 */ /* 0x000e24000030d900 */
[----:B0-----:R-:W-:-:S05]  /*34e0*/  MOV R7, R4 ;  /* 0x0000000400077202 */ /* 0x001fca0000000f00 */
[----:B------:R0:W-:Y:S01]  /*34f0*/  STG.E.U8 desc[UR36][R2.64], R7 ;  /* 0x0000000702007986 */ /* 0x0001e2000c101124 */
[----:B------:R-:W-:Y:S05]  /*3500*/  BRA `(.L_x_1949) ;  /* 0x0000001000847947 */ /* 0x000fea0003800000 */
.L_x_1946:
[----:B------:R-:W-:-:S09]  /*3510*/  UISETP.NE.AND UP0, UPT, UR4, 0x2, UPT ;  /* 0x000000020400788c */ /* 0x000fd2000bf05270 */
[----:B------:R-:W-:Y:S05]  /*3520*/  BRA.U !UP0, `(.L_x_1950) ;  /* 0x0000000108287547 */ /* 0x000fea000b800000 */
[----:B------:R-:W-:-:S09]  /*3530*/  UISETP.NE.AND UP0, UPT, UR4, 0x3, UPT ;  /* 0x000000030400788c */ /* 0x000fd2000bf05270 */
[----:B------:R-:W-:Y:S05]  /*3540*/  BRA.U !UP0, `(.L_x_1951) ;  /* 0x0000000108147547 */ /* 0x000fea000b800000 */
[----:B------:R-:W-:-:S09]  /*3550*/  UISETP.NE.AND UP0, UPT, UR4, 0x4, UPT ;  /* 0x000000040400788c */ /* 0x000fd2000bf05270 */
[----:B------:R-:W-:Y:S05]  /*3560*/  BRA.U UP0, `(.L_x_1948) ;  /* 0x0000000d00b47547 */ /* 0x000fea000b800000 */
[----:B------:R-:W0:Y:S02]  /*3570*/  F2I.S64.F64.TRUNC R4, R4 ;  /* 0x0000000400047311 */ /* 0x000e24000030d900 */
[----:B0-----:R0:W-:Y:S01]  /*3580*/  STG.E.64 desc[UR36][R2.64], R4 ;  /* 0x0000000402007986 */ /* 0x0011e2000c101b24 */
[----:B------:R-:W-:Y:S05]  /*3590*/  BRA `(.L_x_1949) ;  /* 0x0000001000607947 */ /* 0x000fea0003800000 */
.L_x_1951:
[----:B------:R-:W0:Y:S02]  /*35a0*/  F2I.F64.TRUNC R5, R4 ;  /* 0x0000000400057311 */ /* 0x000e24000030d100 */
[----:B0-----:R0:W-:Y:S01]  /*35b0*/  STG.E desc[UR36][R2.64], R5 ;  /* 0x0000000502007986 */ /* 0x0011e2000c101924 */
[----:B------:R-:W-:Y:S05]  /*35c0*/  BRA `(.L_x_1949) ;  /* 0x0000001000547947 */ /* 0x000fea0003800000 */
.L_x_1950:
[----:B------:R-:W0:Y:S02]  /*35d0*/  F2I.F64.TRUNC R5, R4 ;  /* 0x0000000400057311 */ /* 0x000e24000030d100 */
[----:B0-----:R0:W-:Y:S01]  /*35e0*/  STG.E.U16 desc[UR36][R2.64], R5 ;  /* 0x0000000502007986 */ /* 0x0011e2000c101524 */
[----:B------:R-:W-:Y:S05]  /*35f0*/  BRA `(.L_x_1949) ;  /* 0x0000001000487947 */ /* 0x000fea0003800000 */
.L_x_1945:
[----:B------:R-:W-:-:S09]  /*3600*/  UISETP.GT.AND UP0, UPT, UR4, 0x6, UPT ;  /* 0x000000060400788c */ /* 0x000fd2000bf04270 */
[----:B------:R-:W-:Y:S05]  /*3610*/  BRA.U UP0, `(.L_x_1952) ;  /* 0x00000001006c7547 */ /* 0x000fea000b800000 */
[----:B------:R-:W-:-:S09]  /*3620*/  UISETP.NE.AND UP0, UPT, UR4, 0x5, UPT ;  /* 0x000000050400788c */ /* 0x000fd2000bf05270 */
[----:B------:R-:W-:Y:S05]  /*3630*/  BRA.U !UP0, `(.L_x_1953) ;  /* 0x0000000108347547 */ /* 0x000fea000b800000 */
[----:B------:R-:W-:-:S09]  /*3640*/  UISETP.NE.AND UP0, UPT, UR4, 0x6, UPT ;  /* 0x000000060400788c */ /* 0x000fd2000bf05270 */
[----:B------:R-:W-:Y:S05]  /*3650*/  BRA.U UP0, `(.L_x_1948) ;  /* 0x0000000d00787547 */ /* 0x000fea000b800000 */
[----:B------:R-:W-:Y:S01]  /*3660*/  UMOV UR4, 0xf0000000 ;  /* 0xf000000000047882 */ /* 0x000fe20000000000 */
[----:B------:R-:W-:Y:S01]  /*3670*/  UMOV UR5, 0x380fffff ;  /* 0x380fffff00057882 */ /* 0x000fe20000000000 */
[----:B------:R-:W0:-:S15]  /*3680*/  F2F.F32.F64 R7, R4 ;  /* 0x0000000400077310 */ /* 0x000e1e0000301000 */
[----:B------:R-:W-:-:S15]  /*3690*/  NOP ;  /* 0x0000000000007918 */ /* 0x000fde0000000000 */
[----:B------:R-:W-:-:S15]  /*36a0*/  NOP ;  /* 0x0000000000007918 */ /* 0x000fde0000000000 */
[----:B------:R-:W-:-:S15]  /*36b0*/  NOP ;  /* 0x0000000000007918 */ /* 0x000fde0000000000 */
[----:B------:R-:W-:-:S04]  /*36c0*/  NOP ;  /* 0x0000000000007918 */ /* 0x000fc80000000000 */
[----:B------:R-:W0:Y:S02]  /*36d0*/  DSETP.GEU.AND P0, PT, |R4|, UR4, PT ;  /* 0x0000000404007e2a */ /* 0x000e24000bf0e200 */
[----:B0-----:R-:W-:-:S05]  /*36e0*/  @!P0 FMUL R7, R7, 1.175494350822287508e-38 ;  /* 0x0080000007078820 */ /* 0x001fca0000400000 */
[----:B------:R0:W-:Y:S01]  /*36f0*/  STG.E desc[UR36][R2.64], R7 ;  /* 0x0000000702007986 */ /* 0x0001e2000c101924 */
[----:B------:R-:W-:Y:S05]  /*3700*/  BRA `(.L_x_1949) ;  /* 0x0000001000047947 */ /* 0x000fea0003800000 */
.L_x_1953:
        /* <DEDUP_REMOVED lines=9> */
[----:B------:R-:W-:-:S05]  /*37a0*/  F2FP.F16.F32.PACK_AB R0, RZ, R0 ;  /* 0x00000000ff00723e */ /* 0x000fca00000000ff */
[----:B------:R0:W-:Y:S01]  /*37b0*/  STG.E.U16 desc[UR36][R2.64], R0 ;  /* 0x0000000002007986 */ /* 0x0001e2000c101524 */
[----:B------:R-:W-:Y:S05]  /*37c0*/  BRA `(.L_x_1949) ;  /* 0x0000000c00d47947 */ /* 0x000fea0003800000 */
.L_x_1952:
[----:B------:R-:W-:-:S09]  /*37d0*/  UISETP.NE.AND UP0, UPT, UR4, 0x7, UPT ;  /* 0x000000070400788c */ /* 0x000fd2000bf05270 */
[----:B------:R-:W-:Y:S05]  /*37e0*/  BRA.U !UP0, `(.L_x_1954) ;  /* 0x0000000108747547 */ /* 0x000fea000b800000 */
        /* <DEDUP_REMOVED lines=11> */
[----:B------:R-:W0:Y:S01]  /*38a0*/  DSETP.GEU.AND P0, PT, |R4|, UR4, PT ;  /* 0x0000000404007e2a */ /* 0x000e22000bf0e200 */
[----:B------:R-:W-:Y:S02]  /*38b0*/  IMAD.MOV.U32 R7, RZ, RZ, RZ ;  /* 0x000000ffff077224 */ /* 0x000fe400078e00ff */
[----:B0-----:R-:W-:-:S05]  /*38c0*/  @!P0 FMUL R6, R6, 1.175494350822287508e-38 ;  /* 0x0080000006068820 */ /* 0x001fca0000400000 */
[----:B------:R0:W-:Y:S01]  /*38d0*/  STG.E.64 desc[UR36][R2.64], R6 ;  /* 0x0000000602007986 */ /* 0x0001e2000c101b24 */
[----:B------:R-:W-:Y:S05]  /*38e0*/  BRA `(.L_x_1949) ;  /* 0x0000000c008c7947 */ /* 0x000fea0003800000 */
.L_x_1955:
        /* <DEDUP_REMOVED lines=9> */
[----:B------:R-:W-:-:S04]  /*3980*/  F2FP.F16.F32.PACK_AB R5, RZ, R0 ;  /* 0x00000000ff05723e */ /* 0x000fc800000000ff */
[----:B------:R-:W-:-:S05]  /*3990*/  PRMT R5, R5, 0x5410, RZ ;  /* 0x0000541005057816 */ /* 0x000fca00000000ff */
[----:B------:R0:W-:Y:S01]  /*39a0*/  STG.E desc[UR36][R2.64], R5 ;  /* 0x0000000502007986 */ /* 0x0001e2000c101924 */
[----:B------:R-:W-:Y:S05]  /*39b0*/  BRA `(.L_x_1949) ;  /* 0x0000000c00587947 */ /* 0x000fea0003800000 */
.L_x_1954:
[----:B------:R0:W-:Y:S01]  /*39c0*/  STG.E.64 desc[UR36][R2.64], R4 ;  /* 0x0000000402007986 */ /* 0x0001e2000c101b24 */
[----:B------:R-:W-:Y:S05]  /*39d0*/  BRA `(.L_x_1949) ;  /* 0x0000000c00507947 */ /* 0x000fea0003800000 */
.L_x_1944:
        /* <DEDUP_REMOVED lines=8> */
[----:B------:R-:W0:Y:S02]  /*3a60*/  DSETP.NEU.AND P0, PT, R4, RZ, PT ;  /* 0x000000ff0400722a */ /* 0x000e240003f0d000 */
[----:B0-----:R-:W-:-:S05]  /*3a70*/  SEL R5, RZ, 0x1, !P0 ;  /* 0x00000001ff057807 */ /* 0x001fca0004000000 */
[----:B------:R0:W-:Y:S01]  /*3a80*/  STG.E.U8 desc[UR36][R2.64], R5 ;  /* 0x0000000502007986 */ /* 0x0001e2000c101124 */
[----:B------:R-:W-:Y:S05]  /*3a90*/  BRA `(.L_x_1949) ;  /* 0x0000000c00207947 */ /* 0x000fea0003800000 */
.L_x_1958:
[----:B------:R-:W-:-:S05]  /*3aa0*/  CS2R R6, SRZ ;  /* 0x0000000000067805 */ /* 0x000fca000001ff00 */
[----:B------:R0:W-:Y:S01]  /*3ab0*/  STG.E.128 desc[UR36][R2.64], R4 ;  /* 0x0000000402007986 */ /* 0x0001e2000c101d24 */
[----:B------:R-:W-:Y:S05]  /*3ac0*/  BRA `(.L_x_1949) ;  /* 0x0000000c00147947 */ /* 0x000fea0003800000 */
.L_x_1957:
        /* <DEDUP_REMOVED lines=14> */
[----:B------:R-:W-:Y:S01]  /*3bb0*/  BSSY.RECONVERGENT B0, `(.L_x_1961) ;  /* 0x000000d000007945 */ /* 0x000fe20003800200 */
[----:B0-----:R-:W-:Y:S01]  /*3bc0*/  @!P0 FMUL R9, R9, 1.175494350822287508e-38 ;  /* 0x0080000009098820 */ /* 0x001fe20000400000 */
[----:B------:R-:W-:-:S04]  /*3bd0*/  IMAD.MOV.U32 R0, RZ, RZ, 0x7f ;  /* 0x0000007fff007424 */ /* 0x000fc800078e00ff */
        /* <DEDUP_REMOVED lines=10> */
.L_x_1962:
[----:B------:R-:W-:Y:S05]  /*3c80*/  BSYNC.RECONVERGENT B0 ;  /* 0x0000000000007941 */ /* 0x000fea0003800200 */
.L_x_1961:
[----:B------:R-:W-:-:S05]  /*3c90*/  LOP3.LUT R7, R0, 0x80, R7, 0xf8, !PT ;  /* 0x0000008000077812 */ /* 0x000fca00078ef807 */
[----:B------:R0:W-:Y:S01]  /*3ca0*/  STG.E.U8 desc[UR36][R2.64], R7 ;  /* 0x0000000702007986 */ /* 0x0001e2000c101124 */
[----:B------:R-:W-:Y:S05]  /*3cb0*/  BRA `(.L_x_1949) ;  /* 0x0000000800987947 */ /* 0x000fea0003800000 */
.L_x_1960:
        /* <DEDUP_REMOVED lines=9> */
[----:B0-----:R-:W-:-:S05]  /*3d50*/  @!P0 FMUL R9, R9, 1.175494350822287508e-38 ;  /* 0x0080000009098820 */ /* 0x001fca0000400000 */
[----:B------:R-:W-:Y:S02]  /*3d60*/  LOP3.LUT R6, R9, 0x7fffffff, RZ, 0xc0, !PT ;  /* 0x7fffffff09067812 */ /* 0x000fe400078ec0ff */
[----:B------:R-:W-:Y:S02]  /*3d70*/  SHF.R.U32.HI R7, RZ, 0x18, R9 ;  /* 0x00000018ff077819 */ /* 0x000fe40000011609 */
[----:B------:R-:W-:-:S13]  /*3d80*/  ISETP.GE.U32.AND P1, PT, R6, 0x47800000, PT ;  /* 0x478000000600780c */ /* 0x000fda0003f26070 */
[----:B------:R-:W-:Y:S02]  /*3d90*/  @P1 ISETP.GT.U32.AND P0, PT, R6, 0x7f800000, PT ;  /* 0x7f8000000600180c */ /* 0x000fe40003f04070 */
[----:B------:R-:W-:-:S04]  /*3da0*/  @P1 MOV R0, 0x7f ;  /* 0x0000007f00001802 */ /* 0x000fc80000000f00 */
[----:B------:R-:W-:Y:S01]  /*3db0*/  @P1 SEL R0, R0, 0x7c, P0 ;  /* 0x0000007c00001807 */ /* 0x000fe20000000000 */
[----:B------:R-:W-:Y:S06]  /*3dc0*/  @P1 BRA `(.L_x_1964) ;  /* 0x0000000000181947 */ /* 0x000fec0003800000 */
[----:B------:R-:W-:-:S13]  /*3dd0*/  ISETP.GT.U32.AND P0, PT, R6, 0x387fffff, PT ;  /* 0x387fffff0600780c */ /* 0x000fda0003f04070 */
[----:B------:R-:W-:-:S04]  /*3de0*/  @P0 SHF.R.U32.HI R0, RZ, 0x15, R9 ;  /* 0x00000015ff000819 */ /* 0x000fc80000011609 */
[----:B------:R-:W-:Y:S01]  /*3df0*/  @P0 LOP3.LUT R4, R0, 0x1, RZ, 0xc0, !PT ;  /* 0x0000000100040812 */ /* 0x000fe200078ec0ff */
[----:B------:R-:W-:-:S03]  /*3e00*/  @!P0 FADD.FTZ R0, R6, 128 ;  /* 0x4300000006008421 */ /* 0x000fc60000010000 */
[----:B------:R-:W-:-:S04]  /*3e10*/  @P0 IADD3 R4, PT, PT, R9, 0x80fffff, R4 ;  /* 0x080fffff09040810 */ /* 0x000fc80007ffe004 */
[----:B------:R-:W-:-:S07]  /*3e20*/  @P0 SHF.R.U32.HI R0, RZ, 0x15, R4 ;  /* 0x00000015ff000819 */ /* 0x000fce0000011604 */
.L_x_1964:
[----:B------:R-:W-:Y:S05]  /*3e30*/  BSYNC.RECONVERGENT B0 ;  /* 0x0000000000007941 */ /* 0x000fea0003800200 */
.L_x_1963:
[----:B------:R-:W-:-:S05]  /*3e40*/  LOP3.LUT R7, R0, 0x80, R7, 0xf8, !PT ;  /* 0x0000008000077812 */ /* 0x000fca00078ef807 */
[----:B------:R0:W-:Y:S01]  /*3e50*/  STG.E.U8 desc[UR36][R2.64], R7 ;  /* 0x0000000702007986 */ /* 0x0001e2000c101124 */
[----:B------:R-:W-:Y:S05]  /*3e60*/  BRA `(.L_x_1949) ;  /* 0x00000008002c7947 */ /* 0x000fea0003800000 */
.L_x_1959:
        /* <DEDUP_REMOVED lines=9> */
[----:B------:R-:W-:-:S05]  /*3f00*/  F2FP.BF16.F32.PACK_AB R0, RZ, R0 ;  /* 0x00000000ff00723e */ /* 0x000fca00000010ff */
[----:B------:R0:W-:Y:S01]  /*3f10*/  STG.E.U16 desc[UR36][R2.64], R0 ;  /* 0x0000000002007986 */ /* 0x0001e2000c101524 */
[----:B------:R-:W-:Y:S05]  /*3f20*/  BRA `(.L_x_1949) ;  /* 0x0000000400fc7947 */ /* 0x000fea0003800000 */
.L_x_1956:
        /* <DEDUP_REMOVED lines=8> */
[----:B------:R-:W0:Y:S02]  /*3fb0*/  F2I.U32.F64.TRUNC R5, R4 ;  /* 0x0000000400057311 */ /* 0x000e24000030d000 */
[----:B0-----:R2:W-:Y:S01]  /*3fc0*/  STG.E.U16 desc[UR36][R2.64], R5 ;  /* 0x0000000502007986 */ /* 0x0015e2000c101524 */
[----:B------:R-:W-:Y:S05]  /*3fd0*/  BRA `(.L_x_1949) ;  /* 0x0000000400d07947 */ /* 0x000fea0003800000 */
.L_x_1967:
        /* <DEDUP_REMOVED lines=21> */
.L_x_1970:
[----:B------:R-:W-:-:S04]  /*4130*/  SHF.R.U32.HI R0, RZ, 0x14, R7 ;  /* 0x00000014ff007819 */ /* 0x000fc80000011607 */
[----:B------:R-:W-:-:S04]  /*4140*/  LOP3.LUT R0, R0, 0x1, RZ, 0xc0, !PT ;  /* 0x0000000100007812 */ /* 0x000fc800078ec0ff */
[----:B------:R-:W-:-:S04]  /*4150*/  IADD3 R0, PT, PT, R7, 0x487ffff, R0 ;  /* 0x0487ffff07007810 */ /* 0x000fc80007ffe000 */
[----:B------:R-:W-:-:S04]  /*4160*/  SHF.R.U32.HI R0, RZ, 0x14, R0 ;  /* 0x00000014ff007819 */ /* 0x000fc80000011600 */
[----:B------:R-:W-:-:S07]  /*4170*/  LOP3.LUT R4, R0, 0xff, RZ, 0xc0, !PT ;  /* 0x000000ff00047812 */ /* 0x000fce00078ec0ff */
.L_x_1971:
[----:B------:R-:W-:-:S04]  /*4180*/  SHF.R.U32.HI R5, RZ, 0x18, R7 ;  /* 0x00000018ff057819 */ /* 0x000fc80000011607 */
[----:B------:R-:W-:-:S04]  /*4190*/  LOP3.LUT R4, R4, 0x80, R5, 0xf8, !PT ;  /* 0x0000008004047812 */ /* 0x000fc800078ef805 */
[----:B------:R-:W-:-:S07]  /*41a0*/  PRMT R0, R4, 0x7610, R0 ;  /* 0x0000761004007816 */ /* 0x000fce0000000000 */
.L_x_1969:
[----:B------:R-:W-:Y:S05]  /*41b0*/  BSYNC.RECONVERGENT B0 ;  /* 0x0000000000007941 */ /* 0x000fea0003800200 */
.L_x_1968:
[----:B------:R1:W-:Y:S01]  /*41c0*/  STG.E.U8 desc[UR36][R2.64], R0 ;  /* 0x0000000002007986 */ /* 0x0003e2000c101124 */
[----:B------:R-:W-:Y:S05]  /*41d0*/  BRA `(.L_x_1949) ;  /* 0x0000000400507947 */ /* 0x000fea0003800000 */
.L_x_1966:
        /* <DEDUP_REMOVED lines=21> */
.L_x_1974:
[----:B------:R-:W-:-:S04]  /*4330*/  SHF.R.U32.HI R0, RZ, 0x15, R7 ;  /* 0x00000015ff007819 */ /* 0x000fc80000011607 */
[----:B------:R-:W-:-:S04]  /*4340*/  LOP3.LUT R0, R0, 0x1, RZ, 0xc0, !PT ;  /* 0x0000000100007812 */ /* 0x000fc800078ec0ff */
[----:B------:R-:W-:-:S04]  /*4350*/  IADD3 R0, PT, PT, R7, 0x88fffff, R0 ;  /* 0x088fffff07007810 */ /* 0x000fc80007ffe000 */
[----:B------:R-:W-:-:S04]  /*4360*/  SHF.R.U32.HI R0, RZ, 0x15, R0 ;  /* 0x00000015ff007819 */ /* 0x000fc80000011600 */
[----:B------:R-:W-:-:S07]  /*4370*/  LOP3.LUT R4, R0, 0xff, RZ, 0xc0, !PT ;  /* 0x000000ff00047812 */ /* 0x000fce00078ec0ff */
.L_x_1975:
[----:B------:R-:W-:-:S04]  /*4380*/  SHF.R.U32.HI R5, RZ, 0x18, R7 ;  /* 0x00000018ff057819 */ /* 0x000fc80000011607 */
[----:B------:R-:W-:-:S04]  /*4390*/  LOP3.LUT R4, R4, 0x80, R5, 0xf8, !PT ;  /* 0x0000008004047812 */ /* 0x000fc800078ef805 */
[----:B------:R-:W-:-:S07]  /*43a0*/  PRMT R0, R4, 0x7610, R0 ;  /* 0x0000761004007816 */ /* 0x000fce0000000000 */
.L_x_1973:
[----:B------:R-:W-:Y:S05]  /*43b0*/  BSYNC.RECONVERGENT B0 ;  /* 0x0000000000007941 */ /* 0x000fea0003800200 */
.L_x_1972:
[----:B------:R0:W-:Y:S01]  /*43c0*/  STG.E.U8 desc[UR36][R2.64], R0 ;  /* 0x0000000002007986 */ /* 0x0001e2000c101124 */
[----:B------:R-:W-:Y:S05]  /*43d0*/  BRA `(.L_x_1949) ;  /* 0x0000000000d07947 */ /* 0x000fea0003800000 */
.L_x_1965:
[----:B------:R-:W-:-:S09]  /*43e0*/  UISETP.NE.AND UP0, UPT, UR4, 0x1c, UPT ;  /* 0x0000001c0400788c */ /* 0x000fd2000bf05270 */
[----:B------:R-:W-:Y:S05]  /*43f0*/  BRA.U !UP0, `(.L_x_1976) ;  /* 0x0000000108c07547 */ /* 0x000fea000b800000 */
[----:B------:R-:W-:-:S09]  /*4400*/  UISETP.NE.AND UP0, UPT, UR4, 0x1d, UPT ;  /* 0x0000001d0400788c */ /* 0x000fd2000bf05270 */
[----:B------:R-:W-:Y:S05]  /*4410*/  BRA.U !UP0, `(.L_x_1977) ;  /* 0x0000000108ac7547 */ /* 0x000fea000b800000 */
[----:B------:R-:W-:-:S09]  /*4420*/  UISETP.NE.AND UP0, UPT, UR4, 0x2c, UPT ;  /* 0x0000002c0400788c */ /* 0x000fd2000bf05270 */
[----:B------:R-:W-:Y:S05]  /*4430*/  BRA.U !UP0, `(.L_x_1978) ;  /* 0x0000000108447547 */ /* 0x000fea000b800000 */
.L_x_1948:
        /* <DEDUP_REMOVED lines=16> */
.L_x_1979:
[----:B------:R-:W-:Y:S05]  /*4540*/  BRA `(.L_x_1949) ;  /* 0x0000000000747947 */ /* 0x000fea0003800000 */
.L_x_1978:
        /* <DEDUP_REMOVED lines=8> */
[----:B0-----:R-:W-:Y:S01]  /*45d0*/  @!P0 FMUL R8, R8, 1.175494350822287508e-38 ;  /* 0x0080000008088820 */ /* 0x001fe20000400000 */
[----:B------:R-:W-:-:S04]  /*45e0*/  HFMA2 R5, -RZ, RZ, 0, 1.5199184417724609375e-05 ;  /* 0x000000ffff057431 */ /* 0x000fc800000001ff */
        /* <DEDUP_REMOVED lines=14> */
.L_x_1977:
[----:B------:R-:W0:Y:S02]  /*46d0*/  F2I.U64.F64.TRUNC R4, R4 ;  /* 0x0000000400047311 */ /* 0x000e24000030d800 */
[----:B0-----:R0:W-:Y:S01]  /*46e0*/  STG.E.64 desc[UR36][R2.64], R4 ;  /* 0x0000000402007986 */ /* 0x0011e2000c101b24 */
[----:B------:R-:W-:Y:S05]  /*46f0*/  BRA `(.L_x_1949) ;  /* 0x0000000000087947 */ /* 0x000fea0003800000 */
.L_x_1976:
[----:B------:R-:W0:Y:S02]  /*4700*/  F2I.U32.F64.TRUNC R5, R4 ;  /* 0x0000000400057311 */ /* 0x000e24000030d000 */
[----:B0-----:R3:W-:Y:S02]  /*4710*/  STG.E desc[UR36][R2.64], R5 ;  /* 0x0000000502007986 */ /* 0x0017e4000c101924 */
.L_x_1949:
[----:B------:R-:W-:-:S07]  /*4720*/  VIADD R17, R17, 0x80 ;  /* 0x0000008011117836 */ /* 0x000fce0000000000 */
.L_x_1910:
[----:B------:R-:W-:Y:S05]  /*4730*/  BSYNC.RECONVERGENT B7 ;  /* 0x0000000000077941 */ /* 0x000fea0003800200 */
.L_x_1909:
[----:B------:R-:W5:Y:S01]  /*4740*/  LDCU UR4, c[0x0][0x380] ;  /* 0x00007000ff0477ac */ /* 0x000f620008000800 */
[----:B------:R-:W-:Y:S01]  /*4750*/  BSSY.RECONVERGENT B7, `(.L_x_1980) ;  /* 0x0000465000077945 */ /* 0x000fe20003800200 */
[----:B-----5:R-:W-:-:S13]  /*4760*/  ISETP.GE.AND P0, PT, R17, UR4, PT ;  /* 0x0000000411007c0c */ /* 0x020fda000bf06270 */
[----:B------:R-:W-:Y:S05]  /*4770*/  @P0 BRA `(.L_x_1981) ;  /* 0x0000004400880947 */ /* 0x000fea0003800000 */
[----:B------:R-:W5:Y:S01]  /*4780*/  LDCU UR4, c[0x0][0x388] ;  /* 0x00007100ff0477ac */ /* 0x000f620008000800 */
[----:B------:R-:W-:Y:S02]  /*4790*/  HFMA2 R16, -RZ, RZ, 0, 0 ;  /* 0x00000000ff107431 */ /* 0x000fe400000001ff */
[----:B01----:R-:W-:Y:S01]  /*47a0*/  IMAD.MOV.U32 R0, RZ, RZ, RZ ;  /* 0x000000ffff007224 */ /* 0x003fe200078e00ff */
[----:B-----5:R-:W-:-:S09]  /*47b0*/  UISETP.NE.AND UP0, UPT, UR4, URZ, UPT ;  /* 0x000000ff0400728c */ /* 0x020fd2000bf05270 */
[----:B------:R-:W-:Y:S05]  /*47c0*/  BRA.U !UP0, `(.L_x_1982) ;  /* 0x0000001108a87547 */ /* 0x000fea000b800000 */
[----:B------:R-:W2:Y:S01]  /*47d0*/  LDCU.64 UR4, c[0x0][0x390] ;  /* 0x00007200ff0477ac */ /* 0x000ea20008000a00 */
[----:B------:R-:W-:Y:S01]  /*47e0*/  IMAD.MOV.U32 R16, RZ, RZ, RZ ;  /* 0x000000ffff107224 */ /* 0x000fe200078e00ff */
[----:B------:R-:W0:Y:S01]  /*47f0*/  LDCU UR6, c[0x0][0x38c] ;  /* 0x00007180ff0677ac */ /* 0x000e220008000800 */
[----:B------:R-:W1:Y:S01]  /*4800*/  LDCU.64 UR8, c[0x0][0x4b8] ;  /* 0x00009700ff0877ac */ /* 0x000e620008000a00 */
[----:B------:R-:W-:Y:S01]  /*4810*/  UISETP.NE.AND UP0, UPT, UR40, URZ, UPT ;  /* 0x000000ff2800728c */ /* 0x000fe2000bf05270 */
[----:B--234-:R-:W-:-:S05]  /*4820*/  IMAD.HI.U32 R2, R17, UR4, R16 ;  /* 0x0000000411027c27 */ /* 0x01cfca000f8e0010 */
[----:B------:R-:W-:-:S05]  /*4830*/  SHF.R.U32.HI R3, RZ, UR5, R2 ;  /* 0x00000005ff037c19 */ /* 0x000fca0008011602 */
[----:B------:R-:W-:-:S04]  /*4840*/  IMAD.MOV R0, RZ, RZ, -R3 ;  /* 0x000000ffff007224 */ /* 0x000fc800078e0a03 */
[----:B0-----:R-:W-:-:S04]  /*4850*/  IMAD R0, R0, UR6, R17 ;  /* 0x0000000600007c24 */ /* 0x001fc8000f8e0211 */
[C---:B-1----:R-:W-:Y:S02]  /*4860*/  IMAD R16, R0.reuse, UR8, RZ ;  /* 0x0000000800107c24 */ /* 0x042fe4000f8e02ff */
        /* <DEDUP_REMOVED lines=288> */
.L_x_1982:
[----:B------:R-:W0:Y:S01]  /*5a70*/  LDCU.64 UR6, c[0x0][0x588] ;  /* 0x0000b100ff0677ac */ /* 0x000e220008000a00 */
[----:B------:R-:W-:Y:S01]  /*5a80*/  BSSY.RECONVERGENT B6, `(.L_x_1983) ;  /* 0x00000ec000067945 */ /* 0x000fe20003800200 */
[----:B------:R-:W-:-:S04]  /*5a90*/  UPRMT UR4, UR41, 0x9910, URZ ;  /* 0x0000991029047896 */ /* 0x000fc800080000ff */
[----:B------:R-:W-:Y:S01]  /*5aa0*/  UISETP.GT.AND UP0, UPT, UR4, 0x9, UPT ;  /* 0x000000090400788c */ /* 0x000fe2000bf04270 */
[----:B0-----:R-:W-:-:S04]  /*5ab0*/  IADD3 R4, P0, PT, R0, UR6, RZ ;  /* 0x0000000600047c10 */ /* 0x001fc8000ff1e0ff */
[----:B--234-:R-:W-:-:S04]  /*5ac0*/  IADD3.X R5, PT, PT, RZ, UR7, RZ, P0, !PT ;  /* 0x00000007ff057c10 */ /* 0x01cfc800087fe4ff */
        /* <DEDUP_REMOVED lines=12> */
.L_x_1987:
[----:B------:R-:W2:Y:S02]  /*5b90*/  LDG.E.U8 R2, desc[UR36][R4.64] ;  /* 0x0000002404027981 */ /* 0x000ea4000c1e1100 */
[----:B--2---:R-:W3:Y:S02]  /*5ba0*/  I2F.F64.U16 R2, R2 ;  /* 0x0000000200027312 */ /* 0x004ee40000101800 */
[----:B---3--:R-:W-:Y:S05]  /*5bb0*/  BRA `(.L_x_1989) ;  /* 0x0000000c00607947 */ /* 0x008fea0003800000 */
.L_x_1986:
        /* <DEDUP_REMOVED lines=9> */
.L_x_1991:
[----:B------:R-:W2:Y:S02]  /*5c50*/  LDG.E R2, desc[UR36][R4.64] ;  /* 0x0000002404027981 */ /* 0x000ea4000c1e1900 */
[----:B--2---:R-:W3:Y:S02]  /*5c60*/  I2F.F64 R2, R2 ;  /* 0x0000000200027312 */ /* 0x004ee40000201c00 */
[----:B---3--:R-:W-:Y:S05]  /*5c70*/  BRA `(.L_x_1989) ;  /* 0x0000000c00307947 */ /* 0x008fea0003800000 */
.L_x_1990:
[----:B------:R-:W2:Y:S02]  /*5c80*/  LDG.E.U16 R2, desc[UR36][R4.64] ;  /* 0x0000002404027981 */ /* 0x000ea4000c1e1500 */
[----:B--2---:R-:W3:Y:S02]  /*5c90*/  I2F.F64.S16 R2, R2 ;  /* 0x0000000200027312 */ /* 0x004ee40000101c00 */
[----:B---3--:R-:W-:Y:S05]  /*5ca0*/  BRA `(.L_x_1989) ;  /* 0x0000000c00247947 */ /* 0x008fea0003800000 */
.L_x_1985:
        /* <DEDUP_REMOVED lines=10> */
.L_x_1993:
[----:B------:R-:W2:Y:S02]  /*5d50*/  LDG.E.U16 R0, desc[UR36][R4.64] ;  /* 0x0000002404007981 */ /* 0x000ea4000c1e1500 */
[----:B--2---:R-:W-:-:S05]  /*5d60*/  HADD2.F32 R0, -RZ, R0.H0_H0 ;  /* 0x20000000ff007230 */ /* 0x004fca0000004100 */
[----:B------:R-:W-:-:S04]  /*5d70*/  FMUL.FTZ R0, R0, 1 ;  /* 0x3f80000000007820 */ /* 0x000fc80000410000 */
[----:B------:R3:W4:Y:S02]  /*5d80*/  F2F.F64.F32 R2, R0 ;  /* 0x0000000000027310 */ /* 0x0007240000201800 */
[----:B---34-:R-:W-:Y:S05]  /*5d90*/  BRA `(.L_x_1989) ;  /* 0x0000000800e87947 */ /* 0x018fea0003800000 */
.L_x_1992:
        /* <DEDUP_REMOVED lines=10> */
.L_x_1995:
[----:B------:R-:W2:Y:S02]  /*5e40*/  LDG.E.U16 R4, desc[UR36][R4.64] ;  /* 0x0000002404047981 */ /* 0x000ea4000c1e1500 */
[----:B--2---:R-:W-:-:S05]  /*5e50*/  HADD2.F32 R0, -RZ, R4.H0_H0 ;  /* 0x20000004ff007230 */ /* 0x004fca0000004100 */
[----:B------:R-:W-:-:S04]  /*5e60*/  FMUL.FTZ R0, R0, 1 ;  /* 0x3f80000000007820 */ /* 0x000fc80000410000 */
[----:B------:R2:W3:Y:S02]  /*5e70*/  F2F.F64.F32 R2, R0 ;  /* 0x0000000000027310 */ /* 0x0004e40000201800 */
[----:B--23--:R-:W-:Y:S05]  /*5e80*/  BRA `(.L_x_1989) ;  /* 0x0000000800ac7947 */ /* 0x00cfea0003800000 */
.L_x_1994:
[----:B------:R2:W5:Y:S01]  /*5e90*/  LDG.E.64 R2, desc[UR36][R4.64] ;  /* 0x0000002404027981 */ /* 0x000562000c1e1b00 */
[----:B------:R-:W-:Y:S05]  /*5ea0*/  BRA `(.L_x_1989) ;  /* 0x0000000800a47947 */ /* 0x000fea0003800000 */
.L_x_1984:
        /* <DEDUP_REMOVED lines=9> */
[----:B------:R-:W-:Y:S01]  /*5f40*/  IMAD.MOV.U32 R2, RZ, RZ, RZ ;  /* 0x000000ffff027224 */ /* 0x000fe200078e00ff */
[----:B--2---:R-:W-:-:S04]  /*5f50*/  ISETP.NE.AND P0, PT, R4, RZ, PT ;  /* 0x000000ff0400720c */ /* 0x004fc80003f05270 */
[----:B------:R-:W-:Y:S01]  /*5f60*/  FSEL R3, RZ, 1.875, !P0 ;  /* 0x3ff00000ff037808 */ /* 0x000fe20004000000 */
[----:B------:R-:W-:Y:S08]  /*5f70*/  BRA `(.L_x_1989) ;  /* 0x0000000800707947 */ /* 0x000ff00003800000 */
.L_x_1998:
[----:B------:R1:W5:Y:S01]  /*5f80*/  LDG.E.64 R2, desc[UR36][R4.64] ;  /* 0x0000002404027981 */ /* 0x000362000c1e1b00 */
[----:B------:R-:W-:Y:S05]  /*5f90*/  BRA `(.L_x_1989) ;  /* 0x0000000800687947 */ /* 0x000fea0003800000 */
.L_x_1997:
        /* <DEDUP_REMOVED lines=23> */
[----:B------:R-:W-:-:S05]  /*6110*/  LOP3.LUT R3, R3, 0x80000000, R0, 0xf8, !PT ;  /* 0x8000000003037812 */ /* 0x000fca00078ef800 */
[----:B------:R-:W-:-:S06]  /*6120*/  FMUL.FTZ R3, R3, 1 ;  /* 0x3f80000003037820 */ /* 0x000fcc0000410000 */
[----:B------:R-:W2:Y:S02]  /*6130*/  F2F.F64.F32 R2, R3 ;  /* 0x0000000300027310 */ /* 0x000ea40000201800 */
[----:B--2---:R-:W-:Y:S05]  /*6140*/  BRA `(.L_x_1989) ;  /* 0x0000000400fc7947 */ /* 0x004fea0003800000 */
.L_x_2000:
        /* <DEDUP_REMOVED lines=10> */
[----:B------:R-:W-:-:S05]  /*61f0*/  LOP3.LUT R0, R0, 0x80000000, R3, 0xf8, !PT ;  /* 0x8000000000007812 */ /* 0x000fca00078ef803 */
[----:B------:R-:W-:-:S04]  /*6200*/  FMUL.FTZ R0, R0, 1 ;  /* 0x3f80000000007820 */ /* 0x000fc80000410000 */
[----:B------:R2:W3:Y:S02]  /*6210*/  F2F.F64.F32 R2, R0 ;  /* 0x0000000000027310 */ /* 0x0004e40000201800 */
[----:B--23--:R-:W-:Y:S05]  /*6220*/  BRA `(.L_x_1989) ;  /* 0x0000000400c47947 */ /* 0x00cfea0003800000 */
.L_x_1999:
[----:B------:R-:W2:Y:S02]  /*6230*/  LDG.E.U16 R0, desc[UR36][R4.64] ;  /* 0x0000002404007981 */ /* 0x000ea4000c1e1500 */
[----:B--2---:R-:W-:-:S04]  /*6240*/  IMAD.U32 R0, R0, 0x10000, RZ ;  /* 0x0001000000007824 */ /* 0x004fc800078e00ff */
[----:B------:R-:W-:-:S04]  /*6250*/  FMUL.FTZ R0, R0, 1 ;  /* 0x3f80000000007820 */ /* 0x000fc80000410000 */
[----:B------:R2:W3:Y:S02]  /*6260*/  F2F.F64.F32 R2, R0 ;  /* 0x0000000000027310 */ /* 0x0004e40000201800 */
[----:B--23--:R-:W-:Y:S05]  /*6270*/  BRA `(.L_x_1989) ;  /* 0x0000000400b07947 */ /* 0x00cfea0003800000 */
.L_x_1996:
        /* <DEDUP_REMOVED lines=11> */
.L_x_2003:
[----:B------:R-:W2:Y:S01]  /*6330*/  LDG.E.U8 R4, desc[UR36][R4.64] ;  /* 0x0000002404047981 */ /* 0x000ea2000c1e1100 */
[----:B------:R-:W-:Y:S02]  /*6340*/  CS2R R2, SRZ ;  /* 0x0000000000027805 */ /* 0x000fe4000001ff00 */
[----:B--2---:R-:W-:-:S13]  /*6350*/  ISETP.NE.AND P0, PT, R4, RZ, PT ;  /* 0x000000ff0400720c */ /* 0x004fda0003f05270 */
[----:B------:R-:W-:Y:S05]  /*6360*/  @!P0 BRA `(.L_x_1989) ;  /* 0x0000000400748947 */ /* 0x000fea0003800000 */
[----:B------:R-:W-:-:S13]  /*6370*/  ISETP.NE.AND P0, PT, R4, 0x80, PT ;  /* 0x000000800400780c */ /* 0x000fda0003f05270 */
[----:B------:R-:W-:Y:S01]  /*6380*/  @!P0 MOV R2, 0x20000000 ;  /* 0x2000000000028802 */ /* 0x000fe20000000f00 */
        /* <DEDUP_REMOVED lines=15> */
.L_x_2005:
[----:B------:R-:W-:Y:S05]  /*6480*/  BSYNC.RECONVERGENT B0 ;  /* 0x0000000000007941 */ /* 0x000fea0003800200 */
.L_x_2004:
[----:B------:R-:W-:Y:S01]  /*6490*/  IMAD.SHL.U32 R0, R0, 0x100000, RZ ;  /* 0x0010000000007824 */ /* 0x000fe200078e00ff */
[----:B------:R-:W-:-:S04]  /*64a0*/  LEA R2, R2, 0x3b800000, 0x17 ;  /* 0x3b80000002027811 */ /* 0x000fc800078eb8ff */
[----:B------:R-:W-:-:S05]  /*64b0*/  LOP3.LUT R0, R2, R0, R7, 0xfe, !PT ;  /* 0x0000000002007212 */ /* 0x000fca00078efe07 */
[----:B------:R-:W-:-:S04]  /*64c0*/  FMUL.FTZ R0, R0, 1 ;  /* 0x3f80000000007820 */ /* 0x000fc80000410000 */
[----:B------:R1:W2:Y:S02]  /*64d0*/  F2F.F64.F32 R2, R0 ;  /* 0x0000000000027310 */ /* 0x0002a40000201800 */
[----:B-12---:R-:W-:Y:S05]  /*64e0*/  BRA `(.L_x_1989) ;  /* 0x0000000400147947 */ /* 0x006fea0003800000 */
.L_x_2002:
        /* <DEDUP_REMOVED lines=21> */
.L_x_2007:
[----:B------:R-:W-:Y:S05]  /*6640*/  BSYNC.RECONVERGENT B0 ;  /* 0x0000000000007941 */ /* 0x000fea0003800200 */
.L_x_2006:
[----:B------:R-:W-:Y:S02]  /*6650*/  SHF.L.U32 R0, R0, 0x15, RZ ;  /* 0x0000001500007819 */ /* 0x000fe400000006ff */
[----:B------:R-:W-:-:S04]  /*6660*/  LEA R2, R2, 0x37800000, 0x17 ;  /* 0x3780000002027811 */ /* 0x000fc800078eb8ff */
[----:B------:R-:W-:-:S05]  /*6670*/  LOP3.LUT R0, R2, R0, R7, 0xfe, !PT ;  /* 0x0000000002007212 */ /* 0x000fca00078efe07 */
[----:B------:R-:W-:-:S04]  /*6680*/  FMUL.FTZ R0, R0, 1 ;  /* 0x3f80000000007820 */ /* 0x000fc80000410000 */
[----:B------:R1:W2:Y:S02]  /*6690*/  F2F.F64.F32 R2, R0 ;  /* 0x0000000000027310 */ /* 0x0002a40000201800 */
[----:B-12---:R-:W-:Y:S05]  /*66a0*/  BRA `(.L_x_1989) ;  /* 0x0000000000a47947 */ /* 0x006fea0003800000 */
.L_x_2001:
        /* <DEDUP_REMOVED lines=8> */
[----:B------:R-:W-:Y:S01]  /*6730*/  IMAD.MOV.U32 R3, RZ, RZ, 0x38000000 ;  /* 0x38000000ff037424 */ /* 0x000fe200078e00ff */
[----:B--2---:R-:W-:-:S13]  /*6740*/  ISETP.NE.AND P0, PT, R0, RZ, PT ;  /* 0x000000ff0000720c */ /* 0x004fda0003f05270 */
[----:B------:R-:W-:Y:S05]  /*6750*/  @!P0 BRA `(.L_x_1989) ;  /* 0x0000000000788947 */ /* 0x000fea0003800000 */
[----:B------:R-:W-:-:S13]  /*6760*/  ISETP.NE.AND P0, PT, R0, 0xff, PT ;  /* 0x000000ff0000780c */ /* 0x000fda0003f05270 */
[----:B------:R-:W-:Y:S01]  /*6770*/  @P0 SHF.L.U32 R0, R0, 0x17, RZ ;  /* 0x0000001700000819 */ /* 0x000fe200000006ff */
[----:B------:R-:W-:Y:S02]  /*6780*/  @!P0 IMAD.MOV.U32 R2, RZ, RZ, 0x20000000 ;  /* 0x20000000ff028424 */ /* 0x000fe400078e00ff */
[----:B------:R-:W-:Y:S02]  /*6790*/  @!P0 IMAD.MOV.U32 R3, RZ, RZ, 0x7ff80000 ;  /* 0x7ff80000ff038424 */ /* 0x000fe400078e00ff */
[----:B------:R-:W-:-:S04]  /*67a0*/  @P0 FMUL.FTZ R0, R0, 1 ;  /* 0x3f80000000000820 */ /* 0x000fc80000410000 */
[----:B------:R1:W2:Y:S02]  /*67b0*/  @P0 F2F.F64.F32 R2, R0 ;  /* 0x0000000000020310 */ /* 0x0002a40000201800 */
[----:B-12---:R-:W-:Y:S05]  /*67c0*/  BRA `(.L_x_1989) ;  /* 0x00000000005c7947 */ /* 0x006fea0003800000 */
.L_x_1988:
        /* <DEDUP_REMOVED lines=12> */
[----:B---3--:R-:W-:Y:S01]  /*6890*/  IMAD.U32 R10, RZ, RZ, UR8 ;  /* 0x00000008ff0a7e24 */ /* 0x008fe2000f8e00ff */
[----:B------:R-:W-:-:S07]  /*68a0*/  MOV R11, UR9 ;  /* 0x00000009000b7c02 */ /* 0x000fce0008000f00 */
[----:B------:R-:W-:-:S07]  /*68b0*/  LEPC R20, `(.L_x_2010) ;  /* 0x000000001014794e */ /* 0x000fce0000000000 */
[----:B--2---:R-:W-:Y:S05]  /*68c0*/  CALL.ABS.NOINC R2 ;  /* 0x0000000002007343 */ /* 0x004fea0003c00000 */
.L_x_2010:
[----:B------:R-:W-:Y:S01]  /*68d0*/  CS2R R2, SRZ ;  /* 0x0000000000027805 */ /* 0x000fe2000001ff00 */
[----:B------:R-:W-:Y:S06]  /*68e0*/  BRA `(.L_x_1989) ;  /* 0x0000000000147947 */ /* 0x000fec0003800000 */
.L_x_2009:
[----:B------:R-:W2:Y:S02]  /*68f0*/  LDG.E.64 R2, desc[UR36][R4.64] ;  /* 0x0000002404027981 */ /* 0x000ea4000c1e1b00 */
[----:B--2---:R-:W1:Y:S02]  /*6900*/  I2F.F64.U64 R2, R2 ;  /* 0x0000000200027312 */ /* 0x004e640000301800 */
[----:B-1----:R-:W-:Y:S05]  /*6910*/  BRA `(.L_x_1989) ;  /* 0x0000000000087947 */ /* 0x002fea0003800000 */
.L_x_2008:
[----:B------:R-:W2:Y:S02]  /*6920*/  LDG.E R2, desc[UR36][R4.64] ;  /* 0x0000002404027981 */ /* 0x000ea4000c1e1900 */
[----:B--2---:R-:W0:Y:S02]  /*6930*/  I2F.F64.U32 R2, R2 ;  /* 0x0000000200027312 */ /* 0x004e240000201800 */
.L_x_1989:
[----:B------:R-:W-:Y:S05]  /*6940*/  BSYNC.RECONVERGENT B6 ;  /* 0x0000000000067941 */ /* 0x000fea0003800200 */
.L_x_1983:
[----:B0----5:R-:W-:Y:S01]  /*6950*/  FSETP.GEU.FTZ.AND P0, PT, |R3|, 1.7687499523162841797, PT ;  /* 0x3fe266660300780b */ /* 0x021fe20003f1e200 */
[----:B------:R-:W-:-:S12]  /*6960*/  BSSY.RECONVERGENT B0, `(.L_x_2011) ;  /* 0x000010d000007945 */ /* 0x000fd80003800200 */
[----:B------:R-:W-:Y:S05]  /*6970*/  @!P0 BRA `(.L_x_2012) ;  /* 0x0000000800a88947 */ /* 0x000fea0003800000 */
[----:B-12---:R-:W-:Y:S01]  /*6980*/  MOV R4, 0x0 ;  /* 0x0000000000047802 */ /* 0x006fe20000000f00 */
[----:B------:R-:W-:Y:S01]  /*6990*/  IMAD.MOV.U32 R5, RZ, RZ, 0x3fe00000 ;  /* 0x3fe00000ff057424 */ /* 0x000fe200078e00ff */
[----:B------:R-:W-:Y:S01]  /*69a0*/  MOV R6, 0x180754af ;  /* 0x180754af00067802 */ /* 0x000fe20000000f00 */
[----:B------:R-:W-:Y:S01]  /*69b0*/  IMAD.MOV.U32 R7, RZ, RZ, 0x3fb3823b ;  /* 0x3fb3823bff077424 */ /* 0x000fe200078e00ff */
[----:B------:R-:W-:Y:S01]  /*69c0*/  UMOV UR4, 0xdc1895e9 ;  /* 0xdc1895e900047882 */ /* 0x000fe20000000000 */
[----:B------:R-:W-:Y:S01]  /*69d0*/  UMOV UR5, 0x3fb0066b ;  /* 0x3fb0066b00057882 */ /* 0x000fe20000000000 */
[----:B------:R-:W-:Y:S01]  /*69e0*/  UMOV UR6, 0x54442d18 ;  /* 0x54442d1800067882 */ /* 0x000fe20000000000 */
[----:B------:R-:W0:Y:S01]  /*69f0*/  DFMA R4, |R2|, -R4, 0.5 ;  /* 0x3fe000000204742b */ /* 0x000e220000000a04 */
[----:B------:R-:W-:Y:S01]  /*6a00*/  UMOV UR7, 0x3fe921fb ;  /* 0x3fe921fb00077882 */ /* 0x000fe20000000000 */
        /* <DEDUP_REMOVED lines=23> */
[----:B------:R-:W-:-:S15]  /*6b80*/  MOV R6, RZ ;  /* 0x000000ff00067202 */ /* 0x000fde0000000f00 */
[----:B------:R-:W-:-:S15]  /*6b90*/  NOP ;  /* 0x0000000000007918 */ /* 0x000fde0000000000 */
[----:B------:R-:W-:-:S15]  /*6ba0*/  NOP ;  /* 0x0000000000007918 */ /* 0x000fde0000000000 */
[----:B------:R-:W-:-:S15]  /*6bb0*/  NOP ;  /* 0x0000000000007918 */ /* 0x000fde0000000000 */
[----:B-1----:R0:W1:Y:S01]  /*6bc0*/  DFMA R14, R4, R8, UR4 ;  /* 0x00000004040e7e2b */ /* 0x0020620008000008 */
[----:B------:R-:W-:Y:S01]  /*6bd0*/  UMOV UR4, 0xb0eec6cc ;  /* 0xb0eec6cc00047882 */ /* 0x000fe20000000000 */
[----:B------:R-:W-:Y:S01]  /*6be0*/  UMOV UR5, 0x3f847d18 ;  /* 0x3f847d1800057882 */ /* 0x000fe20000000000 */
[----:B0-----:R-:W-:Y:S01]  /*6bf0*/  VIADD R9, R7, 0xfff00000 ;  /* 0xfff0000007097836 */ /* 0x001fe20000000000 */
[----:B------:R-:W-:-:S15]  /*6c00*/  MOV R8, RZ ;  /* 0x000000ff00087202 */ /* 0x000fde0000000f00 */
        /* <DEDUP_REMOVED lines=127> */
[----:B0-----:R-:W-:Y:S01]  /*7400*/  LOP3.LUT R5, R5, 0x80000000, R3, 0xb8, !PT ;  /* 0x8000000005057812 */ /* 0x001fe200078eb803 */
[----:B------:R-:W-:Y:S06]  /*7410*/  BRA `(.L_x_2013) ;  /* 0x0000000400847947 */ /* 0x000fec0003800000 */
.L_x_2012:
        /* <DEDUP_REMOVED lines=97> */
.L_x_2013:
[----:B------:R-:W-:Y:S05]  /*7a30*/  BSYNC.RECONVERGENT B0 ;  /* 0x0000000000007941 */ /* 0x000fea0003800200 */
.L_x_2011:
        /* <DEDUP_REMOVED lines=14> */
[----:B-1----:R-:W0:Y:S02]  /*7b20*/  F2I.F64.TRUNC R5, R4 ;  /* 0x0000000400057311 */ /* 0x002e24000030d100 */
[----:B0-----:R4:W-:Y:S01]  /*7b30*/  STG.E.U8 desc[UR36][R2.64], R5 ;  /* 0x0000000502007986 */ /* 0x0019e2000c101124 */
[----:B------:R-:W-:Y:S05]  /*7b40*/  BRA `(.L_x_2019) ;  /* 0x0000001000907947 */ /* 0x000fea0003800000 */
.L_x_2017:
[----:B-1----:R-:W0:Y:S02]  /*7b50*/  F2I.S64.F64.TRUNC R4, R4 ;  /* 0x0000000400047311 */ /* 0x002e24000030d900 */
[----:B0-----:R-:W-:-:S05]  /*7b60*/  MOV R7, R4 ;  /* 0x0000000400077202 */ /* 0x001fca0000000f00 */
[----:B------:R3:W-:Y:S01]  /*7b70*/  STG.E.U8 desc[UR36][R2.64], R7 ;  /* 0x0000000702007986 */ /* 0x0007e2000c101124 */
[----:B------:R-:W-:Y:S05]  /*7b80*/  BRA `(.L_x_2019) ;  /* 0x0000001000807947 */ /* 0x000fea0003800000 */
.L_x_2016:
[----:B------:R-:W-:-:S09]  /*7b90*/  UISETP.NE.AND UP0, UPT, UR4, 0x2, UPT ;  /* 0x000000020400788c */ /* 0x000fd2000bf05270 */
[----:B------:R-:W-:Y:S05]  /*7ba0*/  BRA.U !UP0, `(.L_x_2020) ;  /* 0x0000000108287547 */ /* 0x000fea000b800000 */
[----:B------:R-:W-:-:S09]  /*7bb0*/  UISETP.NE.AND UP0, UPT, UR4, 0x3, UPT ;  /* 0x000000030400788c */ /* 0x000fd2000bf05270 */
[----:B------:R-:W-:Y:S05]  /*7bc0*/  BRA.U !UP0, `(.L_x_2021) ;  /* 0x0000000108147547 */ /* 0x000fea000b800000 */
[----:B------:R-:W-:-:S09]  /*7bd0*/  UISETP.NE.AND UP0, UPT, UR4, 0x4, UPT ;  /* 0x000000040400788c */ /* 0x000fd2000bf05270 */
[----:B------:R-:W-:Y:S05]  /*7be0*/  BRA.U UP0, `(.L_x_2018) ;  /* 0x0000000d00247547 */ /* 0x000fea000b800000 */
[----:B-1----:R-:W0:Y:S02]  /*7bf0*/  F2I.S64.F64.TRUNC R4, R4 ;  /* 0x0000000400047311 */ /* 0x002e24000030d900 */
[----:B0-----:R1:W-:Y:S01]  /*7c00*/  STG.E.64 desc[UR36][R2.64], R4 ;  /* 0x0000000402007986 */ /* 0x0013e2000c101b24 */
[----:B------:R-:W-:Y:S05]  /*7c10*/  BRA `(.L_x_2019) ;  /* 0x00000010005c7947 */ /* 0x000fea0003800000 */
.L_x_2021:
[----:B-1----:R-:W0:Y:S02]  /*7c20*/  F2I.F64.TRUNC R5, R4 ;  /* 0x0000000400057311 */ /* 0x002e24000030d100 */
[----:B0-----:R2:W-:Y:S01]  /*7c30*/  STG.E desc[UR36][R2.64], R5 ;  /* 0x0000000502007986 */ /* 0x0015e2000c101924 */
[----:B------:R-:W-:Y:S05]  /*7c40*/  BRA `(.L_x_2019) ;  /* 0x0000001000507947 */ /* 0x000fea0003800000 */
.L_x_2020:
[----:B-1----:R-:W0:Y:S02]  /*7c50*/  F2I.F64.TRUNC R5, R4 ;  /* 0x0000000400057311 */ /* 0x002e24000030d100 */
[----:B0-----:R0:W-:Y:S01]  /*7c60*/  STG.E.U16 desc[UR36][R2.64], R5 ;  /* 0x0000000502007986 */ /* 0x0011e2000c101524 */
[----:B------:R-:W-:Y:S05]  /*7c70*/  BRA `(.L_x_2019) ;  /* 0x0000001000447947 */ /* 0x000fea0003800000 */
.L_x_2015:
        /* <DEDUP_REMOVED lines=8> */
[----:B-1----:R-:W0:-:S15]  /*7d00*/  F2F.F32.F64 R7, R4 ;  /* 0x0000000400077310 */ /* 0x002e1e0000301000 */
        /* <DEDUP_REMOVED lines=8> */
.L_x_2023:
        /* <DEDUP_REMOVED lines=12> */
.L_x_2022:
        /* <DEDUP_REMOVED lines=18> */
.L_x_2025:
        /* <DEDUP_REMOVED lines=13> */
.L_x_2024:
[----:B-1----:R0:W-:Y:S01]  /*8040*/  STG.E.64 desc[UR36][R2.64], R4 ;  /* 0x0000000402007986 */ /* 0x0021e2000c101b24 */
[----:B------:R-:W-:Y:S05]  /*8050*/  BRA `(.L_x_2019) ;  /* 0x0000000c004c7947 */ /* 0x000fea0003800000 */
.L_x_2014:
        /* <DEDUP_REMOVED lines=10> */
[----:B-1----:R-:W0:Y:S02]  /*8100*/  F2I.U32.F64.TRUNC R5, R4 ;  /* 0x0000000400057311 */ /* 0x002e24000030d000 */
[----:B0-----:R0:W-:Y:S01]  /*8110*/  STG.E.U16 desc[UR36][R2.64], R5 ;  /* 0x0000000502007986 */ /* 0x0011e2000c101524 */
[----:B------:R-:W-:Y:S05]  /*8120*/  BRA `(.L_x_2019) ;  /* 0x0000000c00187947 */ /* 0x000fea0003800000 */
.L_x_2029:
        /* <DEDUP_REMOVED lines=8> */
[----:B------:R-:W-:Y:S01]  /*81b0*/  BSSY.RECONVERGENT B0, `(.L_x_2030) ;  /* 0x0000014000007945 */ /* 0x000fe20003800200 */
[----:B0-----:R-:W-:Y:S01]  /*81c0*/  @!P0 FMUL R7, R7, 1.175494350822287508e-38 ;  /* 0x0080000007078820 */ /* 0x001fe20000400000 */
[----:B------:R-:W-:-:S04]  /*81d0*/  MOV R0, 0x80 ;  /* 0x0000008000007802 */ /* 0x000fc80000000f00 */
        /* <DEDUP_REMOVED lines=15> */
.L_x_2032:
[----:B------:R-:W-:-:S04]  /*82d0*/  SHF.R.U32.HI R5, RZ, 0x18, R7 ;  /* 0x00000018ff057819 */ /* 0x000fc80000011607 */
[----:B------:R-:W-:-:S07]  /*82e0*/  LOP3.LUT R0, R0, 0x80, R5, 0xf8, !PT ;  /* 0x0000008000007812 */ /* 0x000fce00078ef805 */
.L_x_2031:
[----:B------:R-:W-:Y:S05]  /*82f0*/  BSYNC.RECONVERGENT B0 ;  /* 0x0000000000007941 */ /* 0x000fea0003800200 */
.L_x_2030:
[----:B------:R0:W-:Y:S01]  /*8300*/  STG.E.U8 desc[UR36][R2.64], R0 ;  /* 0x0000000002007986 */ /* 0x0001e2000c101124 */
[----:B------:R-:W-:Y:S05]  /*8310*/  BRA `(.L_x_2019) ;  /* 0x00000008009c7947 */ /* 0x000fea0003800000 */
.L_x_2028:
        /* <DEDUP_REMOVED lines=26> */
.L_x_2035:
[----:B------:R-:W-:-:S04]  /*84c0*/  SHF.R.U32.HI R5, RZ, 0x18, R7 ;  /* 0x00000018ff057819 */ /* 0x000fc80000011607 */
[----:B------:R-:W-:-:S07]  /*84d0*/  LOP3.LUT R0, R0, 0x80, R5, 0xf8, !PT ;  /* 0x0000008000007812 */ /* 0x000fce00078ef805 */
.L_x_2034:
[----:B------:R-:W-:Y:S05]  /*84e0*/  BSYNC.RECONVERGENT B0 ;  /* 0x0000000000007941 */ /* 0x000fea0003800200 */
.L_x_2033:
[----:B------:R0:W-:Y:S01]  /*84f0*/  STG.E.U8 desc[UR36][R2.64], R0 ;  /* 0x0000000002007986 */ /* 0x0001e2000c101124 */
[----:B------:R-:W-:Y:S05]  /*8500*/  BRA `(.L_x_2019) ;  /* 0x0000000800207947 */ /* 0x000fea0003800000 */
.L_x_2027:
        /* <DEDUP_REMOVED lines=30> */
.L_x_2037:
[----:B-1----:R-:W0:Y:S02]  /*86f0*/  F2I.U64.F64.TRUNC R4, R4 ;  /* 0x0000000400047311 */ /* 0x002e24000030d800 */
[----:B0-----:R0:W-:Y:S01]  /*8700*/  STG.E.64 desc[UR36][R2.64], R4 ;  /* 0x0000000402007986 */ /* 0x0011e2000c101b24 */
[----:B------:R-:W-:Y:S05]  /*8710*/  BRA `(.L_x_2019) ;  /* 0x00000004009c7947 */ /* 0x000fea0003800000 */
.L_x_2036:
[----:B-1----:R-:W0:Y:S02]  /*8720*/  F2I.U32.F64.TRUNC R5, R4 ;  /* 0x0000000400057311 */ /* 0x002e24000030d000 */
[----:B0-----:R0:W-:Y:S01]  /*8730*/  STG.E desc[UR36][R2.64], R5 ;  /* 0x0000000502007986 */ /* 0x0011e2000c101924 */
[----:B------:R-:W-:Y:S05]  /*8740*/  BRA `(.L_x_2019) ;  /* 0x0000000400907947 */ /* 0x000fea0003800000 */
.L_x_2026:
[----:B------:R-:W-:-:S09]  /*8750*/  UISETP.GT.AND UP0, UPT, UR4, 0xe, UPT ;  /* 0x0000000e0400788c */ /* 0x000fd2000bf04270 */
[----:B------:R-:W-:Y:S05]  /*8760*/  BRA.U UP0, `(.L_x_2038) ;  /* 0x00000001002c7547 */ /* 0x000fea000b800000 */
[----:B------:R-:W-:-:S09]  /*8770*/  UISETP.NE.AND UP0, UPT, UR4, 0xa, UPT ;  /* 0x0000000a0400788c */ /* 0x000fd2000bf05270 */
[----:B------:R-:W-:Y:S05]  /*8780*/  BRA.U !UP0, `(.L_x_2039) ;  /* 0x0000000108187547 */ /* 0x000fea000b800000 */
[----:B------:R-:W-:-:S09]  /*8790*/  UISETP.NE.AND UP0, UPT, UR4, 0xb, UPT ;  /* 0x0000000b0400788c */ /* 0x000fd2000bf05270 */
[----:B------:R-:W-:Y:S05]  /*87a0*/  BRA.U UP0, `(.L_x_2018) ;  /* 0x0000000100347547 */ /* 0x000fea000b800000 */
[----:B-1----:R-:W0:Y:S02]  /*87b0*/  DSETP.NEU.AND P0, PT, R4, RZ, PT ;  /* 0x000000ff0400722a */ /* 0x002e240003f0d000 */
[----:B0-----:R-:W-:-:S05]  /*87c0*/  SEL R5, RZ, 0x1, !P0 ;  /* 0x00000001ff057807 */ /* 0x001fca0004000000 */
[----:B------:R0:W-:Y:S01]  /*87d0*/  STG.E.U8 desc[UR36][R2.64], R5 ;  /* 0x0000000502007986 */ /* 0x0001e2000c101124 */
[----:B------:R-:W-:Y:S05]  /*87e0*/  BRA `(.L_x_2019) ;  /* 0x0000000400687947 */ /* 0x000fea0003800000 */
.L_x_2039:
[----:B------:R-:W-:-:S05]  /*87f0*/  CS2R R6, SRZ ;  /* 0x0000000000067805 */ /* 0x000fca000001ff00 */
[----:B-1----:R0:W-:Y:S01]  /*8800*/  STG.E.128 desc[UR36][R2.64], R4 ;  /* 0x0000000402007986 */ /* 0x0021e2000c101d24 */
[----:B------:R-:W-:Y:S05]  /*8810*/  BRA `(.L_x_2019) ;  /* 0x00000004005c7947 */ /* 0x000fea0003800000 */
.L_x_2038:
[----:B------:R-:W-:-:S09]  /*8820*/  UISETP.NE.AND UP0, UPT, UR4, 0xf, UPT ;  /* 0x0000000f0400788c */ /* 0x000fd2000bf05270 */
[----:B------:R-:W-:Y:S05]  /*8830*/  BRA.U !UP0, `(.L_x_2040) ;  /* 0x0000000508287547 */ /* 0x000fea000b800000 */
[----:B------:R-:W-:-:S09]  /*8840*/  UISETP.NE.AND UP0, UPT, UR4, 0x17, UPT ;  /* 0x000000170400788c */ /* 0x000fd2000bf05270 */
[----:B------:R-:W-:Y:S05]  /*8850*/  BRA.U !UP0, `(.L_x_2041) ;  /* 0x0000000108b07547 */ /* 0x000fea000b800000 */
[----:B------:R-:W-:-:S09]  /*8860*/  UISETP.NE.AND UP0, UPT, UR4, 0x18, UPT ;  /* 0x000000180400788c */ /* 0x000fd2000bf05270 */
[----:B------:R-:W-:Y:S05]  /*8870*/  BRA.U !UP0, `(.L_x_2042) ;  /* 0x0000000108447547 */ /* 0x000fea000b800000 */
.L_x_2018:
[----:B------:R-:W-:Y:S01]  /*8880*/  MOV R0, 0x0 ;  /* 0x0000000000007802 */ /* 0x000fe20000000f00 */
[----:B------:R-:W1:Y:S01]  /*8890*/  LDCU.64 UR4, c[0x4][0x158] ;  /* 0x01002b00ff0477ac */ /* 0x000e620008000a00 */
[----:B------:R-:W-:Y:S02]  /*88a0*/  HFMA2 R8, -RZ, RZ, 0, 6.020069122314453125e-06 ;  /* 0x00000065ff087431 */ /* 0x000fe400000001ff */
[----:B------:R-:W-:Y:S01]  /*88b0*/  IMAD.MOV.U32 R12, RZ, RZ, 0x1 ;  /* 0x00000001ff0c7424 */ /* 0x000fe200078e00ff */
[----:B------:R0:W2:Y:S01]  /*88c0*/  LDC.64 R2, c[0x4][R0] ;  /* 0x0100000000027b82 */ /* 0x0000a20000000a00 */
[----:B------:R-:W3:Y:S01]  /*88d0*/  LDCU.64 UR6, c[0x4][0x160] ;  /* 0x01002c00ff0677ac */ /* 0x000ee20008000a00 */
[----:B------:R-:W-:Y:S01]  /*88e0*/  MOV R13, RZ ;  /* 0x000000ff000d7202 */ /* 0x000fe20000000f00 */
[----:B------:R-:W4:Y:S01]  /*88f0*/  LDCU.64 UR8, c[0x4][0x40] ;  /* 0x01000800ff0877ac */ /* 0x000f220008000a00 */
[----:B-1----:R-:W-:Y:S01]  /*8900*/  MOV R4, UR4 ;  /* 0x0000000400047c02 */ /* 0x002fe20008000f00 */
[----:B------:R-:W-:Y:S01]  /*8910*/  IMAD.U32 R5, RZ, RZ, UR5 ;  /* 0x00000005ff057e24 */ /* 0x000fe2000f8e00ff */
[----:B---3--:R-:W-:Y:S01]  /*8920*/  MOV R6, UR6 ;  /* 0x0000000600067c02 */ /* 0x008fe20008000f00 */
[----:B------:R-:W-:Y:S01]  /*8930*/  IMAD.U32 R7, RZ, RZ, UR7 ;  /* 0x00000007ff077e24 */ /* 0x000fe2000f8e00ff */
[----:B----4-:R-:W-:Y:S01]  /*8940*/  MOV R10, UR8 ;  /* 0x00000008000a7c02 */ /* 0x010fe20008000f00 */
[----:B0-----:R-:W-:-:S07]  /*8950*/  IMAD.U32 R11, RZ, RZ, UR9 ;  /* 0x00000009ff0b7e24 */ /* 0x001fce000f8e00ff */
[----:B------:R-:W-:-:S07]  /*8960*/  LEPC R20, `(.L_x_2043) ;  /* 0x000000001014794e */ /* 0x000fce0000000000 */
[----:B--2---:R-:W-:Y:S05]  /*8970*/  CALL.ABS.NOINC R2 ;  /* 0x0000000002007343 */ /* 0x004fea0003c00000 */
.L_x_2043:
[----:B------:R-:W-:Y:S05]  /*8980*/  BRA `(.L_x_2019) ;  /* 0x0000000400007947 */ /* 0x000fea0003800000 */
.L_x_2042:
        /* <DEDUP_REMOVED lines=21> */
.L_x_2045:
[----:B------:R-:W-:Y:S05]  /*8ae0*/  BSYNC.RECONVERGENT B0 ;  /* 0x0000000000007941 */ /* 0x000fea0003800200 */
.L_x_2044:
[----:B------:R-:W-:-:S05]  /*8af0*/  LOP3.LUT R7, R0, 0x80, R7, 0xf8, !PT ;  /* 0x0000008000077812 */ /* 0x000fca00078ef807 */
[----:B------:R0:W-:Y:S01]  /*8b00*/  STG.E.U8 desc[UR36][R2.64], R7 ;  /* 0x0000000702007986 */ /* 0x0001e2000c101124 */
[----:B------:R-:W-:Y:S05]  /*8b10*/  BRA `(.L_x_2019) ;  /* 0x00000000009c7947 */ /* 0x000fea0003800000 */
.L_x_2041:
        /* <DEDUP_REMOVED lines=9> */
[----:B0-----:R-:W-:-:S05]  /*8bb0*/  @!P0 FMUL R7, R7, 1.175494350822287508e-38 ;  /* 0x0080000007078820 */ /* 0x001fca0000400000 */
        /* <DEDUP_REMOVED lines=10> */
.L_x_2047:
[----:B------:R-:W-:Y:S02]  /*8c60*/  ISETP.GT.U32.AND P0, PT, R6, 0x7f800000, PT ;  /* 0x7f8000000600780c */ /* 0x000fe40003f04070 */
[----:B------:R-:W-:-:S04]  /*8c70*/  MOV R0, 0x7f ;  /* 0x0000007f00007802 */ /* 0x000fc80000000f00 */
[----:B------:R-:W-:-:S07]  /*8c80*/  SEL R0, R0, 0x7c, P0 ;  /* 0x0000007c00007807 */ /* 0x000fce0000000000 */
.L_x_2048:
[----:B------:R-:W-:Y:S05]  /*8c90*/  BSYNC.RECONVERGENT B0 ;  /* 0x0000000000007941 */ /* 0x000fea0003800200 */
.L_x_2046:
[----:B------:R-:W-:-:S04]  /*8ca0*/  SHF.R.U32.HI R5, RZ, 0x18, R7 ;  /* 0x00000018ff057819 */ /* 0x000fc80000011607 */
[----:B------:R-:W-:-:S05]  /*8cb0*/  LOP3.LUT R5, R0, 0x80, R5, 0xf8, !PT ;  /* 0x0000008000057812 */ /* 0x000fca00078ef805 */
[----:B------:R0:W-:Y:S01]  /*8cc0*/  STG.E.U8 desc[UR36][R2.64], R5 ;  /* 0x0000000502007986 */ /* 0x0001e2000c101124 */
[----:B------:R-:W-:Y:S05]  /*8cd0*/  BRA `(.L_x_2019) ;  /* 0x00000000002c7947 */ /* 0x000fea0003800000 */
.L_x_2040:
        /* <DEDUP_REMOVED lines=9> */
[----:B------:R-:W-:-:S05]  /*8d70*/  F2FP.BF16.F32.PACK_AB R0, RZ, R0 ;  /* 0x00000000ff00723e */ /* 0x000fca00000010ff */
[----:B------:R0:W-:Y:S02]  /*8d80*/  STG.E.U16 desc[UR36][R2.64], R0 ;  /* 0x0000000002007986 */ /* 0x0001e4000c101524 */
.L_x_2019:
[----:B------:R-:W-:-:S07]  /*8d90*/  VIADD R17, R17, 0x80 ;  /* 0x0000008011117836 */ /* 0x000fce0000000000 */
.L_x_1981:
[----:B------:R-:W-:Y:S05]  /*8da0*/  BSYNC.RECONVERGENT B7 ;  /* 0x0000000000077941 */ /* 0x000fea0003800200 */
.L_x_1980:
[----:B------:R-:W5:Y:S01]  /*8db0*/  LDCU UR4, c[0x0][0x380] ;  /* 0x00007000ff0477ac */ /* 0x000f620008000800 */
[----:B------:R-:W-:Y:S01]  /*8dc0*/  BSSY.RECONVERGENT B7, `(.L_x_2049) ;  /* 0x0000465000077945 */ /* 0x000fe20003800200 */
[----:B-----5:R-:W-:-:S13]  /*8dd0*/  ISETP.GE.AND P0, PT, R17, UR4, PT ;  /* 0x0000000411007c0c */ /* 0x020fda000bf06270 */
[----:B------:R-:W-:Y:S05]  /*8de0*/  @P0 BRA `(.L_x_2050) ;  /* 0x0000004400880947 */ /* 0x000fea0003800000 */
[----:B------:R-:W5:Y:S01]  /*8df0*/  LDCU UR4, c[0x0][0x388] ;  /* 0x00007100ff0477ac */ /* 0x000f620008000800 */
[----:B01----:R-:W-:Y:S01]  /*8e00*/  MOV R0, RZ ;  /* 0x000000ff00007202 */ /* 0x003fe20000000f00 */
[----:B------:R-:W-:Y:S01]  /*8e10*/  IMAD.MOV.U32 R16, RZ, RZ, RZ ;  /* 0x000000ffff107224 */ /* 0x000fe200078e00ff */
[----:B-----5:R-:W-:-:S09]  /*8e20*/  UISETP.NE.AND UP0, UPT, UR4, URZ, UPT ;  /* 0x000000ff0400728c */ /* 0x020fd2000bf05270 */
[----:B------:R-:W-:Y:S05]  /*8e30*/  BRA.U !UP0, `(.L_x_2051) ;  /* 0x0000001108a87547 */ /* 0x000fea000b800000 */
[----:B------:R-:W2:Y:S01]  /*8e40*/  LDCU.64 UR4, c[0x0][0x390] ;  /* 0x00007200ff0477ac */ /* 0x000ea20008000a00 */
[----:B------:R-:W-:Y:S01]  /*8e50*/  HFMA2 R16, -RZ, RZ, 0, 0 ;  /* 0x00000000ff107431 */ /* 0x000fe200000001ff */
[----:B------:R-:W0:Y:S01]  /*8e60*/  LDCU UR6, c[0x0][0x38c] ;  /* 0x00007180ff0677ac */ /* 0x000e220008000800 */
[----:B------:R-:W1:Y:S01]  /*8e70*/  LDCU.64 UR8, c[0x0][0x4b8] ;  /* 0x00009700ff0877ac */ /* 0x000e620008000a00 */
[----:B------:R-:W-:Y:S02]  /*8e80*/  UISETP.NE.AND UP0, UPT, UR40, URZ, UPT ;  /* 0x000000ff2800728c */ /* 0x000fe4000bf05270 */
        /* <DEDUP_REMOVED lines=293> */
.L_x_2051:
        /* <DEDUP_REMOVED lines=16> */
[----:B--2---:R-:W0:Y:S02]  /*a1e0*/  I2F.F64.S16 R2, R2 ;  /* 0x0000000200027312 */ /* 0x004e240000101c00 */
[----:B0-----:R-:W-:Y:S05]  /*a1f0*/  BRA `(.L_x_2058) ;  /* 0x0000000c006c7947 */ /* 0x001fea0003800000 */
.L_x_2056:
[----:B------:R-:W2:Y:S02]  /*a200*/  LDG.E.U8 R2, desc[UR36][R4.64] ;  /* 0x0000002404027981 */ /* 0x000ea4000c1e1100 */
[----:B--2---:R-:W0:Y:S02]  /*a210*/  I2F.F64.U16 R2, R2 ;  /* 0x0000000200027312 */ /* 0x004e240000101800 */
[----:B0-----:R-:W-:Y:S05]  /*a220*/  BRA `(.L_x_2058) ;  /* 0x0000000c00607947 */ /* 0x001fea0003800000 */
.L_x_2055:
[----:B------:R-:W-:-:S09]  /*a230*/  UISETP.NE.AND UP0, UPT, UR4, 0x2, UPT ;  /* 0x000000020400788c */ /* 0x000fd2000bf05270 */
[----:B------:R-:W-:Y:S05]  /*a240*/  BRA.U !UP0, `(.L_x_2059) ;  /* 0x0000000108287547 */ /* 0x000fea000b800000 */
[----:B------:R-:W-:-:S09]  /*a250*/  UISETP.NE.AND UP0, UPT, UR4, 0x3, UPT ;  /* 0x000000030400788c */ /* 0x000fd2000bf05270 */
[----:B------:R-:W-:Y:S05]  /*a260*/  BRA.U !UP0, `(.L_x_2060) ;  /* 0x0000000108147547 */ /* 0x000fea000b800000 */
[----:B------:R-:W-:-:S09]  /*a270*/  UISETP.NE.AND UP0, UPT, UR4, 0x4, UPT ;  /* 0x000000040400788c */ /* 0x000fd2000bf05270 */
[----:B------:R-:W-:Y:S05]  /*a280*/  BRA.U UP0, `(.L_x_2057) ;  /* 0x0000000900ec7547 */ /* 0x000fea000b800000 */
[----:B------:R-:W2:Y:S02]  /*a290*/  LDG.E.64 R2, desc[UR36][R4.64] ;  /* 0x0000002404027981 */ /* 0x000ea4000c1e1b00 */
[----:B--2---:R-:W0:Y:S02]  /*a2a0*/  I2F.F64.S64 R2, R2 ;  /* 0x0000000200027312 */ /* 0x004e240000301c00 */
[----:B0-----:R-:W-:Y:S05]  /*a2b0*/  BRA `(.L_x_2058) ;  /* 0x0000000c003c7947 */ /* 0x001fea0003800000 */
.L_x_2060:
[----:B------:R-:W2:Y:S02]  /*a2c0*/  LDG.E R2, desc[UR36][R4.64] ;  /* 0x0000002404027981 */ /* 0x000ea4000c1e1900 */
[----:B--2---:R-:W0:Y:S02]  /*a2d0*/  I2F.F64 R2, R2 ;  /* 0x0000000200027312 */ /* 0x004e240000201c00 */
[----:B0-----:R-:W-:Y:S05]  /*a2e0*/  BRA `(.L_x_2058) ;  /* 0x0000000c00307947 */ /* 0x001fea0003800000 */
.L_x_2059:
[----:B------:R-:W2:Y:S02]  /*a2f0*/  LDG.E.U16 R2, desc[UR36][R4.64] ;  /* 0x0000002404027981 */ /* 0x000ea4000c1e1500 */
[----:B--2---:R-:W0:Y:S02]  /*a300*/  I2F.F64.S16 R2, R2 ;  /* 0x0000000200027312 */ /* 0x004e240000101c00 */
[----:B0-----:R-:W-:Y:S05]  /*a310*/  BRA `(.L_x_2058) ;  /* 0x0000000c00247947 */ /* 0x001fea0003800000 */
.L_x_2054:
        /* <DEDUP_REMOVED lines=8> */
[----:B------:R-:W1:Y:S02]  /*a3a0*/  F2F.F64.F32 R2, R2 ;  /* 0x0000000200027310 */ /* 0x000e640000201800 */
[----:B-1----:R-:W-:Y:S05]  /*a3b0*/  BRA `(.L_x_2058) ;  /* 0x0000000800fc7947 */ /* 0x002fea0003800000 */
.L_x_2062:
[----:B------:R-:W2:Y:S02]  /*a3c0*/  LDG.E.U16 R0, desc[UR36][R4.64] ;  /* 0x0000002404007981 */ /* 0x000ea4000c1e1500 */
[----:B--2---:R-:W-:-:S05]  /*a3d0*/  HADD2.F32 R0, -RZ, R0.H0_H0 ;  /* 0x20000000ff007230 */ /* 0x004fca0000004100 */
[----:B------:R-:W-:-:S04]  /*a3e0*/  FMUL.FTZ R0, R0, 1 ;  /* 0x3f80000000007820 */ /* 0x000fc80000410000 */
[----:B------:R1:W2:Y:S02]  /*a3f0*/  F2F.F64.F32 R2, R0 ;  /* 0x0000000000027310 */ /* 0x0002a40000201800 */
[----:B-12---:R-:W-:Y:S05]  /*a400*/  BRA `(.L_x_2058) ;  /* 0x0000000800e87947 */ /* 0x006fea0003800000 */
.L_x_2061:
        /* <DEDUP_REMOVED lines=10> */
.L_x_2064:
[----:B------:R-:W2:Y:S02]  /*a4b0*/  LDG.E.U16 R4, desc[UR36][R4.64] ;  /* 0x0000002404047981 */ /* 0x000ea4000c1e1500 */
[----:B--2---:R-:W-:-:S05]  /*a4c0*/  HADD2.F32 R0, -RZ, R4.H0_H0 ;  /* 0x20000004ff007230 */ /* 0x004fca0000004100 */
[----:B------:R-:W-:-:S04]  /*a4d0*/  FMUL.FTZ R0, R0, 1 ;  /* 0x3f80000000007820 */ /* 0x000fc80000410000 */
[----:B------:R1:W2:Y:S02]  /*a4e0*/  F2F.F64.F32 R2, R0 ;  /* 0x0000000000027310 */ /* 0x0002a40000201800 */
[----:B-12---:R-:W-:Y:S05]  /*a4f0*/  BRA `(.L_x_2058) ;  /* 0x0000000800ac7947 */ /* 0x006fea0003800000 */
.L_x_2063:
[----:B------:R0:W5:Y:S01]  /*a500*/  LDG.E.64 R2, desc[UR36][R4.64] ;  /* 0x0000002404027981 */ /* 0x000162000c1e1b00 */
[----:B------:R-:W-:Y:S05]  /*a510*/  BRA `(.L_x_2058) ;  /* 0x0000000800a47947 */ /* 0x000fea0003800000 */
.L_x_2053:
        /* <DEDUP_REMOVED lines=13> */
.L_x_2067:
[----:B------:R1:W5:Y:S01]  /*a5f0*/  LDG.E.64 R2, desc[UR36][R4.64] ;  /* 0x0000002404027981 */ /* 0x000362000c1e1b00 */
[----:B------:R-:W-:Y:S05]  /*a600*/  BRA `(.L_x_2058) ;  /* 0x0000000800687947 */ /* 0x000fea0003800000 */
.L_x_2066:
        /* <DEDUP_REMOVED lines=23> */
[----:B------:R-:W-:-:S05]  /*a780*/  LOP3.LUT R3, R3, 0x80000000, R0, 0xf8, !PT ;  /* 0x8000000003037812 */ /* 0x000fca00078ef800 */
[----:B------:R-:W-:-:S06]  /*a790*/  FMUL.FTZ R3, R3, 1 ;  /* 0x3f80000003037820 */ /* 0x000fcc0000410000 */
[----:B------:R-:W2:Y:S02]  /*a7a0*/  F2F.F64.F32 R2, R3 ;  /* 0x0000000300027310 */ /* 0x000ea40000201800 */
[----:B--2---:R-:W-:Y:S05]  /*a7b0*/  BRA `(.L_x_2058) ;  /* 0x0000000400fc7947 */ /* 0x004fea0003800000 */
.L_x_2069:
        /* <DEDUP_REMOVED lines=14> */
.L_x_2068:
[----:B------:R-:W2:Y:S02]  /*a8a0*/  LDG.E.U16 R0, desc[UR36][R4.64] ;  /* 0x0000002404007981 */ /* 0x000ea4000c1e1500 */
[----:B--2---:R-:W-:-:S04]  /*a8b0*/  IMAD.U32 R0, R0, 0x10000, RZ ;  /* 0x0001000000007824 */ /* 0x004fc800078e00ff */
[----:B------:R-:W-:-:S04]  /*a8c0*/  FMUL.FTZ R0, R0, 1 ;  /* 0x3f80000000007820 */ /* 0x000fc80000410000 */
[----:B------:R2:W3:Y:S02]  /*a8d0*/  F2F.F64.F32 R2, R0 ;  /* 0x0000000000027310 */ /* 0x0004e40000201800 */
[----:B--23--:R-:W-:Y:S05]  /*a8e0*/  BRA `(.L_x_2058) ;  /* 0x0000000400b07947 */ /* 0x00cfea0003800000 */
.L_x_2065:
        /* <DEDUP_REMOVED lines=9> */
[----:B--2---:R-:W3:Y:S02]  /*a980*/  I2F.F64.U16 R2, R2 ;  /* 0x0000000200027312 */ /* 0x004ee40000101800 */
[----:B---3--:R-:W-:Y:S05]  /*a990*/  BRA `(.L_x_2058) ;  /* 0x0000000400847947 */ /* 0x008fea0003800000 */
.L_x_2072:
        /* <DEDUP_REMOVED lines=21> */
.L_x_2074:
[----:B------:R-:W-:Y:S05]  /*aaf0*/  BSYNC.RECONVERGENT B0 ;  /* 0x0000000000007941 */ /* 0x000fea0003800200 */
.L_x_2073:
[----:B------:R-:W-:Y:S02]  /*ab00*/  SHF.L.U32 R0, R0, 0x14, RZ ;  /* 0x0000001400007819 */ /* 0x000fe400000006ff */
[----:B------:R-:W-:-:S04]  /*ab10*/  LEA R2, R2, 0x3b800000, 0x17 ;  /* 0x3b80000002027811 */ /* 0x000fc800078eb8ff */
[----:B------:R-:W-:-:S05]  /*ab20*/  LOP3.LUT R0, R2, R0, R7, 0xfe, !PT ;  /* 0x0000000002007212 */ /* 0x000fca00078efe07 */
[----:B------:R-:W-:-:S04]  /*ab30*/  FMUL.FTZ R0, R0, 1 ;  /* 0x3f80000000007820 */ /* 0x000fc80000410000 */
[----:B------:R3:W4:Y:S02]  /*ab40*/  F2F.F64.F32 R2, R0 ;  /* 0x0000000000027310 */ /* 0x0007240000201800 */
[----:B---34-:R-:W-:Y:S05]  /*ab50*/  BRA `(.L_x_2058) ;  /* 0x0000000400147947 */ /* 0x018fea0003800000 */
.L_x_2071:
        /* <DEDUP_REMOVED lines=21> */
.L_x_2076:
[----:B------:R-:W-:Y:S05]  /*acb0*/  BSYNC.RECONVERGENT B0 ;  /* 0x0000000000007941 */ /* 0x000fea0003800200 */
.L_x_2075:
[----:B------:R-:W-:Y:S01]  /*acc0*/  IMAD.SHL.U32 R0, R0, 0x200000, RZ ;  /* 0x0020000000007824 */ /* 0x000fe200078e00ff */
[----:B------:R-:W-:-:S04]  /*acd0*/  LEA R2, R2, 0x37800000, 0x17 ;  /* 0x3780000002027811 */ /* 0x000fc800078eb8ff */
[----:B------:R-:W-:-:S05]  /*ace0*/  LOP3.LUT R0, R2, R0, R7, 0xfe, !PT ;  /* 0x0000000002007212 */ /* 0x000fca00078efe07 */
[----:B------:R-:W-:-:S04]  /*acf0*/  FMUL.FTZ R0, R0, 1 ;  /* 0x3f80000000007820 */ /* 0x000fc80000410000 */
[----:B------:R3:W4:Y:S02]  /*ad00*/  F2F.F64.F32 R2, R0 ;  /* 0x0000000000027310 */ /* 0x0007240000201800 */
[----:B---34-:R-:W-:Y:S05]  /*ad10*/  BRA `(.L_x_2058) ;  /* 0x0000000000a47947 */ /* 0x018fea0003800000 */
.L_x_2070:
[----:B------:R-:W-:-:S09]  /*ad20*/  UISETP.NE.AND UP0, UPT, UR4, 0x1c, UPT ;  /* 0x0000001c0400788c */ /* 0x000fd2000bf05270 */
[----:B------:R-:W-:Y:S05]  /*ad30*/  BRA.U !UP0, `(.L_x_2077) ;  /* 0x0000000108947547 */ /* 0x000fea000b800000 */
[----:B------:R-:W-:-:S09]  /*ad40*/  UISETP.NE.AND UP0, UPT, UR4, 0x1d, UPT ;  /* 0x0000001d0400788c */ /* 0x000fd2000bf05270 */
[----:B------:R-:W-:Y:S05]  /*ad50*/  BRA.U !UP0, `(.L_x_2078) ;  /* 0x0000000108807547 */ /* 0x000fea000b800000 */
[----:B------:R-:W-:-:S09]  /*ad60*/  UISETP.NE.AND UP0, UPT, UR4, 0x2c, UPT ;  /* 0x0000002c0400788c */ /* 0x000fd2000bf05270 */
[----:B------:R-:W-:Y:S05]  /*ad70*/  BRA.U UP0, `(.L_x_2057) ;  /* 0x0000000100307547 */ /* 0x000fea000b800000 */
[----:B------:R-:W2:Y:S01]  /*ad80*/  LDG.E.U8 R0, desc[UR36][R4.64] ;  /* 0x0000002404007981 */ /* 0x000ea2000c1e1100 */
[----:B------:R-:W-:Y:S02]  /*ad90*/  HFMA2 R2, -RZ, RZ, 0, 0 ;  /* 0x00000000ff027431 */ /* 0x000fe400000001ff */
[----:B------:R-:W-:Y:S01]  /*ada0*/  IMAD.MOV.U32 R3, RZ, RZ, 0x38000000 ;  /* 0x38000000ff037424 */ /* 0x000fe200078e00ff */
[----:B--2---:R-:W-:-:S13]  /*adb0*/  ISETP.NE.AND P0, PT, R0, RZ, PT ;  /* 0x000000ff0000720c */ /* 0x004fda0003f05270 */
[----:B------:R-:W-:Y:S05]  /*adc0*/  @!P0 BRA `(.L_x_2058) ;  /* 0x0000000000788947 */ /* 0x000fea0003800000 */
[----:B------:R-:W-:-:S13]  /*add0*/  ISETP.NE.AND P0, PT, R0, 0xff, PT ;  /* 0x000000ff0000780c */ /* 0x000fda0003f05270 */
[----:B------:R-:W-:Y:S01]  /*ade0*/  @P0 SHF.L.U32 R0, R0, 0x17, RZ ;  /* 0x0000001700000819 */ /* 0x000fe200000006ff */
[----:B------:R-:W-:Y:S01]  /*adf0*/  @!P0 IMAD.MOV.U32 R2, RZ, RZ, 0x20000000 ;  /* 0x20000000ff028424 */ /* 0x000fe200078e00ff */
[----:B------:R-:W-:-:S03]  /*ae00*/  @!P0 MOV R3, 0x7ff80000 ;  /* 0x7ff8000000038802 */ /* 0x000fc60000000f00 */
[----:B------:R-:W-:-:S04]  /*ae10*/  @P0 FMUL.FTZ R0, R0, 1 ;  /* 0x3f80000000000820 */ /* 0x000fc80000410000 */
[----:B------:R3:W4:Y:S02]  /*ae20*/  @P0 F2F.F64.F32 R2, R0 ;  /* 0x0000000000020310 */ /* 0x0007240000201800 */
[----:B---34-:R-:W-:Y:S05]  /*ae30*/  BRA `(.L_x_2058) ;  /* 0x00000000005c7947 */ /* 0x018fea0003800000 */
.L_x_2057:
        /* <DEDUP_REMOVED lines=10> */
[----:B-1----:R-:W-:Y:S01]  /*aee0*/  IMAD.U32 R6, RZ, RZ, UR6 ;  /* 0x00000006ff067e24 */ /* 0x002fe2000f8e00ff */
[----:B------:R-:W-:Y:S01]  /*aef0*/  MOV R7, UR7 ;  /* 0x0000000700077c02 */ /* 0x000fe20008000f00 */
[----:B---3--:R-:W-:Y:S01]  /*af00*/  IMAD.U32 R10, RZ, RZ, UR8 ;  /* 0x00000008ff0a7e24 */ /* 0x008fe2000f8e00ff */
[----:B------:R-:W-:-:S07]  /*af10*/  MOV R11, UR9 ;  /* 0x00000009000b7c02 */ /* 0x000fce0008000f00 */
[----:B------:R-:W-:-:S07]  /*af20*/  LEPC R20, `(.L_x_2079) ;  /* 0x000000001014794e */ /* 0x000fce0000000000 */
[----:B--2---:R-:W-:Y:S05]  /*af30*/  CALL.ABS.NOINC R2 ;  /* 0x0000000002007343 */ /* 0x004fea0003c00000 */
.L_x_2079:
[----:B------:R-:W-:Y:S01]  /*af40*/  CS2R R2, SRZ ;  /* 0x0000000000027805 */ /* 0x000fe2000001ff00 */
[----:B------:R-:W-:Y:S06]  /*af50*/  BRA `(.L_x_2058) ;  /* 0x0000000000147947 */ /* 0x000fec0003800000 */
.L_x_2078:
[----:B------:R-:W2:Y:S02]  /*af60*/  LDG.E.64 R2, desc[UR36][R4.64] ;  /* 0x0000002404027981 */ /* 0x000ea4000c1e1b00 */
[----:B--2---:R-:W3:Y:S02]  /*af70*/  I2F.F64.U64 R2, R2 ;  /* 0x0000000200027312 */ /* 0x004ee40000301800 */
[----:B---3--:R-:W-:Y:S05]  /*af80*/  BRA `(.L_x_2058) ;  /* 0x0000000000087947 */ /* 0x008fea0003800000 */
.L_x_2077:
[----:B------:R-:W2:Y:S02]  /*af90*/  LDG.E R2, desc[UR36][R4.64] ;  /* 0x0000002404027981 */ /* 0x000ea4000c1e1900 */
[----:B--2---:R-:W2:Y:S02]  /*afa0*/  I2F.F64.U32 R2, R2 ;  /* 0x0000000200027312 */ /* 0x004ea40000201800 */
.L_x_2058:
[----:B------:R-:W-:Y:S05]  /*afb0*/  BSYNC.RECONVERGENT B6 ;  /* 0x0000000000067941 */ /* 0x000fea0003800200 */
.L_x_2052:
[----:B--2--5:R-:W-:Y:S01]  /*afc0*/  FSETP.GEU.FTZ.AND P0, PT, |R3|, 1.7687499523162841797, PT ;  /* 0x3fe266660300780b */ /* 0x024fe20003f1e200 */
[----:B------:R-:W-:-:S12]  /*afd0*/  BSSY.RECONVERGENT B0, `(.L_x_2080) ;  /* 0x000010d000007945 */ /* 0x000fd80003800200 */
[----:B------:R-:W-:Y:S05]  /*afe0*/  @!P0 BRA `(.L_x_2081) ;  /* 0x0000000800a88947 */ /* 0x000fea0003800000 */
[----:B01----:R-:W-:Y:S01]  /*aff0*/  MOV R4, 0x0 ;  /* 0x0000000000047802 */ /* 0x003fe20000000f00 */
        /* <DEDUP_REMOVED lines=169> */
.L_x_2081:
[----:B------:R-:W-:Y:S01]  /*ba90*/  IMAD.MOV.U32 R6, RZ, RZ, 0x180754af ;  /* 0x180754afff067424 */ /* 0x000fe200078e00ff */
[----:B------:R-:W-:Y:S01]  /*baa0*/  MOV R7, 0x3fb3823b ;  /* 0x3fb3823b00077802 */ /* 0x000fe20000000f00 */
[----:B------:R-:W-:Y:S01]  /*bab0*/  UMOV UR4, 0xdc1895e9 ;  /* 0xdc1895e900047882 */ /* 0x000fe20000000000 */
[----:B------:R-:W-:Y:S01]  /*bac0*/  UMOV UR5, 0x3fb0066b ;  /* 0x3fb0066b00057882 */ /* 0x000fe20000000000 */
[----:B01----:R-:W0:-:S15]  /*bad0*/  DMUL R4, R2, R2 ;  /* 0x0000000202047228 */ /* 0x003e1e0000000000 */
        /* <DEDUP_REMOVED lines=92> */
.L_x_2082:
[----:B------:R-:W-:Y:S05]  /*c0a0*/  BSYNC.RECONVERGENT B0 ;  /* 0x0000000000007941 */ /* 0x000fea0003800200 */
.L_x_2080:
        /* <DEDUP_REMOVED lines=17> */
.L_x_2086:
[----:B-1----:R-:W0:Y:S02]  /*c1c0*/  F2I.S64.F64.TRUNC R4, R4 ;  /* 0x0000000400047311 */ /* 0x002e24000030d900 */
[----:B0-----:R-:W-:-:S05]  /*c1d0*/  MOV R7, R4 ;  /* 0x0000000400077202 */ /* 0x001fca0000000f00 */
[----:B------:R0:W-:Y:S01]  /*c1e0*/  STG.E.U8 desc[UR36][R2.64], R7 ;  /* 0x0000000702007986 */ /* 0x0001e2000c101124 */
[----:B------:R-:W-:Y:S05]  /*c1f0*/  BRA `(.L_x_2088) ;  /* 0x0000001000807947 */ /* 0x000fea0003800000 */
.L_x_2085:
        /* <DEDUP_REMOVED lines=9> */
.L_x_2090:
[----:B-1----:R-:W0:Y:S02]  /*c290*/  F2I.F64.TRUNC R5, R4 ;  /* 0x0000000400057311 */ /* 0x002e24000030d100 */
[----:B0-----:R0:W-:Y:S01]  /*c2a0*/  STG.E desc[UR36][R2.64], R5 ;  /* 0x0000000502007986 */ /* 0x0011e2000c101924 */
[----:B------:R-:W-:Y:S05]  /*c2b0*/  BRA `(.L_x_2088) ;  /* 0x0000001000507947 */ /* 0x000fea0003800000 */
.L_x_2089:
[----:B-1----:R-:W0:Y:S02]  /*c2c0*/  F2I.F64.TRUNC R5, R4 ;  /* 0x0000000400057311 */ /* 0x002e24000030d100 */
[----:B0-----:R0:W-:Y:S01]  /*c2d0*/  STG.E.U16 desc[UR36][R2.64], R5 ;  /* 0x0000000502007986 */ /* 0x0011e2000c101524 */
[----:B------:R-:W-:Y:S05]  /*c2e0*/  BRA `(.L_x_2088) ;  /* 0x0000001000447947 */ /* 0x000fea0003800000 */
.L_x_2084:
        /* <DEDUP_REMOVED lines=17> */
.L_x_2092:
        /* <DEDUP_REMOVED lines=12> */
.L_x_2091:
        /* <DEDUP_REMOVED lines=18> */
.L_x_2094:
        /* <DEDUP_REMOVED lines=13> */
.L_x_2093:
[----:B-1----:R0:W-:Y:S01]  /*c6b0*/  STG.E.64 desc[UR36][R2.64], R4 ;  /* 0x0000000402007986 */ /* 0x0021e2000c101b24 */
[----:B------:R-:W-:Y:S05]  /*c6c0*/  BRA `(.L_x_2088) ;  /* 0x0000000c004c7947 */ /* 0x000fea0003800000 */
.L_x_2083:
        /* <DEDUP_REMOVED lines=13> */
.L_x_2098:
        /* <DEDUP_REMOVED lines=26> */
.L_x_2101:
[----:B------:R-:W-:-:S04]  /*c940*/  SHF.R.U32.HI R5, RZ, 0x18, R7 ;  /* 0x00000018ff057819 */ /* 0x000fc80000011607 */
[----:B------:R-:W-:-:S07]  /*c950*/  LOP3.LUT R0, R0, 0x80, R5, 0xf8, !PT ;  /* 0x0000008000007812 */ /* 0x000fce00078ef805 */
.L_x_2100:
[----:B------:R-:W-:Y:S05]  /*c960*/  BSYNC.RECONVERGENT B0 ;  /* 0x0000000000007941 */ /* 0x000fea0003800200 */
.L_x_2099:
[----:B------:R0:W-:Y:S01]  /*c970*/  STG.E.U8 desc[UR36][R2.64], R0 ;  /* 0x0000000002007986 */ /* 0x0001e2000c101124 */
[----:B------:R-:W-:Y:S05]  /*c980*/  BRA `(.L_x_2088) ;  /* 0x00000008009c7947 */ /* 0x000fea0003800000 */
.L_x_2097:
        /* <DEDUP_REMOVED lines=26> */
.L_x_2104:
[----:B------:R-:W-:-:S04]  /*cb30*/  SHF.R.U32.HI R5, RZ, 0x18, R7 ;  /* 0x00000018ff057819 */ /* 0x000fc80000011607 */
[----:B------:R-:W-:-:S07]  /*cb40*/  LOP3.LUT R0, R0, 0x80, R5, 0xf8, !PT ;  /* 0x0000008000007812 */ /* 0x000fce00078ef805 */
.L_x_2103:
[----:B------:R-:W-:Y:S05]  /*cb50*/  BSYNC.RECONVERGENT B0 ;  /* 0x0000000000007941 */ /* 0x000fea0003800200 */
.L_x_2102:
[----:B------:R0:W-:Y:S01]  /*cb60*/  STG.E.U8 desc[UR36][R2.64], R0 ;  /* 0x0000000002007986 */ /* 0x0001e2000c101124 */
[----:B------:R-:W-:Y:S05]  /*cb70*/  BRA `(.L_x_2088) ;  /* 0x0000000800207947 */ /* 0x000fea0003800000 */
.L_x_2096:
        /* <DEDUP_REMOVED lines=30> */
.L_x_2106:
[----:B-1----:R-:W0:Y:S02]  /*cd60*/  F2I.U64.F64.TRUNC R4, R4 ;  /* 0x0000000400047311 */ /* 0x002e24000030d800 */
[----:B0-----:R0:W-:Y:S01]  /*cd70*/  STG.E.64 desc[UR36][R2.64], R4 ;  /* 0x0000000402007986 */ /* 0x0011e2000c101b24 */
[----:B------:R-:W-:Y:S05]  /*cd80*/  BRA `(.L_x_2088) ;  /* 0x00000004009c7947 */ /* 0x000fea0003800000 */
.L_x_2105:
[----:B-1----:R-:W0:Y:S02]  /*cd90*/  F2I.U32.F64.TRUNC R5, R4 ;  /* 0x0000000400057311 */ /* 0x002e24000030d000 */
[----:B0-----:R0:W-:Y:S01]  /*cda0*/  STG.E desc[UR36][R2.64], R5 ;  /* 0x0000000502007986 */ /* 0x0011e2000c101924 */
[----:B------:R-:W-:Y:S05]  /*cdb0*/  BRA `(.L_x_2088) ;  /* 0x0000000400907947 */ /* 0x000fea0003800000 */
.L_x_2095:
        /* <DEDUP_REMOVED lines=10> */
.L_x_2108:
[----:B------:R-:W-:-:S05]  /*ce60*/  CS2R R6, SRZ ;  /* 0x0000000000067805 */ /* 0x000fca000001ff00 */
[----:B-1----:R4:W-:Y:S01]  /*ce70*/  STG.E.128 desc[UR36][R2.64], R4 ;  /* 0x0000000402007986 */ /* 0x0029e2000c101d24 */
[----:B------:R-:W-:Y:S05]  /*ce80*/  BRA `(.L_x_2088) ;  /* 0x00000004005c7947 */ /* 0x000fea0003800000 */
.L_x_2107:
[----:B------:R-:W-:-:S09]  /*ce90*/  UISETP.NE.AND UP0, UPT, UR4, 0xf, UPT ;  /* 0x0000000f0400788c */ /* 0x000fd2000bf05270 */
[----:B------:R-:W-:Y:S05]  /*cea0*/  BRA.U !UP0, `(.L_x_2109) ;  /* 0x0000000508287547 */ /* 0x000fea000b800000 */
[----:B------:R-:W-:-:S09]  /*ceb0*/  UISETP.NE.AND UP0, UPT, UR4, 0x17, UPT ;  /* 0x000000170400788c */ /* 0x000fd2000bf05270 */
[----:B------:R-:W-:Y:S05]  /*cec0*/  BRA.U !UP0, `(.L_x_2110) ;  /* 0x0000000108b07547 */ /* 0x000fea000b800000 */
[----:B------:R-:W-:-:S09]  /*ced0*/  UISETP.NE.AND UP0, UPT, UR4, 0x18, UPT ;  /* 0x000000180400788c */ /* 0x000fd2000bf05270 */
[----:B------:R-:W-:Y:S05]  /*cee0*/  BRA.U !UP0, `(.L_x_2111) ;  /* 0x0000000108447547 */ /* 0x000fea000b800000 */
.L_x_2087:
        /* <DEDUP_REMOVED lines=16> */
.L_x_2112:
[----:B------:R-:W-:Y:S05]  /*cff0*/  BRA `(.L_x_2088) ;  /* 0x0000000400007947 */ /* 0x000fea0003800000 */
.L_x_2111:
        /* <DEDUP_REMOVED lines=21> */
.L_x_2114:
[----:B------:R-:W-:Y:S05]  /*d150*/  BSYNC.RECONVERGENT B0 ;  /* 0x0000000000007941 */ /* 0x000fea0003800200 */
.L_x_2113:
[----:B------:R-:W-:-:S05]  /*d160*/  LOP3.LUT R7, R0, 0x80, R7, 0xf8, !PT ;  /* 0x0000008000077812 */ /* 0x000fca00078ef807 */
[----:B------:R2:W-:Y:S01]  /*d170*/  STG.E.U8 desc[UR36][R2.64], R7 ;  /* 0x0000000702007986 */ /* 0x0005e2000c101124 */
[----:B------:R-:W-:Y:S05]  /*d180*/  BRA `(.L_x_2088) ;  /* 0x00000000009c7947 */ /* 0x000fea0003800000 */
.L_x_2110:
        /* <DEDUP_REMOVED lines=20> */
.L_x_2116:
[----:B------:R-:W-:Y:S02]  /*d2d0*/  ISETP.GT.U32.AND P0, PT, R6, 0x7f800000, PT ;  /* 0x7f8000000600780c */ /* 0x000fe40003f04070 */
[----:B------:R-:W-:-:S04]  /*d2e0*/  MOV R0, 0x7f ;  /* 0x0000007f00007802 */ /* 0x000fc80000000f00 */
[----:B------:R-:W-:-:S07]  /*d2f0*/  SEL R0, R0, 0x7c, P0 ;  /* 0x0000007c00007807 */ /* 0x000fce0000000000 */
.L_x_2117:
[----:B------:R-:W-:Y:S05]  /*d300*/  BSYNC.RECONVERGENT B0 ;  /* 0x0000000000007941 */ /* 0x000fea0003800200 */
.L_x_2115:
[----:B------:R-:W-:-:S04]  /*d310*/  SHF.R.U32.HI R5, RZ, 0x18, R7 ;  /* 0x00000018ff057819 */ /* 0x000fc80000011607 */
[----:B------:R-:W-:-:S05]  /*d320*/  LOP3.LUT R5, R0, 0x80, R5, 0xf8, !PT ;  /* 0x0000008000057812 */ /* 0x000fca00078ef805 */
[----:B------:R1:W-:Y:S01]  /*d330*/  STG.E.U8 desc[UR36][R2.64], R5 ;  /* 0x0000000502007986 */ /* 0x0003e2000c101124 */
[----:B------:R-:W-:Y:S05]  /*d340*/  BRA `(.L_x_2088) ;  /* 0x00000000002c7947 */ /* 0x000fea0003800000 */
.L_x_2109:
        /* <DEDUP_REMOVED lines=11> */
.L_x_2088:
[----:B------:R-:W-:-:S07]  /*d400*/  VIADD R17, R17, 0x80 ;  /* 0x0000008011117836 */ /* 0x000fce0000000000 */
.L_x_2050:
[----:B------:R-:W-:Y:S05]  /*d410*/  BSYNC.RECONVERGENT B7 ;  /* 0x0000000000077941 */ /* 0x000fea0003800200 */
.L_x_2049:
[----:B------:R-:W5:Y:S02]  /*d420*/  LDCU UR4, c[0x0][0x380] ;  /* 0x00007000ff0477ac */ /* 0x000f640008000800 */
[----:B-----5:R-:W-:-:S13]  /*d430*/  ISETP.GE.AND P0, PT, R17, UR4, PT ;  /* 0x0000000411007c0c */ /* 0x020fda000bf06270 */
[----:B------:R-:W-:Y:S05]  /*d440*/  @P0 EXIT ;  /* 0x000000000000094d */ /* 0x000fea0003800000 */
        /* <DEDUP_REMOVED lines=303> */
.L_x_2118:
[----:B------:R-:W4:Y:S01]  /*e740*/  LDCU.128 UR8, c[0x0][0x580] ;  /* 0x0000b000ff0877ac */ /* 0x000f220008000c00 */
[----:B------:R-:W-:Y:S01]  /*e750*/  BSSY.RECONVERGENT B6, `(.L_x_2119) ;  /* 0x00000ee000067945 */ /* 0x000fe20003800200 */
[----:B------:R-:W-:-:S04]  /*e760*/  UPRMT UR4, UR41, 0x9910, URZ ;  /* 0x0000991029047896 */ /* 0x000fc800080000ff */
[----:B------:R-:W-:Y:S01]  /*e770*/  UISETP.GT.AND UP0, UPT, UR4, 0x9, UPT ;  /* 0x000000090400788c */ /* 0x000fe2000bf04270 */
[----:B----4-:R-:W-:Y:S02]  /*e780*/  IADD3 R4, P1, PT, R0, UR10, RZ ;  /* 0x0000000a00047c10 */ /* 0x010fe4000ff3e0ff */
[----:B------:R-:W-:-:S03]  /*e790*/  IADD3 R16, P0, PT, R16, UR8, RZ ;  /* 0x0000000810107c10 */ /* 0x000fc6000ff1e0ff */
[----:B--23--:R-:W-:Y:S01]  /*e7a0*/  IMAD.X R5, RZ, RZ, UR11, P1 ;  /* 0x0000000bff057e24 */ /* 0x00cfe200088e06ff */
        /* <DEDUP_REMOVED lines=13> */
.L_x_2123:
[----:B------:R-:W2:Y:S02]  /*e880*/  LDG.E.U8 R2, desc[UR36][R4.64] ;  /* 0x0000002404027981 */ /* 0x000ea4000c1e1100 */
[----:B--2---:R-:W3:Y:S02]  /*e890*/  I2F.F64.U16 R2, R2 ;  /* 0x0000000200027312 */ /* 0x004ee40000101800 */
[----:B---3--:R-:W-:Y:S05]  /*e8a0*/  BRA `(.L_x_2125) ;  /* 0x0000000c00607947 */ /* 0x008fea0003800000 */
.L_x_2122:
        /* <DEDUP_REMOVED lines=9> */
.L_x_2127:
[----:B------:R-:W2:Y:S02]  /*e940*/  LDG.E R2, desc[UR36][R4.64] ;  /* 0x0000002404027981 */ /* 0x000ea4000c1e1900 */
[----:B--2---:R-:W3:Y:S02]  /*e950*/  I2F.F64 R2, R2 ;  /* 0x0000000200027312 */ /* 0x004ee40000201c00 */
[----:B---3--:R-:W-:Y:S05]  /*e960*/  BRA `(.L_x_2125) ;  /* 0x0000000c00307947 */ /* 0x008fea0003800000 */
.L_x_2126:
[----:B------:R-:W2:Y:S02]  /*e970*/  LDG.E.U16 R2, desc[UR36][R4.64] ;  /* 0x0000002404027981 */ /* 0x000ea4000c1e1500 */
[----:B--2---:R-:W3:Y:S02]  /*e980*/  I2F.F64.S16 R2, R2 ;  /* 0x0000000200027312 */ /* 0x004ee40000101c00 */
[----:B---3--:R-:W-:Y:S05]  /*e990*/  BRA `(.L_x_2125) ;  /* 0x0000000c00247947 */ /* 0x008fea0003800000 */
.L_x_2121:
        /* <DEDUP_REMOVED lines=10> */
.L_x_2129:
[----:B------:R-:W2:Y:S02]  /*ea40*/  LDG.E.U16 R0, desc[UR36][R4.64] ;  /* 0x0000002404007981 */ /* 0x000ea4000c1e1500 */
[----:B--2---:R-:W-:-:S05]  /*ea50*/  HADD2.F32 R0, -RZ, R0.H0_H0 ;  /* 0x20000000ff007230 */ /* 0x004fca0000004100 */
[----:B------:R-:W-:-:S04]  /*ea60*/  FMUL.FTZ R0, R0, 1 ;  /* 0x3f80000000007820 */ /* 0x000fc80000410000 */
[----:B------:R2:W3:Y:S02]  /*ea70*/  F2F.F64.F32 R2, R0 ;  /* 0x0000000000027310 */ /* 0x0004e40000201800 */
[----:B--23--:R-:W-:Y:S05]  /*ea80*/  BRA `(.L_x_2125) ;  /* 0x0000000800e87947 */ /* 0x00cfea0003800000 */
.L_x_2128:
        /* <DEDUP_REMOVED lines=10> */
.L_x_2131:
[----:B------:R-:W2:Y:S02]  /*eb30*/  LDG.E.U16 R4, desc[UR36][R4.64] ;  /* 0x0000002404047981 */ /* 0x000ea4000c1e1500 */
[----:B--2---:R-:W-:-:S05]  /*eb40*/  HADD2.F32 R0, -RZ, R4.H0_H0 ;  /* 0x20000004ff007230 */ /* 0x004fca0000004100 */
[----:B------:R-:W-:-:S04]  /*eb50*/  FMUL.FTZ R0, R0, 1 ;  /* 0x3f80000000007820 */ /* 0x000fc80000410000 */
[----:B------:R2:W3:Y:S02]  /*eb60*/  F2F.F64.F32 R2, R0 ;  /* 0x0000000000027310 */ /* 0x0004e40000201800 */
[----:B--23--:R-:W-:Y:S05]  /*eb70*/  BRA `(.L_x_2125) ;  /* 0x0000000800ac7947 */ /* 0x00cfea0003800000 */
.L_x_2130:
[----:B------:R2:W5:Y:S01]  /*eb80*/  LDG.E.64 R2, desc[UR36][R4.64] ;  /* 0x0000002404027981 */ /* 0x000562000c1e1b00 */
[----:B------:R-:W-:Y:S05]  /*eb90*/  BRA `(.L_x_2125) ;  /* 0x0000000800a47947 */ /* 0x000fea0003800000 */
.L_x_2120:
        /* <DEDUP_REMOVED lines=13> */
.L_x_2134:
[----:B------:R1:W5:Y:S01]  /*ec70*/  LDG.E.64 R2, desc[UR36][R4.64] ;  /* 0x0000002404027981 */ /* 0x000362000c1e1b00 */
[----:B------:R-:W-:Y:S05]  /*ec80*/  BRA `(.L_x_2125) ;  /* 0x0000000800687947 */ /* 0x000fea0003800000 */
.L_x_2133:
[----:B------:R-:W-:-:S09]  /*ec90*/  UISETP.NE.AND UP0, UPT, UR4, 0xf, UPT ;  /* 0x0000000f0400788c */ /* 0x000fd2000bf05270 */
[----:B------:R-:W-:Y:S05]  /*eca0*/  BRA.U !UP0, `(.L_x_2135) ;  /* 0x00000001089c7547 */ /* 0x000fea000b800000 */
[----:B------:R-:W-:-:S09]  /*ecb0*/  UISETP.NE.AND UP0, UPT, UR4, 0x17, UPT ;  /* 0x000000170400788c */ /* 0x000fd2000bf05270 */
[----:B------:R-:W-:Y:S05]  /*ecc0*/  BRA.U !UP0, `(.L_x_2136) ;  /* 0x00000001085c7547 */ /* 0x000fea000b800000 */
[----:B------:R-:W-:-:S09]  /*ecd0*/  UISETP.NE.AND UP0, UPT, UR4, 0x18, UPT ;  /* 0x000000180400788c */ /* 0x000fd2000bf05270 */
[----:B------:R-:W-:Y:S05]  /*ece0*/  BRA.U UP0, `(.L_x_2124) ;  /* 0x0000000500f47547 */ /* 0x000fea000b800000 */
[----:B------:R-:W2:Y:S01]  /*ecf0*/  LDG.E.U8 R0, desc[UR36][R4.64] ;  /* 0x0000002404007981 */ /* 0x000ea2000c1e1100 */
[----:B------:R-:W-:Y:S02]  /*ed00*/  HFMA2 R6, -RZ, RZ, 0, 1.847743988037109375e-06 ;  /* 0x0000001fff067431 */ /* 0x000fe400000001ff */
        /* <DEDUP_REMOVED lines=19> */
.L_x_2136:
        /* <DEDUP_REMOVED lines=12> */
[----:B------:R1:W2:Y:S02]  /*ef00*/  F2F.F64.F32 R2, R0 ;  /* 0x0000000000027310 */ /* 0x0002a40000201800 */
[----:B-12---:R-:W-:Y:S05]  /*ef10*/  BRA `(.L_x_2125) ;  /* 0x0000000400c47947 */ /* 0x006fea0003800000 */
.L_x_2135:
[----:B------:R-:W2:Y:S02]  /*ef20*/  LDG.E.U16 R0, desc[UR36][R4.64] ;  /* 0x0000002404007981 */ /* 0x000ea4000c1e1500 */
[----:B--2---:R-:W-:-:S05]  /*ef30*/  SHF.L.U32 R0, R0, 0x10, RZ ;  /* 0x0000001000007819 */ /* 0x004fca00000006ff */
[----:B------:R-:W-:-:S04]  /*ef40*/  FMUL.FTZ R0, R0, 1 ;  /* 0x3f80000000007820 */ /* 0x000fc80000410000 */
[----:B------:R1:W2:Y:S02]  /*ef50*/  F2F.F64.F32 R2, R0 ;  /* 0x0000000000027310 */ /* 0x0002a40000201800 */
[----:B-12---:R-:W-:Y:S05]  /*ef60*/  BRA `(.L_x_2125) ;  /* 0x0000000400b07947 */ /* 0x006fea0003800000 */
.L_x_2132:
        /* <DEDUP_REMOVED lines=11> */
.L_x_2139:
        /* <DEDUP_REMOVED lines=21> */
.L_x_2141:
[----:B------:R-:W-:Y:S05]  /*f170*/  BSYNC.RECONVERGENT B0 ;  /* 0x0000000000007941 */ /* 0x000fea0003800200 */
.L_x_2140:
[----:B------:R-:W-:Y:S01]  /*f180*/  IMAD.SHL.U32 R0, R0, 0x100000, RZ ;  /* 0x0010000000007824 */ /* 0x000fe200078e00ff */
[----:B------:R-:W-:-:S04]  /*f190*/  LEA R2, R2, 0x3b800000, 0x17 ;  /* 0x3b80000002027811 */ /* 0x000fc800078eb8ff */
[----:B------:R-:W-:-:S05]  /*f1a0*/  LOP3.LUT R0, R2, R0, R7, 0xfe, !PT ;  /* 0x0000000002007212 */ /* 0x000fca00078efe07 */
[----:B------:R-:W-:-:S04]  /*f1b0*/  FMUL.FTZ R0, R0, 1 ;  /* 0x3f80000000007820 */ /* 0x000fc80000410000 */
[----:B------:R1:W2:Y:S02]  /*f1c0*/  F2F.F64.F32 R2, R0 ;  /* 0x0000000000027310 */ /* 0x0002a40000201800 */
[----:B-12---:R-:W-:Y:S05]  /*f1d0*/  BRA `(.L_x_2125) ;  /* 0x0000000400147947 */ /* 0x006fea0003800000 */
.L_x_2138:
        /* <DEDUP_REMOVED lines=21> */
.L_x_2143:
[----:B------:R-:W-:Y:S05]  /*f330*/  BSYNC.RECONVERGENT B0 ;  /* 0x0000000000007941 */ /* 0x000fea0003800200 */
.L_x_2142:
[----:B------:R-:W-:Y:S02]  /*f340*/  SHF.L.U32 R0, R0, 0x15, RZ ;  /* 0x0000001500007819 */ /* 0x000fe400000006ff */
[----:B------:R-:W-:-:S04]  /*f350*/  LEA R2, R2, 0x37800000, 0x17 ;  /* 0x3780000002027811 */ /* 0x000fc800078eb8ff */
[----:B------:R-:W-:-:S05]  /*f360*/  LOP3.LUT R0, R2, R0, R7, 0xfe, !PT ;  /* 0x0000000002007212 */ /* 0x000fca00078efe07 */
[----:B------:R-:W-:-:S04]  /*f370*/  FMUL.FTZ R0, R0, 1 ;  /* 0x3f80000000007820 */ /* 0x000fc80000410000 */
[----:B------:R1:W2:Y:S02]  /*f380*/  F2F.F64.F32 R2, R0 ;  /* 0x0000000000027310 */ /* 0x0002a40000201800 */
[----:B-12---:R-:W-:Y:S05]  /*f390*/  BRA `(.L_x_2125) ;  /* 0x0000000000a47947 */ /* 0x006fea0003800000 */
.L_x_2137:
[----:B------:R-:W-:-:S09]  /*f3a0*/  UISETP.NE.AND UP0, UPT, UR4, 0x1c, UPT ;  /* 0x0000001c0400788c */ /* 0x000fd2000bf05270 */
[----:B------:R-:W-:Y:S05]  /*f3b0*/  BRA.U !UP0, `(.L_x_2144) ;  /* 0x0000000108947547 */ /* 0x000fea000b800000 */
[----:B------:R-:W-:-:S09]  /*f3c0*/  UISETP.NE.AND UP0, UPT, UR4, 0x1d, UPT ;  /* 0x0000001d0400788c */ /* 0x000fd2000bf05270 */
[----:B------:R-:W-:Y:S05]  /*f3d0*/  BRA.U !UP0, `(.L_x_2145) ;  /* 0x0000000108807547 */ /* 0x000fea000b800000 */
[----:B------:R-:W-:-:S09]  /*f3e0*/  UISETP.NE.AND UP0, UPT, UR4, 0x2c, UPT ;  /* 0x0000002c0400788c */ /* 0x000fd2000bf05270 */
[----:B------:R-:W-:Y:S05]  /*f3f0*/  BRA.U UP0, `(.L_x_2124) ;  /* 0x0000000100307547 */ /* 0x000fea000b800000 */
[----:B------:R-:W2:Y:S01]  /*f400*/  LDG.E.U8 R0, desc[UR36][R4.64] ;  /* 0x0000002404007981 */ /* 0x000ea2000c1e1100 */
[----:B------:R-:W-:Y:S02]  /*f410*/  HFMA2 R3, -RZ, RZ, 0.5, 0 ;  /* 0x38000000ff037431 */ /* 0x000fe400000001ff */
        /* <DEDUP_REMOVED lines=8> */
[----:B------:R0:W1:Y:S02]  /*f4a0*/  @P0 F2F.F64.F32 R2, R0 ;  /* 0x0000000000020310 */ /* 0x0000640000201800 */
[----:B01----:R-:W-:Y:S05]  /*f4b0*/  BRA `(.L_x_2125) ;  /* 0x00000000005c7947 */ /* 0x003fea0003800000 */
.L_x_2124:
[----:B------:R-:W-:Y:S01]  /*f4c0*/  MOV R0, 0x0 ;  /* 0x0000000000007802 */ /* 0x000fe20000000f00 */
[----:B------:R-:W0:Y:S01]  /*f4d0*/  LDCU.64 UR4, c[0x4][0x158] ;  /* 0x01002b00ff0477ac */ /* 0x000e220008000a00 */
[----:B------:R-:W-:Y:S02]  /*f4e0*/  HFMA2 R8, -RZ, RZ, 0, 4.64916229248046875e-06 ;  /* 0x0000004eff087431 */ /* 0x000fe400000001ff */
        /* <DEDUP_REMOVED lines=13> */
.L_x_2146:
[----:B------:R-:W-:Y:S01]  /*f5c0*/  CS2R R2, SRZ ;  /* 0x0000000000027805 */ /* 0x000fe2000001ff00 */
[----:B------:R-:W-:Y:S06]  /*f5d0*/  BRA `(.L_x_2125) ;  /* 0x0000000000147947 */ /* 0x000fec0003800000 */
.L_x_2145:
[----:B------:R-:W2:Y:S02]  /*f5e0*/  LDG.E.64 R2, desc[UR36][R4.64] ;  /* 0x0000002404027981 */ /* 0x000ea4000c1e1b00 */
[----:B--2---:R-:W0:Y:S02]  /*f5f0*/  I2F.F64.U64 R2, R2 ;  /* 0x0000000200027312 */ /* 0x004e240000301800 */
[----:B0-----:R-:W-:Y:S05]  /*f600*/  BRA `(.L_x_2125) ;  /* 0x0000000000087947 */ /* 0x001fea0003800000 */
.L_x_2144:
[----:B------:R-:W2:Y:S02]  /*f610*/  LDG.E R2, desc[UR36][R4.64] ;  /* 0x0000002404027981 */ /* 0x000ea4000c1e1900 */
[----:B--2---:R-:W0:Y:S02]  /*f620*/  I2F.F64.U32 R2, R2 ;  /* 0x0000000200027312 */ /* 0x004e240000201800 */
.L_x_2125:
[----:B------:R-:W-:Y:S05]  /*f630*/  BSYNC.RECONVERGENT B6 ;  /* 0x0000000000067941 */ /* 0x000fea0003800200 */
.L_x_2119:
[----:B0----5:R-:W-:Y:S01]  /*f640*/  FSETP.GEU.FTZ.AND P0, PT, |R3|, 1.7687499523162841797, PT ;  /* 0x3fe266660300780b */ /* 0x021fe20003f1e200 */
[----:B------:R-:W-:-:S12]  /*f650*/  BSSY.RECONVERGENT B0, `(.L_x_2147) ;  /* 0x000010d000007945 */ /* 0x000fd80003800200 */
[----:B------:R-:W-:Y:S05]  /*f660*/  @!P0 BRA `(.L_x_2148) ;  /* 0x0000000800a88947 */ /* 0x000fea0003800000 */
[----:B-12---:R-:W-:Y:S02]  /*f670*/  HFMA2 R5, -RZ, RZ, 1.96875, 0 ;  /* 0x3fe00000ff057431 */ /* 0x006fe400000001ff */
[----:B------:R-:W-:Y:S01]  /*f680*/  IMAD.MOV.U32 R4, RZ, RZ, 0x0 ;  /* 0x00000000ff047424 */ /* 0x000fe200078e00ff */
[----:B------:R-:W-:Y:S01]  /*f690*/  MOV R7, 0x3fb3823b ;  /* 0x3fb3823b00077802 */ /* 0x000fe20000000f00 */
[----:B------:R-:W-:Y:S01]  /*f6a0*/  IMAD.MOV.U32 R6, RZ, RZ, 0x180754af ;  /* 0x180754afff067424 */ /* 0x000fe200078e00ff */
[----:B------:R-:W-:Y:S01]  /*f6b0*/  UMOV UR4, 0xdc1895e9 ;  /* 0xdc1895e900047882 */ /* 0x000fe20000000000 */
        /* <DEDUP_REMOVED lines=165> */
.L_x_2148:
[----:B------:R-:W-:Y:S01]  /*10110*/  MOV R6, 0x180754af ;  /* 0x180754af00067802 */ /* 0x000fe20000000f00 */
[----:B------:R-:W-:Y:S01]  /*10120*/  IMAD.MOV.U32 R7, RZ, RZ, 0x3fb3823b ;  /* 0x3fb3823bff077424 */ /* 0x000fe200078e00ff */
        /* <DEDUP_REMOVED lines=95> */
.L_x_2149:
[----:B------:R-:W-:Y:S05]  /*10720*/  BSYNC.RECONVERGENT B0 ;  /* 0x0000000000007941 */ /* 0x000fea0003800200 */
.L_x_2147:
[----:B------:R-:W-:-:S04]  /*10730*/  UPRMT UR4, UR42, 0x9910, URZ ;  /* 0x000099102a047896 */ /* 0x000fc800080000ff */
[----:B------:R-:W-:-:S09]  /*10740*/  UISETP.GT.AND UP0, UPT, UR4, 0x9, UPT ;  /* 0x000000090400788c */ /* 0x000fd2000bf04270 */
        /* <DEDUP_REMOVED lines=9> */
[----:B-1----:R-:W1:Y:S02]  /*107e0*/  F2I.F64.TRUNC R5, R4 ;  /* 0x0000000400057311 */ /* 0x002e64000030d100 */
[----:B-1----:R-:W-:Y:S01]  /*107f0*/  STG.E.U8 desc[UR36][R16.64], R5 ;  /* 0x0000000510007986 */ /* 0x002fe2000c101124 */
[----:B------:R-:W-:Y:S05]  /*10800*/  EXIT ;  /* 0x000000000000794d */ /* 0x000fea0003800000 */
.L_x_2153:
[----:B-1----:R-:W0:Y:S02]  /*10810*/  F2I.S64.F64.TRUNC R4, R4 ;  /* 0x0000000400047311 */ /* 0x002e24000030d900 */
[----:B0-----:R-:W-:-:S05]  /*10820*/  MOV R3, R4 ;  /* 0x0000000400037202 */ /* 0x001fca0000000f00 */
[----:B------:R-:W-:Y:S01]  /*10830*/  STG.E.U8 desc[UR36][R16.64], R3 ;  /* 0x0000000310007986 */ /* 0x000fe2000c101124 */
[----:B------:R-:W-:Y:S05]  /*10840*/  EXIT ;  /* 0x000000000000794d */ /* 0x000fea0003800000 */
.L_x_2152:
[----:B------:R-:W-:-:S09]  /*10850*/  UISETP.NE.AND UP0, UPT, UR4, 0x2, UPT ;  /* 0x000000020400788c */ /* 0x000fd2000bf05270 */
[----:B------:R-:W-:Y:S05]  /*10860*/  BRA.U !UP0, `(.L_x_2155) ;  /* 0x0000000108287547 */ /* 0x000fea000b800000 */
[----:B------:R-:W-:-:S09]  /*10870*/  UISETP.NE.AND UP0, UPT, UR4, 0x3, UPT ;  /* 0x000000030400788c */ /* 0x000fd2000bf05270 */
[----:B------:R-:W-:Y:S05]  /*10880*/  BRA.U !UP0, `(.L_x_2156) ;  /* 0x0000000108147547 */ /* 0x000fea000b800000 */
[----:B------:R-:W-:-:S09]  /*10890*/  UISETP.NE.AND UP0, UPT, UR4, 0x4, UPT ;  /* 0x000000040400788c */ /* 0x000fd2000bf05270 */
[----:B------:R-:W-:Y:S05]  /*108a0*/  BRA.U UP0, `(.L_x_2154) ;  /* 0x0000000d00247547 */ /* 0x000fea000b800000 */
[----:B-1----:R-:W1:Y:S02]  /*108b0*/  F2I.S64.F64.TRUNC R4, R4 ;  /* 0x0000000400047311 */ /* 0x002e64000030d900 */
[----:B-1----:R-:W-:Y:S01]  /*108c0*/  STG.E.64 desc[UR36][R16.64], R4 ;  /* 0x0000000410007986 */ /* 0x002fe2000c101b24 */
[----:B------:R-:W-:Y:S05]  /*108d0*/  EXIT ;  /* 0x000000000000794d */ /* 0x000fea0003800000 */
.L_x_2156:
[----:B-1----:R-:W1:Y:S02]  /*108e0*/  F2I.F64.TRUNC R5, R4 ;  /* 0x0000000400057311 */ /* 0x002e64000030d100 */
[----:B-1----:R-:W-:Y:S01]  /*108f0*/  STG.E desc[UR36][R16.64], R5 ;  /* 0x0000000510007986 */ /* 0x002fe2000c101924 */
[----:B------:R-:W-:Y:S05]  /*10900*/  EXIT ;  /* 0x000000000000794d */ /* 0x000fea0003800000 */
.L_x_2155:
[----:B-1----:R-:W1:Y:S02]  /*10910*/  F2I.F64.TRUNC R5, R4 ;  /* 0x0000000400057311 */ /* 0x002e64000030d100 */
[----:B-1----:R-:W-:Y:S01]  /*10920*/  STG.E.U16 desc[UR36][R16.64], R5 ;  /* 0x0000000510007986 */ /* 0x002fe2000c101524 */
[----:B------:R-:W-:Y:S05]  /*10930*/  EXIT ;  /* 0x000000000000794d */ /* 0x000fea0003800000 */
.L_x_2151:
        /* <DEDUP_REMOVED lines=8> */
[----:B01----:R-:W0:-:S15]  /*109c0*/  F2F.F32.F64 R3, R4 ;  /* 0x0000000400037310 */ /* 0x003e1e0000301000 */
[----:B------:R-:W-:-:S15]  /*109d0*/  NOP ;  /* 0x0000000000007918 */ /* 0x000fde0000000000 */
[----:B------:R-:W-:-:S15]  /*109e0*/  NOP ;  /* 0x0000000000007918 */ /* 0x000fde0000000000 */
[----:B------:R-:W-:-:S15]  /*109f0*/  NOP ;  /* 0x0000000000007918 */ /* 0x000fde0000000000 */
[----:B------:R-:W-:-:S04]  /*10a00*/  NOP ;  /* 0x0000000000007918 */ /* 0x000fc80000000000 */
[----:B------:R-:W0:Y:S02]  /*10a10*/  DSETP.GEU.AND P0, PT, |R4|, UR4, PT ;  /* 0x0000000404007e2a */ /* 0x000e24000bf0e200 */
[----:B0-----:R-:W-:-:S05]  /*10a20*/  @!P0 FMUL R3, R3, 1.175494350822287508e-38 ;  /* 0x0080000003038820 */ /* 0x001fca0000400000 */
[----:B------:R-:W-:Y:S01]  /*10a30*/  STG.E desc[UR36][R16.64], R3 ;  /* 0x0000000310007986 */ /* 0x000fe2000c101924 */
[----:B------:R-:W-:Y:S05]  /*10a40*/  EXIT ;  /* 0x000000000000794d */ /* 0x000fea0003800000 */
.L_x_2158:
[----:B------:R-:W-:Y:S01]  /*10a50*/  UMOV UR4, 0xf0000000 ;  /* 0xf000000000047882 */ /* 0x000fe20000000000 */
[----:B------:R-:W-:Y:S01]  /*10a60*/  UMOV UR5, 0x380fffff ;  /* 0x380fffff00057882 */ /* 0x000fe20000000000 */
[----:B-1----:R-:W1:-:S15]  /*10a70*/  F2F.F32.F64 R0, R4 ;  /* 0x0000000400007310 */ /* 0x002e5e0000301000 */
[----:B------:R-:W-:-:S15]  /*10a80*/  NOP ;  /* 0x0000000000007918 */ /* 0x000fde0000000000 */
[----:B------:R-:W-:-:S15]  /*10a90*/  NOP ;  /* 0x0000000000007918 */ /* 0x000fde0000000000 */
[----:B------:R-:W-:-:S15]  /*10aa0*/  NOP ;  /* 0x0000000000007918 */ /* 0x000fde0000000000 */
[----:B------:R-:W-:-:S04]  /*10ab0*/  NOP ;  /* 0x0000000000007918 */ /* 0x000fc80000000000 */
[----:B------:R-:W1:Y:S02]  /*10ac0*/  DSETP.GEU.AND P0, PT, |R4|, UR4, PT ;  /* 0x0000000404007e2a */ /* 0x000e64000bf0e200 */
[----:B-1----:R-:W-:-:S05]  /*10ad0*/  @!P0 FMUL R0, R0, 1.175494350822287508e-38 ;  /* 0x0080000000008820 */ /* 0x002fca0000400000 */
[----:B------:R-:W-:-:S05]  /*10ae0*/  F2FP.F16.F32.PACK_AB R0, RZ, R0 ;  /* 0x00000000ff00723e */ /* 0x000fca00000000ff */
[----:B------:R-:W-:Y:S01]  /*10af0*/  STG.E.U16 desc[UR36][R16.64], R0 ;  /* 0x0000000010007986 */ /* 0x000fe2000c101524 */
[----:B------:R-:W-:Y:S05]  /*10b00*/  EXIT ;  /* 0x000000000000794d */ /* 0x000fea0003800000 */
.L_x_2157:
        /* <DEDUP_REMOVED lines=13> */
[----:B------:R-:W0:Y:S01]  /*10be0*/  DSETP.GEU.AND P0, PT, |R4|, UR4, PT ;  /* 0x0000000404007e2a */ /* 0x000e22000bf0e200 */
[----:B------:R-:W-:Y:S02]  /*10bf0*/  IMAD.MOV.U32 R3, RZ, RZ, RZ ;  /* 0x000000ffff037224 */ /* 0x000fe400078e00ff */
[----:B0-----:R-:W-:-:S05]  /*10c00*/  @!P0 FMUL R2, R2, 1.175494350822287508e-38 ;  /* 0x0080000002028820 */ /* 0x001fca0000400000 */
[----:B------:R-:W-:Y:S01]  /*10c10*/  STG.E.64 desc[UR36][R16.64], R2 ;  /* 0x0000000210007986 */ /* 0x000fe2000c101b24 */
[----:B------:R-:W-:Y:S05]  /*10c20*/  EXIT ;  /* 0x000000000000794d */ /* 0x000fea0003800000 */
.L_x_2160:
        /* <DEDUP_REMOVED lines=9> */
[----:B0-----:R-:W-:-:S04]  /*10cc0*/  F2FP.F16.F32.PACK_AB R3, RZ, R0 ;  /* 0x00000000ff03723e */ /* 0x001fc800000000ff */
[----:B------:R-:W-:-:S05]  /*10cd0*/  PRMT R3, R3, 0x5410, RZ ;  /* 0x0000541003037816 */ /* 0x000fca00000000ff */
[----:B------:R-:W-:Y:S01]  /*10ce0*/  STG.E desc[UR36][R16.64], R3 ;  /* 0x0000000310007986 */ /* 0x000fe2000c101924 */
[----:B------:R-:W-:Y:S05]  /*10cf0*/  EXIT ;  /* 0x000000000000794d */ /* 0x000fea0003800000 */
.L_x_2159:
[----:B-1----:R-:W-:Y:S01]  /*10d00*/  STG.E.64 desc[UR36][R16.64], R4 ;  /* 0x0000000410007986 */ /* 0x002fe2000c101b24 */
[----:B------:R-:W-:Y:S05]  /*10d10*/  EXIT ;  /* 0x000000000000794d */ /* 0x000fea0003800000 */
.L_x_2150:
        /* <DEDUP_REMOVED lines=10> */
[----:B-1----:R-:W1:Y:S02]  /*10dc0*/  F2I.U32.F64.TRUNC R5, R4 ;  /* 0x0000000400057311 */ /* 0x002e64000030d000 */
[----:B-1----:R-:W-:Y:S01]  /*10dd0*/  STG.E.U16 desc[UR36][R16.64], R5 ;  /* 0x0000000510007986 */ /* 0x002fe2000c101524 */
[----:B------:R-:W-:Y:S05]  /*10de0*/  EXIT ;  /* 0x000000000000794d */ /* 0x000fea0003800000 */
.L_x_2164:
        /* <DEDUP_REMOVED lines=25> */
.L_x_2167:
[----:B------:R-:W-:-:S04]  /*10f80*/  SHF.R.U32.HI R3, RZ, 0x18, R3 ;  /* 0x00000018ff037819 */ /* 0x000fc80000011603 */
[----:B------:R-:W-:-:S04]  /*10f90*/  LOP3.LUT R0, R0, 0x80, R3, 0xf8, !PT ;  /* 0x0000008000007812 */ /* 0x000fc800078ef803 */
[----:B------:R-:W-:-:S07]  /*10fa0*/  PRMT R8, R0, 0x7610, R8 ;  /* 0x0000761000087816 */ /* 0x000fce0000000008 */
.L_x_2166:
[----:B------:R-:W-:Y:S05]  /*10fb0*/  BSYNC.RECONVERGENT B0 ;  /* 0x0000000000007941 */ /* 0x000fea0003800200 */
.L_x_2165:
[----:B------:R-:W-:Y:S01]  /*10fc0*/  STG.E.U8 desc[UR36][R16.64], R8 ;  /* 0x0000000810007986 */ /* 0x000fe2000c101124 */
[----:B------:R-:W-:Y:S05]  /*10fd0*/  EXIT ;  /* 0x000000000000794d */ /* 0x000fea0003800000 */
.L_x_2163:
        /* <DEDUP_REMOVED lines=25> */
.L_x_2170:
[----:B------:R-:W-:-:S04]  /*11170*/  SHF.R.U32.HI R3, RZ, 0x18, R3 ;  /* 0x00000018ff037819 */ /* 0x000fc80000011603 */
[----:B------:R-:W-:-:S04]  /*11180*/  LOP3.LUT R0, R0, 0x80, R3, 0xf8, !PT ;  /* 0x0000008000007812 */ /* 0x000fc800078ef803 */
[----:B------:R-:W-:-:S07]  /*11190*/  PRMT R8, R0, 0x7610, R8 ;  /* 0x0000761000087816 */ /* 0x000fce0000000008 */
.L_x_2169:
[----:B------:R-:W-:Y:S05]  /*111a0*/  BSYNC.RECONVERGENT B0 ;  /* 0x0000000000007941 */ /* 0x000fea0003800200 */
.L_x_2168:
[----:B------:R-:W-:Y:S01]  /*111b0*/  STG.E.U8 desc[UR36][R16.64], R8 ;  /* 0x0000000810007986 */ /* 0x000fe2000c101124 */
[----:B------:R-:W-:Y:S05]  /*111c0*/  EXIT ;  /* 0x000000000000794d */ /* 0x000fea0003800000 */
.L_x_2162:
        /* <DEDUP_REMOVED lines=15> */
[----:B0-----:R-:W-:-:S04]  /*112c0*/  SHF.R.U32.HI R2, RZ, 0x17, R6 ;  /* 0x00000017ff027819 */ /* 0x001fc80000011606 */
        /* <DEDUP_REMOVED lines=14> */
.L_x_2172:
[----:B-1----:R-:W1:Y:S02]  /*113b0*/  F2I.U64.F64.TRUNC R4, R4 ;  /* 0x0000000400047311 */ /* 0x002e64000030d800 */
[----:B-1----:R-:W-:Y:S01]  /*113c0*/  STG.E.64 desc[UR36][R16.64], R4 ;  /* 0x0000000410007986 */ /* 0x002fe2000c101b24 */
[----:B------:R-:W-:Y:S05]  /*113d0*/  EXIT ;  /* 0x000000000000794d */ /* 0x000fea0003800000 */
.L_x_2171:
[----:B-1----:R-:W1:Y:S02]  /*113e0*/  F2I.U32.F64.TRUNC R5, R4 ;  /* 0x0000000400057311 */ /* 0x002e64000030d000 */
[----:B-1----:R-:W-:Y:S01]  /*113f0*/  STG.E desc[UR36][R16.64], R5 ;  /* 0x0000000510007986 */ /* 0x002fe2000c101924 */
[----:B------:R-:W-:Y:S05]  /*11400*/  EXIT ;  /* 0x000000000000794d */ /* 0x000fea0003800000 */
.L_x_2161:
        /* <DEDUP_REMOVED lines=8> */
[----:B------:R-:W-:Y:S01]  /*11490*/  STG.E.U8 desc[UR36][R16.64], R3 ;  /* 0x0000000310007986 */ /* 0x000fe2000c101124 */
[----:B------:R-:W-:Y:S05]  /*114a0*/  EXIT ;  /* 0x000000000000794d */ /* 0x000fea0003800000 */
.L_x_2174:
[----:B------:R-:W-:-:S05]  /*114b0*/  CS2R R6, SRZ ;  /* 0x0000000000067805 */ /* 0x000fca000001ff00 */
[----:B-1----:R-:W-:Y:S01]  /*114c0*/  STG.E.128 desc[UR36][R16.64], R4 ;  /* 0x0000000410007986 */ /* 0x002fe2000c101d24 */
[----:B------:R-:W-:Y:S05]  /*114d0*/  EXIT ;  /* 0x000000000000794d */ /* 0x000fea0003800000 */
.L_x_2173:
[----:B------:R-:W-:-:S09]  /*114e0*/  UISETP.NE.AND UP0, UPT, UR4, 0xf, UPT ;  /* 0x0000000f0400788c */ /* 0x000fd2000bf05270 */
[----:B------:R-:W-:Y:S05]  /*114f0*/  BRA.U !UP0, `(.L_x_2175) ;  /* 0x0000000508287547 */ /* 0x000fea000b800000 */
[----:B------:R-:W-:-:S09]  /*11500*/  UISETP.NE.AND UP0, UPT, UR4, 0x17, UPT ;  /* 0x000000170400788c */ /* 0x000fd2000bf05270 */
[----:B------:R-:W-:Y:S05]  /*11510*/  BRA.U !UP0, `(.L_x_2176) ;  /* 0x0000000108b07547 */ /* 0x000fea000b800000 */
[----:B------:R-:W-:-:S09]  /*11520*/  UISETP.NE.AND UP0, UPT, UR4, 0x18, UPT ;  /* 0x000000180400788c */ /* 0x000fd2000bf05270 */
[----:B------:R-:W-:Y:S05]  /*11530*/  BRA.U !UP0, `(.L_x_2177) ;  /* 0x0000000108447547 */ /* 0x000fea000b800000 */
.L_x_2154:
[----:B------:R-:W-:Y:S01]  /*11540*/  MOV R0, 0x0 ;  /* 0x0000000000007802 */ /* 0x000fe20000000f00 */
[----:B------:R-:W1:Y:S01]  /*11550*/  LDCU.64 UR4, c[0x4][0x158] ;  /* 0x01002b00ff0477ac */ /* 0x000e620008000a00 */
[----:B------:R-:W-:Y:S02]  /*11560*/  HFMA2 R8, -RZ, RZ, 0, 6.020069122314453125e-06 ;  /* 0x00000065ff087431 */ /* 0x000fe400000001ff */
[----:B------:R-:W-:Y:S01]  /*11570*/  IMAD.MOV.U32 R12, RZ, RZ, 0x1 ;  /* 0x00000001ff0c7424 */ /* 0x000fe200078e00ff */
[----:B0-----:R0:W2:Y:S01]  /*11580*/  LDC.64 R2, c[0x4][R0] ;  /* 0x0100000000027b82 */ /* 0x0010a20000000a00 */
        /* <DEDUP_REMOVED lines=11> */
.L_x_2178:
[----:B------:R-:W-:Y:S05]  /*11640*/  EXIT ;  /* 0x000000000000794d */ /* 0x000fea0003800000 */
.L_x_2177:
[----:B------:R-:W-:Y:S01]  /*11650*/  UMOV UR4, 0xf0000000 ;  /* 0xf000000000047882 */ /* 0x000fe20000000000 */
[----:B------:R-:W-:Y:S01]  /*11660*/  UMOV UR5, 0x380fffff ;  /* 0x380fffff00057882 */ /* 0x000fe20000000000 */
[----:B-1----:R-:W1:-:S15]  /*11670*/  F2F.F32.F64 R7, R4 ;  /* 0x0000000400077310 */ /* 0x002e5e0000301000 */
[----:B------:R-:W-:-:S15]  /*11680*/  NOP ;  /* 0x0000000000007918 */ /* 0x000fde0000000000 */
[----:B------:R-:W-:-:S15]  /*11690*/  NOP ;  /* 0x0000000000007918 */ /* 0x000fde0000000000 */
[----:B------:R-:W-:-:S15]  /*116a0*/  NOP ;  /* 0x0000000000007918 */ /* 0x000fde0000000000 */
[----:B------:R-:W-:-:S04]  /*116b0*/  NOP ;  /* 0x0000000000007918 */ /* 0x000fc80000000000 */
[----:B------:R-:W1:Y:S01]  /*116c0*/  DSETP.GEU.AND P0, PT, |R4|, UR4, PT ;  /* 0x0000000404007e2a */ /* 0x000e62000bf0e200 */
[----:B------:R-:W-:Y:S01]  /*116d0*/  BSSY.RECONVERGENT B0, `(.L_x_2179) ;  /* 0x000000d000007945 */ /* 0x000fe20003800200 */
[----:B-1----:R-:W-:Y:S01]  /*116e0*/  @!P0 FMUL R7, R7, 1.175494350822287508e-38 ;  /* 0x0080000007078820 */ /* 0x002fe20000400000 */
[----:B------:R-:W-:-:S04]  /*116f0*/  IMAD.MOV.U32 R0, RZ, RZ, 0x7f ;  /* 0x0000007fff007424 */ /* 0x000fc800078e00ff */
[----:B0-----:R-:W-:Y:S02]  /*11700*/  LOP3.LUT R2, R7, 0x7fffffff, RZ, 0xc0, !PT ;  /* 0x7fffffff07027812 */ /* 0x001fe400078ec0ff */
        /* <DEDUP_REMOVED lines=9> */
.L_x_2180:
[----:B------:R-:W-:Y:S05]  /*117a0*/  BSYNC.RECONVERGENT B0 ;  /* 0x0000000000007941 */ /* 0x000fea0003800200 */
.L_x_2179:
[----:B------:R-:W-:-:S05]  /*117b0*/  LOP3.LUT R3, R0, 0x80, R3, 0xf8, !PT ;  /* 0x0000008000037812 */ /* 0x000fca00078ef803 */
[----:B------:R-:W-:Y:S01]  /*117c0*/  STG.E.U8 desc[UR36][R16.64], R3 ;  /* 0x0000000310007986 */ /* 0x000fe2000c101124 */
[----:B------:R-:W-:Y:S05]  /*117d0*/  EXIT ;  /* 0x000000000000794d */ /* 0x000fea0003800000 */
.L_x_2176:
        /* <DEDUP_REMOVED lines=20> */
.L_x_2182:
[----:B------:R-:W-:Y:S02]  /*11920*/  ISETP.GT.U32.AND P0, PT, R2, 0x7f800000, PT ;  /* 0x7f8000000200780c */ /* 0x000fe40003f04070 */
[----:B------:R-:W-:-:S04]  /*11930*/  MOV R0, 0x7f ;  /* 0x0000007f00007802 */ /* 0x000fc80000000f00 */
[----:B------:R-:W-:-:S07]  /*11940*/  SEL R0, R0, 0x7c, P0 ;  /* 0x0000007c00007807 */ /* 0x000fce0000000000 */
.L_x_2183:
[----:B------:R-:W-:Y:S05]  /*11950*/  BSYNC.RECONVERGENT B0 ;  /* 0x0000000000007941 */ /* 0x000fea0003800200 */
.L_x_2181:
[----:B------:R-:W-:-:S04]  /*11960*/  SHF.R.U32.HI R3, RZ, 0x18, R3 ;  /* 0x00000018ff037819 */ /* 0x000fc80000011603 */
[----:B------:R-:W-:-:S05]  /*11970*/  LOP3.LUT R3, R0, 0x80, R3, 0xf8, !PT ;  /* 0x0000008000037812 */ /* 0x000fca00078ef803 */
[----:B------:R-:W-:Y:S01]  /*11980*/  STG.E.U8 desc[UR36][R16.64], R3 ;  /* 0x0000000310007986 */ /* 0x000fe2000c101124 */
[----:B------:R-:W-:Y:S05]  /*11990*/  EXIT ;  /* 0x000000000000794d */ /* 0x000fea0003800000 */
.L_x_2175:
        /* <DEDUP_REMOVED lines=9> */
[----:B------:R-:W-:-:S05]  /*11a30*/  F2FP.BF16.F32.PACK_AB R0, RZ, R0 ;  /* 0x00000000ff00723e */ /* 0x000fca00000010ff */
[----:B------:R-:W-:Y:S01]  /*11a40*/  STG.E.U16 desc[UR36][R16.64], R0 ;  /* 0x0000000010007986 */ /* 0x000fe2000c101524 */
[----:B------:R-:W-:Y:S05]  /*11a50*/  EXIT ;  /* 0x000000000000794d */ /* 0x000fea0003800000 */
.L_x_2184:
        /* <DEDUP_REMOVED lines=10> */
.L_x_14609:


//--------------------- .text._ZN2at6native27unrolled_elementwise_kernelIZZZNS0_16asin_kernel_cudaERNS_18TensorIteratorBaseEENKUlvE0_clEvENKUlvE_clEvEUldE_St5arrayIPcLm2EELi4E23TrivialOffsetCalculatorILi1EjESB_NS0_6memory12LoadWithCastILi1EEENSC_13StoreWithCastILi1EEEEEviT_T0_T2_T3_T4_T5_ --------------------------
	.section	.text._ZN2at6native27unrolled_elementwise_kernelIZZZNS0_16asin_kernel_cudaERNS_18TensorIteratorBaseEENKUlvE0_clEvENKUlvE_clEvEUldE_St5arrayIPcLm2EELi4E23TrivialOffsetCalculatorILi1EjESB_NS0_6memory12LoadWithCastILi1EEENSC_13StoreWithCastILi1EEEEEviT_T0_T2_T3_T4_T5_,"ax",@progbits
	.align	128
        .global         _ZN2at6native27unrolled_elementwise_kernelIZZZNS0_16asin_kernel_cudaERNS_18TensorIteratorBaseEENKUlvE0_clEvENKUlvE_clEvEUldE_St5arrayIPcLm2EELi4E23TrivialOffsetCalculatorILi1EjESB_NS0_6memory12LoadWithCastILi1EEENSC_13StoreWithCastILi1EEEEEviT_T0_T2_T3_T4_T5_
        .type           _ZN2at6native27unrolled_elementwise_kernelIZZZNS0_16asin_kernel_cudaERNS_18TensorIteratorBaseEENKUlvE0_clEvENKUlvE_clEvEUldE_St5arrayIPcLm2EELi4E23TrivialOffsetCalculatorILi1EjESB_NS0_6memory12LoadWithCastILi1EEENSC_13StoreWithCastILi1EEEEEviT_T0_T2_T3_T4_T5_,@function
        .size           _ZN2at6native27unrolled_elementwise_kernelIZZZNS0_16asin_kernel_cudaERNS_18TensorIteratorBaseEENKUlvE0_clEvENKUlvE_clEvEUldE_St5arrayIPcLm2EELi4E23TrivialOffsetCalculatorILi1EjESB_NS0_6memory12LoadWithCastILi1EEENSC_13StoreWithCastILi1EEEEEviT_T0_T2_T3_T4_T5_,(.L_x_14610 - _ZN2at6native27unrolled_elementwise_kernelIZZZNS0_16asin_kernel_cudaERNS_18TensorIteratorBaseEENKUlvE0_clEvENKUlvE_clEvEUldE_St5arrayIPcLm2EELi4E23TrivialOffsetCalculatorILi1EjESB_NS0_6memory12LoadWithCastILi1EEENSC_13StoreWithCastILi1EEEEEviT_T0_T2_T3_T4_T5_)
        .other          _ZN2at6native27unrolled_elementwise_kernelIZZZNS0_16asin_kernel_cudaERNS_18TensorIteratorBaseEENKUlvE0_clEvENKUlvE_clEvEUldE_St5arrayIPcLm2EELi4E23TrivialOffsetCalculatorILi1EjESB_NS0_6memory12LoadWithCastILi1EEENSC_13StoreWithCastILi1EEEEEviT_T0_T2_T3_T4_T5_,@"STO_CUDA_ENTRY STV_DEFAULT"
_ZN2at6native27unrolled_elementwise_kernelIZZZNS0_16asin_kernel_cudaERNS_18TensorIteratorBaseEENKUlvE0_clEvENKUlvE_clEvEUldE_St5arrayIPcLm2EELi4E23TrivialOffsetCalculatorILi1EjESB_NS0_6memory12LoadWithCastILi1EEENSC_13StoreWithCastILi1EEEEEviT_T0_T2_T3_T4_T5_:
.text._ZN2at6native27unrolled_elementwise_kernelIZZZNS0_16asin_kernel_cudaERNS_18TensorIteratorBaseEENKUlvE0_clEvENKUlvE_clEvEUldE_St5arrayIPcLm2EELi4E23TrivialOffsetCalculatorILi1EjESB_NS0_6memory12LoadWithCastILi1EEENSC_13StoreWithCastILi1EEEEEviT_T0_T2_T3_T4_T5_:
[----:B------:R-:W0:Y:S01]  /*0000*/  LDC R1, c[0x0][0x37c] ;  /* 0x0000df00ff017b82 */ /* 0x000e220000000800 */
[----:B------:R-:W1:Y:S07]  /*0010*/  S2R R18, SR_CTAID.X ;  /* 0x0000000000127919 */ /* 0x000e6e0000002500 */
[----:B------:R-:W1:Y:S01]  /*0020*/  LDC R19, c[0x0][0x380] ;  /* 0x0000e000ff137b82 */ /* 0x000e620000000800 */
[----:B------:R-:W2:Y:S01]  /*0030*/  LDCU.64 UR36, c[0x0][0x358] ;  /* 0x00006b00ff2477ac */ /* 0x000ea20008000a00 */
[----:B------:R-:W-:Y:S01]  /*0040*/  BSSY.RECONVERGENT B7, `(.L_x_2185) ;  /* 0x00000fa000077945 */ /* 0x000fe20003800200 */
[----:B------:R-:W3:Y:S01]  /*0050*/  S2R R2, SR_TID.X ;  /* 0x0000000000027919 */ /* 0x000ee20000002100 */
[----:B------:R-:W-:Y:S01]  /*0060*/  CS2R R26, SRZ ;  /* 0x00000000001a7805 */ /* 0x000fe2000001ff00 */
        /* <DEDUP_REMOVED lines=24> */
[----:B--2---:R0:W1:Y:S02]  /*01f0*/  I2F.F64.S16 R26, R2 ;  /* 0x00000002001a7312 */ /* 0x0040640000101c00 */
[----:B01----:R-:W-:Y:S05]  /*0200*/  BRA `(.L_x_2193) ;  /* 0x0000000c006c7947 */ /* 0x003fea0003800000 */
.L_x_2191:
[----:B------:R-:W2:Y:S02]  /*0210*/  LDG.E.U8 R2, desc[UR36][R2.64] ;  /* 0x0000002402027981 */ /* 0x000ea4000c1e1100 */
[----:B--2---:R0:W1:Y:S02]  /*0220*/  I2F.F64.U16 R26, R2 ;  /* 0x00000002001a7312 */ /* 0x0040640000101800 */
[----:B01----:R-:W-:Y:S05]  /*0230*/  BRA `(.L_x_2193) ;  /* 0x0000000c00607947 */ /* 0x003fea0003800000 */
.L_x_2190:
        /* <DEDUP_REMOVED lines=9> */
.L_x_2195:
[----:B------:R-:W2:Y:S02]  /*02d0*/  LDG.E R2, desc[UR36][R2.64] ;  /* 0x0000002402027981 */ /* 0x000ea4000c1e1900 */
[----:B--2---:R0:W1:Y:S02]  /*02e0*/  I2F.F64 R26, R2 ;  /* 0x00000002001a7312 */ /* 0x0040640000201c00 */
[----:B01----:R-:W-:Y:S05]  /*02f0*/  BRA `(.L_x_2193) ;  /* 0x0000000c00307947 */ /* 0x003fea0003800000 */
.L_x_2194:
[----:B------:R-:W2:Y:S02]  /*0300*/  LDG.E.U16 R2, desc[UR36][R2.64] ;  /* 0x0000002402027981 */ /* 0x000ea4000c1e1500 */
[----:B--2---:R0:W1:Y:S02]  /*0310*/  I2F.F64.S16 R26, R2 ;  /* 0x00000002001a7312 */ /* 0x0040640000101c00 */
[----:B01----:R-:W-:Y:S05]  /*0320*/  BRA `(.L_x_2193) ;  /* 0x0000000c00247947 */ /* 0x003fea0003800000 */
.L_x_2189:
        /* <DEDUP_REMOVED lines=10> */
.L_x_2197:
[----:B------:R-:W2:Y:S02]  /*03d0*/  LDG.E.U16 R0, desc[UR36][R2.64] ;  /* 0x0000002402007981 */ /* 0x000ea4000c1e1500 */
[----:B--2---:R-:W-:-:S05]  /*03e0*/  HADD2.F32 R0, -RZ, R0.H0_H0 ;  /* 0x20000000ff007230 */ /* 0x004fca0000004100 */
[----:B------:R-:W-:-:S04]  /*03f0*/  FMUL.FTZ R0, R0, 1 ;  /* 0x3f80000000007820 */ /* 0x000fc80000410000 */
[----:B------:R1:W2:Y:S02]  /*0400*/  F2F.F64.F32 R26, R0 ;  /* 0x00000000001a7310 */ /* 0x0002a40000201800 */
[----:B-12---:R-:W-:Y:S05]  /*0410*/  BRA `(.L_x_2193) ;  /* 0x0000000800e87947 */ /* 0x006fea0003800000 */
.L_x_2196:
        /* <DEDUP_REMOVED lines=10> */
.L_x_2199:
[----:B------:R-:W2:Y:S02]  /*04c0*/  LDG.E.U16 R2, desc[UR36][R2.64] ;  /* 0x0000002402027981 */ /* 0x000ea4000c1e1500 */
[----:B--2---:R-:W-:-:S05]  /*04d0*/  HADD2.F32 R0, -RZ, R2.H0_H0 ;  /* 0x20000002ff007230 */ /* 0x004fca0000004100 */
[----:B------:R-:W-:-:S04]  /*04e0*/  FMUL.FTZ R0, R0, 1 ;  /* 0x3f80000000007820 */ /* 0x000fc80000410000 */
[----:B------:R1:W2:Y:S02]  /*04f0*/  F2F.F64.F32 R26, R0 ;  /* 0x00000000001a7310 */ /* 0x0002a40000201800 */
[----:B-12---:R-:W-:Y:S05]  /*0500*/  BRA `(.L_x_2193) ;  /* 0x0000000800ac7947 */ /* 0x006fea0003800000 */
.L_x_2198:
[----:B------:R0:W5:Y:S01]  /*0510*/  LDG.E.64 R26, desc[UR36][R2.64] ;  /* 0x00000024021a7981 */ /* 0x000162000c1e1b00 */
[----:B------:R-:W-:Y:S05]  /*0520*/  BRA `(.L_x_2193) ;  /* 0x0000000800a47947 */ /* 0x000fea0003800000 */
.L_x_2188:
        /* <DEDUP_REMOVED lines=13> */
.L_x_2202:
[----:B------:R1:W5:Y:S01]  /*0600*/  LDG.E.64 R26, desc[UR36][R2.64] ;  /* 0x00000024021a7981 */ /* 0x000362000c1e1b00 */
[----:B------:R-:W-:Y:S05]  /*0610*/  BRA `(.L_x_2193) ;  /* 0x0000000800687947 */ /* 0x000fea0003800000 */
.L_x_2201:
        /* <DEDUP_REMOVED lines=23> */
[----:B------:R-:W-:-:S05]  /*0790*/  LOP3.LUT R5, R5, 0x80000000, R0, 0xf8, !PT ;  /* 0x8000000005057812 */ /* 0x000fca00078ef800 */
[----:B------:R-:W-:-:S04]  /*07a0*/  FMUL.FTZ R5, R5, 1 ;  /* 0x3f80000005057820 */ /* 0x000fc80000410000 */
[----:B------:R2:W3:Y:S02]  /*07b0*/  F2F.F64.F32 R26, R5 ;  /* 0x00000005001a7310 */ /* 0x0004e40000201800 */
[----:B--23--:R-:W-:Y:S05]  /*07c0*/  BRA `(.L_x_2193) ;  /* 0x0000000400fc7947 */ /* 0x00cfea0003800000 */
.L_x_2204:
        /* <DEDUP_REMOVED lines=12> */
[----:B------:R2:W3:Y:S02]  /*0890*/  F2F.F64.F32 R26, R0 ;  /* 0x00000000001a7310 */ /* 0x0004e40000201800 */
[----:B--23--:R-:W-:Y:S05]  /*08a0*/  BRA `(.L_x_2193) ;  /* 0x0000000400c47947 */ /* 0x00cfea0003800000 */
.L_x_2203:
[----:B------:R-:W2:Y:S02]  /*08b0*/  LDG.E.U16 R0, desc[UR36][R2.64] ;  /* 0x0000002402007981 */ /* 0x000ea4000c1e1500 */
[----:B--2---:R-:W-:-:S04]  /*08c0*/  IMAD.U32 R0, R0, 0x10000, RZ ;  /* 0x0001000000007824 */ /* 0x004fc800078e00ff */
[----:B------:R-:W-:-:S04]  /*08d0*/  FMUL.FTZ R0, R0, 1 ;  /* 0x3f80000000007820 */ /* 0x000fc80000410000 */
[----:B------:R2:W3:Y:S02]  /*08e0*/  F2F.F64.F32 R26, R0 ;  /* 0x00000000001a7310 */ /* 0x0004e40000201800 */
[----:B--23--:R-:W-:Y:S05]  /*08f0*/  BRA `(.L_x_2193) ;  /* 0x0000000400b07947 */ /* 0x00cfea0003800000 */
.L_x_2200:
        /* <DEDUP_REMOVED lines=9> */
[----:B--2---:R4:W0:Y:S02]  /*0990*/  I2F.F64.U16 R26, R2 ;  /* 0x00000002001a7312 */ /* 0x0048240000101800 */
[----:B0---4-:R-:W-:Y:S05]  /*09a0*/  BRA `(.L_x_2193) ;  /* 0x0000000400847947 */ /* 0x011fea0003800000 */
.L_x_2207:
        /* <DEDUP_REMOVED lines=21> */
.L_x_2209:
[----:B------:R-:W-:Y:S05]  /*0b00*/  BSYNC.RECONVERGENT B0 ;  /* 0x0000000000007941 */ /* 0x000fea0003800200 */
.L_x_2208:
[----:B------:R-:W-:Y:S01]  /*0b10*/  IMAD.SHL.U32 R0, R0, 0x100000, RZ ;  /* 0x0010000000007824 */ /* 0x000fe200078e00ff */
[----:B------:R-:W-:-:S04]  /*0b20*/  LEA R2, R2, 0x3b800000, 0x17 ;  /* 0x3b80000002027811 */ /* 0x000fc800078eb8ff */
[----:B------:R-:W-:-:S05]  /*0b30*/  LOP3.LUT R0, R2, R0, R7, 0xfe, !PT ;  /* 0x0000000002007212 */ /* 0x000fca00078efe07 */
[----:B------:R-:W-:-:S04]  /*0b40*/  FMUL.FTZ R0, R0, 1 ;  /* 0x3f80000000007820 */ /* 0x000fc80000410000 */
[----:B------:R4:W0:Y:S02]  /*0b50*/  F2F.F64.F32 R26, R0 ;  /* 0x00000000001a7310 */ /* 0x0008240000201800 */
[----:B0---4-:R-:W-:Y:S05]  /*0b60*/  BRA `(.L_x_2193) ;  /* 0x0000000400147947 */ /* 0x011fea0003800000 */
.L_x_2206:
        /* <DEDUP_REMOVED lines=21> */
.L_x_2211:
[----:B------:R-:W-:Y:S05]  /*0cc0*/  BSYNC.RECONVERGENT B0 ;  /* 0x0000000000007941 */ /* 0x000fea0003800200 */
.L_x_2210:
[----:B------:R-:W-:Y:S01]  /*0cd0*/  IMAD.SHL.U32 R0, R0, 0x200000, RZ ;  /* 0x0020000000007824 */ /* 0x000fe200078e00ff */
[----:B------:R-:W-:-:S04]  /*0ce0*/  LEA R2, R2, 0x37800000, 0x17 ;  /* 0x3780000002027811 */ /* 0x000fc800078eb8ff */
[----:B------:R-:W-:-:S05]  /*0cf0*/  LOP3.LUT R0, R2, R0, R7, 0xfe, !PT ;  /* 0x0000000002007212 */ /* 0x000fca00078efe07 */
[----:B------:R-:W-:-:S04]  /*0d00*/  FMUL.FTZ R0, R0, 1 ;  /* 0x3f80000000007820 */ /* 0x000fc80000410000 */
[----:B------:R4:W0:Y:S02]  /*0d10*/  F2F.F64.F32 R26, R0 ;  /* 0x00000000001a7310 */ /* 0x0008240000201800 */
[----:B0---4-:R-:W-:Y:S05]  /*0d20*/  BRA `(.L_x_2193) ;  /* 0x0000000000a47947 */ /* 0x011fea0003800000 */
.L_x_2205:
[----:B------:R-:W-:-:S09]  /*0d30*/  UISETP.NE.AND UP0, UPT, UR4, 0x1c, UPT ;  /* 0x0000001c0400788c */ /* 0x000fd2000bf05270 */
[----:B------:R-:W-:Y:S05]  /*0d40*/  BRA.U !UP0, `(.L_x_2212) ;  /* 0x0000000108947547 */ /* 0x000fea000b800000 */
[----:B------:R-:W-:-:S09]  /*0d50*/  UISETP.NE.AND UP0, UPT, UR4, 0x1d, UPT ;  /* 0x0000001d0400788c */ /* 0x000fd2000bf05270 */
[----:B------:R-:W-:Y:S05]  /*0d60*/  BRA.U !UP0, `(.L_x_2213) ;  /* 0x0000000108807547 */ /* 0x000fea000b800000 */
[----:B------:R-:W-:-:S09]  /*0d70*/  UISETP.NE.AND UP0, UPT, UR4, 0x2c, UPT ;  /* 0x0000002c0400788c */ /* 0x000fd2000bf05270 */
[----:B------:R-:W-:Y:S05]  /*0d80*/  BRA.U !UP0, `(.L_x_2214) ;  /* 0x0000000108487547 */ /* 0x000fea000b800000 */
.L_x_2192:
        /* <DEDUP_REMOVED lines=16> */
.L_x_2215:
[----:B------:R-:W-:Y:S01]  /*0e90*/  CS2R R26, SRZ ;  /* 0x00000000001a7805 */ /* 0x000fe2000001ff00 */
[----:B------:R-:W-:Y:S06]  /*0ea0*/  BRA `(.L_x_2193) ;  /* 0x0000000000447947 */ /* 0x000fec0003800000 */
.L_x_2214:
[----:B------:R-:W2:Y:S01]  /*0eb0*/  LDG.E.U8 R0, desc[UR36][R2.64] ;  /* 0x0000002402007981 */ /* 0x000ea2000c1e1100 */
[----:B------:R-:W-:Y:S02]  /*0ec0*/  IMAD.MOV.U32 R26, RZ, RZ, 0x0 ;  /* 0x00000000ff1a7424 */ /* 0x000fe400078e00ff */
[----:B------:R-:W-:Y:S01]  /*0ed0*/  IMAD.MOV.U32 R27, RZ, RZ, 0x38000000 ;  /* 0x38000000ff1b7424 */ /* 0x000fe200078e00ff */
[----:B--2---:R-:W-:-:S13]  /*0ee0*/  ISETP.NE.AND P0, PT, R0, RZ, PT ;  /* 0x000000ff0000720c */ /* 0x004fda0003f05270 */
[----:B------:R-:W-:Y:S05]  /*0ef0*/  @!P0 BRA `(.L_x_2193) ;  /* 0x0000000000308947 */ /* 0x000fea0003800000 */
[----:B------:R-:W-:-:S13]  /*0f00*/  ISETP.NE.AND P0, PT, R0, 0xff, PT ;  /* 0x000000ff0000780c */ /* 0x000fda0003f05270 */
[----:B------:R-:W-:Y:S02]  /*0f10*/  @P0 IMAD.SHL.U32 R0, R0, 0x800000, RZ ;  /* 0x0080000000000824 */ /* 0x000fe400078e00ff */
[----:B------:R-:W-:Y:S02]  /*0f20*/  @!P0 IMAD.MOV.U32 R26, RZ, RZ, 0x20000000 ;  /* 0x20000000ff1a8424 */ /* 0x000fe400078e00ff */
[----:B------:R-:W-:Y:S02]  /*0f30*/  @!P0 IMAD.MOV.U32 R27, RZ, RZ, 0x7ff80000 ;  /* 0x7ff80000ff1b8424 */ /* 0x000fe400078e00ff */
[----:B------:R-:W-:-:S04]  /*0f40*/  @P0 FMUL.FTZ R0, R0, 1 ;  /* 0x3f80000000000820 */ /* 0x000fc80000410000 */
[----:B------:R4:W0:Y:S02]  /*0f50*/  @P0 F2F.F64.F32 R26, R0 ;  /* 0x00000000001a0310 */ /* 0x0008240000201800 */
[----:B0---4-:R-:W-:Y:S05]  /*0f60*/  BRA `(.L_x_2193) ;  /* 0x0000000000147947 */ /* 0x011fea0003800000 */
.L_x_2213:
[----:B------:R-:W2:Y:S02]  /*0f70*/  LDG.E.64 R26, desc[UR36][R2.64] ;  /* 0x00000024021a7981 */ /* 0x000ea4000c1e1b00 */
[----:B--2---:R-:W4:Y:S02]  /*0f80*/  I2F.F64.U64 R26, R26 ;  /* 0x0000001a001a7312 */ /* 0x004f240000301800 */
[----:B----4-:R-:W-:Y:S05]  /*0f90*/  BRA `(.L_x_2193) ;  /* 0x0000000000087947 */ /* 0x010fea0003800000 */
.L_x_2212:
[----:B------:R-:W2:Y:S02]  /*0fa0*/  LDG.E R2, desc[UR36][R2.64] ;  /* 0x0000002402027981 */ /* 0x000ea4000c1e1900 */
[----:B--2---:R2:W3:Y:S02]  /*0fb0*/  I2F.F64.U32 R26, R2 ;  /* 0x00000002001a7312 */ /* 0x0044e40000201800 */
.L_x_2193:
[----:B------:R-:W-:Y:S05]  /*0fc0*/  BSYNC.RECONVERGENT B6 ;  /* 0x0000000000067941 */ /* 0x000fea0003800200 */
.L_x_2187:
[----:B012---:R-:W-:-:S07]  /*0fd0*/  VIADD R2, R23, 0x80 ;  /* 0x0000008017027836 */ /* 0x007fce0000000000 */
.L_x_2186:
[----:B------:R-:W-:Y:S05]  /*0fe0*/  BSYNC.RECONVERGENT B7 ;  /* 0x0000000000077941 */ /* 0x000fea0003800200 */
.L_x_2185:
[----:B------:R-:W-:Y:S01]  /*0ff0*/  ISETP.GE.AND P0, PT, R2, R19, PT ;  /* 0x000000130200720c */ /* 0x000fe20003f06270 */
[----:B------:R-:W-:Y:S01]  /*1000*/  BSSY.RECONVERGENT B7, `(.L_x_2216) ;  /* 0x00000f6000077945 */ /* 0x000fe20003800200 */
[----:B------:R-:W-:-:S11]  /*1010*/  CS2R R28, SRZ ;  /* 0x00000000001c7805 */ /* 0x000fd6000001ff00 */
[----:B------:R-:W-:Y:S05]  /*1020*/  @P0 BRA `(.L_x_2217) ;  /* 0x0000000c00cc0947 */ /* 0x000fea0003800000 */
        /* <DEDUP_REMOVED lines=19> */
[----:B--2---:R1:W2:Y:S02]  /*1160*/  I2F.F64.S16 R28, R4 ;  /* 0x00000004001c7312 */ /* 0x0042a40000101c00 */
[----:B-12---:R-:W-:Y:S05]  /*1170*/  BRA `(.L_x_2224) ;  /* 0x0000000c00707947 */ /* 0x006fea0003800000 */
.L_x_2222:
[----:B------:R-:W2:Y:S02]  /*1180*/  LDG.E.U8 R4, desc[UR36][R4.64] ;  /* 0x0000002404047981 */ /* 0x000ea4000c1e1100 */
[----:B--2---:R1:W2:Y:S02]  /*1190*/  I2F.F64.U16 R28, R4 ;  /* 0x00000004001c7312 */ /* 0x0042a40000101800 */
[----:B-12---:R-:W-:Y:S05]  /*11a0*/  BRA `(.L_x_2224) ;  /* 0x0000000c00647947 */ /* 0x006fea0003800000 */
.L_x_2221:
[----:B------:R-:W-:-:S09]  /*11b0*/  UISETP.NE.AND UP0, UPT, UR4, 0x2, UPT ;  /* 0x000000020400788c */ /* 0x000fd2000bf05270 */
[----:B------:R-:W-:Y:S05]  /*11c0*/  BRA.U !UP0, `(.L_x_2225) ;  /* 0x0000000108287547 */ /* 0x000fea000b800000 */
[----:B------:R-:W-:-:S09]  /*11d0*/  UISETP.NE.AND UP0, UPT, UR4, 0x3, UPT ;  /* 0x000000030400788c */ /* 0x000fd2000bf05270 */
[----:B------:R-:W-:Y:S05]  /*11e0*/  BRA.U !UP0, `(.L_x_2226) ;  /* 0x0000000108147547 */ /* 0x000fea000b800000 */
[----:B------:R-:W-:-:S09]  /*11f0*/  UISETP.NE.AND UP0, UPT, UR4, 0x4, UPT ;  /* 0x000000040400788c */ /* 0x000fd2000bf05270 */
[----:B------:R-:W-:Y:S05]  /*1200*/  BRA.U UP0, `(.L_x_2223) ;  /* 0x0000000900f07547 */ /* 0x000fea000b800000 */
[----:B------:R-:W2:Y:S02]  /*1210*/  LDG.E.64 R28, desc[UR36][R4.64] ;  /* 0x00000024041c7981 */ /* 0x000ea4000c1e1b00 */
[----:B--2---:R-:W1:Y:S02]  /*1220*/  I2F.F64.S64 R28, R28 ;  /* 0x0000001c001c7312 */ /* 0x004e640000301c00 */
[----:B-1----:R-:W-:Y:S05]  /*1230*/  BRA `(.L_x_2224) ;  /* 0x0000000c00407947 */ /* 0x002fea0003800000 */
.L_x_2226:
[----:B------:R-:W2:Y:S02]  /*1240*/  LDG.E R4, desc[UR36][R4.64] ;  /* 0x0000002404047981 */ /* 0x000ea4000c1e1900 */
[----:B--2---:R1:W2:Y:S02]  /*1250*/  I2F.F64 R28, R4 ;  /* 0x00000004001c7312 */ /* 0x0042a40000201c00 */
[----:B-12---:R-:W-:Y:S05]  /*1260*/  BRA `(.L_x_2224) ;  /* 0x0000000c00347947 */ /* 0x006fea0003800000 */
.L_x_2225:
[----:B------:R-:W2:Y:S02]  /*1270*/  LDG.E.U16 R4, desc[UR36][R4.64] ;  /* 0x0000002404047981 */ /* 0x000ea4000c1e1500 */
[----:B--2---:R1:W2:Y:S02]  /*1280*/  I2F.F64.S16 R28, R4 ;  /* 0x00000004001c7312 */ /* 0x0042a40000101c00 */
[----:B-12---:R-:W-:Y:S05]  /*1290*/  BRA `(.L_x_2224) ;  /* 0x0000000c00287947 */ /* 0x006fea0003800000 */
.L_x_2220:
        /* <DEDUP_REMOVED lines=8> */
[----:B------:R-:W0:Y:S02]  /*1320*/  F2F.F64.F32 R28, R28 ;  /* 0x0000001c001c7310 */ /* 0x000e240000201800 */
[----:B0-----:R-:W-:Y:S05]  /*1330*/  BRA `(.L_x_2224) ;  /* 0x0000000c00007947 */ /* 0x001fea0003800000 */
.L_x_2228:
[----:B------:R-:W2:Y:S02]  /*1340*/  LDG.E.U16 R0, desc[UR36][R4.64] ;  /* 0x0000002404007981 */ /* 0x000ea4000c1e1500 */
[----:B--2---:R-:W-:-:S05]  /*1350*/  HADD2.F32 R0, -RZ, R0.H0_H0 ;  /* 0x20000000ff007230 */ /* 0x004fca0000004100 */
[----:B------:R-:W-:-:S04]  /*1360*/  FMUL.FTZ R0, R0, 1 ;  /* 0x3f80000000007820 */ /* 0x000fc80000410000 */
[----:B------:R0:W1:Y:S02]  /*1370*/  F2F.F64.F32 R28, R0 ;  /* 0x00000000001c7310 */ /* 0x0000640000201800 */
[----:B01----:R-:W-:Y:S05]  /*1380*/  BRA `(.L_x_2224) ;  /* 0x0000000800ec7947 */ /* 0x003fea0003800000 */
.L_x_2227:
        /* <DEDUP_REMOVED lines=10> */
.L_x_2230:
[----:B------:R-:W2:Y:S02]  /*1430*/  LDG.E.U16 R4, desc[UR36][R4.64] ;  /* 0x0000002404047981 */ /* 0x000ea4000c1e1500 */
[----:B--2---:R-:W-:-:S05]  /*1440*/  HADD2.F32 R0, -RZ, R4.H0_H0 ;  /* 0x20000004ff007230 */ /* 0x004fca0000004100 */
[----:B------:R-:W-:-:S04]  /*1450*/  FMUL.FTZ R0, R0, 1 ;  /* 0x3f80000000007820 */ /* 0x000fc80000410000 */
[----:B------:R0:W1:Y:S02]  /*1460*/  F2F.F64.F32 R28, R0 ;  /* 0x00000000001c7310 */ /* 0x0000640000201800 */
[----:B01----:R-:W-:Y:S05]  /*1470*/  BRA `(.L_x_2224) ;  /* 0x0000000800b07947 */ /* 0x003fea0003800000 */
.L_x_2229:
[----:B------:R0:W5:Y:S01]  /*1480*/  LDG.E.64 R28, desc[UR36][R4.64] ;  /* 0x00000024041c7981 */ /* 0x000162000c1e1b00 */
[----:B------:R-:W-:Y:S05]  /*1490*/  BRA `(.L_x_2224) ;  /* 0x0000000800a87947 */ /* 0x000fea0003800000 */
.L_x_2219:
        /* <DEDUP_REMOVED lines=13> */
.L_x_2233:
[----:B------:R4:W5:Y:S01]  /*1570*/  LDG.E.64 R28, desc[UR36][R4.64] ;  /* 0x00000024041c7981 */ /* 0x000962000c1e1b00 */
[----:B------:R-:W-:Y:S05]  /*1580*/  BRA `(.L_x_2224) ;  /* 0x00000008006c7947 */ /* 0x000fea0003800000 */
.L_x_2232:
        /* <DEDUP_REMOVED lines=25> */
[----:B------:R4:W0:Y:S02]  /*1720*/  F2F.F64.F32 R28, R3 ;  /* 0x00000003001c7310 */ /* 0x0008240000201800 */
[----:B0---4-:R-:W-:Y:S05]  /*1730*/  BRA `(.L_x_2224) ;  /* 0x0000000800007947 */ /* 0x011fea0003800000 */
.L_x_2235:
        /* <DEDUP_REMOVED lines=11> */
[----:B------:R-:W-:-:S05]  /*17f0*/  LOP3.LUT R0, R0, 0x80000000, R3, 0xf8, !PT ;  /* 0x8000000000007812 */ /* 0x000fca00078ef803 */
[----:B------:R-:W-:-:S04]  /*1800*/  FMUL.FTZ R0, R0, 1 ;  /* 0x3f80000000007820 */ /* 0x000fc80000410000 */
[----:B------:R4:W0:Y:S02]  /*1810*/  F2F.F64.F32 R28, R0 ;  /* 0x00000000001c7310 */ /* 0x0008240000201800 */
[----:B0---4-:R-:W-:Y:S05]  /*1820*/  BRA `(.L_x_2224) ;  /* 0x0000000400c47947 */ /* 0x011fea0003800000 */
.L_x_2234:
[----:B------:R-:W2:Y:S02]  /*1830*/  LDG.E.U16 R0, desc[UR36][R4.64] ;  /* 0x0000002404007981 */ /* 0x000ea4000c1e1500 */
[----:B--2---:R-:W-:-:S04]  /*1840*/  IMAD.U32 R0, R0, 0x10000, RZ ;  /* 0x0001000000007824 */ /* 0x004fc800078e00ff */
[----:B------:R-:W-:-:S04]  /*1850*/  FMUL.FTZ R0, R0, 1 ;  /* 0x3f80000000007820 */ /* 0x000fc80000410000 */
[----:B------:R4:W0:Y:S02]  /*1860*/  F2F.F64.F32 R28, R0 ;  /* 0x00000000001c7310 */ /* 0x0008240000201800 */
[----:B0---4-:R-:W-:Y:S05]  /*1870*/  BRA `(.L_x_2224) ;  /* 0x0000000400b07947 */ /* 0x011fea0003800000 */
.L_x_2231:
        /* <DEDUP_REMOVED lines=11> */
.L_x_2238:
        /* <DEDUP_REMOVED lines=21> */
.L_x_2240:
[----:B------:R-:W-:Y:S05]  /*1a80*/  BSYNC.RECONVERGENT B0 ;  /* 0x0000000000007941 */ /* 0x000fea0003800200 */
.L_x_2239:
[----:B------:R-:W-:Y:S01]  /*1a90*/  IMAD.SHL.U32 R0, R0, 0x100000, RZ ;  /* 0x0010000000007824 */ /* 0x000fe200078e00ff */
[----:B------:R-:W-:-:S04]  /*1aa0*/  LEA R3, R3, 0x3b800000, 0x17 ;  /* 0x3b80000003037811 */ /* 0x000fc800078eb8ff */
[----:B------:R-:W-:-:S05]  /*1ab0*/  LOP3.LUT R0, R3, R0, R7, 0xfe, !PT ;  /* 0x0000000003007212 */ /* 0x000fca00078efe07 */
[----:B------:R-:W-:-:S04]  /*1ac0*/  FMUL.FTZ R0, R0, 1 ;  /* 0x3f80000000007820 */ /* 0x000fc80000410000 */
[----:B------:R4:W0:Y:S02]  /*1ad0*/  F2F.F64.F32 R28, R0 ;  /* 0x00000000001c7310 */ /* 0x0008240000201800 */
[----:B0---4-:R-:W-:Y:S05]  /*1ae0*/  BRA `(.L_x_2224) ;  /* 0x0000000400147947 */ /* 0x011fea0003800000 */
.L_x_2237:
        /* <DEDUP_REMOVED lines=21> */
.L_x_2242:
[----:B------:R-:W-:Y:S05]  /*1c40*/  BSYNC.RECONVERGENT B0 ;  /* 0x0000000000007941 */ /* 0x000fea0003800200 */
.L_x_2241:
[----:B------:R-:W-:Y:S01]  /*1c50*/  IMAD.SHL.U32 R0, R0, 0x200000, RZ ;  /* 0x0020000000007824 */ /* 0x000fe200078e00ff */
[----:B------:R-:W-:-:S04]  /*1c60*/  LEA R3, R3, 0x37800000, 0x17 ;  /* 0x3780000003037811 */ /* 0x000fc800078eb8ff */
[----:B------:R-:W-:-:S05]  /*1c70*/  LOP3.LUT R0, R3, R0, R7, 0xfe, !PT ;  /* 0x0000000003007212 */ /* 0x000fca00078efe07 */
[----:B------:R-:W-:-:S04]  /*1c80*/  FMUL.FTZ R0, R0, 1 ;  /* 0x3f80000000007820 */ /* 0x000fc80000410000 */
[----:B------:R4:W0:Y:S02]  /*1c90*/  F2F.F64.F32 R28, R0 ;  /* 0x00000000001c7310 */ /* 0x0008240000201800 */
[----:B0---4-:R-:W-:Y:S05]  /*1ca0*/  BRA `(.L_x_2224) ;  /* 0x0000000000a47947 */ /* 0x011fea0003800000 */
.L_x_2236:
        /* <DEDUP_REMOVED lines=16> */
[----:B------:R1:W2:Y:S02]  /*1db0*/  @P0 F2F.F64.F32 R28, R0 ;  /* 0x00000000001c0310 */ /* 0x0002a40000201800 */
[----:B-12---:R-:W-:Y:S05]  /*1dc0*/  BRA `(.L_x_2224) ;  /* 0x00000000005c7947 */ /* 0x006fea0003800000 */
.L_x_2223:
        /* <DEDUP_REMOVED lines=16> */
.L_x_2245:
[----:B------:R-:W-:Y:S01]  /*1ed0*/  CS2R R28, SRZ ;  /* 0x00000000001c7805 */ /* 0x000fe2000001ff00 */
[----:B------:R-:W-:Y:S06]  /*1ee0*/  BRA `(.L_x_2224) ;  /* 0x0000000000147947 */ /* 0x000fec0003800000 */
.L_x_2244:
[----:B------:R-:W2:Y:S02]  /*1ef0*/  LDG.E.64 R28, desc[UR36][R4.64] ;  /* 0x00000024041c7981 */ /* 0x000ea4000c1e1b00 */
[----:B--2---:R-:W1:Y:S02]  /*1f00*/  I2F.F64.U64 R28, R28 ;  /* 0x0000001c001c7312 */ /* 0x004e640000301800 */
[----:B-1----:R-:W-:Y:S05]  /*1f10*/  BRA `(.L_x_2224) ;  /* 0x0000000000087947 */ /* 0x002fea0003800000 */
.L_x_2243:
[----:B------:R-:W2:Y:S02]  /*1f20*/  LDG.E R4, desc[UR36][R4.64] ;  /* 0x0000002404047981 */ /* 0x000ea4000c1e1900 */
[----:B--2---:R1:W2:Y:S02]  /*1f30*/  I2F.F64.U32 R28, R4 ;  /* 0x00000004001c7312 */ /* 0x0042a40000201800 */
.L_x_2224:
[----:B------:R-:W-:Y:S05]  /*1f40*/  BSYNC.RECONVERGENT B6 ;  /* 0x0000000000067941 */ /* 0x000fea0003800200 */
.L_x_2218:
[----:B------:R-:W-:-:S07]  /*1f50*/  VIADD R2, R2, 0x80 ;  /* 0x0000008002027836 */ /* 0x000fce0000000000 */
.L_x_2217:
[----:B------:R-:W-:Y:S05]  /*1f60*/  BSYNC.RECONVERGENT B7 ;  /* 0x0000000000077941 */ /* 0x000fea0003800200 */
.L_x_2216:
[----:B------:R-:W-:Y:S01]  /*1f70*/  ISETP.GE.AND P0, PT, R2, R19, PT ;  /* 0x000000130200720c */ /* 0x000fe20003f06270 */
[----:B------:R-:W-:Y:S01]  /*1f80*/  BSSY.RECONVERGENT B7, `(.L_x_2246) ;  /* 0x00000f6000077945 */ /* 0x000fe20003800200 */
[----:B------:R-:W-:-:S11]  /*1f90*/  CS2R R24, SRZ ;  /* 0x0000000000187805 */ /* 0x000fd6000001ff00 */
[----:B------:R-:W-:Y:S05]  /*1fa0*/  @P0 BRA `(.L_x_2247) ;  /* 0x0000000c00cc0947 */ /* 0x000fea0003800000 */
[----:B01--4-:R-:W0:Y:S01]  /*1fb0*/  LDC.64 R4, c[0x0][0x390] ;  /* 0x0000e400ff047b82 */ /* 0x013e220000000a00 */
        /* <DEDUP_REMOVED lines=17> */
[----:B------:R-:W4:Y:S02]  /*20d0*/  LDG.E.S8 R4, desc[UR36][R4.64] ;  /* 0x0000002404047981 */ /* 0x000f24000c1e1300 */
[----:B----4-:R0:W1:Y:S02]  /*20e0*/  I2F.F64.S16 R24, R4 ;  /* 0x0000000400187312 */ /* 0x0100640000101c00 */
[----:B01----:R-:W-:Y:S05]  /*20f0*/  BRA `(.L_x_2254) ;  /* 0x0000000c00707947 */ /* 0x003fea0003800000 */
.L_x_2252:
[----:B------:R-:W4:Y:S02]  /*2100*/  LDG.E.U8 R4, desc[UR36][R4.64] ;  /* 0x0000002404047981 */ /* 0x000f24000c1e1100 */
[----:B----4-:R0:W1:Y:S02]  /*2110*/  I2F.F64.U16 R24, R4 ;  /* 0x0000000400187312 */ /* 0x0100640000101800 */
[----:B01----:R-:W-:Y:S05]  /*2120*/  BRA `(.L_x_2254) ;  /* 0x0000000c00647947 */ /* 0x003fea0003800000 */
.L_x_2251:
[----:B------:R-:W-:-:S09]  /*2130*/  UISETP.NE.AND UP0, UPT, UR4, 0x2, UPT ;  /* 0x000000020400788c */ /* 0x000fd2000bf05270 */
[----:B------:R-:W-:Y:S05]  /*2140*/  BRA.U !UP0, `(.L_x_2255) ;  /* 0x0000000108287547 */ /* 0x000fea000b800000 */
[----:B------:R-:W-:-:S09]  /*2150*/  UISETP.NE.AND UP0, UPT, UR4, 0x3, UPT ;  /* 0x000000030400788c */ /* 0x000fd2000bf05270 */
[----:B------:R-:W-:Y:S05]  /*2160*/  BRA.U !UP0, `(.L_x_2256) ;  /* 0x0000000108147547 */ /* 0x000fea000b800000 */
[----:B------:R-:W-:-:S09]  /*2170*/  UISETP.NE.AND UP0, UPT, UR4, 0x4, UPT ;  /* 0x000000040400788c */ /* 0x000fd2000bf05270 */
[----:B------:R-:W-:Y:S05]  /*2180*/  BRA.U UP0, `(.L_x_2253) ;  /* 0x0000000900f07547 */ /* 0x000fea000b800000 */
[----:B------:R-:W4:Y:S02]  /*2190*/  LDG.E.64 R24, desc[UR36][R4.64] ;  /* 0x0000002404187981 */ /* 0x000f24000c1e1b00 */
[----:B----4-:R-:W0:Y:S02]  /*21a0*/  I2F.F64.S64 R24, R24 ;  /* 0x0000001800187312 */ /* 0x010e240000301c00 */
[----:B0-----:R-:W-:Y:S05]  /*21b0*/  BRA `(.L_x_2254) ;  /* 0x0000000c00407947 */ /* 0x001fea0003800000 */
.L_x_2256:
[----:B------:R-:W4:Y:S02]  /*21c0*/  LDG.E R4, desc[UR36][R4.64] ;  /* 0x0000002404047981 */ /* 0x000f24000c1e1900 */
[----:B----4-:R0:W1:Y:S02]  /*21d0*/  I2F.F64 R24, R4 ;  /* 0x0000000400187312 */ /* 0x0100640000201c00 */
[----:B01----:R-:W-:Y:S05]  /*21e0*/  BRA `(.L_x_2254) ;  /* 0x0000000c00347947 */ /* 0x003fea0003800000 */
.L_x_2255:
[----:B------:R-:W4:Y:S02]  /*21f0*/  LDG.E.U16 R4, desc[UR36][R4.64] ;  /* 0x0000002404047981 */ /* 0x000f24000c1e1500 */
[----:B----4-:R0:W1:Y:S02]  /*2200*/  I2F.F64.S16 R24, R4 ;  /* 0x0000000400187312 */ /* 0x0100640000101c00 */
[----:B01----:R-:W-:Y:S05]  /*2210*/  BRA `(.L_x_2254) ;  /* 0x0000000c00287947 */ /* 0x003fea0003800000 */
.L_x_2250:
[----:B------:R-:W-:-:S09]  /*2220*/  UISETP.GT.AND UP0, UPT, UR4, 0x6, UPT ;  /* 0x000000060400788c */ /* 0x000fd2000bf04270 */
[----:B------:R-:W-:Y:S05]  /*2230*/  BRA.U UP0, `(.L_x_2257) ;  /* 0x0000000100347547 */ /* 0x000fea000b800000 */
[----:B------:R-:W-:-:S09]  /*2240*/  UISETP.NE.AND UP0, UPT, UR4, 0x5, UPT ;  /* 0x000000050400788c */ /* 0x000fd2000bf05270 */
[----:B------:R-:W-:Y:S05]  /*2250*/  BRA.U !UP0, `(.L_x_2258) ;  /* 0x0000000108187547 */ /* 0x000fea000b800000 */
[----:B------:R-:W-:-:S09]  /*2260*/  UISETP.NE.AND UP0, UPT, UR4, 0x6, UPT ;  /* 0x000000060400788c */ /* 0x000fd2000bf05270 */
[----:B------:R-:W-:Y:S05]  /*2270*/  BRA.U UP0, `(.L_x_2253) ;  /* 0x0000000900b47547 */ /* 0x000fea000b800000 */
[----:B------:R-:W4:Y:S02]  /*2280*/  LDG.E R24, desc[UR36][R4.64] ;  /* 0x0000002404187981 */ /* 0x000f24000c1e1900 */
[----:B----4-:R-:W-:-:S06]  /*2290*/  FMUL.FTZ R24, R24, 1 ;  /* 0x3f80000018187820 */ /* 0x010fcc0000410000 */
[----:B------:R-:W1:Y:S02]  /*22a0*/  F2F.F64.F32 R24, R24 ;  /* 0x0000001800187310 */ /* 0x000e640000201800 */
[----:B-1----:R-:W-:Y:S05]  /*22b0*/  BRA `(.L_x_2254) ;  /* 0x0000000c00007947 */ /* 0x002fea0003800000 */
.L_x_2258:
[----:B------:R-:W4:Y:S02]  /*22c0*/  LDG.E.U16 R0, desc[UR36][R4.64] ;  /* 0x0000002404007981 */ /* 0x000f24000c1e1500 */
[----:B----4-:R-:W-:-:S05]  /*22d0*/  HADD2.F32 R0, -RZ, R0.H0_H0 ;  /* 0x20000000ff007230 */ /* 0x010fca0000004100 */
[----:B------:R-:W-:-:S04]  /*22e0*/  FMUL.FTZ R0, R0, 1 ;  /* 0x3f80000000007820 */ /* 0x000fc80000410000 */
[----:B------:R1:W4:Y:S02]  /*22f0*/  F2F.F64.F32 R24, R0 ;  /* 0x0000000000187310 */ /* 0x0003240000201800 */
[----:B-1--4-:R-:W-:Y:S05]  /*2300*/  BRA `(.L_x_2254) ;  /* 0x0000000800ec7947 */ /* 0x012fea0003800000 */
.L_x_2257:
[----:B------:R-:W-:-:S09]  /*2310*/  UISETP.NE.AND UP0, UPT, UR4, 0x7, UPT ;  /* 0x000000070400788c */ /* 0x000fd2000bf05270 */
[----:B------:R-:W-:Y:S05]  /*2320*/  BRA.U !UP0, `(.L_x_2259) ;  /* 0x0000000108347547 */ /* 0x000fea000b800000 */
        /* <DEDUP_REMOVED lines=8> */
.L_x_2260:
[----:B------:R-:W4:Y:S02]  /*23b0*/  LDG.E.U16 R4, desc[UR36][R4.64] ;  /* 0x0000002404047981 */ /* 0x000f24000c1e1500 */
[----:B----4-:R-:W-:-:S05]  /*23c0*/  HADD2.F32 R0, -RZ, R4.H0_H0 ;  /* 0x20000004ff007230 */ /* 0x010fca0000004100 */
[----:B------:R-:W-:-:S04]  /*23d0*/  FMUL.FTZ R0, R0, 1 ;  /* 0x3f80000000007820 */ /* 0x000fc80000410000 */
[----:B------:R1:W4:Y:S02]  /*23e0*/  F2F.F64.F32 R24, R0 ;  /* 0x0000000000187310 */ /* 0x0003240000201800 */
[----:B-1--4-:R-:W-:Y:S05]  /*23f0*/  BRA `(.L_x_2254) ;  /* 0x0000000800b07947 */ /* 0x012fea0003800000 */
.L_x_2259:
[----:B------:R0:W5:Y:S01]  /*2400*/  LDG.E.64 R24, desc[UR36][R4.64] ;  /* 0x0000002404187981 */ /* 0x000162000c1e1b00 */
[----:B------:R-:W-:Y:S05]  /*2410*/  BRA `(.L_x_2254) ;  /* 0x0000000800a87947 */ /* 0x000fea0003800000 */
.L_x_2249:
        /* <DEDUP_REMOVED lines=8> */
[----:B------:R-:W4:Y:S01]  /*24a0*/  LDG.E.U8 R4, desc[UR36][R4.64] ;  /* 0x0000002404047981 */ /* 0x000f22000c1e1100 */
[----:B------:R-:W-:Y:S01]  /*24b0*/  IMAD.MOV.U32 R24, RZ, RZ, RZ ;  /* 0x000000ffff187224 */ /* 0x000fe200078e00ff */
[----:B----4-:R-:W-:-:S04]  /*24c0*/  ISETP.NE.AND P0, PT, R4, RZ, PT ;  /* 0x000000ff0400720c */ /* 0x010fc80003f05270 */
[----:B------:R-:W-:Y:S01]  /*24d0*/  FSEL R25, RZ, 1.875, !P0 ;  /* 0x3ff00000ff197808 */ /* 0x000fe20004000000 */
[----:B------:R-:W-:Y:S08]  /*24e0*/  BRA `(.L_x_2254) ;  /* 0x0000000800747947 */ /* 0x000ff00003800000 */
.L_x_2263:
[----:B------:R1:W5:Y:S01]  /*24f0*/  LDG.E.64 R24, desc[UR36][R4.64] ;  /* 0x0000002404187981 */ /* 0x000362000c1e1b00 */
[----:B------:R-:W-:Y:S05]  /*2500*/  BRA `(.L_x_2254) ;  /* 0x00000008006c7947 */ /* 0x000fea0003800000 */
.L_x_2262:
[----:B------:R-:W-:-:S09]  /*2510*/  UISETP.NE.AND UP0, UPT, UR4, 0xf, UPT ;  /* 0x0000000f0400788c */ /* 0x000fd2000bf05270 */
[----:B------:R-:W-:Y:S05]  /*2520*/  BRA.U !UP0, `(.L_x_2264) ;  /* 0x0000000108a07547 */ /* 0x000fea000b800000 */
[----:B------:R-:W-:-:S09]  /*2530*/  UISETP.NE.AND UP0, UPT, UR4, 0x17, UPT ;  /* 0x000000170400788c */ /* 0x000fd2000bf05270 */
[----:B------:R-:W-:Y:S05]  /*2540*/  BRA.U !UP0, `(.L_x_2265) ;  /* 0x00000001085c7547 */ /* 0x000fea000b800000 */
[----:B------:R-:W-:-:S09]  /*2550*/  UISETP.NE.AND UP0, UPT, UR4, 0x18, UPT ;  /* 0x000000180400788c */ /* 0x000fd2000bf05270 */
[----:B------:R-:W-:Y:S05]  /*2560*/  BRA.U UP0, `(.L_x_2253) ;  /* 0x0000000500f87547 */ /* 0x000fea000b800000 */
[----:B------:R-:W4:Y:S01]  /*2570*/  LDG.E.U8 R0, desc[UR36][R4.64] ;  /* 0x0000002404007981 */ /* 0x000f22000c1e1100 */
[----:B------:R-:W-:Y:S02]  /*2580*/  IMAD.MOV.U32 R7, RZ, RZ, 0x1f ;  /* 0x0000001fff077424 */ /* 0x000fe400078e00ff */
[----:B----4-:R-:W-:-:S05]  /*2590*/  IMAD.SHL.U32 R0, R0, 0x1000000, RZ ;  /* 0x0100000000007824 */ /* 0x010fca00078e00ff */
        /* <DEDUP_REMOVED lines=18> */
.L_x_2265:
[----:B------:R-:W4:Y:S02]  /*26c0*/  LDG.E.U8 R4, desc[UR36][R4.64] ;  /* 0x0000002404047981 */ /* 0x000f24000c1e1100 */
[C---:B----4-:R-:W-:Y:S02]  /*26d0*/  IMAD.SHL.U32 R0, R4.reuse, 0x2000000, RZ ;  /* 0x0200000004007824 */ /* 0x050fe400078e00ff */
        /* <DEDUP_REMOVED lines=13> */
.L_x_2264:
[----:B------:R-:W4:Y:S02]  /*27b0*/  LDG.E.U16 R0, desc[UR36][R4.64] ;  /* 0x0000002404007981 */ /* 0x000f24000c1e1500 */
[----:B----4-:R-:W-:-:S04]  /*27c0*/  IMAD.U32 R0, R0, 0x10000, RZ ;  /* 0x0001000000007824 */ /* 0x010fc800078e00ff */
[----:B------:R-:W-:-:S04]  /*27d0*/  FMUL.FTZ R0, R0, 1 ;  /* 0x3f80000000007820 */ /* 0x000fc80000410000 */
[----:B------:R4:W0:Y:S02]  /*27e0*/  F2F.F64.F32 R24, R0 ;  /* 0x0000000000187310 */ /* 0x0008240000201800 */
[----:B0---4-:R-:W-:Y:S05]  /*27f0*/  BRA `(.L_x_2254) ;  /* 0x0000000400b07947 */ /* 0x011fea0003800000 */
.L_x_2261:
        /* <DEDUP_REMOVED lines=8> */
[----:B------:R-:W4:Y:S02]  /*2880*/  LDG.E.U16 R4, desc[UR36][R4.64] ;  /* 0x0000002404047981 */ /* 0x000f24000c1e1500 */
[----:B----4-:R0:W1:Y:S02]  /*2890*/  I2F.F64.U16 R24, R4 ;  /* 0x0000000400187312 */ /* 0x0100640000101800 */
[----:B01----:R-:W-:Y:S05]  /*28a0*/  BRA `(.L_x_2254) ;  /* 0x0000000400847947 */ /* 0x003fea0003800000 */
.L_x_2268:
[----:B------:R-:W4:Y:S01]  /*28b0*/  LDG.E.U8 R4, desc[UR36][R4.64] ;  /* 0x0000002404047981 */ /* 0x000f22000c1e1100 */
[----:B------:R-:W-:Y:S02]  /*28c0*/  CS2R R24, SRZ ;  /* 0x0000000000187805 */ /* 0x000fe4000001ff00 */
[----:B----4-:R-:W-:-:S13]  /*28d0*/  ISETP.NE.AND P0, PT, R4, RZ, PT ;  /* 0x000000ff0400720c */ /* 0x010fda0003f05270 */
        /* <DEDUP_REMOVED lines=18> */
.L_x_2270:
[----:B------:R-:W-:Y:S05]  /*2a00*/  BSYNC.RECONVERGENT B0 ;  /* 0x0000000000007941 */ /* 0x000fea0003800200 */
.L_x_2269:
[----:B------:R-:W-:Y:S01]  /*2a10*/  IMAD.SHL.U32 R0, R0, 0x100000, RZ ;  /* 0x0010000000007824 */ /* 0x000fe200078e00ff */
[----:B------:R-:W-:-:S04]  /*2a20*/  LEA R3, R3, 0x3b800000, 0x17 ;  /* 0x3b80000003037811 */ /* 0x000fc800078eb8ff */
[----:B------:R-:W-:-:S05]  /*2a30*/  LOP3.LUT R0, R3, R0, R7, 0xfe, !PT ;  /* 0x0000000003007212 */ /* 0x000fca00078efe07 */
[----:B------:R-:W-:-:S04]  /*2a40*/  FMUL.FTZ R0, R0, 1 ;  /* 0x3f80000000007820 */ /* 0x000fc80000410000 */
[----:B------:R0:W1:Y:S02]  /*2a50*/  F2F.F64.F32 R24, R0 ;  /* 0x0000000000187310 */ /* 0x0000640000201800 */
[----:B01----:R-:W-:Y:S05]  /*2a60*/  BRA `(.L_x_2254) ;  /* 0x0000000400147947 */ /* 0x003fea0003800000 */
.L_x_2267:
        /* <DEDUP_REMOVED lines=21> */
.L_x_2272:
[----:B------:R-:W-:Y:S05]  /*2bc0*/  BSYNC.RECONVERGENT B0 ;  /* 0x0000000000007941 */ /* 0x000fea0003800200 */
.L_x_2271:
[----:B------:R-:W-:Y:S01]  /*2bd0*/  IMAD.SHL.U32 R0, R0, 0x200000, RZ ;  /* 0x0020000000007824 */ /* 0x000fe200078e00ff */
[----:B------:R-:W-:-:S04]  /*2be0*/  LEA R3, R3, 0x37800000, 0x17 ;  /* 0x3780000003037811 */ /* 0x000fc800078eb8ff */
[----:B------:R-:W-:-:S05]  /*2bf0*/  LOP3.LUT R0, R3, R0, R7, 0xfe, !PT ;  /* 0x0000000003007212 */ /* 0x000fca00078efe07 */
[----:B------:R-:W-:-:S04]  /*2c00*/  FMUL.FTZ R0, R0, 1 ;  /* 0x3f80000000007820 */ /* 0x000fc80000410000 */
[----:B------:R0:W1:Y:S02]  /*2c10*/  F2F.F64.F32 R24, R0 ;  /* 0x0000000000187310 */ /* 0x0000640000201800 */
[----:B01----:R-:W-:Y:S05]  /*2c20*/  BRA `(.L_x_2254) ;  /* 0x0000000000a47947 */ /* 0x003fea0003800000 */
.L_x_2266:
        /* <DEDUP_REMOVED lines=8> */
[----:B------:R-:W-:Y:S01]  /*2cb0*/  IMAD.MOV.U32 R25, RZ, RZ, 0x38000000 ;  /* 0x38000000ff197424 */ /* 0x000fe200078e00ff */
[----:B----4-:R-:W-:-:S13]  /*2cc0*/  ISETP.NE.AND P0, PT, R0, RZ, PT ;  /* 0x000000ff0000720c */ /* 0x010fda0003f05270 */
[----:B------:R-:W-:Y:S05]  /*2cd0*/  @!P0 BRA `(.L_x_2254) ;  /* 0x0000000000788947 */ /* 0x000fea0003800000 */
[----:B------:R-:W-:-:S13]  /*2ce0*/  ISETP.NE.AND P0, PT, R0, 0xff, PT ;  /* 0x000000ff0000780c */ /* 0x000fda0003f05270 */
[----:B------:R-:W-:Y:S02]  /*2cf0*/  @P0 IMAD.SHL.U32 R0, R0, 0x800000, RZ ;  /* 0x0080000000000824 */ /* 0x000fe400078e00ff */
[----:B------:R-:W-:Y:S02]  /*2d00*/  @!P0 IMAD.MOV.U32 R24, RZ, RZ, 0x20000000 ;  /* 0x20000000ff188424 */ /* 0x000fe400078e00ff */
[----:B------:R-:W-:Y:S02]  /*2d10*/  @!P0 IMAD.MOV.U32 R25, RZ, RZ, 0x7ff80000 ;  /* 0x7ff80000ff198424 */ /* 0x000fe400078e00ff */
[----:B------:R-:W-:-:S04]  /*2d20*/  @P0 FMUL.FTZ R0, R0, 1 ;  /* 0x3f80000000000820 */ /* 0x000fc80000410000 */
[----:B------:R0:W1:Y:S02]  /*2d30*/  @P0 F2F.F64.F32 R24, R0 ;  /* 0x0000000000180310 */ /* 0x0000640000201800 */
[----:B01----:R-:W-:Y:S05]  /*2d40*/  BRA `(.L_x_2254) ;  /* 0x00000000005c7947 */ /* 0x003fea0003800000 */
.L_x_2253:
[----:B------:R-:W-:Y:S01]  /*2d50*/  MOV R14, 0x0 ;  /* 0x00000000000e7802 */ /* 0x000fe20000000f00 */
[----:B------:R-:W0:Y:S01]  /*2d60*/  LDCU.64 UR4, c[0x4][0x158] ;  /* 0x01002b00ff0477ac */ /* 0x000e220008000a00 */
[----:B------:R-:W-:Y:S02]  /*2d70*/  IMAD.MOV.U32 R8, RZ, RZ, 0x4e ;  /* 0x0000004eff087424 */ /* 0x000fe400078e00ff */
[----:B------:R-:W-:Y:S01]  /*2d80*/  IMAD.MOV.U32 R12, RZ, RZ, 0x1 ;  /* 0x00000001ff0c7424 */ /* 0x000fe200078e00ff */
[----:B------:R-:W1:Y:S01]  /*2d90*/  LDCU.64 UR6, c[0x4][0x160] ;  /* 0x01002c00ff0677ac */ /* 0x000e620008000a00 */
[----:B------:R-:W4:Y:S01]  /*2da0*/  LDC.64 R14, c[0x4][R14] ;  /* 0x010000000e0e7b82 */ /* 0x000f220000000a00 */
[----:B------:R-:W-:Y:S01]  /*2db0*/  IMAD.MOV.U32 R13, RZ, RZ, RZ ;  /* 0x000000ffff0d7224 */ /* 0x000fe200078e00ff */
[----:B------:R-:W2:Y:S01]  /*2dc0*/  LDCU.64 UR8, c[0x4][0x38] ;  /* 0x01000700ff0877ac */ /* 0x000ea20008000a00 */
[----:B0-----:R-:W-:Y:S02]  /*2dd0*/  IMAD.U32 R4, RZ, RZ, UR4 ;  /* 0x00000004ff047e24 */ /* 0x001fe4000f8e00ff */
[----:B------:R-:W-:-:S02]  /*2de0*/  IMAD.U32 R5, RZ, RZ, UR5 ;  /* 0x00000005ff057e24 */ /* 0x000fc4000f8e00ff */
[----:B-1----:R-:W-:Y:S02]  /*2df0*/  IMAD.U32 R6, RZ, RZ, UR6 ;  /* 0x00000006ff067e24 */ /* 0x002fe4000f8e00ff */
[----:B------:R-:W-:Y:S02]  /*2e00*/  IMAD.U32 R7, RZ, RZ, UR7 ;  /* 0x00000007ff077e24 */ /* 0x000fe4000f8e00ff */
[----:B--2---:R-:W-:Y:S02]  /*2e10*/  IMAD.U32 R10, RZ, RZ, UR8 ;  /* 0x00000008ff0a7e24 */ /* 0x004fe4000f8e00ff */
[----:B------:R-:W-:-:S07]  /*2e20*/  IMAD.U32 R11, RZ, RZ, UR9 ;  /* 0x00000009ff0b7e24 */ /* 0x000fce000f8e00ff */
[----:B------:R-:W-:-:S07]  /*2e30*/  LEPC R20, `(.L_x_2275) ;  /* 0x000000001014794e */ /* 0x000fce0000000000 */
[----:B---345:R-:W-:Y:S05]  /*2e40*/  CALL.ABS.NOINC R14 ;  /* 0x000000000e007343 */ /* 0x038fea0003c00000 */
.L_x_2275:
[----:B------:R-:W-:Y:S01]  /*2e50*/  CS2R R24, SRZ ;  /* 0x0000000000187805 */ /* 0x000fe2000001ff00 */
[----:B------:R-:W-:Y:S06]  /*2e60*/  BRA `(.L_x_2254) ;  /* 0x0000000000147947 */ /* 0x000fec0003800000 */
.L_x_2274:
[----:B------:R-:W4:Y:S02]  /*2e70*/  LDG.E.64 R24, desc[UR36][R4.64] ;  /* 0x0000002404187981 */ /* 0x000f24000c1e1b00 */
[----:B----4-:R-:W0:Y:S02]  /*2e80*/  I2F.F64.U64 R24, R24 ;  /* 0x0000001800187312 */ /* 0x010e240000301800 */
[----:B0-----:R-:W-:Y:S05]  /*2e90*/  BRA `(.L_x_2254) ;  /* 0x0000000000087947 */ /* 0x001fea0003800000 */
.L_x_2273:
[----:B------:R-:W4:Y:S02]  /*2ea0*/  LDG.E R4, desc[UR36][R4.64] ;  /* 0x0000002404047981 */ /* 0x000f24000c1e1900 */
[----:B----4-:R4:W0:Y:S02]  /*2eb0*/  I2F.F64.U32 R24, R4 ;  /* 0x0000000400187312 */ /* 0x0108240000201800 */
.L_x_2254:
[----:B------:R-:W-:Y:S05]  /*2ec0*/  BSYNC.RECONVERGENT B6 ;  /* 0x0000000000067941 */ /* 0x000fea0003800200 */
.L_x_2248:
[----:B------:R-:W-:-:S07]  /*2ed0*/  VIADD R2, R2, 0x80 ;  /* 0x0000008002027836 */ /* 0x000fce0000000000 */
.L_x_2247:
[----:B------:R-:W-:Y:S05]  /*2ee0*/  BSYNC.RECONVERGENT B7 ;  /* 0x0000000000077941 */ /* 0x000fea0003800200 */
.L_x_2246:
[----:B------:R-:W-:Y:S01]  /*2ef0*/  ISETP.GE.AND P0, PT, R2, R19, PT ;  /* 0x000000130200720c */ /* 0x000fe20003f06270 */
[----:B------:R-:W-:Y:S01]  /*2f00*/  BSSY.RECONVERGENT B6, `(.L_x_2276) ;  /* 0x00000ef000067945 */ /* 0x000fe20003800200 */
[----:B------:R-:W-:-:S11]  /*2f10*/  CS2R R16, SRZ ;  /* 0x0000000000107805 */ /* 0x000fd6000001ff00 */
[----:B------:R-:W-:Y:S05]  /*2f20*/  @P0 BRA `(.L_x_2277) ;  /* 0x0000000c00b00947 */ /* 0x000fea0003800000 */
[----:B01--4-:R-:W0:Y:S01]  /*2f30*/  LDC.64 R4, c[0x0][0x390] ;  /* 0x0000e400ff047b82 */ /* 0x013e220000000a00 */
        /* <DEDUP_REMOVED lines=19> */
.L_x_2281:
[----:B------:R-:W4:Y:S02]  /*3070*/  LDG.E.U8 R2, desc[UR36][R2.64] ;  /* 0x0000002402027981 */ /* 0x000f24000c1e1100 */
[----:B----4-:R0:W1:Y:S02]  /*3080*/  I2F.F64.U16 R16, R2 ;  /* 0x0000000200107312 */ /* 0x0100640000101800 */
[----:B01----:R-:W-:Y:S05]  /*3090*/  BRA `(.L_x_2277) ;  /* 0x0000000c00547947 */ /* 0x003fea0003800000 */
.L_x_2280:
        /* <DEDUP_REMOVED lines=9> */
.L_x_2284:
[----:B------:R-:W4:Y:S02]  /*3130*/  LDG.E R2, desc[UR36][R2.64] ;  /* 0x0000002402027981 */ /* 0x000f24000c1e1900 */
[----:B----4-:R0:W1:Y:S02]  /*3140*/  I2F.F64 R16, R2 ;  /* 0x0000000200107312 */ /* 0x0100640000201c00 */
[----:B01----:R-:W-:Y:S05]  /*3150*/  BRA `(.L_x_2277) ;  /* 0x0000000c00247947 */ /* 0x003fea0003800000 */
.L_x_2283:
[----:B------:R-:W4:Y:S02]  /*3160*/  LDG.E.U16 R2, desc[UR36][R2.64] ;  /* 0x0000002402027981 */ /* 0x000f24000c1e1500 */
[----:B----4-:R0:W1:Y:S02]  /*3170*/  I2F.F64.S16 R16, R2 ;  /* 0x0000000200107312 */ /* 0x0100640000101c00 */
[----:B01----:R-:W-:Y:S05]  /*3180*/  BRA `(.L_x_2277) ;  /* 0x0000000c00187947 */ /* 0x003fea0003800000 */
.L_x_2279:
        /* <DEDUP_REMOVED lines=8> */
[----:B------:R-:W0:Y:S02]  /*3210*/  F2F.F64.F32 R16, R16 ;  /* 0x0000001000107310 */ /* 0x000e240000201800 */
[----:B0-----:R-:W-:Y:S05]  /*3220*/  BRA `(.L_x_2277) ;  /* 0x0000000800f07947 */ /* 0x001fea0003800000 */
.L_x_2286:
[----:B------:R-:W4:Y:S02]  /*3230*/  LDG.E.U16 R0, desc[UR36][R2.64] ;  /* 0x0000002402007981 */ /* 0x000f24000c1e1500 */
[----:B----4-:R-:W-:-:S05]  /*3240*/  HADD2.F32 R0, -RZ, R0.H0_H0 ;  /* 0x20000000ff007230 */ /* 0x010fca0000004100 */
[----:B------:R-:W-:-:S04]  /*3250*/  FMUL.FTZ R0, R0, 1 ;  /* 0x3f80000000007820 */ /* 0x000fc80000410000 */
[----:B------:R0:W1:Y:S02]  /*3260*/  F2F.F64.F32 R16, R0 ;  /* 0x0000000000107310 */ /* 0x0000640000201800 */
[----:B01----:R-:W-:Y:S05]  /*3270*/  BRA `(.L_x_2277) ;  /* 0x0000000800dc7947 */ /* 0x003fea0003800000 */
.L_x_2285:
        /* <DEDUP_REMOVED lines=10> */
.L_x_2288:
[----:B------:R-:W4:Y:S02]  /*3320*/  LDG.E.U16 R2, desc[UR36][R2.64] ;  /* 0x0000002402027981 */ /* 0x000f24000c1e1500 */
[----:B----4-:R-:W-:-:S05]  /*3330*/  HADD2.F32 R0, -RZ, R2.H0_H0 ;  /* 0x20000002ff007230 */ /* 0x010fca0000004100 */
[----:B------:R-:W-:-:S04]  /*3340*/  FMUL.FTZ R0, R0, 1 ;  /* 0x3f80000000007820 */ /* 0x000fc80000410000 */
[----:B------:R0:W1:Y:S02]  /*3350*/  F2F.F64.F32 R16, R0 ;  /* 0x0000000000107310 */ /* 0x0000640000201800 */
[----:B01----:R-:W-:Y:S05]  /*3360*/  BRA `(.L_x_2277) ;  /* 0x0000000800a07947 */ /* 0x003fea0003800000 */
.L_x_2287:
[----:B------:R0:W5:Y:S01]  /*3370*/  LDG.E.64 R16, desc[UR36][R2.64] ;  /* 0x0000002402107981 */ /* 0x000162000c1e1b00 */
[----:B------:R-:W-:Y:S05]  /*3380*/  BRA `(.L_x_2277) ;  /* 0x0000000800987947 */ /* 0x000fea0003800000 */
.L_x_2278:
        /* <DEDUP_REMOVED lines=13> */
.L_x_2291:
[----:B------:R0:W5:Y:S01]  /*3460*/  LDG.E.64 R16, desc[UR36][R2.64] ;  /* 0x0000002402107981 */ /* 0x000162000c1e1b00 */
[----:B------:R-:W-:Y:S05]  /*3470*/  BRA `(.L_x_2277) ;  /* 0x00000008005c7947 */ /* 0x000fea0003800000 */
.L_x_2290:
        /* <DEDUP_REMOVED lines=25> */
[----:B------:R0:W1:Y:S02]  /*3610*/  F2F.F64.F32 R16, R5 ;  /* 0x0000000500107310 */ /* 0x0000640000201800 */
[----:B01----:R-:W-:Y:S05]  /*3620*/  BRA `(.L_x_2277) ;  /* 0x0000000400f07947 */ /* 0x003fea0003800000 */
.L_x_2293:
[----:B------:R-:W4:Y:S02]  /*3630*/  LDG.E.U8 R2, desc[UR36][R2.64] ;  /* 0x0000002402027981 */ /* 0x000f24000c1e1100 */
[C---:B----4-:R-:W-:Y:S02]  /*3640*/  IMAD.SHL.U32 R0, R2.reuse, 0x2000000, RZ ;  /* 0x0200000002007824 */ /* 0x050fe400078e00ff */
        /* <DEDUP_REMOVED lines=10> */
[----:B------:R0:W1:Y:S02]  /*36f0*/  F2F.F64.F32 R16, R0 ;  /* 0x0000000000107310 */ /* 0x0000640000201800 */
[----:B01----:R-:W-:Y:S05]  /*3700*/  BRA `(.L_x_2277) ;  /* 0x0000000400b87947 */ /* 0x003fea0003800000 */
.L_x_2292:
[----:B------:R-:W4:Y:S02]  /*3710*/  LDG.E.U16 R0, desc[UR36][R2.64] ;  /* 0x0000002402007981 */ /* 0x000f24000c1e1500 */
[----:B----4-:R-:W-:-:S04]  /*3720*/  IMAD.U32 R0, R0, 0x10000, RZ ;  /* 0x0001000000007824 */ /* 0x010fc800078e00ff */
[----:B------:R-:W-:-:S04]  /*3730*/  FMUL.FTZ R0, R0, 1 ;  /* 0x3f80000000007820 */ /* 0x000fc80000410000 */
[----:B------:R0:W1:Y:S02]  /*3740*/  F2F.F64.F32 R16, R0 ;  /* 0x0000000000107310 */ /* 0x0000640000201800 */
[----:B01----:R-:W-:Y:S05]  /*3750*/  BRA `(.L_x_2277) ;  /* 0x0000000400a47947 */ /* 0x003fea0003800000 */
.L_x_2289:
        /* <DEDUP_REMOVED lines=11> */
.L_x_2296:
[----:B------:R-:W4:Y:S02]  /*3810*/  LDG.E.U8 R3, desc[UR36][R2.64] ;  /* 0x0000002402037981 */ /* 0x000f24000c1e1100 */
        /* <DEDUP_REMOVED lines=19> */
.L_x_2298:
[----:B------:R-:W-:Y:S05]  /*3950*/  BSYNC.RECONVERGENT B0 ;  /* 0x0000000000007941 */ /* 0x000fea0003800200 */
.L_x_2297:
[----:B------:R-:W-:Y:S01]  /*3960*/  IMAD.SHL.U32 R0, R0, 0x100000, RZ ;  /* 0x0010000000007824 */ /* 0x000fe200078e00ff */
[----:B------:R-:W-:-:S04]  /*3970*/  LEA R2, R2, 0x3b800000, 0x17 ;  /* 0x3b80000002027811 */ /* 0x000fc800078eb8ff */
[----:B------:R-:W-:-:S05]  /*3980*/  LOP3.LUT R0, R2, R0, R7, 0xfe, !PT ;  /* 0x0000000002007212 */ /* 0x000fca00078efe07 */
[----:B------:R-:W-:-:S04]  /*3990*/  FMUL.FTZ R0, R0, 1 ;  /* 0x3f80000000007820 */ /* 0x000fc80000410000 */
[----:B------:R0:W1:Y:S02]  /*39a0*/  F2F.F64.F32 R16, R0 ;  /* 0x0000000000107310 */ /* 0x0000640000201800 */
[----:B01----:R-:W-:Y:S05]  /*39b0*/  BRA `(.L_x_2277) ;  /* 0x00000004000c7947 */ /* 0x003fea0003800000 */
.L_x_2295:
        /* <DEDUP_REMOVED lines=20> */
.L_x_2300:
[----:B------:R-:W-:Y:S05]  /*3b00*/  BSYNC.RECONVERGENT B0 ;  /* 0x0000000000007941 */ /* 0x000fea0003800200 */
.L_x_2299:
[----:B------:R-:W-:Y:S01]  /*3b10*/  IMAD.SHL.U32 R0, R0, 0x200000, RZ ;  /* 0x0020000000007824 */ /* 0x000fe200078e00ff */
[----:B------:R-:W-:-:S04]  /*3b20*/  LEA R2, R2, 0x37800000, 0x17 ;  /* 0x3780000002027811 */ /* 0x000fc800078eb8ff */
[----:B------:R-:W-:-:S05]  /*3b30*/  LOP3.LUT R0, R2, R0, R7, 0xfe, !PT ;  /* 0x0000000002007212 */ /* 0x000fca00078efe07 */
[----:B------:R-:W-:-:S04]  /*3b40*/  FMUL.FTZ R0, R0, 1 ;  /* 0x3f80000000007820 */ /* 0x000fc80000410000 */
[----:B------:R0:W1:Y:S02]  /*3b50*/  F2F.F64.F32 R16, R0 ;  /* 0x0000000000107310 */ /* 0x0000640000201800 */
[----:B01----:R-:W-:Y:S05]  /*3b60*/  BRA `(.L_x_2277) ;  /* 0x0000000000a07947 */ /* 0x003fea0003800000 */
.L_x_2294:
        /* <DEDUP_REMOVED lines=18> */
.L_x_2282:
        /* <DEDUP_REMOVED lines=16> */
.L_x_2303:
[----:B------:R-:W-:Y:S05]  /*3d90*/  BRA `(.L_x_2277) ;  /* 0x0000000000147947 */ /* 0x000fea0003800000 */
.L_x_2302:
[----:B------:R-:W4:Y:S02]  /*3da0*/  LDG.E.64 R16, desc[UR36][R2.64] ;  /* 0x0000002402107981 */ /* 0x000f24000c1e1b00 */
[----:B----4-:R-:W0:Y:S02]  /*3db0*/  I2F.F64.U64 R16, R16 ;  /* 0x0000001000107312 */ /* 0x010e240000301800 */
[----:B0-----:R-:W-:Y:S05]  /*3dc0*/  BRA `(.L_x_2277) ;  /* 0x0000000000087947 */ /* 0x001fea0003800000 */
.L_x_2301:
[----:B------:R-:W4:Y:S02]  /*3dd0*/  LDG.E R2, desc[UR36][R2.64] ;  /* 0x0000002402027981 */ /* 0x000f24000c1e1900 */
[----:B----4-:R0:W1:Y:S02]  /*3de0*/  I2F.F64.U32 R16, R2 ;  /* 0x0000000200107312 */ /* 0x0100640000201800 */
.L_x_2277:
[----:B------:R-:W-:Y:S05]  /*3df0*/  BSYNC.RECONVERGENT B6 ;  /* 0x0000000000067941 */ /* 0x000fea0003800200 */
.L_x_2276:
[----:B------:R-:W-:Y:S01]  /*3e00*/  ISETP.GE.AND P0, PT, R23, R19, PT ;  /* 0x000000131700720c */ /* 0x000fe20003f06270 */
[----:B------:R-:W-:-:S12]  /*3e10*/  BSSY.RECONVERGENT B0, `(.L_x_2304) ;  /* 0x0000110000007945 */ /* 0x000fd80003800200 */
[----:B------:R-:W-:Y:S05]  /*3e20*/  @P0 BRA `(.L_x_2305) ;  /* 0x0000001000380947 */ /* 0x000fea0003800000 */
[----:B---3-5:R-:W-:-:S13]  /*3e30*/  FSETP.GEU.FTZ.AND P1, PT, |R27|, 1.7687499523162841797, PT ;  /* 0x3fe266661b00780b */ /* 0x028fda0003f3e200 */
[----:B------:R-:W-:Y:S05]  /*3e40*/  @P1 BRA `(.L_x_2306) ;  /* 0x0000000400881947 */ /* 0x000fea0003800000 */
[----:B01--4-:R-:W-:Y:S01]  /*3e50*/  IMAD.MOV.U32 R4, RZ, RZ, 0x180754af ;  /* 0x180754afff047424 */ /* 0x013fe200078e00ff */
[----:B------:R-:W-:Y:S01]  /*3e60*/  UMOV UR4, 0xdc1895e9 ;  /* 0xdc1895e900047882 */ /* 0x000fe20000000000 */
[----:B------:R-:W-:Y:S01]  /*3e70*/  IMAD.MOV.U32 R5, RZ, RZ, 0x3fb3823b ;  /* 0x3fb3823bff057424 */ /* 0x000fe200078e00ff */
[----:B------:R-:W-:Y:S01]  /*3e80*/  UMOV UR5, 0x3fb0066b ;  /* 0x3fb0066b00057882 */ /* 0x000fe20000000000 */
[----:B------:R-:W0:-:S15]  /*3e90*/  DMUL R2, R26, R26 ;  /* 0x0000001a1a027228 */ /* 0x000e1e0000000000 */
        /* <DEDUP_REMOVED lines=93> */
.L_x_2306:
[----:B0-----:R-:W-:Y:S01]  /*4470*/  IMAD.MOV.U32 R2, RZ, RZ, 0x0 ;  /* 0x00000000ff027424 */ /* 0x001fe200078e00ff */
[----:B------:R-:W-:Y:S01]  /*4480*/  UMOV UR4, 0xdc1895e9 ;  /* 0xdc1895e900047882 */ /* 0x000fe20000000000 */
[----:B------:R-:W-:Y:S01]  /*4490*/  IMAD.MOV.U32 R3, RZ, RZ, 0x3fe00000 ;  /* 0x3fe00000ff037424 */ /* 0x000fe200078e00ff */
[----:B------:R-:W-:Y:S01]  /*44a0*/  UMOV UR5, 0x3fb0066b ;  /* 0x3fb0066b00057882 */ /* 0x000fe20000000000 */
[----:B-1--4-:R-:W-:Y:S01]  /*44b0*/  IMAD.MOV.U32 R4, RZ, RZ, 0x180754af ;  /* 0x180754afff047424 */ /* 0x012fe200078e00ff */
[----:B------:R-:W-:Y:S01]  /*44c0*/  UMOV UR6, 0x54442d18 ;  /* 0x54442d1800067882 */ /* 0x000fe20000000000 */
[----:B------:R-:W-:Y:S01]  /*44d0*/  IMAD.MOV.U32 R5, RZ, RZ, 0x3fb3823b ;  /* 0x3fb3823bff057424 */ /* 0x000fe200078e00ff */
        /* <DEDUP_REMOVED lines=32> */
[----:B0-----:R-:W-:Y:S02]  /*46e0*/  VIADD R7, R5, 0xfff00000 ;  /* 0xfff0000005077836 */ /* 0x001fe40000000000 */
[----:B------:R-:W-:-:S15]  /*46f0*/  IMAD.MOV.U32 R6, RZ, RZ, RZ ;  /* 0x000000ffff067224 */ /* 0x000fde00078e00ff */
[----:B------:R-:W-:-:S15]  /*4700*/  NOP ;  /* 0x0000000000007918 */ /* 0x000fde0000000000 */
[----:B------:R-:W-:-:S15]  /*4710*/  NOP ;  /* 0x0000000000007918 */ /* 0x000fde0000000000 */
[----:B------:R-:W-:-:S14]  /*4720*/  NOP ;  /* 0x0000000000007918 */ /* 0x000fdc0000000000 */
        /* <DEDUP_REMOVED lines=24> */
[----:B0-----:R-:W0:-:S15]  /*48b0*/  DFMA R8, R6, R10, R8 ;  /* 0x0000000a0608722b */ /* 0x001e1e0000000008 */
        /* <DEDUP_REMOVED lines=21> */
[----:B------:R-:W0:-:S15]  /*4a10*/  DFMA R6, R8, -R8, R2 ;  /* 0x800000080806722b */ /* 0x000e1e0000000002 */
        /* <DEDUP_REMOVED lines=78> */
[----:B------:R-:W-:-:S07]  /*4f00*/  IMAD.MOV.U32 R4, RZ, RZ, R2 ;  /* 0x000000ffff047224 */ /* 0x000fce00078e0002 */
.L_x_2305:
[----:B------:R-:W-:Y:S05]  /*4f10*/  BSYNC.RECONVERGENT B0 ;  /* 0x0000000000007941 */ /* 0x000fea0003800200 */
.L_x_2304:
[----:B------:R-:W-:Y:S01]  /*4f20*/  VIADD R22, R23, 0x80 ;  /* 0x0000008017167836 */ /* 0x000fe20000000000 */
[----:B------:R-:W-:Y:S04]  /*4f30*/  BSSY.RECONVERGENT B0, `(.L_x_2307) ;  /* 0x0000113000007945 */ /* 0x000fe80003800200 */
[----:B------:R-:W-:-:S13]  /*4f40*/  ISETP.GE.AND P1, PT, R22, R19, PT ;  /* 0x000000131600720c */ /* 0x000fda0003f26270 */
[----:B------:R-:W-:Y:S05]  /*4f50*/  @P1 BRA `(.L_x_2308) ;  /* 0x0000001000401947 */ /* 0x000fea0003800000 */
[----:B--2--5:R-:W-:-:S13]  /*4f60*/  FSETP.GEU.FTZ.AND P1, PT, |R29|, 1.7687499523162841797, PT ;  /* 0x3fe266661d00780b */ /* 0x024fda0003f3e200 */
[----:B------:R-:W-:Y:S05]  /*4f70*/  @!P1 BRA `(.L_x_2309) ;  /* 0x0000000800b49947 */ /* 0x000fea0003800000 */
[----:B0-----:R-:W-:Y:S01]  /*4f80*/  IMAD.MOV.U32 R2, RZ, RZ, 0x0 ;  /* 0x00000000ff027424 */ /* 0x001fe200078e00ff */
[----:B------:R-:W-:Y:S01]  /*4f90*/  UMOV UR4, 0xdc1895e9 ;  /* 0xdc1895e900047882 */ /* 0x000fe20000000000 */
[----:B------:R-:W-:Y:S01]  /*4fa0*/  IMAD.MOV.U32 R3, RZ, RZ, 0x3fe00000 ;  /* 0x3fe00000ff037424 */ /* 0x000fe200078e00ff */
[----:B------:R-:W-:Y:S01]  /*4fb0*/  UMOV UR5, 0x3fb0066b ;  /* 0x3fb0066b00057882 */ /* 0x000fe20000000000 */
[----:B------:R-:W-:Y:S01]  /*4fc0*/  IMAD.MOV.U32 R6, RZ, RZ, 0x180754af ;  /* 0x180754afff067424 */ /* 0x000fe200078e00ff */
[----:B------:R-:W-:Y:S01]  /*4fd0*/  UMOV UR6, 0x54442d18 ;  /* 0x54442d1800067882 */ /* 0x000fe20000000000 */
[----:B------:R-:W-:Y:S01]  /*4fe0*/  IMAD.MOV.U32 R7, RZ, RZ, 0x3fb3823b ;  /* 0x3fb3823bff077424 */ /* 0x000fe200078e00ff */
[----:B------:R-:W-:Y:S01]  /*4ff0*/  UMOV UR7, 0x3fe921fb ;  /* 0x3fe921fb00077882 */ /* 0x000fe20000000000 */
[----:B------:R-:W0:Y:S01]  /*5000*/  DFMA R2, |R28|, -R2, 0.5 ;  /* 0x3fe000001c02742b */ /* 0x000e220000000a02 */
[----:B------:R-:W-:Y:S01]  /*5010*/  IMAD.MOV.U32 R10, RZ, RZ, RZ ;  /* 0x000000ffff0a7224 */ /* 0x000fe200078e00ff */
[----:B0-----:R-:W0:Y:S01]  /*5020*/  MUFU.RSQ64H R11, R3 ;  /* 0x00000003000b7308 */ /* 0x001e220000001c00 */
[----:B------:R-:W-:-:S15]  /*5030*/  ISETP.GE.AND P2, PT, R3, RZ, PT ;  /* 0x000000ff0300720c */ /* 0x000fde0003f46270 */
[----:B------:R-:W-:-:S15]  /*5040*/  NOP ;  /* 0x0000000000007918 */ /* 0x000fde0000000000 */
[----:B------:R-:W-:-:S15]  /*5050*/  NOP ;  /* 0x0000000000007918 */ /* 0x000fde0000000000 */
[----:B------:R-:W-:-:S15]  /*5060*/  NOP ;  /* 0x0000000000007918 */ /* 0x000fde0000000000 */
[----:B------:R-:W-:-:S01]  /*5070*/  NOP ;  /* 0x0000000000007918 */ /* 0x000fc20000000000 */
[----:B------:R-:W2:Y:S01]  /*5080*/  DFMA R6, R2, UR4, -R6 ;  /* 0x0000000402067c2b */ /* 0x000ea20008000806 */
[----:B------:R-:W-:Y:S01]  /*5090*/  UMOV UR4, 0xcc2f79ae ;  /* 0xcc2f79ae00047882 */ /* 0x000fe20000000000 */
[----:B------:R-:W-:-:S15]  /*50a0*/  UMOV UR5, 0x3fb11e52 ;  /* 0x3fb11e5200057882 */ /* 0x000fde0000000000 */
[----:B------:R-:W-:-:S15]  /*50b0*/  NOP ;  /* 0x0000000000007918 */ /* 0x000fde0000000000 */
[----:B------:R-:W-:-:S15]  /*50c0*/  NOP ;  /* 0x0000000000007918 */ /* 0x000fde0000000000 */
[----:B------:R-:W-:-:S15]  /*50d0*/  NOP ;  /* 0x0000000000007918 */ /* 0x000fde0000000000 */
[----:B------:R-:W-:-:S02]  /*50e0*/  NOP ;  /* 0x0000000000007918 */ /* 0x000fc40000000000 */
[----:B--2---:R-:W2:Y:S01]  /*50f0*/  DFMA R6, R2, R6, UR4 ;  /* 0x0000000402067e2b */ /* 0x004ea20008000006 */
[----:B------:R-:W-:Y:S01]  /*5100*/  UMOV UR4, 0x3526861b ;  /* 0x3526861b00047882 */ /* 0x000fe20000000000 */
[----:B------:R-:W-:-:S15]  /*5110*/  UMOV UR5, 0x3f924eaf ;  /* 0x3f924eaf00057882 */ /* 0x000fde0000000000 */
[----:B------:R-:W-:-:S15]  /*5120*/  NOP ;  /* 0x0000000000007918 */ /* 0x000fde0000000000 */
[----:B------:R-:W-:-:S15]  /*5130*/  NOP ;  /* 0x0000000000007918 */ /* 0x000fde0000000000 */
[----:B------:R-:W-:-:S15]  /*5140*/  NOP ;  /* 0x0000000000007918 */ /* 0x000fde0000000000 */
[----:B------:R-:W-:-:S02]  /*5150*/  NOP ;  /* 0x0000000000007918 */ /* 0x000fc40000000000 */
[----:B--2---:R-:W2:Y:S01]  /*5160*/  DFMA R6, R2, R6, -UR4 ;  /* 0x8000000402067e2b */ /* 0x004ea20008000006 */
[----:B------:R-:W-:Y:S01]  /*5170*/  UMOV UR4, 0xa31e6cb7 ;  /* 0xa31e6cb700047882 */ /* 0x000fe20000000000 */
[----:B------:R-:W-:-:S15]  /*5180*/  UMOV UR5, 0x3f91df02 ;  /* 0x3f91df0200057882 */ /* 0x000fde0000000000 */
[----:B------:R-:W-:-:S15]  /*5190*/  NOP ;  /* 0x0000000000007918 */ /* 0x000fde0000000000 */
[----:B------:R-:W-:-:S15]  /*51a0*/  NOP ;  /* 0x0000000000007918 */ /* 0x000fde0000000000 */
[----:B------:R-:W-:-:S15]  /*51b0*/  NOP ;  /* 0x0000000000007918 */ /* 0x000fde0000000000 */
[----:B------:R-:W-:-:S02]  /*51c0*/  NOP ;  /* 0x0000000000007918 */ /* 0x000fc40000000000 */
[----:B--2---:R0:W2:Y:S01]  /*51d0*/  DFMA R8, R2, R6, UR4 ;  /* 0x0000000402087e2b */ /* 0x0040a20008000006 */
[----:B------:R-:W-:Y:S01]  /*51e0*/  UMOV UR4, 0xb0eec6cc ;  /* 0xb0eec6cc00047882 */ /* 0x000fe20000000000 */
[----:B------:R-:W-:Y:S01]  /*51f0*/  UMOV UR5, 0x3f847d18 ;  /* 0x3f847d1800057882 */ /* 0x000fe20000000000 */
[----:B0-----:R-:W-:Y:S02]  /*5200*/  VIADD R7, R11, 0xfff00000 ;  /* 0xfff000000b077836 */ /* 0x001fe40000000000 */
[----:B------:R-:W-:-:S15]  /*5210*/  IMAD.MOV.U32 R6, RZ, RZ, RZ ;  /* 0x000000ffff067224 */ /* 0x000fde00078e00ff */
[----:B------:R-:W-:-:S15]  /*5220*/  NOP ;  /* 0x0000000000007918 */ /* 0x000fde0000000000 */
[----:B------:R-:W-:-:S15]  /*5230*/  NOP ;  /* 0x0000000000007918 */ /* 0x000fde0000000000 */
[----:B------:R-:W-:-:S14]  /*5240*/  NOP ;  /* 0x0000000000007918 */ /* 0x000fdc0000000000 */
[----:B--2---:R-:W0:Y:S01]  /*5250*/  DFMA R8, R2, R8, UR4 ;  /* 0x0000000402087e2b */ /* 0x004e220008000008 */
        /* <DEDUP_REMOVED lines=65> */
[----:B0-----:R-:W-:-:S15]  /*5670*/  FSEL R13, R13, -QNAN , P2 ;  /* 0xfff800000d0d7808 */ /* 0x001fde0001000000 */
[----:B------:R-:W-:-:S15]  /*5680*/  NOP ;  /* 0x0000000000007918 */ /* 0x000fde0000000000 */
[----:B------:R-:W-:-:S15]  /*5690*/  NOP ;  /* 0x0000000000007918 */ /* 0x000fde0000000000 */
[----:B------:R-:W-:-:S15]  /*56a0*/  NOP ;  /* 0x0000000000007918 */ /* 0x000fde0000000000 */
[----:B------:R-:W-:-:S02]  /*56b0*/  NOP ;  /* 0x0000000000007918 */ /* 0x000fc40000000000 */
[----:B------:R0:W-:Y:S01]  /*56c0*/  DFMA R6, R2, R8, UR4 ;  /* 0x0000000402067e2b */ /* 0x0001e20008000008 */
[----:B------:R-:W-:Y:S01]  /*56d0*/  UMOV UR4, 0x3320f91b ;  /* 0x3320f91b00047882 */ /* 0x000fe20000000000 */
[----:B0-----:R-:W-:Y:S01]  /*56e0*/  FSEL R9, R12, RZ, P2 ;  /* 0x000000ff0c097208 */ /* 0x001fe20001000000 */
[----:B------:R-:W-:-:S15]  /*56f0*/  UMOV UR5, 0x3fb33333 ;  /* 0x3fb3333300057882 */ /* 0x000fde0000000000 */
[----:B------:R-:W-:-:S15]  /*5700*/  NOP ;  /* 0x0000000000007918 */ /* 0x000fde0000000000 */
[----:B------:R-:W-:-:S15]  /*5710*/  NOP ;  /* 0x0000000000007918 */ /* 0x000fde0000000000 */
[----:B------:R-:W-:-:S15]  /*5720*/  NOP ;  /* 0x0000000000007918 */ /* 0x000fde0000000000 */
[----:B------:R-:W-:-:S01]  /*5730*/  NOP ;  /* 0x0000000000007918 */ /* 0x000fc20000000000 */
        /* <DEDUP_REMOVED lines=20> */
[----:B------:R-:W2:-:S15]  /*5880*/  DMUL R8, R8, -2 ;  /* 0xc000000008087828 */ /* 0x000e9e0000000000 */
        /* <DEDUP_REMOVED lines=9> */
[----:B--2---:R-:W-:-:S15]  /*5920*/  DADD R2, R8, UR6 ;  /* 0x0000000608027e29 */ /* 0x004fde0008000000 */
        /* <DEDUP_REMOVED lines=16> */
[----:B------:R-:W-:Y:S01]  /*5a30*/  IMAD.MOV.U32 R28, RZ, RZ, R2 ;  /* 0x000000ffff1c7224 */ /* 0x000fe200078e0002 */
[----:B------:R-:W-:Y:S06]  /*5a40*/  BRA `(.L_x_2308) ;  /* 0x0000000400847947 */ /* 0x000fec0003800000 */
.L_x_2309:
[----:B------:R-:W-:Y:S01]  /*5a50*/  IMAD.MOV.U32 R6, RZ, RZ, 0x180754af ;  /* 0x180754afff067424 */ /* 0x000fe200078e00ff */
[----:B------:R-:W-:Y:S01]  /*5a60*/  UMOV UR4, 0xdc1895e9 ;  /* 0xdc1895e900047882 */ /* 0x000fe20000000000 */
[----:B------:R-:W-:Y:S01]  /*5a70*/  IMAD.MOV.U32 R7, RZ, RZ, 0x3fb3823b ;  /* 0x3fb3823bff077424 */ /* 0x000fe200078e00ff */
[----:B------:R-:W-:Y:S01]  /*5a80*/  UMOV UR5, 0x3fb0066b ;  /* 0x3fb0066b00057882 */ /* 0x000fe20000000000 */
[----:B0-----:R-:W0:-:S15]  /*5a90*/  DMUL R2, R28, R28 ;  /* 0x0000001c1c027228 */ /* 0x001e1e0000000000 */
        /* <DEDUP_REMOVED lines=91> */
[----:B0-----:R0:W2:Y:S02]  /*6050*/  DFMA R28, R6, R28, R28 ;  /* 0x0000001c061c722b */ /* 0x0010a4000000001c */
.L_x_2308:
[----:B------:R-:W-:Y:S05]  /*6060*/  BSYNC.RECONVERGENT B0 ;  /* 0x0000000000007941 */ /* 0x000fea0003800200 */
.L_x_2307:
[----:B------:R-:W-:Y:S01]  /*6070*/  VIADD R0, R23, 0x100 ;  /* 0x0000010017007836 */ /* 0x000fe20000000000 */
[----:B------:R-:W-:Y:S04]  /*6080*/  BSSY.RECONVERGENT B0, `(.L_x_2310) ;  /* 0x0000113000007945 */ /* 0x000fe80003800200 */
[----:B------:R-:W-:-:S13]  /*6090*/  ISETP.GE.AND P1, PT, R0, R19, PT ;  /* 0x000000130000720c */ /* 0x000fda0003f26270 */
[----:B------:R-:W-:Y:S05]  /*60a0*/  @P1 BRA `(.L_x_2311) ;  /* 0x0000001000401947 */ /* 0x000fea0003800000 */
[----:B0----5:R-:W-:-:S13]  /*60b0*/  FSETP.GEU.FTZ.AND P1, PT, |R25|, 1.7687499523162841797, PT ;  /* 0x3fe266661900780b */ /* 0x021fda0003f3e200 */
[----:B------:R-:W-:Y:S05]  /*60c0*/  @!P1 BRA `(.L_x_2312) ;  /* 0x0000000800b49947 */ /* 0x000fea0003800000 */
[----:B------:R-:W-:Y:S01]  /*60d0*/  IMAD.MOV.U32 R2, RZ, RZ, 0x0 ;  /* 0x00000000ff027424 */ /* 0x000fe200078e00ff */
        /* <DEDUP_REMOVED lines=15> */
[----:B------:R-:W5:Y:S01]  /*61d0*/  DFMA R6, R2, UR4, -R6 ;  /* 0x0000000402067c2b */ /* 0x000f620008000806 */
[----:B------:R-:W-:Y:S01]  /*61e0*/  UMOV UR4, 0xcc2f79ae ;  /* 0xcc2f79ae00047882 */ /* 0x000fe20000000000 */
[----:B------:R-:W-:-:S15]  /*61f0*/  UMOV UR5, 0x3fb11e52 ;  /* 0x3fb11e5200057882 */ /* 0x000fde0000000000 */
[----:B------:R-:W-:-:S15]  /*6200*/  NOP ;  /* 0x0000000000007918 */ /* 0x000fde0000000000 */
[----:B------:R-:W-:-:S15]  /*6210*/  NOP ;  /* 0x0000000000007918 */ /* 0x000fde0000000000 */
[----:B------:R-:W-:-:S15]  /*6220*/  NOP ;  /* 0x0000000000007918 */ /* 0x000fde0000000000 */
[----:B------:R-:W-:-:S02]  /*6230*/  NOP ;  /* 0x0000000000007918 */ /* 0x000fc40000000000 */
[----:B-----5:R-:W5:Y:S01]  /*6240*/  DFMA R6, R2, R6, UR4 ;  /* 0x0000000402067e2b */ /* 0x020f620008000006 */
[----:B------:R-:W-:Y:S01]  /*6250*/  UMOV UR4, 0x3526861b ;  /* 0x3526861b00047882 */ /* 0x000fe20000000000 */
[----:B------:R-:W-:-:S15]  /*6260*/  UMOV UR5, 0x3f924eaf ;  /* 0x3f924eaf00057882 */ /* 0x000fde0000000000 */
[----:B------:R-:W-:-:S15]  /*6270*/  NOP ;  /* 0x0000000000007918 */ /* 0x000fde0000000000 */
[----:B------:R-:W-:-:S15]  /*6280*/  NOP ;  /* 0x0000000000007918 */ /* 0x000fde0000000000 */
[----:B------:R-:W-:-:S15]  /*6290*/  NOP ;  /* 0x0000000000007918 */ /* 0x000fde0000000000 */
[----:B------:R-:W-:-:S02]  /*62a0*/  NOP ;  /* 0x0000000000007918 */ /* 0x000fc40000000000 */
[----:B-----5:R-:W5:Y:S01]  /*62b0*/  DFMA R6, R2, R6, -UR4 ;  /* 0x8000000402067e2b */ /* 0x020f620008000006 */
[----:B------:R-:W-:Y:S01]  /*62c0*/  UMOV UR4, 0xa31e6cb7 ;  /* 0xa31e6cb700047882 */ /* 0x000fe20000000000 */
[----:B------:R-:W-:-:S15]  /*62d0*/  UMOV UR5, 0x3f91df02 ;  /* 0x3f91df0200057882 */ /* 0x000fde0000000000 */
[----:B------:R-:W-:-:S15]  /*62e0*/  NOP ;  /* 0x0000000000007918 */ /* 0x000fde0000000000 */
[----:B------:R-:W-:-:S15]  /*62f0*/  NOP ;  /* 0x0000000000007918 */ /* 0x000fde0000000000 */
[----:B------:R-:W-:-:S15]  /*6300*/  NOP ;  /* 0x0000000000007918 */ /* 0x000fde0000000000 */
[----:B------:R-:W-:-:S02]  /*6310*/  NOP ;  /* 0x0000000000007918 */ /* 0x000fc40000000000 */
[----:B-----5:R0:W5:Y:S01]  /*6320*/  DFMA R8, R2, R6, UR4 ;  /* 0x0000000402087e2b */ /* 0x0201620008000006 */
[----:B------:R-:W-:Y:S01]  /*6330*/  UMOV UR4, 0xb0eec6cc ;  /* 0xb0eec6cc00047882 */ /* 0x000fe20000000000 */
[----:B------:R-:W-:Y:S01]  /*6340*/  UMOV UR5, 0x3f847d18 ;  /* 0x3f847d1800057882 */ /* 0x000fe20000000000 */
[----:B0-----:R-:W-:Y:S02]  /*6350*/  VIADD R7, R11, 0xfff00000 ;  /* 0xfff000000b077836 */ /* 0x001fe40000000000 */
[----:B------:R-:W-:-:S15]  /*6360*/  IMAD.MOV.U32 R6, RZ, RZ, RZ ;  /* 0x000000ffff067224 */ /* 0x000fde00078e00ff */
[----:B------:R-:W-:-:S15]  /*6370*/  NOP ;  /* 0x0000000000007918 */ /* 0x000fde0000000000 */
[----:B------:R-:W-:-:S15]  /*6380*/  NOP ;  /* 0x0000000000007918 */ /* 0x000fde0000000000 */
[----:B------:R-:W-:-:S14]  /*6390*/  NOP ;  /* 0x0000000000007918 */ /* 0x000fdc0000000000 */
[----:B-----5:R-:W0:Y:S01]  /*63a0*/  DFMA R8, R2, R8, UR4 ;  /* 0x0000000402087e2b */ /* 0x020e220008000008 */
        /* <DEDUP_REMOVED lines=98> */
[----:B------:R-:W5:-:S15]  /*69d0*/  DMUL R8, R8, -2 ;  /* 0xc000000008087828 */ /* 0x000f5e0000000000 */
        /* <DEDUP_REMOVED lines=9> */
[----:B-----5:R-:W-:-:S15]  /*6a70*/  DADD R2, R8, UR6 ;  /* 0x0000000608027e29 */ /* 0x020fde0008000000 */
        /* <DEDUP_REMOVED lines=18> */
.L_x_2312:
[----:B------:R-:W-:Y:S01]  /*6ba0*/  IMAD.MOV.U32 R6, RZ, RZ, 0x180754af ;  /* 0x180754afff067424 */ /* 0x000fe200078e00ff */
        /* <DEDUP_REMOVED lines=95> */
[----:B0-----:R0:W0:Y:S02]  /*71a0*/  DFMA R24, R6, R24, R24 ;  /* 0x000000180618722b */ /* 0x0010240000000018 */
.L_x_2311:
[----:B------:R-:W-:Y:S05]  /*71b0*/  BSYNC.RECONVERGENT B0 ;  /* 0x0000000000007941 */ /* 0x000fea0003800200 */
.L_x_2310:
[----:B------:R-:W-:Y:S01]  /*71c0*/  VIADD R0, R23, 0x180 ;  /* 0x0000018017007836 */ /* 0x000fe20000000000 */
[----:B------:R-:W-:Y:S04]  /*71d0*/  BSSY.RECONVERGENT B0, `(.L_x_2313) ;  /* 0x0000113000007945 */ /* 0x000fe80003800200 */
[----:B------:R-:W-:-:S13]  /*71e0*/  ISETP.GE.AND P1, PT, R0, R19, PT ;  /* 0x000000130000720c */ /* 0x000fda0003f26270 */
[----:B------:R-:W-:Y:S05]  /*71f0*/  @P1 BRA `(.L_x_2314) ;  /* 0x0000001000401947 */ /* 0x000fea0003800000 */
[----:B-1---5:R-:W-:-:S13]  /*7200*/  FSETP.GEU.FTZ.AND P1, PT, |R17|, 1.7687499523162841797, PT ;  /* 0x3fe266661100780b */ /* 0x022fda0003f3e200 */
        /* <DEDUP_REMOVED lines=17> */
[----:B------:R-:W1:Y:S01]  /*7320*/  DFMA R6, R2, UR4, -R6 ;  /* 0x0000000402067c2b */ /* 0x000e620008000806 */
[----:B------:R-:W-:Y:S01]  /*7330*/  UMOV UR4, 0xcc2f79ae ;  /* 0xcc2f79ae00047882 */ /* 0x000fe20000000000 */
[----:B------:R-:W-:-:S15]  /*7340*/  UMOV UR5, 0x3fb11e52 ;  /* 0x3fb11e5200057882 */ /* 0x000fde0000000000 */
[----:B------:R-:W-:-:S15]  /*7350*/  NOP ;  /* 0x0000000000007918 */ /* 0x000fde0000000000 */
[----:B------:R-:W-:-:S15]  /*7360*/  NOP ;  /* 0x0000000000007918 */ /* 0x000fde0000000000 */
[----:B------:R-:W-:-:S15]  /*7370*/  NOP ;  /* 0x0000000000007918 */ /* 0x000fde0000000000 */
[----:B------:R-:W-:-:S02]  /*7380*/  NOP ;  /* 0x0000000000007918 */ /* 0x000fc40000000000 */
[----:B-1----:R-:W1:Y:S01]  /*7390*/  DFMA R6, R2, R6, UR4 ;  /* 0x0000000402067e2b */ /* 0x002e620008000006 */
[----:B------:R-:W-:Y:S01]  /*73a0*/  UMOV UR4, 0x3526861b ;  /* 0x3526861b00047882 */ /* 0x000fe20000000000 */
[----:B------:R-:W-:-:S15]  /*73b0*/  UMOV UR5, 0x3f924eaf ;  /* 0x3f924eaf00057882 */ /* 0x000fde0000000000 */
[----:B------:R-:W-:-:S15]  /*73c0*/  NOP ;  /* 0x0000000000007918 */ /* 0x000fde0000000000 */
[----:B------:R-:W-:-:S15]  /*73d0*/  NOP ;  /* 0x0000000000007918 */ /* 0x000fde0000000000 */
[----:B------:R-:W-:-:S15]  /*73e0*/  NOP ;  /* 0x0000000000007918 */ /* 0x000fde0000000000 */
[----:B------:R-:W-:-:S02]  /*73f0*/  NOP ;  /* 0x0000000000007918 */ /* 0x000fc40000000000 */
[----:B-1----:R-:W1:Y:S01]  /*7400*/  DFMA R6, R2, R6, -UR4 ;  /* 0x8000000402067e2b */ /* 0x002e620008000006 */
[----:B------:R-:W-:Y:S01]  /*7410*/  UMOV UR4, 0xa31e6cb7 ;  /* 0xa31e6cb700047882 */ /* 0x000fe20000000000 */
[----:B------:R-:W-:-:S15]  /*7420*/  UMOV UR5, 0x3f91df02 ;  /* 0x3f91df0200057882 */ /* 0x000fde0000000000 */
[----:B------:R-:W-:-:S15]  /*7430*/  NOP ;  /* 0x0000000000007918 */ /* 0x000fde0000000000 */
[----:B------:R-:W-:-:S15]  /*7440*/  NOP ;  /* 0x0000000000007918 */ /* 0x000fde0000000000 */
[----:B------:R-:W-:-:S15]  /*7450*/  NOP ;  /* 0x0000000000007918 */ /* 0x000fde0000000000 */
[----:B------:R-:W-:-:S02]  /*7460*/  NOP ;  /* 0x0000000000007918 */ /* 0x000fc40000000000 */
        /* <DEDUP_REMOVED lines=136> */
.L_x_2315:
[----:B0-----:R-:W-:Y:S01]  /*7cf0*/  IMAD.MOV.U32 R6, RZ, RZ, 0x180754af ;  /* 0x180754afff067424 */ /* 0x001fe200078e00ff */
        /* <DEDUP_REMOVED lines=96> */
.L_x_2314:
[----:B------:R-:W-:Y:S05]  /*8300*/  BSYNC.RECONVERGENT B0 ;  /* 0x0000000000007941 */ /* 0x000fea0003800200 */
.L_x_2313:
[----:B0-----:R-:W0:Y:S01]  /*8310*/  LDC.U8 R2, c[0x0][0x3a4] ;  /* 0x0000e900ff027b82 */ /* 0x001e220000000000 */
[----:B------:R-:W-:Y:S04]  /*8320*/  BSSY.RECONVERGENT B6, `(.L_x_2316) ;  /* 0x0000150000067945 */ /* 0x000fe80003800200 */
[----:B------:R-:W-:Y:S05]  /*8330*/  @P0 BRA `(.L_x_2317) ;  /* 0x0000001400380947 */ /* 0x000fea0003800000 */
[----:B------:R-:W1:Y:S01]  /*8340*/  LDCU UR4, c[0x0][0x3a8] ;  /* 0x00007500ff0477ac */ /* 0x000e620008000800 */
[----:B------:R-:W2:Y:S01]  /*8350*/  LDC.64 R8, c[0x0][0x388] ;  /* 0x0000e200ff087b82 */ /* 0x000ea20000000a00 */
[----:B------:R-:W-:Y:S01]  /*8360*/  IMAD R0, R18, 0x200, R23 ;  /* 0x0000020012007824 */ /* 0x000fe200078e0217 */
[----:B0-----:R-:W-:-:S03]  /*8370*/  PRMT R6, R2, 0x9910, RZ ;  /* 0x0000991002067816 */ /* 0x001fc600000000ff */
[----:B-1----:R-:W-:Y:S02]  /*8380*/  IMAD R3, R0, UR4, RZ ;  /* 0x0000000400037c24 */ /* 0x002fe4000f8e02ff */
        /* <DEDUP_REMOVED lines=13> */
[----:B----4-:R-:W0:Y:S01]  /*8460*/  F2I.F64.TRUNC R5, R4 ;  /* 0x0000000400057311 */ /* 0x010e22000030d100 */
[----:B------:R-:W-:Y:S01]  /*8470*/  IMAD.MOV.U32 R23, RZ, RZ, R22 ;  /* 0x000000ffff177224 */ /* 0x000fe200078e0016 */
[----:B0-----:R0:W-:Y:S01]  /*8480*/  STG.E.U8 desc[UR36][R8.64], R5 ;  /* 0x0000000508007986 */ /* 0x0011e2000c101124 */
[----:B------:R-:W-:Y:S05]  /*8490*/  BRA `(.L_x_2317) ;  /* 0x0000001000e07947 */ /* 0x000fea0003800000 */
.L_x_2321:
[----:B----4-:R-:W0:Y:S01]  /*84a0*/  F2I.S64.F64.TRUNC R4, R4 ;  /* 0x0000000400047311 */ /* 0x010e22000030d900 */
[----:B------:R-:W-:Y:S02]  /*84b0*/  IMAD.MOV.U32 R23, RZ, RZ, R22 ;  /* 0x000000ffff177224 */ /* 0x000fe400078e0016 */
[----:B0-----:R-:W-:-:S05]  /*84c0*/  IMAD.MOV.U32 R3, RZ, RZ, R4 ;  /* 0x000000ffff037224 */ /* 0x001fca00078e0004 */
[----:B------:R0:W-:Y:S01]  /*84d0*/  STG.E.U8 desc[UR36][R8.64], R3 ;  /* 0x0000000308007986 */ /* 0x0001e2000c101124 */
[----:B------:R-:W-:Y:S05]  /*84e0*/  BRA `(.L_x_2317) ;  /* 0x0000001000cc7947 */ /* 0x000fea0003800000 */
.L_x_2320:
[----:B------:R-:W-:-:S13]  /*84f0*/  ISETP.NE.AND P0, PT, R0, 0x2, PT ;  /* 0x000000020000780c */ /* 0x000fda0003f05270 */
[----:B------:R-:W-:Y:S05]  /*8500*/  @!P0 BRA `(.L_x_2323) ;  /* 0x0000000000308947 */ /* 0x000fea0003800000 */
[----:B------:R-:W-:-:S13]  /*8510*/  ISETP.NE.AND P0, PT, R0, 0x3, PT ;  /* 0x000000030000780c */ /* 0x000fda0003f05270 */
[----:B------:R-:W-:Y:S05]  /*8520*/  @!P0 BRA `(.L_x_2324) ;  /* 0x0000000000188947 */ /* 0x000fea0003800000 */
[----:B------:R-:W-:-:S13]  /*8530*/  ISETP.NE.AND P0, PT, R0, 0x4, PT ;  /* 0x000000040000780c */ /* 0x000fda0003f05270 */
[----:B------:R-:W-:Y:S05]  /*8540*/  @P0 BRA `(.L_x_2322) ;  /* 0x0000000c00ec0947 */ /* 0x000fea0003800000 */
[----:B----4-:R-:W0:Y:S01]  /*8550*/  F2I.S64.F64.TRUNC R4, R4 ;  /* 0x0000000400047311 */ /* 0x010e22000030d900 */
[----:B------:R-:W-:Y:S01]  /*8560*/  IMAD.MOV.U32 R23, RZ, RZ, R22 ;  /* 0x000000ffff177224 */ /* 0x000fe200078e0016 */
[----:B0-----:R0:W-:Y:S01]  /*8570*/  STG.E.64 desc[UR36][R8.64], R4 ;  /* 0x0000000408007986 */ /* 0x0011e2000c101b24 */
[----:B------:R-:W-:Y:S05]  /*8580*/  BRA `(.L_x_2317) ;  /* 0x0000001000a47947 */ /* 0x000fea0003800000 */
.L_x_2324:
[----:B----4-:R-:W0:Y:S01]  /*8590*/  F2I.F64.TRUNC R5, R4 ;  /* 0x0000000400057311 */ /* 0x010e22000030d100 */
[----:B------:R-:W-:Y:S01]  /*85a0*/  IMAD.MOV.U32 R23, RZ, RZ, R22 ;  /* 0x000000ffff177224 */ /* 0x000fe200078e0016 */
[----:B0-----:R0:W-:Y:S01]  /*85b0*/  STG.E desc[UR36][R8.64], R5 ;  /* 0x0000000508007986 */ /* 0x0011e2000c101924 */
[----:B------:R-:W-:Y:S05]  /*85c0*/  BRA `(.L_x_2317) ;  /* 0x0000001000947947 */ /* 0x000fea0003800000 */
.L_x_2323:
[----:B----4-:R-:W0:Y:S01]  /*85d0*/  F2I.F64.TRUNC R5, R4 ;  /* 0x0000000400057311 */ /* 0x010e22000030d100 */
[----:B------:R-:W-:Y:S01]  /*85e0*/  IMAD.MOV.U32 R23, RZ, RZ, R22 ;  /* 0x000000ffff177224 */ /* 0x000fe200078e0016 */
[----:B0-----:R0:W-:Y:S01]  /*85f0*/  STG.E.U16 desc[UR36][R8.64], R5 ;  /* 0x0000000508007986 */ /* 0x0011e2000c101524 */
[----:B------:R-:W-:Y:S05]  /*8600*/  BRA `(.L_x_2317) ;  /* 0x0000001000847947 */ /* 0x000fea0003800000 */
.L_x_2319:
[----:B------:R-:W-:-:S13]  /*8610*/  ISETP.GT.AND P0, PT, R0, 0x6, PT ;  /* 0x000000060000780c */ /* 0x000fda0003f04270 */
[----:B------:R-:W-:Y:S05]  /*8620*/  @P0 BRA `(.L_x_2325) ;  /* 0x0000000000740947 */ /* 0x000fea0003800000 */
[----:B------:R-:W-:-:S13]  /*8630*/  ISETP.NE.AND P0, PT, R0, 0x5, PT ;  /* 0x000000050000780c */ /* 0x000fda0003f05270 */
[----:B------:R-:W-:Y:S05]  /*8640*/  @!P0 BRA `(.L_x_2326) ;  /* 0x0000000000388947 */ /* 0x000fea0003800000 */
[----:B------:R-:W-:-:S13]  /*8650*/  ISETP.NE.AND P0, PT, R0, 0x6, PT ;  /* 0x000000060000780c */ /* 0x000fda0003f05270 */
[----:B------:R-:W-:Y:S05]  /*8660*/  @P0 BRA `(.L_x_2322) ;  /* 0x0000000c00a40947 */ /* 0x000fea0003800000 */
        /* <DEDUP_REMOVED lines=8> */
[----:B------:R-:W-:Y:S02]  /*86f0*/  IMAD.MOV.U32 R23, RZ, RZ, R22 ;  /* 0x000000ffff177224 */ /* 0x000fe400078e0016 */
[----:B0-----:R-:W-:-:S05]  /*8700*/  @!P0 FMUL R3, R3, 1.175494350822287508e-38 ;  /* 0x0080000003038820 */ /* 0x001fca0000400000 */
[----:B------:R0:W-:Y:S01]  /*8710*/  STG.E desc[UR36][R8.64], R3 ;  /* 0x0000000308007986 */ /* 0x0001e2000c101924 */
[----:B------:R-:W-:Y:S05]  /*8720*/  BRA `(.L_x_2317) ;  /* 0x00000010003c7947 */ /* 0x000fea0003800000 */
.L_x_2326:
        /* <DEDUP_REMOVED lines=10> */
[----:B------:R-:W-:-:S05]  /*87d0*/  F2FP.F16.F32.PACK_AB R0, RZ, R0 ;  /* 0x00000000ff00723e */ /* 0x000fca00000000ff */
[----:B------:R0:W-:Y:S01]  /*87e0*/  STG.E.U16 desc[UR36][R8.64], R0 ;  /* 0x0000000008007986 */ /* 0x0001e2000c101524 */
[----:B------:R-:W-:Y:S05]  /*87f0*/  BRA `(.L_x_2317) ;  /* 0x0000001000087947 */ /* 0x000fea0003800000 */
.L_x_2325:
[----:B------:R-:W-:-:S13]  /*8800*/  ISETP.NE.AND P0, PT, R0, 0x7, PT ;  /* 0x000000070000780c */ /* 0x000fda0003f05270 */
[----:B------:R-:W-:Y:S05]  /*8810*/  @!P0 BRA `(.L_x_2327) ;  /* 0x00000000007c8947 */ /* 0x000fea0003800000 */
        /* <DEDUP_REMOVED lines=13> */
[----:B0-----:R-:W-:Y:S01]  /*88f0*/  @!P0 FMUL R6, R6, 1.175494350822287508e-38 ;  /* 0x0080000006068820 */ /* 0x001fe20000400000 */
[----:B------:R-:W-:-:S04]  /*8900*/  IMAD.MOV.U32 R23, RZ, RZ, R22 ;  /* 0x000000ffff177224 */ /* 0x000fc800078e0016 */
[----:B------:R0:W-:Y:S01]  /*8910*/  STG.E.64 desc[UR36][R8.64], R6 ;  /* 0x0000000608007986 */ /* 0x0001e2000c101b24 */
[----:B------:R-:W-:Y:S05]  /*8920*/  BRA `(.L_x_2317) ;  /* 0x0000000c00bc7947 */ /* 0x000fea0003800000 */
.L_x_2328:
        /* <DEDUP_REMOVED lines=10> */
[----:B------:R-:W-:-:S04]  /*89d0*/  F2FP.F16.F32.PACK_AB R3, RZ, R0 ;  /* 0x00000000ff03723e */ /* 0x000fc800000000ff */
[----:B------:R-:W-:-:S05]  /*89e0*/  PRMT R3, R3, 0x5410, RZ ;  /* 0x0000541003037816 */ /* 0x000fca00000000ff */
[----:B------:R0:W-:Y:S01]  /*89f0*/  STG.E desc[UR36][R8.64], R3 ;  /* 0x0000000308007986 */ /* 0x0001e2000c101924 */
[----:B------:R-:W-:Y:S05]  /*8a00*/  BRA `(.L_x_2317) ;  /* 0x0000000c00847947 */ /* 0x000fea0003800000 */
.L_x_2327:
[----:B------:R0:W-:Y:S01]  /*8a10*/  STG.E.64 desc[UR36][R8.64], R4 ;  /* 0x0000000408007986 */ /* 0x0001e2000c101b24 */
[----:B------:R-:W-:Y:S01]  /*8a20*/  IMAD.MOV.U32 R23, RZ, RZ, R22 ;  /* 0x000000ffff177224 */ /* 0x000fe200078e0016 */
[----:B------:R-:W-:Y:S06]  /*8a30*/  BRA `(.L_x_2317) ;  /* 0x0000000c00787947 */ /* 0x000fec0003800000 */
.L_x_2318:
        /* <DEDUP_REMOVED lines=8> */
[----:B------:R-:W0:Y:S01]  /*8ac0*/  DSETP.NEU.AND P0, PT, R4, RZ, PT ;  /* 0x000000ff0400722a */ /* 0x000e220003f0d000 */
[----:B------:R-:W-:Y:S01]  /*8ad0*/  IMAD.MOV.U32 R23, RZ, RZ, R22 ;  /* 0x000000ffff177224 */ /* 0x000fe200078e0016 */
[----:B0-----:R-:W-:-:S05]  /*8ae0*/  SEL R3, RZ, 0x1, !P0 ;  /* 0x00000001ff037807 */ /* 0x001fca0004000000 */
[----:B------:R0:W-:Y:S01]  /*8af0*/  STG.E.U8 desc[UR36][R8.64], R3 ;  /* 0x0000000308007986 */ /* 0x0001e2000c101124 */
[----:B------:R-:W-:Y:S05]  /*8b00*/  BRA `(.L_x_2317) ;  /* 0x0000000c00447947 */ /* 0x000fea0003800000 */
.L_x_2331:
[----:B------:R-:W-:Y:S01]  /*8b10*/  CS2R R6, SRZ ;  /* 0x0000000000067805 */ /* 0x000fe2000001ff00 */
[----:B------:R-:W-:-:S04]  /*8b20*/  IMAD.MOV.U32 R23, RZ, RZ, R22 ;  /* 0x000000ffff177224 */ /* 0x000fc800078e0016 */
[----:B------:R0:W-:Y:S01]  /*8b30*/  STG.E.128 desc[UR36][R8.64], R4 ;  /* 0x0000000408007986 */ /* 0x0001e2000c101d24 */
[----:B------:R-:W-:Y:S05]  /*8b40*/  BRA `(.L_x_2317) ;  /* 0x0000000c00347947 */ /* 0x000fea0003800000 */
.L_x_2330:
        /* <DEDUP_REMOVED lines=27> */
.L_x_2335:
[----:B------:R-:W-:Y:S05]  /*8d00*/  BSYNC.RECONVERGENT B0 ;  /* 0x0000000000007941 */ /* 0x000fea0003800200 */
.L_x_2334:
[----:B------:R-:W-:Y:S01]  /*8d10*/  LOP3.LUT R7, R0, 0x80, R7, 0xf8, !PT ;  /* 0x0000008000077812 */ /* 0x000fe200078ef807 */
[----:B------:R-:W-:-:S04]  /*8d20*/  IMAD.MOV.U32 R23, RZ, RZ, R22 ;  /* 0x000000ffff177224 */ /* 0x000fc800078e0016 */
[----:B------:R0:W-:Y:S01]  /*8d30*/  STG.E.U8 desc[UR36][R8.64], R7 ;  /* 0x0000000708007986 */ /* 0x0001e2000c101124 */
[----:B------:R-:W-:Y:S05]  /*8d40*/  BRA `(.L_x_2317) ;  /* 0x0000000800b47947 */ /* 0x000fea0003800000 */
.L_x_2333:
        /* <DEDUP_REMOVED lines=23> */
.L_x_2337:
[----:B------:R-:W-:Y:S05]  /*8ec0*/  BSYNC.RECONVERGENT B0 ;  /* 0x0000000000007941 */ /* 0x000fea0003800200 */
.L_x_2336:
[----:B------:R-:W-:Y:S01]  /*8ed0*/  LOP3.LUT R7, R0, 0x80, R7, 0xf8, !PT ;  /* 0x0000008000077812 */ /* 0x000fe200078ef807 */
[----:B------:R-:W-:-:S04]  /*8ee0*/  IMAD.MOV.U32 R23, RZ, RZ, R22 ;  /* 0x000000ffff177224 */ /* 0x000fc800078e0016 */
[----:B------:R0:W-:Y:S01]  /*8ef0*/  STG.E.U8 desc[UR36][R8.64], R7 ;  /* 0x0000000708007986 */ /* 0x0001e2000c101124 */
[----:B------:R-:W-:Y:S05]  /*8f00*/  BRA `(.L_x_2317) ;  /* 0x0000000800447947 */ /* 0x000fea0003800000 */
.L_x_2332:
        /* <DEDUP_REMOVED lines=10> */
[----:B------:R-:W-:-:S05]  /*8fb0*/  F2FP.BF16.F32.PACK_AB R0, RZ, R0 ;  /* 0x00000000ff00723e */ /* 0x000fca00000010ff */
[----:B------:R0:W-:Y:S01]  /*8fc0*/  STG.E.U16 desc[UR36][R8.64], R0 ;  /* 0x0000000008007986 */ /* 0x0001e2000c101524 */
[----:B------:R-:W-:Y:S05]  /*8fd0*/  BRA `(.L_x_2317) ;  /* 0x0000000800107947 */ /* 0x000fea0003800000 */
.L_x_2329:
        /* <DEDUP_REMOVED lines=8> */
[----:B----4-:R-:W0:Y:S01]  /*9060*/  F2I.U32.F64.TRUNC R5, R4 ;  /* 0x0000000400057311 */ /* 0x010e22000030d000 */
[----:B------:R-:W-:Y:S01]  /*9070*/  IMAD.MOV.U32 R23, RZ, RZ, R22 ;  /* 0x000000ffff177224 */ /* 0x000fe200078e0016 */
[----:B0-----:R0:W-:Y:S01]  /*9080*/  STG.E.U16 desc[UR36][R8.64], R5 ;  /* 0x0000000508007986 */ /* 0x0011e2000c101524 */
[----:B------:R-:W-:Y:S05]  /*9090*/  BRA `(.L_x_2317) ;  /* 0x0000000400e07947 */ /* 0x000fea0003800000 */
.L_x_2340:
        /* <DEDUP_REMOVED lines=21> */
.L_x_2343:
[----:B------:R-:W-:-:S04]  /*91f0*/  SHF.R.U32.HI R0, RZ, 0x14, R7 ;  /* 0x00000014ff007819 */ /* 0x000fc80000011607 */
[----:B------:R-:W-:-:S04]  /*9200*/  LOP3.LUT R0, R0, 0x1, RZ, 0xc0, !PT ;  /* 0x0000000100007812 */ /* 0x000fc800078ec0ff */
[----:B------:R-:W-:-:S04]  /*9210*/  IADD3 R0, PT, PT, R7, 0x487ffff, R0 ;  /* 0x0487ffff07007810 */ /* 0x000fc80007ffe000 */
[----:B------:R-:W-:-:S04]  /*9220*/  SHF.R.U32.HI R0, RZ, 0x14, R0 ;  /* 0x00000014ff007819 */ /* 0x000fc80000011600 */
[----:B------:R-:W-:-:S07]  /*9230*/  LOP3.LUT R3, R0, 0xff, RZ, 0xc0, !PT ;  /* 0x000000ff00037812 */ /* 0x000fce00078ec0ff */
.L_x_2344:
[----:B------:R-:W-:-:S04]  /*9240*/  SHF.R.U32.HI R0, RZ, 0x18, R7 ;  /* 0x00000018ff007819 */ /* 0x000fc80000011607 */
[----:B------:R-:W-:-:S07]  /*9250*/  LOP3.LUT R0, R3, 0x80, R0, 0xf8, !PT ;  /* 0x0000008003007812 */ /* 0x000fce00078ef800 */
.L_x_2342:
[----:B------:R-:W-:Y:S05]  /*9260*/  BSYNC.RECONVERGENT B0 ;  /* 0x0000000000007941 */ /* 0x000fea0003800200 */
.L_x_2341:
[----:B------:R0:W-:Y:S01]  /*9270*/  STG.E.U8 desc[UR36][R8.64], R0 ;  /* 0x0000000008007986 */ /* 0x0001e2000c101124 */
[----:B------:R-:W-:Y:S01]  /*9280*/  IMAD.MOV.U32 R23, RZ, RZ, R22 ;  /* 0x000000ffff177224 */ /* 0x000fe200078e0016 */
[----:B------:R-:W-:Y:S06]  /*9290*/  BRA `(.L_x_2317) ;  /* 0x0000000400607947 */ /* 0x000fec0003800000 */
.L_x_2339:
        /* <DEDUP_REMOVED lines=21> */
.L_x_2347:
[----:B------:R-:W-:-:S04]  /*93f0*/  SHF.R.U32.HI R0, RZ, 0x15, R7 ;  /* 0x00000015ff007819 */ /* 0x000fc80000011607 */
[----:B------:R-:W-:-:S04]  /*9400*/  LOP3.LUT R0, R0, 0x1, RZ, 0xc0, !PT ;  /* 0x0000000100007812 */ /* 0x000fc800078ec0ff */
[----:B------:R-:W-:-:S04]  /*9410*/  IADD3 R0, PT, PT, R7, 0x88fffff, R0 ;  /* 0x088fffff07007810 */ /* 0x000fc80007ffe000 */
[----:B------:R-:W-:-:S04]  /*9420*/  SHF.R.U32.HI R0, RZ, 0x15, R0 ;  /* 0x00000015ff007819 */ /* 0x000fc80000011600 */
[----:B------:R-:W-:-:S07]  /*9430*/  LOP3.LUT R3, R0, 0xff, RZ, 0xc0, !PT ;  /* 0x000000ff00037812 */ /* 0x000fce00078ec0ff */
.L_x_2348:
[----:B------:R-:W-:-:S04]  /*9440*/  SHF.R.U32.HI R0, RZ, 0x18, R7 ;  /* 0x00000018ff007819 */ /* 0x000fc80000011607 */
[----:B------:R-:W-:-:S07]  /*9450*/  LOP3.LUT R0, R3, 0x80, R0, 0xf8, !PT ;  /* 0x0000008003007812 */ /* 0x000fce00078ef800 */
.L_x_2346:
[----:B------:R-:W-:Y:S05]  /*9460*/  BSYNC.RECONVERGENT B0 ;  /* 0x0000000000007941 */ /* 0x000fea0003800200 */
.L_x_2345:
[----:B------:R0:W-:Y:S01]  /*9470*/  STG.E.U8 desc[UR36][R8.64], R0 ;  /* 0x0000000008007986 */ /* 0x0001e2000c101124 */
[----:B------:R-:W-:Y:S01]  /*9480*/  IMAD.MOV.U32 R23, RZ, RZ, R22 ;  /* 0x000000ffff177224 */ /* 0x000fe200078e0016 */
[----:B------:R-:W-:Y:S06]  /*9490*/  BRA `(.L_x_2317) ;  /* 0x0000000000e07947 */ /* 0x000fec0003800000 */
.L_x_2338:
[----:B------:R-:W-:-:S13]  /*94a0*/  ISETP.NE.AND P0, PT, R0, 0x1c, PT ;  /* 0x0000001c0000780c */ /* 0x000fda0003f05270 */
[----:B------:R-:W-:Y:S05]  /*94b0*/  @!P0 BRA `(.L_x_2349) ;  /* 0x0000000000cc8947 */ /* 0x000fea0003800000 */
[----:B------:R-:W-:-:S13]  /*94c0*/  ISETP.NE.AND P0, PT, R0, 0x1d, PT ;  /* 0x0000001d0000780c */ /* 0x000fda0003f05270 */
[----:B------:R-:W-:Y:S05]  /*94d0*/  @!P0 BRA `(.L_x_2350) ;  /* 0x0000000000b48947 */ /* 0x000fea0003800000 */
[----:B------:R-:W-:-:S13]  /*94e0*/  ISETP.NE.AND P0, PT, R0, 0x2c, PT ;  /* 0x0000002c0000780c */ /* 0x000fda0003f05270 */
[----:B------:R-:W-:Y:S05]  /*94f0*/  @!P0 BRA `(.L_x_2351) ;  /* 0x0000000000488947 */ /* 0x000fea0003800000 */
.L_x_2322:
[----:B------:R-:W-:Y:S01]  /*9500*/  MOV R14, 0x0 ;  /* 0x00000000000e7802 */ /* 0x000fe20000000f00 */
[----:B------:R-:W4:Y:S01]  /*9510*/  LDCU.64 UR6, c[0x4][0x158] ;  /* 0x01002b00ff0677ac */ /* 0x000f220008000a00 */
[----:B------:R-:W-:Y:S02]  /*9520*/  IMAD.MOV.U32 R8, RZ, RZ, 0x65 ;  /* 0x00000065ff087424 */ /* 0x000fe400078e00ff */
[----:B------:R-:W-:Y:S01]  /*9530*/  IMAD.MOV.U32 R12, RZ, RZ, 0x1 ;  /* 0x00000001ff0c7424 */ /* 0x000fe200078e00ff */
[----:B------:R-:W0:Y:S01]  /*9540*/  LDCU.64 UR8, c[0x4][0x160] ;  /* 0x01002c00ff0877ac */ /* 0x000e220008000a00 */
[----:B------:R-:W1:Y:S01]  /*9550*/  LDC.64 R14, c[0x4][R14] ;  /* 0x010000000e0e7b82 */ /* 0x000e620000000a00 */
[----:B------:R-:W-:Y:S01]  /*9560*/  IMAD.MOV.U32 R13, RZ, RZ, RZ ;  /* 0x000000ffff0d7224 */ /* 0x000fe200078e00ff */
[----:B------:R-:W2:Y:S01]  /*9570*/  LDCU.64 UR4, c[0x4][0x40] ;  /* 0x01000800ff0477ac */ /* 0x000ea20008000a00 */
[----:B----4-:R-:W-:Y:S02]  /*9580*/  IMAD.U32 R4, RZ, RZ, UR6 ;  /* 0x00000006ff047e24 */ /* 0x010fe4000f8e00ff */
[----:B------:R-:W-:-:S02]  /*9590*/  IMAD.U32 R5, RZ, RZ, UR7 ;  /* 0x00000007ff057e24 */ /* 0x000fc4000f8e00ff */
[----:B0-----:R-:W-:Y:S02]  /*95a0*/  IMAD.U32 R6, RZ, RZ, UR8 ;  /* 0x00000008ff067e24 */ /* 0x001fe4000f8e00ff */
[----:B------:R-:W-:Y:S02]  /*95b0*/  IMAD.U32 R7, RZ, RZ, UR9 ;  /* 0x00000009ff077e24 */ /* 0x000fe4000f8e00ff */
[----:B--2---:R-:W-:Y:S02]  /*95c0*/  IMAD.U32 R10, RZ, RZ, UR4 ;  /* 0x00000004ff0a7e24 */ /* 0x004fe4000f8e00ff */
[----:B------:R-:W-:-:S07]  /*95d0*/  IMAD.U32 R11, RZ, RZ, UR5 ;  /* 0x00000005ff0b7e24 */ /* 0x000fce000f8e00ff */
[----:B------:R-:W-:-:S07]  /*95e0*/  LEPC R20, `(.L_x_2352) ;  /* 0x000000001014794e */ /* 0x000fce0000000000 */
[----:B-1-3-5:R-:W-:Y:S05]  /*95f0*/  CALL.ABS.NOINC R14 ;  /* 0x000000000e007343 */ /* 0x02afea0003c00000 */
.L_x_2352:
[----:B------:R-:W-:Y:S01]  /*9600*/  IMAD.MOV.U32 R23, RZ, RZ, R22 ;  /* 0x000000ffff177224 */ /* 0x000fe200078e0016 */
[----:B------:R-:W-:Y:S06]  /*9610*/  BRA `(.L_x_2317) ;  /* 0x0000000000807947 */ /* 0x000fec0003800000 */
.L_x_2351:
        /* <DEDUP_REMOVED lines=25> */
.L_x_2350:
[----:B----4-:R-:W0:Y:S01]  /*97b0*/  F2I.U64.F64.TRUNC R4, R4 ;  /* 0x0000000400047311 */ /* 0x010e22000030d800 */
[----:B------:R-:W-:Y:S01]  /*97c0*/  IMAD.MOV.U32 R23, RZ, RZ, R22 ;  /* 0x000000ffff177224 */ /* 0x000fe200078e0016 */
[----:B0-----:R0:W-:Y:S01]  /*97d0*/  STG.E.64 desc[UR36][R8.64], R4 ;  /* 0x0000000408007986 */ /* 0x0011e2000c101b24 */
[----:B------:R-:W-:Y:S05]  /*97e0*/  BRA `(.L_x_2317) ;  /* 0x00000000000c7947 */ /* 0x000fea0003800000 */
.L_x_2349:
[----:B----4-:R-:W0:Y:S01]  /*97f0*/  F2I.U32.F64.TRUNC R5, R4 ;  /* 0x0000000400057311 */ /* 0x010e22000030d000 */
[----:B------:R-:W-:Y:S01]  /*9800*/  IMAD.MOV.U32 R23, RZ, RZ, R22 ;  /* 0x000000ffff177224 */ /* 0x000fe200078e0016 */
[----:B0-----:R0:W-:Y:S06]  /*9810*/  STG.E desc[UR36][R8.64], R5 ;  /* 0x0000000508007986 */ /* 0x0011ec000c101924 */
.L_x_2317:
[----:B------:R-:W-:Y:S05]  /*9820*/  BSYNC.RECONVERGENT B6 ;  /* 0x0000000000067941 */ /* 0x000fea0003800200 */
.L_x_2316:
[----:B------:R-:W-:Y:S01]  /*9830*/  ISETP.GE.AND P0, PT, R23, R19, PT ;  /* 0x000000131700720c */ /* 0x000fe20003f06270 */
[----:B------:R-:W-:-:S12]  /*9840*/  BSSY.RECONVERGENT B6, `(.L_x_2353) ;  /* 0x0000278000067945 */ /* 0x000fd80003800200 */
[----:B------:R-:W-:Y:S05]  /*9850*/  @P0 BRA `(.L_x_2354) ;  /* 0x0000002400d80947 */ /* 0x000fea0003800000 */
[----:B------:R-:W2:Y:S01]  /*9860*/  LDCU UR4, c[0x0][0x3a8] ;  /* 0x00007500ff0477ac */ /* 0x000ea20008000800 */
[----:B01--4-:R-:W0:Y:S01]  /*9870*/  LDC.64 R4, c[0x0][0x388] ;  /* 0x0000e200ff047b82 */ /* 0x013e220000000a00 */
[----:B------:R-:W-:Y:S01]  /*9880*/  IMAD R0, R18, 0x200, R23 ;  /* 0x0000020012007824 */ /* 0x000fe200078e0217 */
[----:B------:R-:W-:-:S03]  /*9890*/  PRMT R6, R2, 0x9910, RZ ;  /* 0x0000991002067816 */ /* 0x000fc600000000ff */
[----:B--2---:R-:W-:Y:S02]  /*98a0*/  IMAD R3, R0, UR4, RZ ;  /* 0x0000000400037c24 */ /* 0x004fe4000f8e02ff */
        /* <DEDUP_REMOVED lines=13> */
[----:B-----5:R-:W0:Y:S02]  /*9980*/  F2I.F64.TRUNC R29, R28 ;  /* 0x0000001c001d7311 */ /* 0x020e24000030d100 */
[----:B0-----:R1:W-:Y:S01]  /*9990*/  STG.E.U8 desc[UR36][R4.64], R29 ;  /* 0x0000001d04007986 */ /* 0x0013e2000c101124 */
[----:B------:R-:W-:Y:S05]  /*99a0*/  BRA `(.L_x_2360) ;  /* 0x0000001000907947 */ /* 0x000fea0003800000 */
.L_x_2358:
[----:B-----5:R-:W0:Y:S02]  /*99b0*/  F2I.S64.F64.TRUNC R28, R28 ;  /* 0x0000001c001c7311 */ /* 0x020e24000030d900 */
[----:B0-----:R-:W-:-:S05]  /*99c0*/  IMAD.MOV.U32 R3, RZ, RZ, R28 ;  /* 0x000000ffff037224 */ /* 0x001fca00078e001c */
[----:B------:R0:W-:Y:S01]  /*99d0*/  STG.E.U8 desc[UR36][R4.64], R3 ;  /* 0x0000000304007986 */ /* 0x0001e2000c101124 */
[----:B------:R-:W-:Y:S05]  /*99e0*/  BRA `(.L_x_2360) ;  /* 0x0000001000807947 */ /* 0x000fea0003800000 */
.L_x_2357:
[----:B------:R-:W-:-:S13]  /*99f0*/  ISETP.NE.AND P0, PT, R0, 0x2, PT ;  /* 0x000000020000780c */ /* 0x000fda0003f05270 */
[----:B------:R-:W-:Y:S05]  /*9a00*/  @!P0 BRA `(.L_x_2361) ;  /* 0x0000000000288947 */ /* 0x000fea0003800000 */
[----:B------:R-:W-:-:S13]  /*9a10*/  ISETP.NE.AND P0, PT, R0, 0x3, PT ;  /* 0x000000030000780c */ /* 0x000fda0003f05270 */
[----:B------:R-:W-:Y:S05]  /*9a20*/  @!P0 BRA `(.L_x_2362) ;  /* 0x0000000000148947 */ /* 0x000fea0003800000 */
[----:B------:R-:W-:-:S13]  /*9a30*/  ISETP.NE.AND P0, PT, R0, 0x4, PT ;  /* 0x000000040000780c */ /* 0x000fda0003f05270 */
[----:B------:R-:W-:Y:S05]  /*9a40*/  @P0 BRA `(.L_x_2359) ;  /* 0x0000000c00240947 */ /* 0x000fea0003800000 */
[----:B-----5:R-:W0:Y:S02]  /*9a50*/  F2I.S64.F64.TRUNC R28, R28 ;  /* 0x0000001c001c7311 */ /* 0x020e24000030d900 */
[----:B0-----:R0:W-:Y:S01]  /*9a60*/  STG.E.64 desc[UR36][R4.64], R28 ;  /* 0x0000001c04007986 */ /* 0x0011e2000c101b24 */
[----:B------:R-:W-:Y:S05]  /*9a70*/  BRA `(.L_x_2360) ;  /* 0x00000010005c7947 */ /* 0x000fea0003800000 */
.L_x_2362:
[----:B-----5:R-:W0:Y:S02]  /*9a80*/  F2I.F64.TRUNC R29, R28 ;  /* 0x0000001c001d7311 */ /* 0x020e24000030d100 */
[----:B0-----:R4:W-:Y:S01]  /*9a90*/  STG.E desc[UR36][R4.64], R29 ;  /* 0x0000001d04007986 */ /* 0x0019e2000c101924 */
[----:B------:R-:W-:Y:S05]  /*9aa0*/  BRA `(.L_x_2360) ;  /* 0x0000001000507947 */ /* 0x000fea0003800000 */
.L_x_2361:
[----:B-----5:R-:W0:Y:S02]  /*9ab0*/  F2I.F64.TRUNC R29, R28 ;  /* 0x0000001c001d7311 */ /* 0x020e24000030d100 */
[----:B0-----:R2:W-:Y:S01]  /*9ac0*/  STG.E.U16 desc[UR36][R4.64], R29 ;  /* 0x0000001d04007986 */ /* 0x0015e2000c101524 */
[----:B------:R-:W-:Y:S05]  /*9ad0*/  BRA `(.L_x_2360) ;  /* 0x0000001000447947 */ /* 0x000fea0003800000 */
.L_x_2356:
        /* <DEDUP_REMOVED lines=8> */
[----:B-----5:R-:W0:-:S15]  /*9b60*/  F2F.F32.F64 R3, R28 ;  /* 0x0000001c00037310 */ /* 0x020e1e0000301000 */
        /* <DEDUP_REMOVED lines=8> */
.L_x_2364:
        /* <DEDUP_REMOVED lines=12> */
.L_x_2363:
        /* <DEDUP_REMOVED lines=18> */
.L_x_2366:
        /* <DEDUP_REMOVED lines=13> */
.L_x_2365:
[----:B-----5:R0:W-:Y:S01]  /*9ea0*/  STG.E.64 desc[UR36][R4.64], R28 ;  /* 0x0000001c04007986 */ /* 0x0201e2000c101b24 */
[----:B------:R-:W-:Y:S05]  /*9eb0*/  BRA `(.L_x_2360) ;  /* 0x0000000c004c7947 */ /* 0x000fea0003800000 */
.L_x_2355:
        /* <DEDUP_REMOVED lines=10> */
[----:B-----5:R-:W0:Y:S02]  /*9f60*/  F2I.U32.F64.TRUNC R29, R28 ;  /* 0x0000001c001d7311 */ /* 0x020e24000030d000 */
[----:B0-----:R0:W-:Y:S01]  /*9f70*/  STG.E.U16 desc[UR36][R4.64], R29 ;  /* 0x0000001d04007986 */ /* 0x0011e2000c101524 */
[----:B------:R-:W-:Y:S05]  /*9f80*/  BRA `(.L_x_2360) ;  /* 0x0000000c00187947 */ /* 0x000fea0003800000 */
.L_x_2370:
        /* <DEDUP_REMOVED lines=26> */
.L_x_2373:
[----:B------:R-:W-:-:S04]  /*a130*/  SHF.R.U32.HI R3, RZ, 0x18, R7 ;  /* 0x00000018ff037819 */ /* 0x000fc80000011607 */
[----:B------:R-:W-:-:S07]  /*a140*/  LOP3.LUT R0, R0, 0x80, R3, 0xf8, !PT ;  /* 0x0000008000007812 */ /* 0x000fce00078ef803 */
.L_x_2372:
[----:B------:R-:W-:Y:S05]  /*a150*/  BSYNC.RECONVERGENT B0 ;  /* 0x0000000000007941 */ /* 0x000fea0003800200 */
.L_x_2371:
[----:B------:R0:W-:Y:S01]  /*a160*/  STG.E.U8 desc[UR36][R4.64], R0 ;  /* 0x0000000004007986 */ /* 0x0001e2000c101124 */
[----:B------:R-:W-:Y:S05]  /*a170*/  BRA `(.L_x_2360) ;  /* 0x00000008009c7947 */ /* 0x000fea0003800000 */
.L_x_2369:
        /* <DEDUP_REMOVED lines=26> */
.L_x_2376:
[----:B------:R-:W-:-:S04]  /*a320*/  SHF.R.U32.HI R3, RZ, 0x18, R7 ;  /* 0x00000018ff037819 */ /* 0x000fc80000011607 */
[----:B------:R-:W-:-:S07]  /*a330*/  LOP3.LUT R0, R0, 0x80, R3, 0xf8, !PT ;  /* 0x0000008000007812 */ /* 0x000fce00078ef803 */
.L_x_2375:
[----:B------:R-:W-:Y:S05]  /*a340*/  BSYNC.RECONVERGENT B0 ;  /* 0x0000000000007941 */ /* 0x000fea0003800200 */
.L_x_2374:
[----:B------:R0:W-:Y:S01]  /*a350*/  STG.E.U8 desc[UR36][R4.64], R0 ;  /* 0x0000000004007986 */ /* 0x0001e2000c101124 */
[----:B------:R-:W-:Y:S05]  /*a360*/  BRA `(.L_x_2360) ;  /* 0x0000000800207947 */ /* 0x000fea0003800000 */
.L_x_2368:
        /* <DEDUP_REMOVED lines=30> */
.L_x_2378:
[----:B-----5:R-:W0:Y:S02]  /*a550*/  F2I.U64.F64.TRUNC R28, R28 ;  /* 0x0000001c001c7311 */ /* 0x020e24000030d800 */
[----:B0-----:R0:W-:Y:S01]  /*a560*/  STG.E.64 desc[UR36][R4.64], R28 ;  /* 0x0000001c04007986 */ /* 0x0011e2000c101b24 */
[----:B------:R-:W-:Y:S05]  /*a570*/  BRA `(.L_x_2360) ;  /* 0x00000004009c7947 */ /* 0x000fea0003800000 */
.L_x_2377:
[----:B-----5:R-:W0:Y:S02]  /*a580*/  F2I.U32.F64.TRUNC R29, R28 ;  /* 0x0000001c001d7311 */ /* 0x020e24000030d000 */
[----:B0-----:R0:W-:Y:S01]  /*a590*/  STG.E desc[UR36][R4.64], R29 ;  /* 0x0000001d04007986 */ /* 0x0011e2000c101924 */
[----:B------:R-:W-:Y:S05]  /*a5a0*/  BRA `(.L_x_2360) ;  /* 0x0000000400907947 */ /* 0x000fea0003800000 */
.L_x_2367:
[----:B------:R-:W-:-:S13]  /*a5b0*/  ISETP.GT.AND P0, PT, R0, 0xe, PT ;  /* 0x0000000e0000780c */ /* 0x000fda0003f04270 */
[----:B------:R-:W-:Y:S05]  /*a5c0*/  @P0 BRA `(.L_x_2379) ;  /* 0x00000000002c0947 */ /* 0x000fea0003800000 */
[----:B------:R-:W-:-:S13]  /*a5d0*/  ISETP.NE.AND P0, PT, R0, 0xa, PT ;  /* 0x0000000a0000780c */ /* 0x000fda0003f05270 */
[----:B------:R-:W-:Y:S05]  /*a5e0*/  @!P0 BRA `(.L_x_2380) ;  /* 0x0000000000188947 */ /* 0x000fea0003800000 */
[----:B------:R-:W-:-:S13]  /*a5f0*/  ISETP.NE.AND P0, PT, R0, 0xb, PT ;  /* 0x0000000b0000780c */ /* 0x000fda0003f05270 */
[----:B------:R-:W-:Y:S05]  /*a600*/  @P0 BRA `(.L_x_2359) ;  /* 0x0000000000340947 */ /* 0x000fea0003800000 */
[----:B-----5:R-:W0:Y:S02]  /*a610*/  DSETP.NEU.AND P0, PT, R28, RZ, PT ;  /* 0x000000ff1c00722a */ /* 0x020e240003f0d000 */
[----:B0-----:R-:W-:-:S05]  /*a620*/  SEL R3, RZ, 0x1, !P0 ;  /* 0x00000001ff037807 */ /* 0x001fca0004000000 */
[----:B------:R0:W-:Y:S01]  /*a630*/  STG.E.U8 desc[UR36][R4.64], R3 ;  /* 0x0000000304007986 */ /* 0x0001e2000c101124 */
[----:B------:R-:W-:Y:S05]  /*a640*/  BRA `(.L_x_2360) ;  /* 0x0000000400687947 */ /* 0x000fea0003800000 */
.L_x_2380:
[----:B------:R-:W-:-:S05]  /*a650*/  CS2R R30, SRZ ;  /* 0x00000000001e7805 */ /* 0x000fca000001ff00 */
[----:B-----5:R0:W-:Y:S01]  /*a660*/  STG.E.128 desc[UR36][R4.64], R28 ;  /* 0x0000001c04007986 */ /* 0x0201e2000c101d24 */
[----:B------:R-:W-:Y:S05]  /*a670*/  BRA `(.L_x_2360) ;  /* 0x00000004005c7947 */ /* 0x000fea0003800000 */
.L_x_2379:
[----:B------:R-:W-:-:S13]  /*a680*/  ISETP.NE.AND P0, PT, R0, 0xf, PT ;  /* 0x0000000f0000780c */ /* 0x000fda0003f05270 */
[----:B------:R-:W-:Y:S05]  /*a690*/  @!P0 BRA `(.L_x_2381) ;  /* 0x0000000400288947 */ /* 0x000fea0003800000 */
[----:B------:R-:W-:-:S13]  /*a6a0*/  ISETP.NE.AND P0, PT, R0, 0x17, PT ;  /* 0x000000170000780c */ /* 0x000fda0003f05270 */
[----:B------:R-:W-:Y:S05]  /*a6b0*/  @!P0 BRA `(.L_x_2382) ;  /* 0x0000000000b08947 */ /* 0x000fea0003800000 */
[----:B------:R-:W-:-:S13]  /*a6c0*/  ISETP.NE.AND P0, PT, R0, 0x18, PT ;  /* 0x000000180000780c */ /* 0x000fda0003f05270 */
[----:B------:R-:W-:Y:S05]  /*a6d0*/  @!P0 BRA `(.L_x_2383) ;  /* 0x0000000000448947 */ /* 0x000fea0003800000 */
.L_x_2359:
        /* <DEDUP_REMOVED lines=16> */
.L_x_2384:
[----:B------:R-:W-:Y:S05]  /*a7e0*/  BRA `(.L_x_2360) ;  /* 0x0000000400007947 */ /* 0x000fea0003800000 */
.L_x_2383:
        /* <DEDUP_REMOVED lines=21> */
.L_x_2386:
[----:B------:R-:W-:Y:S05]  /*a940*/  BSYNC.RECONVERGENT B0 ;  /* 0x0000000000007941 */ /* 0x000fea0003800200 */
.L_x_2385:
[----:B------:R-:W-:-:S05]  /*a950*/  LOP3.LUT R3, R0, 0x80, R3, 0xf8, !PT ;  /* 0x0000008000037812 */ /* 0x000fca00078ef803 */
[----:B------:R0:W-:Y:S01]  /*a960*/  STG.E.U8 desc[UR36][R4.64], R3 ;  /* 0x0000000304007986 */ /* 0x0001e2000c101124 */
[----:B------:R-:W-:Y:S05]  /*a970*/  BRA `(.L_x_2360) ;  /* 0x00000000009c7947 */ /* 0x000fea0003800000 */
.L_x_2382:
        /* <DEDUP_REMOVED lines=20> */
.L_x_2388:
[----:B------:R-:W-:Y:S01]  /*aac0*/  IMAD.MOV.U32 R0, RZ, RZ, 0x7f ;  /* 0x0000007fff007424 */ /* 0x000fe200078e00ff */
[----:B------:R-:W-:-:S04]  /*aad0*/  ISETP.GT.U32.AND P0, PT, R3, 0x7f800000, PT ;  /* 0x7f8000000300780c */ /* 0x000fc80003f04070 */
[----:B------:R-:W-:-:S09]  /*aae0*/  SEL R0, R0, 0x7c, P0 ;  /* 0x0000007c00007807 */ /* 0x000fd20000000000 */
.L_x_2389:
[----:B------:R-:W-:Y:S05]  /*aaf0*/  BSYNC.RECONVERGENT B0 ;  /* 0x0000000000007941 */ /* 0x000fea0003800200 */
.L_x_2387:
[----:B------:R-:W-:-:S04]  /*ab00*/  SHF.R.U32.HI R3, RZ, 0x18, R7 ;  /* 0x00000018ff037819 */ /* 0x000fc80000011607 */
[----:B------:R-:W-:-:S05]  /*ab10*/  LOP3.LUT R3, R0, 0x80, R3, 0xf8, !PT ;  /* 0x0000008000037812 */ /* 0x000fca00078ef803 */
[----:B------:R0:W-:Y:S01]  /*ab20*/  STG.E.U8 desc[UR36][R4.64], R3 ;  /* 0x0000000304007986 */ /* 0x0001e2000c101124 */
[----:B------:R-:W-:Y:S05]  /*ab30*/  BRA `(.L_x_2360) ;  /* 0x00000000002c7947 */ /* 0x000fea0003800000 */
.L_x_2381:
        /* <DEDUP_REMOVED lines=11> */
.L_x_2360:
[----:B------:R-:W-:-:S05]  /*abf0*/  VIADD R23, R23, 0x80 ;  /* 0x0000008017177836 */ /* 0x000fca0000000000 */
[----:B------:R-:W-:-:S13]  /*ac00*/  ISETP.GE.AND P0, PT, R23, R19, PT ;  /* 0x000000131700720c */ /* 0x000fda0003f06270 */
[----:B------:R-:W-:Y:S05]  /*ac10*/  @P0 BRA `(.L_x_2354) ;  /* 0x0000001000e80947 */ /* 0x000fea0003800000 */
[----:B------:R-:W5:Y:S01]  /*ac20*/  LDCU UR4, c[0x0][0x3a8] ;  /* 0x00007500ff0477ac */ /* 0x000f620008000800 */
[----:B012-4-:R-:W0:Y:S01]  /*ac30*/  LDC.64 R4, c[0x0][0x388] ;  /* 0x0000e200ff047b82 */ /* 0x017e220000000a00 */
        /* <DEDUP_REMOVED lines=16> */
[----:B------:R-:W0:Y:S02]  /*ad40*/  F2I.F64.TRUNC R25, R24 ;  /* 0x0000001800197311 */ /* 0x000e24000030d100 */
[----:B0-----:R0:W-:Y:S01]  /*ad50*/  STG.E.U8 desc[UR36][R4.64], R25 ;  /* 0x0000001904007986 */ /* 0x0011e2000c101124 */
[----:B------:R-:W-:Y:S05]  /*ad60*/  BRA `(.L_x_2395) ;  /* 0x0000001000907947 */ /* 0x000fea0003800000 */
.L_x_2393:
[----:B------:R-:W0:Y:S02]  /*ad70*/  F2I.S64.F64.TRUNC R24, R24 ;  /* 0x0000001800187311 */ /* 0x000e24000030d900 */
[----:B0-----:R-:W-:-:S05]  /*ad80*/  IMAD.MOV.U32 R3, RZ, RZ, R24 ;  /* 0x000000ffff037224 */ /* 0x001fca00078e0018 */
[----:B------:R0:W-:Y:S01]  /*ad90*/  STG.E.U8 desc[UR36][R4.64], R3 ;  /* 0x0000000304007986 */ /* 0x0001e2000c101124 */
[----:B------:R-:W-:Y:S05]  /*ada0*/  BRA `(.L_x_2395) ;  /* 0x0000001000807947 */ /* 0x000fea0003800000 */
.L_x_2392:
[----:B------:R-:W-:-:S13]  /*adb0*/  ISETP.NE.AND P0, PT, R0, 0x2, PT ;  /* 0x000000020000780c */ /* 0x000fda0003f05270 */
[----:B------:R-:W-:Y:S05]  /*adc0*/  @!P0 BRA `(.L_x_2396) ;  /* 0x0000000000288947 */ /* 0x000fea0003800000 */
[----:B------:R-:W-:-:S13]  /*add0*/  ISETP.NE.AND P0, PT, R0, 0x3, PT ;  /* 0x000000030000780c */ /* 0x000fda0003f05270 */
[----:B------:R-:W-:Y:S05]  /*ade0*/  @!P0 BRA `(.L_x_2397) ;  /* 0x0000000000148947 */ /* 0x000fea0003800000 */
[----:B------:R-:W-:-:S13]  /*adf0*/  ISETP.NE.AND P0, PT, R0, 0x4, PT ;  /* 0x000000040000780c */ /* 0x000fda0003f05270 */
[----:B------:R-:W-:Y:S05]  /*ae00*/  @P0 BRA `(.L_x_2394) ;  /* 0x0000000c00240947 */ /* 0x000fea0003800000 */
[----:B------:R-:W0:Y:S02]  /*ae10*/  F2I.S64.F64.TRUNC R24, R24 ;  /* 0x0000001800187311 */ /* 0x000e24000030d900 */
[----:B0-----:R0:W-:Y:S01]  /*ae20*/  STG.E.64 desc[UR36][R4.64], R24 ;  /* 0x0000001804007986 */ /* 0x0011e2000c101b24 */
[----:B------:R-:W-:Y:S05]  /*ae30*/  BRA `(.L_x_2395) ;  /* 0x00000010005c7947 */ /* 0x000fea0003800000 */
.L_x_2397:
[----:B------:R-:W0:Y:S02]  /*ae40*/  F2I.F64.TRUNC R25, R24 ;  /* 0x0000001800197311 */ /* 0x000e24000030d100 */
[----:B0-----:R0:W-:Y:S01]  /*ae50*/  STG.E desc[UR36][R4.64], R25 ;  /* 0x0000001904007986 */ /* 0x0011e2000c101924 */
[----:B------:R-:W-:Y:S05]  /*ae60*/  BRA `(.L_x_2395) ;  /* 0x0000001000507947 */ /* 0x000fea0003800000 */
.L_x_2396:
[----:B------:R-:W0:Y:S02]  /*ae70*/  F2I.F64.TRUNC R25, R24 ;  /* 0x0000001800197311 */ /* 0x000e24000030d100 */
[----:B0-----:R0:W-:Y:S01]  /*ae80*/  STG.E.U16 desc[UR36][R4.64], R25 ;  /* 0x0000001904007986 */ /* 0x0011e2000c101524 */
[----:B------:R-:W-:Y:S05]  /*ae90*/  BRA `(.L_x_2395) ;  /* 0x0000001000447947 */ /* 0x000fea0003800000 */
.L_x_2391:
        /* <DEDUP_REMOVED lines=17> */
.L_x_2399:
        /* <DEDUP_REMOVED lines=12> */
.L_x_2398:
        /* <DEDUP_REMOVED lines=18> */
.L_x_2401:
        /* <DEDUP_REMOVED lines=13> */
.L_x_2400:
[----:B------:R0:W-:Y:S01]  /*b260*/  STG.E.64 desc[UR36][R4.64], R24 ;  /* 0x0000001804007986 */ /* 0x0001e2000c101b24 */
[----:B------:R-:W-:Y:S05]  /*b270*/  BRA `(.L_x_2395) ;  /* 0x0000000c004c7947 */ /* 0x000fea0003800000 */
.L_x_2390:
        /* <DEDUP_REMOVED lines=10> */
[----:B------:R-:W0:Y:S02]  /*b320*/  F2I.U32.F64.TRUNC R25, R24 ;  /* 0x0000001800197311 */ /* 0x000e24000030d000 */
[----:B0-----:R0:W-:Y:S01]  /*b330*/  STG.E.U16 desc[UR36][R4.64], R25 ;  /* 0x0000001904007986 */ /* 0x0011e2000c101524 */
[----:B------:R-:W-:Y:S05]  /*b340*/  BRA `(.L_x_2395) ;  /* 0x0000000c00187947 */ /* 0x000fea0003800000 */
.L_x_2405:
        /* <DEDUP_REMOVED lines=26> */
.L_x_2408:
[----:B------:R-:W-:-:S04]  /*b4f0*/  SHF.R.U32.HI R3, RZ, 0x18, R7 ;  /* 0x00000018ff037819 */ /* 0x000fc80000011607 */
[----:B------:R-:W-:-:S07]  /*b500*/  LOP3.LUT R0, R0, 0x80, R3, 0xf8, !PT ;  /* 0x0000008000007812 */ /* 0x000fce00078ef803 */
.L_x_2407:
[----:B------:R-:W-:Y:S05]  /*b510*/  BSYNC.RECONVERGENT B0 ;  /* 0x0000000000007941 */ /* 0x000fea0003800200 */
.L_x_2406:
[----:B------:R0:W-:Y:S01]  /*b520*/  STG.E.U8 desc[UR36][R4.64], R0 ;  /* 0x0000000004007986 */ /* 0x0001e2000c101124 */
[----:B------:R-:W-:Y:S05]  /*b530*/  BRA `(.L_x_2395) ;  /* 0x00000008009c7947 */ /* 0x000fea0003800000 */
.L_x_2404:
        /* <DEDUP_REMOVED lines=26> */
.L_x_2411:
[----:B------:R-:W-:-:S04]  /*b6e0*/  SHF.R.U32.HI R3, RZ, 0x18, R7 ;  /* 0x00000018ff037819 */ /* 0x000fc80000011607 */
[----:B------:R-:W-:-:S07]  /*b6f0*/  LOP3.LUT R0, R0, 0x80, R3, 0xf8, !PT ;  /* 0x0000008000007812 */ /* 0x000fce00078ef803 */
.L_x_2410:
[----:B------:R-:W-:Y:S05]  /*b700*/  BSYNC.RECONVERGENT B0 ;  /* 0x0000000000007941 */ /* 0x000fea0003800200 */
.L_x_2409:
[----:B------:R0:W-:Y:S01]  /*b710*/  STG.E.U8 desc[UR36][R4.64], R0 ;  /* 0x0000000004007986 */ /* 0x0001e2000c101124 */
[----:B------:R-:W-:Y:S05]  /*b720*/  BRA `(.L_x_2395) ;  /* 0x0000000800207947 */ /* 0x000fea0003800000 */
.L_x_2403:
        /* <DEDUP_REMOVED lines=30> */
.L_x_2413:
[----:B------:R-:W0:Y:S02]  /*b910*/  F2I.U64.F64.TRUNC R24, R24 ;  /* 0x0000001800187311 */ /* 0x000e24000030d800 */
[----:B0-----:R0:W-:Y:S01]  /*b920*/  STG.E.64 desc[UR36][R4.64], R24 ;  /* 0x0000001804007986 */ /* 0x0011e2000c101b24 */
[----:B------:R-:W-:Y:S05]  /*b930*/  BRA `(.L_x_2395) ;  /* 0x00000004009c7947 */ /* 0x000fea0003800000 */
.L_x_2412:
[----:B------:R-:W0:Y:S02]  /*b940*/  F2I.U32.F64.TRUNC R25, R24 ;  /* 0x0000001800197311 */ /* 0x000e24000030d000 */
[----:B0-----:R0:W-:Y:S01]  /*b950*/  STG.E desc[UR36][R4.64], R25 ;  /* 0x0000001904007986 */ /* 0x0011e2000c101924 */
[----:B------:R-:W-:Y:S05]  /*b960*/  BRA `(.L_x_2395) ;  /* 0x0000000400907947 */ /* 0x000fea0003800000 */
.L_x_2402:
[----:B------:R-:W-:-:S13]  /*b970*/  ISETP.GT.AND P0, PT, R0, 0xe, PT ;  /* 0x0000000e0000780c */ /* 0x000fda0003f04270 */
[----:B------:R-:W-:Y:S05]  /*b980*/  @P0 BRA `(.L_x_2414) ;  /* 0x00000000002c0947 */ /* 0x000fea0003800000 */
[----:B------:R-:W-:-:S13]  /*b990*/  ISETP.NE.AND P0, PT, R0, 0xa, PT ;  /* 0x0000000a0000780c */ /* 0x000fda0003f05270 */
[----:B------:R-:W-:Y:S05]  /*b9a0*/  @!P0 BRA `(.L_x_2415) ;  /* 0x0000000000188947 */ /* 0x000fea0003800000 */
[----:B------:R-:W-:-:S13]  /*b9b0*/  ISETP.NE.AND P0, PT, R0, 0xb, PT ;  /* 0x0000000b0000780c */ /* 0x000fda0003f05270 */
[----:B------:R-:W-:Y:S05]  /*b9c0*/  @P0 BRA `(.L_x_2394) ;  /* 0x0000000000340947 */ /* 0x000fea0003800000 */
[----:B------:R-:W0:Y:S02]  /*b9d0*/  DSETP.NEU.AND P0, PT, R24, RZ, PT ;  /* 0x000000ff1800722a */ /* 0x000e240003f0d000 */
[----:B0-----:R-:W-:-:S05]  /*b9e0*/  SEL R3, RZ, 0x1, !P0 ;  /* 0x00000001ff037807 */ /* 0x001fca0004000000 */
[----:B------:R1:W-:Y:S01]  /*b9f0*/  STG.E.U8 desc[UR36][R4.64], R3 ;  /* 0x0000000304007986 */ /* 0x0003e2000c101124 */
[----:B------:R-:W-:Y:S05]  /*ba00*/  BRA `(.L_x_2395) ;  /* 0x0000000400687947 */ /* 0x000fea0003800000 */
.L_x_2415:
[----:B---3--:R-:W-:-:S05]  /*ba10*/  CS2R R26, SRZ ;  /* 0x00000000001a7805 */ /* 0x008fca000001ff00 */
[----:B------:R0:W-:Y:S01]  /*ba20*/  STG.E.128 desc[UR36][R4.64], R24 ;  /* 0x0000001804007986 */ /* 0x0001e2000c101d24 */
[----:B------:R-:W-:Y:S05]  /*ba30*/  BRA `(.L_x_2395) ;  /* 0x00000004005c7947 */ /* 0x000fea0003800000 */
.L_x_2414:
[----:B------:R-:W-:-:S13]  /*ba40*/  ISETP.NE.AND P0, PT, R0, 0xf, PT ;  /* 0x0000000f0000780c */ /* 0x000fda0003f05270 */
[----:B------:R-:W-:Y:S05]  /*ba50*/  @!P0 BRA `(.L_x_2416) ;  /* 0x0000000400288947 */ /* 0x000fea0003800000 */
[----:B------:R-:W-:-:S13]  /*ba60*/  ISETP.NE.AND P0, PT, R0, 0x17, PT ;  /* 0x000000170000780c */ /* 0x000fda0003f05270 */
[----:B------:R-:W-:Y:S05]  /*ba70*/  @!P0 BRA `(.L_x_2417) ;  /* 0x0000000000b08947 */ /* 0x000fea0003800000 */
[----:B------:R-:W-:-:S13]  /*ba80*/  ISETP.NE.AND P0, PT, R0, 0x18, PT ;  /* 0x000000180000780c */ /* 0x000fda0003f05270 */
[----:B------:R-:W-:Y:S05]  /*ba90*/  @!P0 BRA `(.L_x_2418) ;  /* 0x0000000000448947 */ /* 0x000fea0003800000 */
.L_x_2394:
        /* <DEDUP_REMOVED lines=15> */
[----:B--23--:R-:W-:Y:S05]  /*bb90*/  CALL.ABS.NOINC R14 ;  /* 0x000000000e007343 */ /* 0x00cfea0003c00000 */
.L_x_2419:
[----:B------:R-:W-:Y:S05]  /*bba0*/  BRA `(.L_x_2395) ;  /* 0x0000000400007947 */ /* 0x000fea0003800000 */
.L_x_2418:
        /* <DEDUP_REMOVED lines=21> */
.L_x_2421:
[----:B------:R-:W-:Y:S05]  /*bd00*/  BSYNC.RECONVERGENT B0 ;  /* 0x0000000000007941 */ /* 0x000fea0003800200 */
.L_x_2420:
[----:B------:R-:W-:-:S05]  /*bd10*/  LOP3.LUT R3, R0, 0x80, R3, 0xf8, !PT ;  /* 0x0000008000037812 */ /* 0x000fca00078ef803 */
[----:B------:R4:W-:Y:S01]  /*bd20*/  STG.E.U8 desc[UR36][R4.64], R3 ;  /* 0x0000000304007986 */ /* 0x0009e2000c101124 */
[----:B------:R-:W-:Y:S05]  /*bd30*/  BRA `(.L_x_2395) ;  /* 0x00000000009c7947 */ /* 0x000fea0003800000 */
.L_x_2417:
        /* <DEDUP_REMOVED lines=20> */
.L_x_2423:
[----:B------:R-:W-:Y:S01]  /*be80*/  IMAD.MOV.U32 R0, RZ, RZ, 0x7f ;  /* 0x0000007fff007424 */ /* 0x000fe200078e00ff */
[----:B------:R-:W-:-:S04]  /*be90*/  ISETP.GT.U32.AND P0, PT, R3, 0x7f800000, PT ;  /* 0x7f8000000300780c */ /* 0x000fc80003f04070 */
[----:B------:R-:W-:-:S09]  /*bea0*/  SEL R0, R0, 0x7c, P0 ;  /* 0x0000007c00007807 */ /* 0x000fd20000000000 */
.L_x_2424:
[----:B------:R-:W-:Y:S05]  /*beb0*/  BSYNC.RECONVERGENT B0 ;  /* 0x0000000000007941 */ /* 0x000fea0003800200 */
.L_x_2422:
[----:B------:R-:W-:-:S04]  /*bec0*/  SHF.R.U32.HI R3, RZ, 0x18, R7 ;  /* 0x00000018ff037819 */ /* 0x000fc80000011607 */
[----:B------:R-:W-:-:S05]  /*bed0*/  LOP3.LUT R3, R0, 0x80, R3, 0xf8, !PT ;  /* 0x0000008000037812 */ /* 0x000fca00078ef803 */
[----:B------:R2:W-:Y:S01]  /*bee0*/  STG.E.U8 desc[UR36][R4.64], R3 ;  /* 0x0000000304007986 */ /* 0x0005e2000c101124 */
[----:B------:R-:W-:Y:S05]  /*bef0*/  BRA `(.L_x_2395) ;  /* 0x00000000002c7947 */ /* 0x000fea0003800000 */
.L_x_2416:
        /* <DEDUP_REMOVED lines=11> */
.L_x_2395:
[----:B------:R-:W-:-:S07]  /*bfb0*/  VIADD R23, R23, 0x80 ;  /* 0x0000008017177836 */ /* 0x000fce0000000000 */
.L_x_2354:
[----:B------:R-:W-:Y:S05]  /*bfc0*/  BSYNC.RECONVERGENT B6 ;  /* 0x0000000000067941 */ /* 0x000fea0003800200 */
.L_x_2353:
[----:B------:R-:W-:-:S13]  /*bfd0*/  ISETP.GE.AND P0, PT, R23, R19, PT ;  /* 0x000000131700720c */ /* 0x000fda0003f06270 */
[----:B------:R-:W-:Y:S05]  /*bfe0*/  @P0 EXIT ;  /* 0x000000000000094d */ /* 0x000fea0003800000 */
[----:B012-4-:R-:W0:Y:S01]  /*bff0*/  LDC.64 R4, c[0x0][0x388] ;  /* 0x0000e200ff047b82 */ /* 0x017e220000000a00 */
[----:B------:R-:W1:Y:S01]  /*c000*/  LDCU UR4, c[0x0][0x3a8] ;  /* 0x00007500ff0477ac */ /* 0x000e620008000800 */
[----:B------:R-:W-:Y:S01]  /*c010*/  PRMT R0, R2, 0x9910, RZ ;  /* 0x0000991002007816 */ /* 0x000fe200000000ff */
        /* <DEDUP_REMOVED lines=15> */
[----:B0-----:R-:W-:Y:S01]  /*c110*/  STG.E.U8 desc[UR36][R4.64], R17 ;  /* 0x0000001104007986 */ /* 0x001fe2000c101124 */
[----:B------:R-:W-:Y:S05]  /*c120*/  EXIT ;  /* 0x000000000000794d */ /* 0x000fea0003800000 */
.L_x_2428:
[----:B-----5:R-:W0:Y:S02]  /*c130*/  F2I.S64.F64.TRUNC R16, R16 ;  /* 0x0000001000107311 */ /* 0x020e24000030d900 */
[----:B0-----:R-:W-:-:S05]  /*c140*/  IMAD.MOV.U32 R3, RZ, RZ, R16 ;  /* 0x000000ffff037224 */ /* 0x001fca00078e0010 */
[----:B------:R-:W-:Y:S01]  /*c150*/  STG.E.U8 desc[UR36][R4.64], R3 ;  /* 0x0000000304007986 */ /* 0x000fe2000c101124 */
[----:B------:R-:W-:Y:S05]  /*c160*/  EXIT ;  /* 0x000000000000794d */ /* 0x000fea0003800000 */
.L_x_2427:
[----:B------:R-:W-:-:S13]  /*c170*/  ISETP.NE.AND P0, PT, R0, 0x2, PT ;  /* 0x000000020000780c */ /* 0x000fda0003f05270 */
[----:B------:R-:W-:Y:S05]  /*c180*/  @!P0 BRA `(.L_x_2430) ;  /* 0x0000000000288947 */ /* 0x000fea0003800000 */
[----:B------:R-:W-:-:S13]  /*c190*/  ISETP.NE.AND P0, PT, R0, 0x3, PT ;  /* 0x000000030000780c */ /* 0x000fda0003f05270 */
[----:B------:R-:W-:Y:S05]  /*c1a0*/  @!P0 BRA `(.L_x_2431) ;  /* 0x0000000000148947 */ /* 0x000fea0003800000 */
[----:B------:R-:W-:-:S13]  /*c1b0*/  ISETP.NE.AND P0, PT, R0, 0x4, PT ;  /* 0x000000040000780c */ /* 0x000fda0003f05270 */
[----:B------:R-:W-:Y:S05]  /*c1c0*/  @P0 BRA `(.L_x_2429) ;  /* 0x0000000c00240947 */ /* 0x000fea0003800000 */
[----:B-----5:R-:W0:Y:S02]  /*c1d0*/  F2I.S64.F64.TRUNC R16, R16 ;  /* 0x0000001000107311 */ /* 0x020e24000030d900 */
[----:B0-----:R-:W-:Y:S01]  /*c1e0*/  STG.E.64 desc[UR36][R4.64], R16 ;  /* 0x0000001004007986 */ /* 0x001fe2000c101b24 */
[----:B------:R-:W-:Y:S05]  /*c1f0*/  EXIT ;  /* 0x000000000000794d */ /* 0x000fea0003800000 */
.L_x_2431:
[----:B-----5:R-:W0:Y:S02]  /*c200*/  F2I.F64.TRUNC R17, R16 ;  /* 0x0000001000117311 */ /* 0x020e24000030d100 */
[----:B0-----:R-:W-:Y:S01]  /*c210*/  STG.E desc[UR36][R4.64], R17 ;  /* 0x0000001104007986 */ /* 0x001fe2000c101924 */
[----:B------:R-:W-:Y:S05]  /*c220*/  EXIT ;  /* 0x000000000000794d */ /* 0x000fea0003800000 */
.L_x_2430:
[----:B-----5:R-:W0:Y:S02]  /*c230*/  F2I.F64.TRUNC R17, R16 ;  /* 0x0000001000117311 */ /* 0x020e24000030d100 */
[----:B0-----:R-:W-:Y:S01]  /*c240*/  STG.E.U16 desc[UR36][R4.64], R17 ;  /* 0x0000001104007986 */ /* 0x001fe2000c101524 */
[----:B------:R-:W-:Y:S05]  /*c250*/  EXIT ;  /* 0x000000000000794d */ /* 0x000fea0003800000 */
.L_x_2426:
        /* <DEDUP_REMOVED lines=17> */
.L_x_2433:
        /* <DEDUP_REMOVED lines=10> */
[----:B------:R-:W-:Y:S01]  /*c410*/  STG.E.U16 desc[UR36][R4.64], R0 ;  /* 0x0000000004007986 */ /* 0x000fe2000c101524 */
[----:B------:R-:W-:Y:S05]  /*c420*/  EXIT ;  /* 0x000000000000794d */ /* 0x000fea0003800000 */
.L_x_2432:
        /* <DEDUP_REMOVED lines=18> */
.L_x_2435:
        /* <DEDUP_REMOVED lines=11> */
[----:B------:R-:W-:Y:S01]  /*c600*/  STG.E desc[UR36][R4.64], R3 ;  /* 0x0000000304007986 */ /* 0x000fe2000c101924 */
[----:B------:R-:W-:Y:S05]  /*c610*/  EXIT ;  /* 0x000000000000794d */ /* 0x000fea0003800000 */
.L_x_2434:
[----:B-----5:R-:W-:Y:S01]  /*c620*/  STG.E.64 desc[UR36][R4.64], R16 ;  /* 0x0000001004007986 */ /* 0x020fe2000c101b24 */
[----:B------:R-:W-:Y:S05]  /*c630*/  EXIT ;  /* 0x000000000000794d */ /* 0x000fea0003800000 */
.L_x_2425:
        /* <DEDUP_REMOVED lines=11> */
[----:B0-----:R-:W-:Y:S01]  /*c6f0*/  STG.E.U16 desc[UR36][R4.64], R17 ;  /* 0x0000001104007986 */ /* 0x001fe2000c101524 */
[----:B------:R-:W-:Y:S05]  /*c700*/  EXIT ;  /* 0x000000000000794d */ /* 0x000fea0003800000 */
.L_x_2439:
        /* <DEDUP_REMOVED lines=25> */
.L_x_2442:
[----:B------:R-:W-:-:S04]  /*c8a0*/  SHF.R.U32.HI R3, RZ, 0x18, R7 ;  /* 0x00000018ff037819 */ /* 0x000fc80000011607 */
[----:B------:R-:W-:-:S04]  /*c8b0*/  LOP3.LUT R0, R0, 0x80, R3, 0xf8, !PT ;  /* 0x0000008000007812 */ /* 0x000fc800078ef803 */
[----:B------:R-:W-:-:S07]  /*c8c0*/  PRMT R2, R0, 0x7610, R2 ;  /* 0x0000761000027816 */ /* 0x000fce0000000002 */
.L_x_2441:
[----:B------:R-:W-:Y:S05]  /*c8d0*/  BSYNC.RECONVERGENT B0 ;  /* 0x0000000000007941 */ /* 0x000fea0003800200 */
.L_x_2440:
[----:B------:R-:W-:Y:S01]  /*c8e0*/  STG.E.U8 desc[UR36][R4.64], R2 ;  /* 0x0000000204007986 */ /* 0x000fe2000c101124 */
[----:B------:R-:W-:Y:S05]  /*c8f0*/  EXIT ;  /* 0x000000000000794d */ /* 0x000fea0003800000 */
.L_x_2438:
        /* <DEDUP_REMOVED lines=25> */
.L_x_2445:
[----:B------:R-:W-:-:S04]  /*ca90*/  SHF.R.U32.HI R3, RZ, 0x18, R7 ;  /* 0x00000018ff037819 */ /* 0x000fc80000011607 */
[----:B------:R-:W-:-:S04]  /*caa0*/  LOP3.LUT R0, R0, 0x80, R3, 0xf8, !PT ;  /* 0x0000008000007812 */ /* 0x000fc800078ef803 */
[----:B------:R-:W-:-:S07]  /*cab0*/  PRMT R2, R0, 0x7610, R2 ;  /* 0x0000761000027816 */ /* 0x000fce0000000002 */
.L_x_2444:
[----:B------:R-:W-:Y:S05]  /*cac0*/  BSYNC.RECONVERGENT B0 ;  /* 0x0000000000007941 */ /* 0x000fea0003800200 */
.L_x_2443:
[----:B------:R-:W-:Y:S01]  /*cad0*/  STG.E.U8 desc[UR36][R4.64], R2 ;  /* 0x0000000204007986 */ /* 0x000fe2000c101124 */
[----:B------:R-:W-:Y:S05]  /*cae0*/  EXIT ;  /* 0x000000000000794d */ /* 0x000fea0003800000 */
.L_x_2437:
        /* <DEDUP_REMOVED lines=30> */
.L_x_2447:
[----:B-----5:R-:W0:Y:S02]  /*ccd0*/  F2I.U64.F64.TRUNC R16, R16 ;  /* 0x0000001000107311 */ /* 0x020e24000030d800 */
[----:B0-----:R-:W-:Y:S01]  /*cce0*/  STG.E.64 desc[UR36][R4.64], R16 ;  /* 0x0000001004007986 */ /* 0x001fe2000c101b24 */
[----:B------:R-:W-:Y:S05]  /*ccf0*/  EXIT ;  /* 0x000000000000794d */ /* 0x000fea0003800000 */
.L_x_2446:
[----:B-----5:R-:W0:Y:S02]  /*cd00*/  F2I.U32.F64.TRUNC R17, R16 ;  /* 0x0000001000117311 */ /* 0x020e24000030d000 */
[----:B0-----:R-:W-:Y:S01]  /*cd10*/  STG.E desc[UR36][R4.64], R17 ;  /* 0x0000001104007986 */ /* 0x001fe2000c101924 */
[----:B------:R-:W-:Y:S05]  /*cd20*/  EXIT ;  /* 0x000000000000794d */ /* 0x000fea0003800000 */
.L_x_2436:
        /* <DEDUP_REMOVED lines=8> */
[----:B------:R-:W-:Y:S01]  /*cdb0*/  STG.E.U8 desc[UR36][R4.64], R3 ;  /* 0x0000000304007986 */ /* 0x000fe2000c101124 */
[----:B------:R-:W-:Y:S05]  /*cdc0*/  EXIT ;  /* 0x000000000000794d */ /* 0x000fea0003800000 */
.L_x_2449:
[----:B------:R-:W-:-:S05]  /*cdd0*/  CS2R R18, SRZ ;  /* 0x0000000000127805 */ /* 0x000fca000001ff00 */
[----:B-----5:R-:W-:Y:S01]  /*cde0*/  STG.E.128 desc[UR36][R4.64], R16 ;  /* 0x0000001004007986 */ /* 0x020fe2000c101d24 */
[----:B------:R-:W-:Y:S05]  /*cdf0*/  EXIT ;  /* 0x000000000000794d */ /* 0x000fea0003800000 */
.L_x_2448:
[----:B------:R-:W-:-:S13]  /*ce00*/  ISETP.NE.AND P0, PT, R0, 0xf, PT ;  /* 0x0000000f0000780c */ /* 0x000fda0003f05270 */
[----:B------:R-:W-:Y:S05]  /*ce10*/  @!P0 BRA `(.L_x_2450) ;  /* 0x0000000400288947 */ /* 0x000fea0003800000 */
[----:B------:R-:W-:-:S13]  /*ce20*/  ISETP.NE.AND P0, PT, R0, 0x17, PT ;  /* 0x000000170000780c */ /* 0x000fda0003f05270 */
[----:B------:R-:W-:Y:S05]  /*ce30*/  @!P0 BRA `(.L_x_2451) ;  /* 0x0000000000b08947 */ /* 0x000fea0003800000 */
[----:B------:R-:W-:-:S13]  /*ce40*/  ISETP.NE.AND P0, PT, R0, 0x18, PT ;  /* 0x000000180000780c */ /* 0x000fda0003f05270 */
[----:B------:R-:W-:Y:S05]  /*ce50*/  @!P0 BRA `(.L_x_2452) ;  /* 0x0000000000448947 */ /* 0x000fea0003800000 */
.L_x_2429:
[----:B------:R-:W-:Y:S01]  /*ce60*/  MOV R0, 0x0 ;  /* 0x0000000000007802 */ /* 0x000fe20000000f00 */
[----:B------:R-:W0:Y:S01]  /*ce70*/  LDCU.64 UR4, c[0x4][0x158] ;  /* 0x01002b00ff0477ac */ /* 0x000e220008000a00 */
[----:B------:R-:W-:Y:S02]  /*ce80*/  IMAD.MOV.U32 R8, RZ, RZ, 0x65 ;  /* 0x00000065ff087424 */ /* 0x000fe400078e00ff */
[----:B------:R1:W2:Y:S01]  /*ce90*/  LDC.64 R2, c[0x4][R0] ;  /* 0x0100000000027b82 */ /* 0x0002a20000000a00 */
[----:B------:R-:W4:Y:S01]  /*cea0*/  LDCU.64 UR6, c[0x4][0x160] ;  /* 0x01002c00ff0677ac */ /* 0x000f220008000a00 */
[----:B------:R-:W-:Y:S02]  /*ceb0*/  IMAD.MOV.U32 R12, RZ, RZ, 0x1 ;  /* 0x00000001ff0c7424 */ /* 0x000fe400078e00ff */
[----:B------:R-:W-:Y:S01]  /*cec0*/  IMAD.MOV.U32 R13, RZ, RZ, RZ ;  /* 0x000000ffff0d7224 */ /* 0x000fe200078e00ff */
[----:B------:R-:W3:Y:S01]  /*ced0*/  LDCU.64 UR8, c[0x4][0x40] ;  /* 0x01000800ff0877ac */ /* 0x000ee20008000a00 */
[----:B0-----:R-:W-:-:S02]  /*cee0*/  IMAD.U32 R4, RZ, RZ, UR4 ;  /* 0x00000004ff047e24 */ /* 0x001fc4000f8e00ff */
[----:B------:R-:W-:Y:S02]  /*cef0*/  IMAD.U32 R5, RZ, RZ, UR5 ;  /* 0x00000005ff057e24 */ /* 0x000fe4000f8e00ff */
[----:B----4-:R-:W-:Y:S02]  /*cf00*/  IMAD.U32 R6, RZ, RZ, UR6 ;  /* 0x00000006ff067e24 */ /* 0x010fe4000f8e00ff */
[----:B------:R-:W-:Y:S02]  /*cf10*/  IMAD.U32 R7, RZ, RZ, UR7 ;  /* 0x00000007ff077e24 */ /* 0x000fe4000f8e00ff */
[----:B---3--:R-:W-:Y:S02]  /*cf20*/  IMAD.U32 R10, RZ, RZ, UR8 ;  /* 0x00000008ff0a7e24 */ /* 0x008fe4000f8e00ff */
[----:B-1----:R-:W-:-:S07]  /*cf30*/  IMAD.U32 R11, RZ, RZ, UR9 ;  /* 0x00000009ff0b7e24 */ /* 0x002fce000f8e00ff */
[----:B------:R-:W-:-:S07]  /*cf40*/  LEPC R20, `(.L_x_2453) ;  /* 0x000000001014794e */ /* 0x000fce0000000000 */
[----:B--2--5:R-:W-:Y:S05]  /*cf50*/  CALL.ABS.NOINC R2 ;  /* 0x0000000002007343 */ /* 0x024fea0003c00000 */
.L_x_2453:
[----:B------:R-:W-:Y:S05]  /*cf60*/  EXIT ;  /* 0x000000000000794d */ /* 0x000fea0003800000 */
.L_x_2452:
        /* <DEDUP_REMOVED lines=21> */
.L_x_2455:
[----:B------:R-:W-:Y:S05]  /*d0c0*/  BSYNC.RECONVERGENT B0 ;  /* 0x0000000000007941 */ /* 0x000fea0003800200 */
.L_x_2454:
[----:B------:R-:W-:-:S05]  /*d0d0*/  LOP3.LUT R3, R0, 0x80, R3, 0xf8, !PT ;  /* 0x0000008000037812 */ /* 0x000fca00078ef803 */
[----:B------:R-:W-:Y:S01]  /*d0e0*/  STG.E.U8 desc[UR36][R4.64], R3 ;  /* 0x0000000304007986 */ /* 0x000fe2000c101124 */
[----:B------:R-:W-:Y:S05]  /*d0f0*/  EXIT ;  /* 0x000000000000794d */ /* 0x000fea0003800000 */
.L_x_2451:
        /* <DEDUP_REMOVED lines=20> */
.L_x_2457:
[----:B------:R-:W-:Y:S01]  /*d240*/  IMAD.MOV.U32 R0, RZ, RZ, 0x7f ;  /* 0x0000007fff007424 */ /* 0x000fe200078e00ff */
[----:B------:R-:W-:-:S04]  /*d250*/  ISETP.GT.U32.AND P0, PT, R2, 0x7f800000, PT ;  /* 0x7f8000000200780c */ /* 0x000fc80003f04070 */
[----:B------:R-:W-:-:S09]  /*d260*/  SEL R0, R0, 0x7c, P0 ;  /* 0x0000007c00007807 */ /* 0x000fd20000000000 */
.L_x_2458:
[----:B------:R-:W-:Y:S05]  /*d270*/  BSYNC.RECONVERGENT B0 ;  /* 0x0000000000007941 */ /* 0x000fea0003800200 */
.L_x_2456:
[----:B------:R-:W-:-:S04]  /*d280*/  SHF.R.U32.HI R3, RZ, 0x18, R3 ;  /* 0x00000018ff037819 */ /* 0x000fc80000011603 */
[----:B------:R-:W-:-:S05]  /*d290*/  LOP3.LUT R3, R0, 0x80, R3, 0xf8, !PT ;  /* 0x0000008000037812 */ /* 0x000fca00078ef803 */
[----:B------:R-:W-:Y:S01]  /*d2a0*/  STG.E.U8 desc[UR36][R4.64], R3 ;  /* 0x0000000304007986 */ /* 0x000fe2000c101124 */
[----:B------:R-:W-:Y:S05]  /*d2b0*/  EXIT ;  /* 0x000000000000794d */ /* 0x000fea0003800000 */
.L_x_2450:
        /* <DEDUP_REMOVED lines=10> */
[----:B------:R-:W-:Y:S01]  /*d360*/  STG.E.U16 desc[UR36][R4.64], R0 ;  /* 0x0000000004007986 */ /* 0x000fe2000c101524 */
[----:B------:R-:W-:Y:S05]  /*d370*/  EXIT ;  /* 0x000000000000794d */ /* 0x000fea0003800000 */
.L_x_2459:
        /* <DEDUP_REMOVED lines=16> */
.L_x_14610:


//--------------------- .text._ZN2at6native18elementwise_kernelILi128ELi2EZNS0_22gpu_kernel_impl_nocastIZZZNS0_16asin_kernel_cudaERNS_18TensorIteratorBaseEENKUlvE0_clEvENKUlvE_clEvEUldE_EEvS4_RKT_EUliE_EEviT1_ --------------------------
	.section	.text._ZN2at6native18elementwise_kernelILi128ELi2EZNS0_22gpu_kernel_impl_nocastIZZZNS0_16asin_kernel_cudaERNS_18TensorIteratorBaseEENKUlvE0_clEvENKUlvE_clEvEUldE_EEvS4_RKT_EUliE_EEviT1_,"ax",@progbits
	.align	128
        .global         _ZN2at6native18elementwise_kernelILi128ELi2EZNS0_22gpu_kernel_impl_nocastIZZZNS0_16asin_kernel_cudaERNS_18TensorIteratorBaseEENKUlvE0_clEvENKUlvE_clEvEUldE_EEvS4_RKT_EUliE_EEviT1_
        .type           _ZN2at6native18elementwise_kernelILi128ELi2EZNS0_22gpu_kernel_impl_nocastIZZZNS0_16asin_kernel_cudaERNS_18TensorIteratorBaseEENKUlvE0_clEvENKUlvE_clEvEUldE_EEvS4_RKT_EUliE_EEviT1_,@function
        .size           _ZN2at6native18elementwise_kernelILi128ELi2EZNS0_22gpu_kernel_impl_nocastIZZZNS0_16asin_kernel_cudaERNS_18TensorIteratorBaseEENKUlvE0_clEvENKUlvE_clEvEUldE_EEvS4_RKT_EUliE_EEviT1_,(.L_x_14611 - _ZN2at6native18elementwise_kernelILi128ELi2EZNS0_22gpu_kernel_impl_nocastIZZZNS0_16asin_kernel_cudaERNS_18TensorIteratorBaseEENKUlvE0_clEvENKUlvE_clEvEUldE_EEvS4_RKT_EUliE_EEviT1_)
        .other          _ZN2at6native18elementwise_kernelILi128ELi2EZNS0_22gpu_kernel_impl_nocastIZZZNS0_16asin_kernel_cudaERNS_18TensorIteratorBaseEENKUlvE0_clEvENKUlvE_clEvEUldE_EEvS4_RKT_EUliE_EEviT1_,@"STO_CUDA_ENTRY STV_DEFAULT"
_ZN2at6native18elementwise_kernelILi128ELi2EZNS0_22gpu_kernel_impl_nocastIZZZNS0_16asin_kernel_cudaERNS_18TensorIteratorBaseEENKUlvE0_clEvENKUlvE_clEvEUldE_EEvS4_RKT_EUliE_EEviT1_:
.text._ZN2at6native18elementwise_kernelILi128ELi2EZNS0_22gpu_kernel_impl_nocastIZZZNS0_16asin_kernel_cudaERNS_18TensorIteratorBaseEENKUlvE0_clEvENKUlvE_clEvEUldE_EEvS4_RKT_EUliE_EEviT1_:
        /* <DEDUP_REMOVED lines=14> */
[----:B0-----:R-:W2:Y:S02]  /*00e0*/  LDG.E.64 R4, desc[UR6][R4.64] ;  /* 0x0000000604047981 */ /* 0x001ea4000c1e1b00 */
[----:B--2---:R-:W-:-:S13]  /*00f0*/  FSETP.GEU.FTZ.AND P0, PT, |R5|, 1.7687499523162841797, PT ;  /* 0x3fe266660500780b */ /* 0x004fda0003f1e200 */
[----:B------:R-:W-:Y:S05]  /*0100*/  @!P0 BRA `(.L_x_2463) ;  /* 0x0000000800a88947 */ /* 0x000fea0003800000 */
[----:B------:R-:W-:Y:S01]  /*0110*/  HFMA2 R6, -RZ, RZ, 0, 0 ;  /* 0x00000000ff067431 */ /* 0x000fe200000001ff */
[----:B------:R-:W-:Y:S01]  /*0120*/  MOV R7, 0x3fe00000 ;  /* 0x3fe0000000077802 */ /* 0x000fe20000000f00 */
[----:B------:R-:W-:Y:S01]  /*0130*/  IMAD.MOV.U32 R8, RZ, RZ, 0x180754af ;  /* 0x180754afff087424 */ /* 0x000fe200078e00ff */
[----:B------:R-:W-:Y:S01]  /*0140*/  MOV R9, 0x3fb3823b ;  /* 0x3fb3823b00097802 */ /* 0x000fe20000000f00 */
        /* <DEDUP_REMOVED lines=166> */
.L_x_2463:
[----:B------:R-:W-:Y:S01]  /*0bb0*/  MOV R8, 0x180754af ;  /* 0x180754af00087802 */ /* 0x000fe20000000f00 */
[----:B------:R-:W-:Y:S01]  /*0bc0*/  IMAD.MOV.U32 R9, RZ, RZ, 0x3fb3823b ;  /* 0x3fb3823bff097424 */ /* 0x000fe200078e00ff */
[----:B------:R-:W-:Y:S01]  /*0bd0*/  UMOV UR8, 0xdc1895e9 ;  /* 0xdc1895e900087882 */ /* 0x000fe20000000000 */
        /* <DEDUP_REMOVED lines=94> */
.L_x_2464:
[----:B0-----:R-:W1:Y:S01]  /*11c0*/  LDC.64 R4, c[0x0][0x580] ;  /* 0x00016000ff047b82 */ /* 0x001e620000000a00 */
[----:B------:R-:W-:Y:S01]  /*11d0*/  IADD3 R3, PT, PT, R3, 0x80, RZ ;  /* 0x0000008003037810 */ /* 0x000fe20007ffe0ff */
[----:B-1----:R0:W-:Y:S06]  /*11e0*/  STG.E.64 desc[UR6][R4.64], R6 ;  /* 0x0000000604007986 */ /* 0x0021ec000c101b06 */
.L_x_2462:
[----:B------:R-:W-:Y:S05]  /*11f0*/  BSYNC.RECONVERGENT B0 ;  /* 0x0000000000007941 */ /* 0x000fea0003800200 */
.L_x_2461:
[----:B------:R-:W-:-:S13]  /*1200*/  ISETP.GE.AND P0, PT, R3, UR4, PT ;  /* 0x0000000403007c0c */ /* 0x000fda000bf06270 */
[----:B------:R-:W-:Y:S05]  /*1210*/  @P0 EXIT ;  /* 0x000000000000094d */ /* 0x000fea0003800000 */
[----:B------:R-:W1:Y:S02]  /*1220*/  LDC.64 R2, c[0x0][0x588] ;  /* 0x00016200ff027b82 */ /* 0x000e640000000a00 */
[----:B-1----:R-:W2:Y:S02]  /*1230*/  LDG.E.64 R2, desc[UR6][R2.64] ;  /* 0x0000000602027981 */ /* 0x002ea4000c1e1b00 */
[----:B--2---:R-:W-:-:S13]  /*1240*/  FSETP.GEU.FTZ.AND P0, PT, |R3|, 1.7687499523162841797, PT ;  /* 0x3fe266660300780b */ /* 0x004fda0003f1e200 */
[----:B------:R-:W-:Y:S05]  /*1250*/  @!P0 BRA `(.L_x_2465) ;  /* 0x0000000800b08947 */ /* 0x000fea0003800000 */
[----:B0-----:R-:W-:Y:S02]  /*1260*/  HFMA2 R4, -RZ, RZ, 0, 0 ;  /* 0x00000000ff047431 */ /* 0x001fe400000001ff */
[----:B------:R-:W-:Y:S02]  /*1270*/  IMAD.MOV.U32 R5, RZ, RZ, 0x3fe00000 ;  /* 0x3fe00000ff057424 */ /* 0x000fe400078e00ff */
[----:B------:R-:W-:Y:S01]  /*1280*/  HFMA2 R7, -RZ, RZ, 1.9248046875, -3.4034252166748046875e-05 ;  /* 0x3fb3823bff077431 */ /* 0x000fe200000001ff */
        /* <DEDUP_REMOVED lines=36> */
[----:B0-----:R-:W-:Y:S02]  /*14d0*/  IADD3 R9, PT, PT, R7, -0x100000, RZ ;  /* 0xfff0000007097810 */ /* 0x001fe40007ffe0ff */
[----:B------:R-:W-:-:S15]  /*14e0*/  MOV R8, RZ ;  /* 0x000000ff00087202 */ /* 0x000fde0000000f00 */
        /* <DEDUP_REMOVED lines=116> */
[----:B0-----:R0:W1:Y:S02]  /*1c30*/  DFMA R14, R14, R6, UR4 ;  /* 0x000000040e0e7e2b */ /* 0x0010640008000006 */
[----:B0-----:R-:W0:-:S15]  /*1c40*/  LDC.64 R6, c[0x0][0x580] ;  /* 0x00016000ff067b82 */ /* 0x001e1e0000000a00 */
[----:B------:R-:W-:-:S15]  /*1c50*/  NOP ;  /* 0x0000000000007918 */ /* 0x000fde0000000000 */
[----:B------:R-:W-:-:S15]  /*1c60*/  NOP ;  /* 0x0000000000007918 */ /* 0x000fde0000000000 */
[----:B------:R-:W-:-:S15]  /*1c70*/  NOP ;  /* 0x0000000000007918 */ /* 0x000fde0000000000 */
[----:B------:R-:W-:-:S02]  /*1c80*/  NOP ;  /* 0x0000000000007918 */ /* 0x000fc40000000000 */
[----:B-1----:R-:W1:-:S15]  /*1c90*/  DADD R4, R14, R4 ;  /* 0x000000000e047229 */ /* 0x002e5e0000000004 */
[----:B------:R-:W-:-:S15]  /*1ca0*/  NOP ;  /* 0x0000000000007918 */ /* 0x000fde0000000000 */
[----:B------:R-:W-:-:S15]  /*1cb0*/  NOP ;  /* 0x0000000000007918 */ /* 0x000fde0000000000 */
[----:B------:R-:W-:-:S15]  /*1cc0*/  NOP ;  /* 0x0000000000007918 */ /* 0x000fde0000000000 */
[----:B------:R-:W-:-:S04]  /*1cd0*/  NOP ;  /* 0x0000000000007918 */ /* 0x000fc80000000000 */
[----:B-1----:R-:W1:Y:S02]  /*1ce0*/  DADD R4, R4, UR8 ;  /* 0x0000000804047e29 */ /* 0x002e640008000000 */
[----:B-1----:R-:W-:-:S05]  /*1cf0*/  LOP3.LUT R5, R5, 0x80000000, R3, 0xb8, !PT ;  /* 0x8000000005057812 */ /* 0x002fca00078eb803 */
[----:B0-----:R-:W-:Y:S01]  /*1d00*/  STG.E.64 desc[UR6][R6.64], R4 ;  /* 0x0000000406007986 */ /* 0x001fe2000c101b06 */
[----:B------:R-:W-:Y:S05]  /*1d10*/  EXIT ;  /* 0x000000000000794d */ /* 0x000fea0003800000 */
.L_x_2465:
[----:B0-----:R-:W-:Y:S01]  /*1d20*/  IMAD.MOV.U32 R6, RZ, RZ, 0x180754af ;  /* 0x180754afff067424 */ /* 0x001fe200078e00ff */
[----:B------:R-:W-:Y:S01]  /*1d30*/  MOV R7, 0x3fb3823b ;  /* 0x3fb3823b00077802 */ /* 0x000fe20000000f00 */
        /* <DEDUP_REMOVED lines=89> */
[----:B0-----:R0:W1:Y:S02]  /*22d0*/  DMUL R6, R4, R6 ;  /* 0x0000000604067228 */ /* 0x0010640000000000 */
[----:B0-----:R-:W0:-:S15]  /*22e0*/  LDC.64 R4, c[0x0][0x580] ;  /* 0x00016000ff047b82 */ /* 0x001e1e0000000a00 */
[----:B------:R-:W-:-:S15]  /*22f0*/  NOP ;  /* 0x0000000000007918 */ /* 0x000fde0000000000 */
[----:B------:R-:W-:-:S15]  /*2300*/  NOP ;  /* 0x0000000000007918 */ /* 0x000fde0000000000 */
[----:B------:R-:W-:-:S15]  /*2310*/  NOP ;  /* 0x0000000000007918 */ /* 0x000fde0000000000 */
[----:B------:R-:W-:-:S02]  /*2320*/  NOP ;  /* 0x0000000000007918 */ /* 0x000fc40000000000 */
[----:B-1----:R-:W0:Y:S02]  /*2330*/  DFMA R6, R2, R6, R2 ;  /* 0x000000060206722b */ /* 0x002e240000000002 */
[----:B0-----:R-:W-:Y:S01]  /*2340*/  STG.E.64 desc[UR6][R4.64], R6 ;  /* 0x0000000604007986 */ /* 0x001fe2000c101b06 */
[----:B------:R-:W-:Y:S05]  /*2350*/  EXIT ;  /* 0x000000000000794d */ /* 0x000fea0003800000 */
.L_x_2460:
[----:B------:R-:W0:Y:S01]  /*2360*/  LDCU UR4, c[0x0][0x380] ;  /* 0x00007000ff0477ac */ /* 0x000e220008000800 */
[----:B------:R-:W-:Y:S01]  /*2370*/  IADD3 R2, PT, PT, R2, -0x1, RZ ;  /* 0xffffffff02027810 */ /* 0x000fe20007ffe0ff */
[----:B------:R-:W-:Y:S03]  /*2380*/  BSSY.RECONVERGENT B0, `(.L_x_2466) ;  /* 0x0000248000007945 */ /* 0x000fe60003800200 */
[----:B------:R-:W-:-:S05]  /*2390*/  VIMNMX.U32 R0, PT, PT, R2, 0x18, PT ;  /* 0x0000001802007848 */ /* 0x000fca0003fe0000 */
[----:B------:R-:W-:Y:S01]  /*23a0*/  VIADD R0, R0, 0x1 ;  /* 0x0000000100007836 */ /* 0x000fe20000000000 */
        /* <DEDUP_REMOVED lines=9> */
[----:B------:R-:W-:-:S05]  /*2440*/  SHF.R.U32.HI R7, RZ, UR9, R6 ;  /* 0x00000009ff077c19 */ /* 0x000fca0008011606 */
[----:B------:R-:W-:-:S04]  /*2450*/  IMAD.MOV R4, RZ, RZ, -R7 ;  /* 0x000000ffff047224 */ /* 0x000fc800078e0a07 */
        /* <DEDUP_REMOVED lines=17> */
[----:B------:R-:W-:Y:S01]  /*2570*/  IMAD.MOV.U32 R8, RZ, RZ, RZ ;  /* 0x000000ffff087224 */ /* 0x000fe200078e00ff */
        /* <DEDUP_REMOVED lines=16> */
[----:B-1----:R-:W-:-:S05]  /*2680*/  SHF.R.U32.HI R9, RZ, UR5, R8 ;  /* 0x00000005ff097c19 */ /* 0x002fca0008011608 */
[----:B------:R-:W-:-:S04]  /*2690*/  IMAD.MOV R6, RZ, RZ, -R9 ;  /* 0x000000ffff067224 */ /* 0x000fc800078e0a09 */
        /* <DEDUP_REMOVED lines=34> */
[----:B------:R-:W-:-:S05]  /*28c0*/  SHF.R.U32.HI R7, RZ, UR9, R6 ;  /* 0x00000009ff077c19 */ /* 0x000fca0008011606 */
[----:B------:R-:W-:-:S04]  /*28d0*/  IMAD.MOV R8, RZ, RZ, -R7 ;  /* 0x000000ffff087224 */ /* 0x000fc800078e0a07 */
        /* <DEDUP_REMOVED lines=198> */
[----:B------:R-:W-:Y:S01]  /*3540*/  IMAD.MOV.U32 R6, RZ, RZ, RZ ;  /* 0x000000ffff067224 */ /* 0x000fe200078e00ff */
        /* <DEDUP_REMOVED lines=11> */
[----:B------:R-:W-:-:S04]  /*3600*/  IMAD R6, R13, UR8, R7 ;  /* 0x000000080d067c24 */ /* 0x000fc8000f8e0207 */
[----:B------:R-:W-:Y:S02]  /*3610*/  @P0 IMAD.MOV R10, RZ, RZ, -R10 ;  /* 0x000000ffff0a0224 */ /* 0x000fe400078e0a0a */
[----:B--2---:R-:W-:Y:S02]  /*3620*/  IMAD R5, R6, UR10, R5 ;  /* 0x0000000a06057c24 */ /* 0x004fe4000f8e0205 */
[----:B0-----:R-:W-:Y:S02]  /*3630*/  @P0 IMAD R10, R10, R17, R11 ;  /* 0x000000110a0a0224 */ /* 0x001fe400078e020b */
[----:B------:R-:W-:Y:S02]  /*3640*/  IMAD R4, R6, UR11, R4 ;  /* 0x0000000b06047c24 */ /* 0x000fe4000f8e0204 */
[C---:B-1----:R-:W-:Y:S02]  /*3650*/  @P0 IMAD R5, R10.reuse, R8, R5 ;  /* 0x000000080a050224 */ /* 0x042fe400078e0205 */
[----:B------:R-:W-:-:S07]  /*3660*/  @P0 IMAD R4, R10, R9, R4 ;  /* 0x000000090a040224 */ /* 0x000fce00078e0204 */
.L_x_2468:
[----:B------:R-:W0:Y:S02]  /*3670*/  LDCU.64 UR8, c[0x0][0x588] ;  /* 0x0000b100ff0877ac */ /* 0x000e240008000a00 */
[----:B0-----:R-:W-:-:S04]  /*3680*/  IADD3 R6, P0, PT, R4, UR8, RZ ;  /* 0x0000000804067c10 */ /* 0x001fc8000ff1e0ff */
[----:B------:R-:W-:-:S06]  /*3690*/  IADD3.X R7, PT, PT, RZ, UR9, RZ, P0, !PT ;  /* 0x00000009ff077c10 */ /* 0x000fcc00087fe4ff */
[----:B------:R-:W2:Y:S01]  /*36a0*/  LDG.E.64 R6, desc[UR6][R6.64] ;  /* 0x0000000606067981 */ /* 0x000ea2000c1e1b00 */
[----:B------:R-:W-:Y:S01]  /*36b0*/  BSSY.RECONVERGENT B1, `(.L_x_2469) ;  /* 0x000010f000017945 */ /* 0x000fe20003800200 */
[----:B--2---:R-:W-:-:S13]  /*36c0*/  FSETP.GEU.FTZ.AND P0, PT, |R7|, 1.7687499523162841797, PT ;  /* 0x3fe266660700780b */ /* 0x004fda0003f1e200 */
[----:B------:R-:W-:Y:S05]  /*36d0*/  @P0 BRA `(.L_x_2470) ;  /* 0x0000000400880947 */ /* 0x000fea0003800000 */
[----:B------:R-:W-:Y:S01]  /*36e0*/  HFMA2 R11, -RZ, RZ, 1.9248046875, -3.4034252166748046875e-05 ;  /* 0x3fb3823bff0b7431 */ /* 0x000fe200000001ff */
        /* <DEDUP_REMOVED lines=97> */
.L_x_2470:
[----:B------:R-:W-:Y:S01]  /*3d00*/  IMAD.MOV.U32 R8, RZ, RZ, 0x0 ;  /* 0x00000000ff087424 */ /* 0x000fe200078e00ff */
[----:B------:R-:W-:Y:S01]  /*3d10*/  MOV R9, 0x3fe00000 ;  /* 0x3fe0000000097802 */ /* 0x000fe20000000f00 */
[----:B------:R-:W-:Y:S01]  /*3d20*/  HFMA2 R11, -RZ, RZ, 1.9248046875, -3.4034252166748046875e-05 ;  /* 0x3fb3823bff0b7431 */ /* 0x000fe200000001ff */
[----:B------:R-:W-:Y:S01]  /*3d30*/  MOV R10, 0x180754af ;  /* 0x180754af000a7802 */ /* 0x000fe20000000f00 */
[----:B------:R-:W-:Y:S01]  /*3d40*/  UMOV UR8, 0xdc1895e9 ;  /* 0xdc1895e900087882 */ /* 0x000fe20000000000 */
[----:B------:R-:W-:Y:S01]  /*3d50*/  UMOV UR9, 0x3fb0066b ;  /* 0x3fb0066b00097882 */ /* 0x000fe20000000000 */
[----:B------:R-:W-:Y:S01]  /*3d60*/  IMAD.MOV.U32 R14, RZ, RZ, RZ ;  /* 0x000000ffff0e7224 */ /* 0x000fe200078e00ff */
[----:B------:R-:W0:Y:S01]  /*3d70*/  DFMA R8, |R6|, -R8, 0.5 ;  /* 0x3fe000000608742b */ /* 0x000e220000000a08 */
[----:B------:R-:W-:Y:S01]  /*3d80*/  UMOV UR10, 0x54442d18 ;  /* 0x54442d18000a7882 */ /* 0x000fe20000000000 */
[----:B0-----:R-:W0:Y:S01]  /*3d90*/  MUFU.RSQ64H R15, R9 ;  /* 0x00000009000f7308 */ /* 0x001e220000001c00 */
[----:B------:R-:W-:Y:S01]  /*3da0*/  ISETP.GE.AND P1, PT, R9, RZ, PT ;  /* 0x000000ff0900720c */ /* 0x000fe20003f26270 */
[----:B------:R-:W-:-:S15]  /*3db0*/  UMOV UR11, 0x3fe921fb ;  /* 0x3fe921fb000b7882 */ /* 0x000fde0000000000 */
[----:B------:R-:W-:-:S15]  /*3dc0*/  NOP ;  /* 0x0000000000007918 */ /* 0x000fde0000000000 */
[----:B------:R-:W-:-:S15]  /*3dd0*/  NOP ;  /* 0x0000000000007918 */ /* 0x000fde0000000000 */
[----:B------:R-:W-:-:S15]  /*3de0*/  NOP ;  /* 0x0000000000007918 */ /* 0x000fde0000000000 */
        /* <DEDUP_REMOVED lines=153> */
[----:B0-----:R-:W-:Y:S02]  /*4780*/  LOP3.LUT R7, R9, 0x80000000, R7, 0xb8, !PT ;  /* 0x8000000009077812 */ /* 0x001fe400078eb807 */
[----:B------:R-:W-:-:S07]  /*4790*/  MOV R6, R8 ;  /* 0x0000000800067202 */ /* 0x000fce0000000f00 */
.L_x_2471:
[----:B------:R-:W-:Y:S05]  /*47a0*/  BSYNC.RECONVERGENT B1 ;  /* 0x0000000000017941 */ /* 0x000fea0003800200 */
.L_x_2469:
[----:B------:R-:W0:Y:S01]  /*47b0*/  LDCU.64 UR8, c[0x0][0x580] ;  /* 0x0000b000ff0877ac */ /* 0x000e220008000a00 */
[----:B------:R-:W-:Y:S02]  /*47c0*/  IADD3 R3, PT, PT, R3, 0x80, RZ ;  /* 0x0000008003037810 */ /* 0x000fe40007ffe0ff */
[----:B0-----:R-:W-:-:S05]  /*47d0*/  IADD3 R4, P0, PT, R5, UR8, RZ ;  /* 0x0000000805047c10 */ /* 0x001fca000ff1e0ff */
[----:B------:R-:W-:-:S05]  /*47e0*/  IMAD.X R5, RZ, RZ, UR9, P0 ;  /* 0x00000009ff057e24 */ /* 0x000fca00080e06ff */
[----:B------:R0:W-:Y:S03]  /*47f0*/  STG.E.64 desc[UR6][R4.64], R6 ;  /* 0x0000000604007986 */ /* 0x0001e6000c101b06 */
.L_x_2467:
[----:B------:R-:W-:Y:S05]  /*4800*/  BSYNC.RECONVERGENT B0 ;  /* 0x0000000000007941 */ /* 0x000fea0003800200 */
.L_x_2466:
[----:B------:R-:W-:-:S13]  /*4810*/  ISETP.GE.AND P0, PT, R3, UR4, PT ;  /* 0x0000000403007c0c */ /* 0x000fda000bf06270 */
[----:B------:R-:W-:Y:S05]  /*4820*/  @P0 EXIT ;  /* 0x000000000000094d */ /* 0x000fea0003800000 */
[----:B------:R-:W1:Y:S01]  /*4830*/  LDCU.64 UR4, c[0x0][0x390] ;  /* 0x00007200ff0477ac */ /* 0x000e620008000a00 */
[----:B0-----:R-:W-:Y:S01]  /*4840*/  HFMA2 R4, -RZ, RZ, 0, 0 ;  /* 0x00000000ff047431 */ /* 0x001fe200000001ff */
[----:B------:R-:W-:Y:S01]  /*4850*/  MOV R5, R3 ;  /* 0x0000000300057202 */ /* 0x000fe20000000f00 */
[----:B------:R-:W0:Y:S01]  /*4860*/  LDCU UR8, c[0x0][0x38c] ;  /* 0x00007180ff0877ac */ /* 0x000e220008000800 */
[----:B------:R-:W-:Y:S01]  /*4870*/  ISETP.NE.AND P0, PT, R2, RZ, PT ;  /* 0x000000ff0200720c */ /* 0x000fe20003f05270 */
[----:B------:R-:W2:Y:S01]  /*4880*/  LDCU.64 UR10, c[0x0][0x4b8] ;  /* 0x00009700ff0a77ac */ /* 0x000ea20008000a00 */
[----:B-1----:R-:W-:-:S05]  /*4890*/  IMAD.HI.U32 R6, R3, UR4, R4 ;  /* 0x0000000403067c27 */ /* 0x002fca000f8e0004 */
[----:B------:R-:W-:-:S05]  /*48a0*/  SHF.R.U32.HI R7, RZ, UR5, R6 ;  /* 0x00000005ff077c19 */ /* 0x000fca0008011606 */
[----:B------:R-:W-:-:S04]  /*48b0*/  IMAD.MOV R4, RZ, RZ, -R7 ;  /* 0x000000ffff047224 */ /* 0x000fc800078e0a07 */
        /* <DEDUP_REMOVED lines=284> */
[----:B------:R-:W-:Y:S02]  /*5a80*/  IMAD R2, R6, UR5, R2 ;  /* 0x0000000506027c24 */ /* 0x000fe4000f8e0202 */
[----:B------:R-:W-:-:S04]  /*5a90*/  @P0 IMAD.MOV R8, RZ, RZ, -R0 ;  /* 0x000000ffff080224 */ /* 0x000fc800078e0a00 */
[----:B0-----:R-:W-:-:S04]  /*5aa0*/  @P0 IMAD R8, R3, R8, R9 ;  /* 0x0000000803080224 */ /* 0x001fc800078e0209 */
[C---:B---3--:R-:W-:Y:S02]  /*5ab0*/  @P0 IMAD R5, R8.reuse, R12, R5 ;  /* 0x0000000c08050224 */ /* 0x048fe400078e0205 */
[----:B------:R-:W-:-:S07]  /*5ac0*/  @P0 IMAD R2, R8, R13, R2 ;  /* 0x0000000d08020224 */ /* 0x000fce00078e0202 */
.L_x_2472:
[----:B------:R-:W0:Y:S02]  /*5ad0*/  LDCU.128 UR8, c[0x0][0x580] ;  /* 0x0000b000ff0877ac */ /* 0x000e240008000c00 */
[----:B0-----:R-:W-:-:S04]  /*5ae0*/  IADD3 R2, P0, PT, R2, UR10, RZ ;  /* 0x0000000a02027c10 */ /* 0x001fc8000ff1e0ff */
[----:B------:R-:W-:-:S06]  /*5af0*/  IADD3.X R3, PT, PT, RZ, UR11, RZ, P0, !PT ;  /* 0x0000000bff037c10 */ /* 0x000fcc00087fe4ff */
[----:B------:R-:W2:Y:S01]  /*5b00*/  LDG.E.64 R2, desc[UR6][R2.64] ;  /* 0x0000000602027981 */ /* 0x000ea2000c1e1b00 */
[----:B------:R-:W-:Y:S01]  /*5b10*/  IADD3 R4, P1, PT, R5, UR8, RZ ;  /* 0x0000000805047c10 */ /* 0x000fe2000ff3e0ff */
[----:B------:R-:W-:Y:S03]  /*5b20*/  BSSY.RECONVERGENT B0, `(.L_x_2473) ;  /* 0x000010f000007945 */ /* 0x000fe60003800200 */
[----:B------:R-:W-:Y:S02]  /*5b30*/  IADD3.X R5, PT, PT, RZ, UR9, RZ, P1, !PT ;  /* 0x00000009ff057c10 */ /* 0x000fe40008ffe4ff */
[----:B--2---:R-:W-:-:S13]  /*5b40*/  FSETP.GEU.FTZ.AND P0, PT, |R3|, 1.7687499523162841797, PT ;  /* 0x3fe266660300780b */ /* 0x004fda0003f1e200 */
[----:B------:R-:W-:Y:S05]  /*5b50*/  @!P0 BRA `(.L_x_2474) ;  /* 0x0000000800a88947 */ /* 0x000fea0003800000 */
[----:B------:R-:W-:Y:S02]  /*5b60*/  HFMA2 R6, -RZ, RZ, 0, 0 ;  /* 0x00000000ff067431 */ /* 0x000fe400000001ff */
        /* <DEDUP_REMOVED lines=169> */
.L_x_2474:
        /* <DEDUP_REMOVED lines=97> */
.L_x_2475:
[----:B------:R-:W-:Y:S05]  /*6c10*/  BSYNC.RECONVERGENT B0 ;  /* 0x0000000000007941 */ /* 0x000fea0003800200 */
.L_x_2473:
[----:B-1----:R-:W-:Y:S01]  /*6c20*/  STG.E.64 desc[UR6][R4.64], R6 ;  /* 0x0000000604007986 */ /* 0x002fe2000c101b06 */
[----:B------:R-:W-:Y:S05]  /*6c30*/  EXIT ;  /* 0x000000000000794d */ /* 0x000fea0003800000 */
.L_x_2476:
        /* <DEDUP_REMOVED lines=12> */
.L_x_14611:


//--------------------- .text._ZN2at6native27unrolled_elementwise_kernelIZZZNS0_16asin_kernel_cudaERNS_18TensorIteratorBaseEENKUlvE0_clEvENKUlvE_clEvEUldE_St5arrayIPcLm2EELi4E23TrivialOffsetCalculatorILi1EjESB_NS0_6memory15LoadWithoutCastENSC_16StoreWithoutCastEEEviT_T0_T2_T3_T4_T5_ --------------------------
	.section	.text._ZN2at6native27unrolled_elementwise_kernelIZZZNS0_16asin_kernel_cudaERNS_18TensorIteratorBaseEENKUlvE0_clEvENKUlvE_clEvEUldE_St5arrayIPcLm2EELi4E23TrivialOffsetCalculatorILi1EjESB_NS0_6memory15LoadWithoutCastENSC_16StoreWithoutCastEEEviT_T0_T2_T3_T4_T5_,"ax",@progbits
	.align	128
        .global         _ZN2at6native27unrolled_elementwise_kernelIZZZNS0_16asin_kernel_cudaERNS_18TensorIteratorBaseEENKUlvE0_clEvENKUlvE_clEvEUldE_St5arrayIPcLm2EELi4E23TrivialOffsetCalculatorILi1EjESB_NS0_6memory15LoadWithoutCastENSC_16StoreWithoutCastEEEviT_T0_T2_T3_T4_T5_
        .type           _ZN2at6native27unrolled_elementwise_kernelIZZZNS0_16asin_kernel_cudaERNS_18TensorIteratorBaseEENKUlvE0_clEvENKUlvE_clEvEUldE_St5arrayIPcLm2EELi4E23TrivialOffsetCalculatorILi1EjESB_NS0_6memory15LoadWithoutCastENSC_16StoreWithoutCastEEEviT_T0_T2_T3_T4_T5_,@function
        .size           _ZN2at6native27unrolled_elementwise_kernelIZZZNS0_16asin_kernel_cudaERNS_18TensorIteratorBaseEENKUlvE0_clEvENKUlvE_clEvEUldE_St5arrayIPcLm2EELi4E23TrivialOffsetCalculatorILi1EjESB_NS0_6memory15LoadWithoutCastENSC_16StoreWithoutCastEEEviT_T0_T2_T3_T4_T5_,(.L_x_14612 - _ZN2at6native27unrolled_elementwise_kernelIZZZNS0_16asin_kernel_cudaERNS_18TensorIteratorBaseEENKUlvE0_clEvENKUlvE_clEvEUldE_St5arrayIPcLm2EELi4E23TrivialOffsetCalculatorILi1EjESB_NS0_6memory15LoadWithoutCastENSC_16StoreWithoutCastEEEviT_T0_T2_T3_T4_T5_)
        .other          _ZN2at6native27unrolled_elementwise_kernelIZZZNS0_16asin_kernel_cudaERNS_18TensorIteratorBaseEENKUlvE0_clEvENKUlvE_clEvEUldE_St5arrayIPcLm2EELi4E23TrivialOffsetCalculatorILi1EjESB_NS0_6memory15LoadWithoutCastENSC_16StoreWithoutCastEEEviT_T0_T2_T3_T4_T5_,@"STO_CUDA_ENTRY STV_DEFAULT"
_ZN2at6native27unrolled_elementwise_kernelIZZZNS0_16asin_kernel_cudaERNS_18TensorIteratorBaseEENKUlvE0_clEvENKUlvE_clEvEUldE_St5arrayIPcLm2EELi4E23TrivialOffsetCalculatorILi1EjESB_NS0_6memory15LoadWithoutCastENSC_16StoreWithoutCastEEEviT_T0_T2_T3_T4_T5_:
.text._ZN2at6native27unrolled_elementwise_kernelIZZZNS0_16asin_kernel_cudaERNS_18TensorIteratorBaseEENKUlvE0_clEvENKUlvE_clEvEUldE_St5arrayIPcLm2EELi4E23TrivialOffsetCalculatorILi1EjESB_NS0_6memory15LoadWithoutCastENSC_16StoreWithoutCastEEEviT_T0_T2_T3_T4_T5_:
[----:B------:R-:W-:Y:S01]  /*0000*/  LDC R1, c[0x0][0x37c] ;  /* 0x0000df00ff017b82 */ /* 0x000fe20000000800 */
[----:B------:R-:W0:Y:S07]  /*0010*/  S2R R9, SR_CTAID.X ;  /* 0x0000000000097919 */ /* 0x000e2e0000002500 */
[----:B------:R-:W0:Y:S01]  /*0020*/  LDC R0, c[0x0][0x380] ;  /* 0x0000e000ff007b82 */ /* 0x000e220000000800 */
[----:B------:R-:W1:Y:S01]  /*0030*/  LDCU.64 UR4, c[0x0][0x358] ;  /* 0x00006b00ff0477ac */ /* 0x000e620008000a00 */
[----:B------:R-:W2:Y:S01]  /*0040*/  S2R R6, SR_TID.X ;  /* 0x0000000000067919 */ /* 0x000ea20000002100 */
[----:B0-----:R-:W-:-:S02]  /*0050*/  IMAD R7, R9, -0x200, R0 ;  /* 0xfffffe0009077824 */ /* 0x001fc400078e0200 */
[----:B--2---:R-:W-:-:S03]  /*0060*/  IMAD.MOV.U32 R0, RZ, RZ, R6 ;  /* 0x000000ffff007224 */ /* 0x004fc600078e0006 */
[----:B------:R-:W-:-:S13]  /*0070*/  ISETP.GE.AND P0, PT, R6, R7, PT ;  /* 0x000000070600720c */ /* 0x000fda0003f06270 */
[----:B------:R-:W-:Y:S01]  /*0080*/  @!P0 VIADD R6, R0, 0x80 ;  /* 0x0000008000068836 */ /* 0x000fe20000000000 */
[----:B------:R-:W0:Y:S01]  /*0090*/  @!P0 LDC.64 R14, c[0x0][0x390] ;  /* 0x0000e400ff0e8b82 */ /* 0x000e220000000a00 */
[----:B------:R-:W-:-:S03]  /*00a0*/  @!P0 IMAD R11, R9, 0x200, R0 ;  /* 0x00000200090b8824 */ /* 0x000fc600078e0200 */
[----:B------:R-:W-:-:S13]  /*00b0*/  ISETP.GE.AND P1, PT, R6, R7, PT ;  /* 0x000000070600720c */ /* 0x000fda0003f26270 */
[----:B------:R-:W-:Y:S01]  /*00c0*/  @!P1 IMAD R13, R9, 0x200, R6 ;  /* 0x00000200090d9824 */ /* 0x000fe200078e0206 */
[----:B------:R-:W2:Y:S01]  /*00d0*/  @!P1 LDC.64 R16, c[0x0][0x390] ;  /* 0x0000e400ff109b82 */ /* 0x000ea20000000a00 */
[----:B------:R-:W-:-:S05]  /*00e0*/  @!P1 VIADD R6, R6, 0x80 ;  /* 0x0000008006069836 */ /* 0x000fca0000000000 */
[----:B------:R-:W-:Y:S01]  /*00f0*/  ISETP.GE.AND P3, PT, R6, R7, PT ;  /* 0x000000070600720c */ /* 0x000fe20003f66270 */
[----:B0-----:R-:W-:Y:S01]  /*0100*/  @!P0 IMAD.WIDE.U32 R14, R11, 0x8, R14 ;  /* 0x000000080b0e8825 */ /* 0x001fe200078e000e */
[----:B------:R-:W-:-:S11]  /*0110*/  CS2R R10, SRZ ;  /* 0x00000000000a7805 */ /* 0x000fd6000001ff00 */
[----:B------:R-:W-:Y:S01]  /*0120*/  @!P3 LEA R21, R9, R6, 0x9 ;  /* 0x000000060915b211 */ /* 0x000fe200078e48ff */
[----:B------:R-:W-:Y:S01]  /*0130*/  @!P3 VIADD R6, R6, 0x80 ;  /* 0x000000800606b836 */ /* 0x000fe20000000000 */
[----:B------:R-:W0:Y:S01]  /*0140*/  @!P3 LDC.64 R4, c[0x0][0x390] ;  /* 0x0000e400ff04bb82 */ /* 0x000e220000000a00 */
[----:B--2---:R-:W-:-:S03]  /*0150*/  @!P1 IMAD.WIDE.U32 R16, R13, 0x8, R16 ;  /* 0x000000080d109825 */ /* 0x004fc600078e0010 */
[----:B------:R-:W-:Y:S02]  /*0160*/  ISETP.GE.AND P2, PT, R6, R7, PT ;  /* 0x000000070600720c */ /* 0x000fe40003f46270 */
[----:B------:R-:W-:-:S06]  /*0170*/  CS2R R12, SRZ ;  /* 0x00000000000c7805 */ /* 0x000fcc000001ff00 */
[----:B-1----:R1:W5:Y:S05]  /*0180*/  @!P1 LDG.E.64 R12, desc[UR4][R16.64] ;  /* 0x00000004100c9981 */ /* 0x00236a000c1e1b00 */
[----:B------:R-:W2:Y:S01]  /*0190*/  @!P2 LDC.64 R2, c[0x0][0x390] ;  /* 0x0000e400ff02ab82 */ /* 0x000ea20000000a00 */
[----:B------:R-:W-:Y:S02]  /*01a0*/  @!P2 IMAD R19, R9, 0x200, R6 ;  /* 0x000002000913a824 */ /* 0x000fe400078e0206 */
[----:B0-----:R-:W-:Y:S01]  /*01b0*/  @!P3 IMAD.WIDE.U32 R20, R21, 0x8, R4 ;  /* 0x000000081514b825 */ /* 0x001fe200078e0004 */
[----:B------:R-:W-:-:S04]  /*01c0*/  CS2R R4, SRZ ;  /* 0x0000000000047805 */ /* 0x000fc8000001ff00 */
[----:B------:R1:W5:Y:S01]  /*01d0*/  @!P3 LDG.E.64 R10, desc[UR4][R20.64] ;  /* 0x00000004140ab981 */ /* 0x000362000c1e1b00 */
[----:B--2---:R-:W-:Y:S01]  /*01e0*/  @!P2 IMAD.WIDE.U32 R18, R19, 0x8, R2 ;  /* 0x000000081312a825 */ /* 0x004fe200078e0002 */
[----:B------:R-:W-:-:S04]  /*01f0*/  CS2R R2, SRZ ;  /* 0x0000000000027805 */ /* 0x000fc8000001ff00 */
[----:B------:R1:W5:Y:S04]  /*0200*/  @!P2 LDG.E.64 R4, desc[UR4][R18.64] ;  /* 0x000000041204a981 */ /* 0x000368000c1e1b00 */
[----:B------:R1:W5:Y:S01]  /*0210*/  @!P0 LDG.E.64 R2, desc[UR4][R14.64] ;  /* 0x000000040e028981 */ /* 0x000362000c1e1b00 */
[----:B------:R-:W-:Y:S01]  /*0220*/  ISETP.GE.AND P0, PT, R0, R7, PT ;  /* 0x000000070000720c */ /* 0x000fe20003f06270 */
[----:B------:R-:W-:-:S12]  /*0230*/  BSSY.RECONVERGENT B0, `(.L_x_2477) ;  /* 0x0000110000007945 */ /* 0x000fd80003800200 */
[----:B-1----:R-:W-:Y:S05]  /*0240*/  @P0 BRA `(.L_x_2478) ;  /* 0x0000001000380947 */ /* 0x002fea0003800000 */
[----:B-----5:R-:W-:-:S13]  /*0250*/  FSETP.GEU.FTZ.AND P1, PT, |R3|, 1.7687499523162841797, PT ;  /* 0x3fe266660300780b */ /* 0x020fda0003f3e200 */
[----:B------:R-:W-:Y:S05]  /*0260*/  @P1 BRA `(.L_x_2479) ;  /* 0x0000000400881947 */ /* 0x000fea0003800000 */
[----:B------:R-:W-:Y:S01]  /*0270*/  IMAD.MOV.U32 R16, RZ, RZ, 0x180754af ;  /* 0x180754afff107424 */ /* 0x000fe200078e00ff */
        /* <DEDUP_REMOVED lines=97> */
.L_x_2479:
        /* <DEDUP_REMOVED lines=170> */
.L_x_2478:
[----:B------:R-:W-:Y:S05]  /*1330*/  BSYNC.RECONVERGENT B0 ;  /* 0x0000000000007941 */ /* 0x000fea0003800200 */
.L_x_2477:
[----:B------:R-:W-:Y:S01]  /*1340*/  VIADD R6, R0, 0x80 ;  /* 0x0000008000067836 */ /* 0x000fe20000000000 */
[----:B------:R-:W-:Y:S04]  /*1350*/  BSSY.RECONVERGENT B0, `(.L_x_2480) ;  /* 0x0000112000007945 */ /* 0x000fe80003800200 */
[----:B------:R-:W-:-:S13]  /*1360*/  ISETP.GE.AND P1, PT, R6, R7, PT ;  /* 0x000000070600720c */ /* 0x000fda0003f26270 */
[----:B------:R-:W-:Y:S05]  /*1370*/  @P1 BRA `(.L_x_2481) ;  /* 0x00000010003c1947 */ /* 0x000fea0003800000 */
[----:B-----5:R-:W-:-:S13]  /*1380*/  FSETP.GEU.FTZ.AND P1, PT, |R13|, 1.7687499523162841797, PT ;  /* 0x3fe266660d00780b */ /* 0x020fda0003f3e200 */
[----:B------:R-:W-:Y:S05]  /*1390*/  @!P1 BRA `(.L_x_2482) ;  /* 0x0000000800b09947 */ /* 0x000fea0003800000 */
[----:B------:R-:W-:Y:S01]  /*13a0*/  MOV R14, 0x0 ;  /* 0x00000000000e7802 */ /* 0x000fe20000000f00 */
[----:B------:R-:W-:Y:S01]  /*13b0*/  IMAD.MOV.U32 R15, RZ, RZ, 0x3fe00000 ;  /* 0x3fe00000ff0f7424 */ /* 0x000fe200078e00ff */
[----:B------:R-:W-:Y:S01]  /*13c0*/  UMOV UR6, 0xdc1895e9 ;  /* 0xdc1895e900067882 */ /* 0x000fe20000000000 */
[----:B------:R-:W-:Y:S01]  /*13d0*/  IMAD.MOV.U32 R16, RZ, RZ, 0x180754af ;  /* 0x180754afff107424 */ /* 0x000fe200078e00ff */
[----:B------:R-:W-:Y:S01]  /*13e0*/  UMOV UR7, 0x3fb0066b ;  /* 0x3fb0066b00077882 */ /* 0x000fe20000000000 */
[----:B------:R-:W-:Y:S01]  /*13f0*/  IMAD.MOV.U32 R17, RZ, RZ, 0x3fb3823b ;  /* 0x3fb3823bff117424 */ /* 0x000fe200078e00ff */
[----:B------:R-:W-:Y:S01]  /*1400*/  MOV R20, RZ ;  /* 0x000000ff00147202 */ /* 0x000fe20000000f00 */
        /* <DEDUP_REMOVED lines=165> */
.L_x_2482:
        /* <DEDUP_REMOVED lines=97> */
.L_x_2481:
[----:B------:R-:W-:Y:S05]  /*2470*/  BSYNC.RECONVERGENT B0 ;  /* 0x0000000000007941 */ /* 0x000fea0003800200 */
.L_x_2480:
[----:B------:R-:W-:Y:S01]  /*2480*/  VIADD R8, R0, 0x100 ;  /* 0x0000010000087836 */ /* 0x000fe20000000000 */
[----:B------:R-:W-:Y:S04]  /*2490*/  BSSY.RECONVERGENT B0, `(.L_x_2483) ;  /* 0x0000112000007945 */ /* 0x000fe80003800200 */
[----:B------:R-:W-:-:S13]  /*24a0*/  ISETP.GE.AND P1, PT, R8, R7, PT ;  /* 0x000000070800720c */ /* 0x000fda0003f26270 */
[----:B------:R-:W-:Y:S05]  /*24b0*/  @P1 BRA `(.L_x_2484) ;  /* 0x00000010003c1947 */ /* 0x000fea0003800000 */
[----:B-----5:R-:W-:-:S13]  /*24c0*/  FSETP.GEU.FTZ.AND P1, PT, |R11|, 1.7687499523162841797, PT ;  /* 0x3fe266660b00780b */ /* 0x020fda0003f3e200 */
[----:B------:R-:W-:Y:S05]  /*24d0*/  @!P1 BRA `(.L_x_2485) ;  /* 0x0000000800b09947 */ /* 0x000fea0003800000 */
[----:B------:R-:W-:Y:S01]  /*24e0*/  IMAD.MOV.U32 R14, RZ, RZ, 0x0 ;  /* 0x00000000ff0e7424 */ /* 0x000fe200078e00ff */
[----:B------:R-:W-:Y:S01]  /*24f0*/  MOV R15, 0x3fe00000 ;  /* 0x3fe00000000f7802 */ /* 0x000fe20000000f00 */
[----:B0-----:R-:W-:Y:S01]  /*2500*/  IMAD.MOV.U32 R16, RZ, RZ, 0x180754af ;  /* 0x180754afff107424 */ /* 0x001fe200078e00ff */
[----:B------:R-:W-:Y:S01]  /*2510*/  UMOV UR6, 0xdc1895e9 ;  /* 0xdc1895e900067882 */ /* 0x000fe20000000000 */
[----:B------:R-:W-:Y:S01]  /*2520*/  IMAD.MOV.U32 R17, RZ, RZ, 0x3fb3823b ;  /* 0x3fb3823bff117424 */ /* 0x000fe200078e00ff */
        /* <DEDUP_REMOVED lines=34> */
[----:B0-----:R-:W-:Y:S01]  /*2750*/  IADD3 R17, PT, PT, R21, -0x100000, RZ ;  /* 0xfff0000015117810 */ /* 0x001fe20007ffe0ff */
[----:B------:R-:W-:-:S15]  /*2760*/  IMAD.MOV.U32 R16, RZ, RZ, RZ ;  /* 0x000000ffff107224 */ /* 0x000fde00078e00ff */
[----:B------:R-:W-:-:S15]  /*2770*/  NOP ;  /* 0x0000000000007918 */ /* 0x000fde0000000000 */
[----:B------:R-:W-:-:S15]  /*2780*/  NOP ;  /* 0x0000000000007918 */ /* 0x000fde0000000000 */
[----:B------:R-:W-:-:S15]  /*2790*/  NOP ;  /* 0x0000000000007918 */ /* 0x000fde0000000000 */
        /* <DEDUP_REMOVED lines=128> */
.L_x_2485:
        /* <DEDUP_REMOVED lines=96> */
[----:B0-----:R2:W3:Y:S02]  /*35a0*/  DFMA R10, R16, R10, R10 ;  /* 0x0000000a100a722b */ /* 0x0014e4000000000a */
.L_x_2484:
[----:B------:R-:W-:Y:S05]  /*35b0*/  BSYNC.RECONVERGENT B0 ;  /* 0x0000000000007941 */ /* 0x000fea0003800200 */
.L_x_2483:
[----:B------:R-:W-:Y:S01]  /*35c0*/  VIADD R8, R0, 0x180 ;  /* 0x0000018000087836 */ /* 0x000fe20000000000 */
[----:B------:R-:W-:Y:S04]  /*35d0*/  BSSY.RECONVERGENT B0, `(.L_x_2486) ;  /* 0x0000113000007945 */ /* 0x000fe80003800200 */
[----:B------:R-:W-:-:S13]  /*35e0*/  ISETP.GE.AND P1, PT, R8, R7, PT ;  /* 0x000000070800720c */ /* 0x000fda0003f26270 */
[----:B------:R-:W-:Y:S05]  /*35f0*/  @P1 BRA `(.L_x_2487) ;  /* 0x0000001000401947 */ /* 0x000fea0003800000 */
[----:B-----5:R-:W-:-:S13]  /*3600*/  FSETP.GEU.FTZ.AND P1, PT, |R5|, 1.7687499523162841797, PT ;  /* 0x3fe266660500780b */ /* 0x020fda0003f3e200 */
[----:B------:R-:W-:Y:S05]  /*3610*/  @!P1 BRA `(.L_x_2488) ;  /* 0x0000000800b49947 */ /* 0x000fea0003800000 */
[----:B------:R-:W-:Y:S01]  /*3620*/  IMAD.MOV.U32 R14, RZ, RZ, 0x0 ;  /* 0x00000000ff0e7424 */ /* 0x000fe200078e00ff */
[----:B0-2---:R-:W-:Y:S01]  /*3630*/  MOV R16, 0x180754af ;  /* 0x180754af00107802 */ /* 0x005fe20000000f00 */
[----:B------:R-:W-:Y:S01]  /*3640*/  IMAD.MOV.U32 R15, RZ, RZ, 0x3fe00000 ;  /* 0x3fe00000ff0f7424 */ /* 0x000fe200078e00ff */
[----:B------:R-:W-:Y:S01]  /*3650*/  UMOV UR6, 0xdc1895e9 ;  /* 0xdc1895e900067882 */ /* 0x000fe20000000000 */
[----:B------:R-:W-:Y:S01]  /*3660*/  IMAD.MOV.U32 R17, RZ, RZ, 0x3fb3823b ;  /* 0x3fb3823bff117424 */ /* 0x000fe200078e00ff */
[----:B------:R-:W-:Y:S01]  /*3670*/  UMOV UR7, 0x3fb0066b ;  /* 0x3fb0066b00077882 */ /* 0x000fe20000000000 */
[----:B------:R-:W-:Y:S01]  /*3680*/  IMAD.MOV.U32 R20, RZ, RZ, RZ ;  /* 0x000000ffff147224 */ /* 0x000fe200078e00ff */
[----:B------:R-:W-:Y:S01]  /*3690*/  UMOV UR8, 0x54442d18 ;  /* 0x54442d1800087882 */ /* 0x000fe20000000000 */
[----:B------:R-:W0:Y:S01]  /*36a0*/  DFMA R14, |R4|, -R14, 0.5 ;  /* 0x3fe00000040e742b */ /* 0x000e220000000a0e */
[----:B------:R-:W-:Y:S01]  /*36b0*/  UMOV UR9, 0x3fe921fb ;  /* 0x3fe921fb00097882 */ /* 0x000fe20000000000 */
        /* <DEDUP_REMOVED lines=30> */
[----:B0-----:R-:W-:Y:S01]  /*38a0*/  VIADD R17, R21, 0xfff00000 ;  /* 0xfff0000015117836 */ /* 0x001fe20000000000 */
[----:B------:R-:W-:-:S15]  /*38b0*/  MOV R16, RZ ;  /* 0x000000ff00107202 */ /* 0x000fde0000000f00 */
        /* <DEDUP_REMOVED lines=131> */
.L_x_2488:
[----:B0-2---:R-:W-:Y:S01]  /*40f0*/  IMAD.MOV.U32 R16, RZ, RZ, 0x180754af ;  /* 0x180754afff107424 */ /* 0x005fe200078e00ff */
        /* <DEDUP_REMOVED lines=96> */
.L_x_2487:
[----:B------:R-:W-:Y:S05]  /*4700*/  BSYNC.RECONVERGENT B0 ;  /* 0x0000000000007941 */ /* 0x000fea0003800200 */
.L_x_2486:
[----:B------:R-:W1:Y:S01]  /*4710*/  @!P0 LDC.64 R14, c[0x0][0x388] ;  /* 0x0000e200ff0e8b82 */ /* 0x000e620000000a00 */
[----:B0-2-4-:R-:W-:Y:S01]  /*4720*/  @!P0 LEA R17, R9, R0, 0x9 ;  /* 0x0000000009118211 */ /* 0x015fe200078e48ff */
[----:B------:R-:W-:Y:S01]  /*4730*/  @!P0 IMAD.MOV.U32 R0, RZ, RZ, R6 ;  /* 0x000000ffff008224 */ /* 0x000fe200078e0006 */
[----:B------:R-:W-:Y:S04]  /*4740*/  BSSY.RECONVERGENT B0, `(.L_x_2489) ;  /* 0x000000f000007945 */ /* 0x000fe80003800200 */
[----:B------:R-:W-:Y:S01]  /*4750*/  ISETP.GE.AND P1, PT, R0, R7, PT ;  /* 0x000000070000720c */ /* 0x000fe20003f26270 */
[----:B-1----:R-:W-:-:S05]  /*4760*/  @!P0 IMAD.WIDE.U32 R14, R17, 0x8, R14 ;  /* 0x00000008110e8825 */ /* 0x002fca00078e000e */
[----:B-----5:R0:W-:Y:S07]  /*4770*/  @!P0 STG.E.64 desc[UR4][R14.64], R2 ;  /* 0x000000020e008986 */ /* 0x0201ee000c101b04 */
[----:B------:R-:W-:Y:S05]  /*4780*/  @P1 BRA `(.L_x_2490) ;  /* 0x0000000000281947 */ /* 0x000fea0003800000 */
[----:B0-----:R-:W0:Y:S01]  /*4790*/  LDC.64 R2, c[0x0][0x388] ;  /* 0x0000e200ff027b82 */ /* 0x001e220000000a00 */
[----:B------:R-:W-:Y:S02]  /*47a0*/  IMAD R15, R9, 0x200, R0 ;  /* 0x00000200090f7824 */ /* 0x000fe400078e0200 */
[----:B------:R-:W-:-:S05]  /*47b0*/  VIADD R0, R0, 0x80 ;  /* 0x0000008000007836 */ /* 0x000fca0000000000 */
[----:B------:R-:W-:-:S13]  /*47c0*/  ISETP.GE.AND P0, PT, R0, R7, PT ;  /* 0x000000070000720c */ /* 0x000fda0003f06270 */
[----:B------:R-:W-:Y:S01]  /*47d0*/  @!P0 LEA R17, R9, R0, 0x9 ;  /* 0x0000000009118211 */ /* 0x000fe200078e48ff */
[----:B------:R-:W-:Y:S02]  /*47e0*/  @!P0 VIADD R0, R0, 0x80 ;  /* 0x0000008000008836 */ /* 0x000fe40000000000 */
[----:B0-----:R-:W-:-:S04]  /*47f0*/  IMAD.WIDE.U32 R14, R15, 0x8, R2 ;  /* 0x000000080f0e7825 */ /* 0x001fc800078e0002 */
[----:B------:R-:W-:Y:S01]  /*4800*/  @!P0 IMAD.WIDE.U32 R2, R17, 0x8, R2 ;  /* 0x0000000811028825 */ /* 0x000fe200078e0002 */
[----:B------:R1:W-:Y:S04]  /*4810*/  STG.E.64 desc[UR4][R14.64], R12 ;  /* 0x0000000c0e007986 */ /* 0x0003e8000c101b04 */
[----:B---3--:R1:W-:Y:S02]  /*4820*/  @!P0 STG.E.64 desc[UR4][R2.64], R10 ;  /* 0x0000000a02008986 */ /* 0x0083e4000c101b04 */
.L_x_2490:
[----:B------:R-:W-:Y:S05]  /*4830*/  BSYNC.RECONVERGENT B0 ;  /* 0x0000000000007941 */ /* 0x000fea0003800200 */
.L_x_2489:
[----:B------:R-:W-:-:S13]  /*4840*/  ISETP.GE.AND P0, PT, R0, R7, PT ;  /* 0x000000070000720c */ /* 0x000fda0003f06270 */
[----:B------:R-:W-:Y:S05]  /*4850*/  @P0 EXIT ;  /* 0x000000000000094d */ /* 0x000fea0003800000 */
[----:B01----:R-:W0:Y:S01]  /*4860*/  LDC.64 R2, c[0x0][0x388] ;  /* 0x0000e200ff027b82 */ /* 0x003e220000000a00 */
[----:B------:R-:W-:-:S04]  /*4870*/  IMAD R9, R9, 0x200, R0 ;  /* 0x0000020009097824 */ /* 0x000fc800078e0200 */
[----:B0-----:R-:W-:-:S05]  /*4880*/  IMAD.WIDE.U32 R2, R9, 0x8, R2 ;  /* 0x0000000809027825 */ /* 0x001fca00078e0002 */
[----:B------:R-:W-:Y:S01]  /*4890*/  STG.E.64 desc[UR4][R2.64], R4 ;  /* 0x0000000402007986 */ /* 0x000fe2000c101b04 */
[----:B------:R-:W-:Y:S05]  /*48a0*/  EXIT ;  /* 0x000000000000794d */ /* 0x000fea0003800000 */
.L_x_2491:
        /* <DEDUP_REMOVED lines=13> */
.L_x_14612:


//--------------------- .text._ZN2at6native29vectorized_elementwise_kernelILi2EZZZNS0_16asin_kernel_cudaERNS_18TensorIteratorBaseEENKUlvE0_clEvENKUlvE_clEvEUldE_St5arrayIPcLm2EEEEviT0_T1_ --------------------------
	.section	.text._ZN2at6native29vectorized_elementwise_kernelILi2EZZZNS0_16asin_kernel_cudaERNS_18TensorIteratorBaseEENKUlvE0_clEvENKUlvE_clEvEUldE_St5arrayIPcLm2EEEEviT0_T1_,"ax",@progbits
	.align	128
        .global         _ZN2at6native29vectorized_elementwise_kernelILi2EZZZNS0_16asin_kernel_cudaERNS_18TensorIteratorBaseEENKUlvE0_clEvENKUlvE_clEvEUldE_St5arrayIPcLm2EEEEviT0_T1_
        .type           _ZN2at6native29vectorized_elementwise_kernelILi2EZZZNS0_16asin_kernel_cudaERNS_18TensorIteratorBaseEENKUlvE0_clEvENKUlvE_clEvEUldE_St5arrayIPcLm2EEEEviT0_T1_,@function
        .size           _ZN2at6native29vectorized_elementwise_kernelILi2EZZZNS0_16asin_kernel_cudaERNS_18TensorIteratorBaseEENKUlvE0_clEvENKUlvE_clEvEUldE_St5arrayIPcLm2EEEEviT0_T1_,(.L_x_14613 - _ZN2at6native29vectorized_elementwise_kernelILi2EZZZNS0_16asin_kernel_cudaERNS_18TensorIteratorBaseEENKUlvE0_clEvENKUlvE_clEvEUldE_St5arrayIPcLm2EEEEviT0_T1_)
        .other          _ZN2at6native29vectorized_elementwise_kernelILi2EZZZNS0_16asin_kernel_cudaERNS_18TensorIteratorBaseEENKUlvE0_clEvENKUlvE_clEvEUldE_St5arrayIPcLm2EEEEviT0_T1_,@"STO_CUDA_ENTRY STV_DEFAULT"
_ZN2at6native29vectorized_elementwise_kernelILi2EZZZNS0_16asin_kernel_cudaERNS_18TensorIteratorBaseEENKUlvE0_clEvENKUlvE_clEvEUldE_St5arrayIPcLm2EEEEviT0_T1_:
.text._ZN2at6native29vectorized_elementwise_kernelILi2EZZZNS0_16asin_kernel_cudaERNS_18TensorIteratorBaseEENKUlvE0_clEvENKUlvE_clEvEUldE_St5arrayIPcLm2EEEEviT0_T1_:
[----:B------:R-:W-:Y:S01]  /*0000*/  LDC R1, c[0x0][0x37c] ;  /* 0x0000df00ff017b82 */ /* 0x000fe20000000800 */
[----:B------:R-:W0:Y:S01]  /*0010*/  S2R R0, SR_CTAID.X ;  /* 0x0000000000007919 */ /* 0x000e220000002500 */
[----:B------:R-:W1:Y:S01]  /*0020*/  LDCU UR6, c[0x0][0x380] ;  /* 0x00007000ff0677ac */ /* 0x000e620008000800 */
[----:B------:R-:W2:Y:S01]  /*0030*/  LDCU.64 UR4, c[0x0][0x358] ;  /* 0x00006b00ff0477ac */ /* 0x000ea20008000a00 */
[----:B0-----:R-:W-:-:S05]  /*0040*/  IMAD.SHL.U32 R0, R0, 0x400, RZ ;  /* 0x0000040000007824 */ /* 0x001fca00078e00ff */
[----:B-1----:R-:W-:-:S04]  /*0050*/  IADD3 R8, PT, PT, -R0, UR6, RZ ;  /* 0x0000000600087c10 */ /* 0x002fc8000fffe1ff */
[----:B------:R-:W-:-:S13]  /*0060*/  ISETP.GT.U32.AND P0, PT, R8, 0x3ff, PT ;  /* 0x000003ff0800780c */ /* 0x000fda0003f04070 */
[----:B--2---:R-:W-:Y:S05]  /*0070*/  @P0 BRA `(.L_x_2492) ;  /* 0x0000009000500947 */ /* 0x004fea0003800000 */
[----:B------:R-:W0:Y:S01]  /*0080*/  S2R R29, SR_TID.X ;  /* 0x00000000001d7919 */ /* 0x000e220000002100 */
[----:B------:R-:W-:Y:S02]  /*0090*/  CS2R R12, SRZ ;  /* 0x00000000000c7805 */ /* 0x000fe4000001ff00 */
[----:B0-----:R-:W-:Y:S01]  /*00a0*/  ISETP.GE.U32.AND P6, PT, R29, R8, PT ;  /* 0x000000081d00720c */ /* 0x001fe20003fc6070 */
[----:B------:R-:W-:-:S12]  /*00b0*/  IMAD.MOV.U32 R9, RZ, RZ, R29 ;  /* 0x000000ffff097224 */ /* 0x000fd800078e001d */
[----:B------:R-:W-:Y:S01]  /*00c0*/  @!P6 VIADD R29, R9, 0x80 ;  /* 0x00000080091de836 */ /* 0x000fe20000000000 */
[----:B------:R-:W0:Y:S01]  /*00d0*/  @!P6 LDC.64 R14, c[0x0][0x390] ;  /* 0x0000e400ff0eeb82 */ /* 0x000e220000000a00 */
[----:B------:R-:W-:-:S03]  /*00e0*/  @!P6 IMAD.IADD R3, R0, 0x1, R9 ;  /* 0x000000010003e824 */ /* 0x000fc600078e0209 */
[----:B------:R-:W-:-:S13]  /*00f0*/  ISETP.GE.U32.AND P5, PT, R29, R8, PT ;  /* 0x000000081d00720c */ /* 0x000fda0003fa6070 */
[----:B------:R-:W-:Y:S01]  /*0100*/  @!P5 IMAD.IADD R33, R0, 0x1, R29 ;  /* 0x000000010021d824 */ /* 0x000fe200078e021d */
[----:B------:R-:W1:Y:S01]  /*0110*/  @!P5 LDC.64 R24, c[0x0][0x390] ;  /* 0x0000e400ff18db82 */ /* 0x000e620000000a00 */
[----:B------:R-:W-:-:S05]  /*0120*/  @!P5 VIADD R29, R29, 0x80 ;  /* 0x000000801d1dd836 */ /* 0x000fca0000000000 */
[----:B------:R-:W-:Y:S01]  /*0130*/  ISETP.GE.U32.AND P4, PT, R29, R8, PT ;  /* 0x000000081d00720c */ /* 0x000fe20003f86070 */
[----:B0-----:R-:W-:-:S05]  /*0140*/  @!P6 IMAD.WIDE.U32 R14, R3, 0x8, R14 ;  /* 0x00000008030ee825 */ /* 0x001fca00078e000e */
[----:B------:R0:W5:Y:S07]  /*0150*/  @!P6 LDG.E.64 R12, desc[UR4][R14.64] ;  /* 0x000000040e0ce981 */ /* 0x00016e000c1e1b00 */
[----:B------:R-:W-:Y:S01]  /*0160*/  @!P4 IMAD.IADD R35, R0, 0x1, R29 ;  /* 0x000000010023c824 */ /* 0x000fe200078e021d */
[----:B------:R-:W2:Y:S01]  /*0170*/  @!P4 LDC.64 R10, c[0x0][0x390] ;  /* 0x0000e400ff0acb82 */ /* 0x000ea20000000a00 */
[----:B------:R-:W-:-:S05]  /*0180*/  @!P4 VIADD R29, R29, 0x80 ;  /* 0x000000801d1dc836 */ /* 0x000fca0000000000 */
[----:B------:R-:W-:-:S13]  /*0190*/  ISETP.GE.U32.AND P3, PT, R29, R8, PT ;  /* 0x000000081d00720c */ /* 0x000fda0003f66070 */
[----:B------:R-:W-:Y:S01]  /*01a0*/  @!P3 IADD3 R31, PT, PT, R0, R29, RZ ;  /* 0x0000001d001fb210 */ /* 0x000fe20007ffe0ff */
[----:B------:R-:W-:Y:S01]  /*01b0*/  @!P3 VIADD R29, R29, 0x80 ;  /* 0x000000801d1db836 */ /* 0x000fe20000000000 */
[----:B------:R-:W3:Y:S04]  /*01c0*/  @!P3 LDC.64 R16, c[0x0][0x390] ;  /* 0x0000e400ff10bb82 */ /* 0x000ee80000000a00 */
[----:B------:R-:W-:-:S13]  /*01d0*/  ISETP.GE.U32.AND P2, PT, R29, R8, PT ;  /* 0x000000081d00720c */ /* 0x000fda0003f46070 */
[----:B------:R-:W-:Y:S01]  /*01e0*/  @!P2 IMAD.IADD R27, R0, 0x1, R29 ;  /* 0x00000001001ba824 */ /* 0x000fe200078e021d */
[----:B------:R-:W4:Y:S01]  /*01f0*/  @!P2 LDC.64 R22, c[0x0][0x390] ;  /* 0x0000e400ff16ab82 */ /* 0x000f220000000a00 */
[----:B------:R-:W-:-:S05]  /*0200*/  @!P2 VIADD R29, R29, 0x80 ;  /* 0x000000801d1da836 */ /* 0x000fca0000000000 */
[----:B------:R-:W-:-:S13]  /*0210*/  ISETP.GE.U32.AND P1, PT, R29, R8, PT ;  /* 0x000000081d00720c */ /* 0x000fda0003f26070 */
[----:B------:R-:W-:Y:S01]  /*0220*/  @!P1 IMAD.IADD R19, R0, 0x1, R29 ;  /* 0x0000000100139824 */ /* 0x000fe200078e021d */
[----:B------:R-:W2:Y:S01]  /*0230*/  @!P1 LDC.64 R6, c[0x0][0x390] ;  /* 0x0000e400ff069b82 */ /* 0x000ea20000000a00 */
[----:B------:R-:W-:-:S05]  /*0240*/  @!P1 VIADD R29, R29, 0x80 ;  /* 0x000000801d1d9836 */ /* 0x000fca0000000000 */
[----:B------:R-:W-:-:S13]  /*0250*/  ISETP.GE.U32.AND P0, PT, R29, R8, PT ;  /* 0x000000081d00720c */ /* 0x000fda0003f06070 */
[----:B------:R-:W-:Y:S01]  /*0260*/  @!P0 IMAD.IADD R21, R0, 0x1, R29 ;  /* 0x0000000100158824 */ /* 0x000fe200078e021d */
[----:B------:R-:W-:Y:S01]  /*0270*/  @!P0 IADD3 R29, PT, PT, R29, 0x80, RZ ;  /* 0x000000801d1d8810 */ /* 0x000fe20007ffe0ff */
[----:B------:R-:W2:Y:S03]  /*0280*/  @!P0 LDC.64 R2, c[0x0][0x390] ;  /* 0x0000e400ff028b82 */ /* 0x000ea60000000a00 */
[----:B------:R-:W-:-:S13]  /*0290*/  ISETP.GE.U32.AND P6, PT, R29, R8, PT ;  /* 0x000000081d00720c */ /* 0x000fda0003fc6070 */
[----:B------:R-:W2:Y:S01]  /*02a0*/  @!P6 LDC.64 R4, c[0x0][0x390] ;  /* 0x0000e400ff04eb82 */ /* 0x000ea20000000a00 */
[----:B------:R-:W-:Y:S02]  /*02b0*/  @!P6 IMAD.IADD R29, R0, 0x1, R29 ;  /* 0x00000001001de824 */ /* 0x000fe400078e021d */
[----:B-1----:R-:W-:Y:S01]  /*02c0*/  @!P5 IMAD.WIDE.U32 R24, R33, 0x8, R24 ;  /* 0x000000082118d825 */ /* 0x002fe200078e0018 */
[----:B0-----:R-:W-:-:S03]  /*02d0*/  CS2R R14, SRZ ;  /* 0x00000000000e7805 */ /* 0x001fc6000001ff00 */
[----:B---3--:R-:W-:-:S03]  /*02e0*/  @!P3 IMAD.WIDE.U32 R16, R31, 0x8, R16 ;  /* 0x000000081f10b825 */ /* 0x008fc600078e0010 */
[----:B------:R0:W5:Y:S01]  /*02f0*/  @!P5 LDG.E.64 R14, desc[UR4][R24.64] ;  /* 0x00000004180ed981 */ /* 0x000162000c1e1b00 */
[----:B----4-:R-:W-:-:S04]  /*0300*/  @!P2 IMAD.WIDE.U32 R22, R27, 0x8, R22 ;  /* 0x000000081b16a825 */ /* 0x010fc800078e0016 */
[----:B--2---:R-:W-:Y:S01]  /*0310*/  @!P4 IMAD.WIDE.U32 R32, R35, 0x8, R10 ;  /* 0x000000082320c825 */ /* 0x004fe200078e000a */
[----:B------:R-:W-:-:S03]  /*0320*/  CS2R R10, SRZ ;  /* 0x00000000000a7805 */ /* 0x000fc6000001ff00 */
[----:B------:R-:W-:Y:S01]  /*0330*/  @!P1 IMAD.WIDE.U32 R26, R19, 0x8, R6 ;  /* 0x00000008131a9825 */ /* 0x000fe200078e0006 */
[----:B------:R-:W-:Y:S02]  /*0340*/  CS2R R18, SRZ ;  /* 0x0000000000127805 */ /* 0x000fe4000001ff00 */
[----:B------:R-:W-:Y:S01]  /*0350*/  CS2R R6, SRZ ;  /* 0x0000000000067805 */ /* 0x000fe2000001ff00 */
[----:B------:R0:W5:Y:S01]  /*0360*/  @!P4 LDG.E.64 R10, desc[UR4][R32.64] ;  /* 0x00000004200ac981 */ /* 0x000162000c1e1b00 */
[----:B------:R-:W-:Y:S01]  /*0370*/  @!P0 IMAD.WIDE.U32 R30, R21, 0x8, R2 ;  /* 0x00000008151e8825 */ /* 0x000fe200078e0002 */
[----:B------:R-:W-:Y:S02]  /*0380*/  CS2R R20, SRZ ;  /* 0x0000000000147805 */ /* 0x000fe4000001ff00 */
[----:B------:R-:W-:Y:S01]  /*0390*/  CS2R R2, SRZ ;  /* 0x0000000000027805 */ /* 0x000fe2000001ff00 */
[----:B------:R0:W5:Y:S01]  /*03a0*/  @!P3 LDG.E.64 R18, desc[UR4][R16.64] ;  /* 0x000000041012b981 */ /* 0x000162000c1e1b00 */
[----:B------:R-:W-:-:S03]  /*03b0*/  @!P6 IMAD.WIDE.U32 R28, R29, 0x8, R4 ;  /* 0x000000081d1ce825 */ /* 0x000fc600078e0004 */
[----:B------:R0:W5:Y:S04]  /*03c0*/  @!P2 LDG.E.64 R20, desc[UR4][R22.64] ;  /* 0x000000041614a981 */ /* 0x000168000c1e1b00 */
[----:B------:R0:W5:Y:S04]  /*03d0*/  @!P1 LDG.E.64 R6, desc[UR4][R26.64] ;  /* 0x000000041a069981 */ /* 0x000168000c1e1b00 */
[----:B------:R0:W5:Y:S01]  /*03e0*/  @!P6 LDG.E.64 R2, desc[UR4][R28.64] ;  /* 0x000000041c02e981 */ /* 0x000162000c1e1b00 */
[----:B------:R-:W-:-:S06]  /*03f0*/  CS2R R4, SRZ ;  /* 0x0000000000047805 */ /* 0x000fcc000001ff00 */
[----:B------:R0:W5:Y:S01]  /*0400*/  @!P0 LDG.E.64 R4, desc[UR4][R30.64] ;  /* 0x000000041e048981 */ /* 0x000162000c1e1b00 */
[----:B------:R-:W-:Y:S01]  /*0410*/  ISETP.GE.U32.AND P0, PT, R9, R8, PT ;  /* 0x000000080900720c */ /* 0x000fe20003f06070 */
[----:B------:R-:W-:-:S12]  /*0420*/  BSSY.RECONVERGENT B0, `(.L_x_2493) ;  /* 0x0000110000007945 */ /* 0x000fd80003800200 */
[----:B0-----:R-:W-:Y:S05]  /*0430*/  @P0 BRA `(.L_x_2494) ;  /* 0x0000001000380947 */ /* 0x001fea0003800000 */
[----:B-----5:R-:W-:-:S13]  /*0440*/  FSETP.GEU.FTZ.AND P1, PT, |R13|, 1.7687499523162841797, PT ;  /* 0x3fe266660d00780b */ /* 0x020fda0003f3e200 */
[----:B------:R-:W-:Y:S05]  /*0450*/  @P1 BRA `(.L_x_2495) ;  /* 0x0000000400881947 */ /* 0x000fea0003800000 */
        /* <DEDUP_REMOVED lines=98> */
.L_x_2495:
        /* <DEDUP_REMOVED lines=170> */
.L_x_2494:
[----:B------:R-:W-:Y:S05]  /*1520*/  BSYNC.RECONVERGENT B0 ;  /* 0x0000000000007941 */ /* 0x000fea0003800200 */
.L_x_2493:
[----:B------:R-:W-:Y:S01]  /*1530*/  VIADD R17, R9, 0x80 ;  /* 0x0000008009117836 */ /* 0x000fe20000000000 */
[----:B------:R-:W-:Y:S04]  /*1540*/  BSSY.RECONVERGENT B0, `(.L_x_2496) ;  /* 0x0000112000007945 */ /* 0x000fe80003800200 */
[----:B------:R-:W-:-:S13]  /*1550*/  ISETP.GE.U32.AND P1, PT, R17, R8, PT ;  /* 0x000000081100720c */ /* 0x000fda0003f26070 */
[----:B------:R-:W-:Y:S05]  /*1560*/  @P1 BRA `(.L_x_2497) ;  /* 0x00000010003c1947 */ /* 0x000fea0003800000 */
[----:B-----5:R-:W-:-:S13]  /*1570*/  FSETP.GEU.FTZ.AND P1, PT, |R15|, 1.7687499523162841797, PT ;  /* 0x3fe266660f00780b */ /* 0x020fda0003f3e200 */
[----:B------:R-:W-:Y:S05]  /*1580*/  @!P1 BRA `(.L_x_2498) ;  /* 0x0000000800b09947 */ /* 0x000fea0003800000 */
[----:B------:R-:W-:Y:S01]  /*1590*/  IMAD.MOV.U32 R22, RZ, RZ, 0x0 ;  /* 0x00000000ff167424 */ /* 0x000fe200078e00ff */
[----:B------:R-:W-:Y:S01]  /*15a0*/  MOV R28, RZ ;  /* 0x000000ff001c7202 */ /* 0x000fe20000000f00 */
[----:B------:R-:W-:Y:S01]  /*15b0*/  IMAD.MOV.U32 R23, RZ, RZ, 0x3fe00000 ;  /* 0x3fe00000ff177424 */ /* 0x000fe200078e00ff */
[----:B------:R-:W-:Y:S01]  /*15c0*/  UMOV UR6, 0xdc1895e9 ;  /* 0xdc1895e900067882 */ /* 0x000fe20000000000 */
[----:B------:R-:W-:Y:S01]  /*15d0*/  IMAD.MOV.U32 R24, RZ, RZ, RZ ;  /* 0x000000ffff187224 */ /* 0x000fe200078e00ff */
[----:B------:R-:W-:Y:S01]  /*15e0*/  UMOV UR7, 0x3fb0066b ;  /* 0x3fb0066b00077882 */ /* 0x000fe20000000000 */
[----:B------:R-:W-:Y:S01]  /*15f0*/  UMOV UR8, 0x54442d18 ;  /* 0x54442d1800087882 */ /* 0x000fe20000000000 */
[----:B------:R-:W-:Y:S01]  /*1600*/  UMOV UR9, 0x3fe921fb ;  /* 0x3fe921fb00097882 */ /* 0x000fe20000000000 */
[----:B------:R-:W0:Y:S02]  /*1610*/  DFMA R22, |R14|, -R22, 0.5 ;  /* 0x3fe000000e16742b */ /* 0x000e240000000a16 */
[----:B0-----:R-:W0:Y:S01]  /*1620*/  MUFU.RSQ64H R29, R23 ;  /* 0x00000017001d7308 */ /* 0x001e220000001c00 */
[----:B------:R-:W-:Y:S01]  /*1630*/  ISETP.GE.AND P2, PT, R23, RZ, PT ;  /* 0x000000ff1700720c */ /* 0x000fe20003f46270 */
[----:B0-----:R-:W-:-:S15]  /*1640*/  VIADD R25, R29, 0xfff00000 ;  /* 0xfff000001d197836 */ /* 0x001fde0000000000 */
[----:B------:R-:W-:-:S15]  /*1650*/  NOP ;  /* 0x0000000000007918 */ /* 0x000fde0000000000 */
[----:B------:R-:W-:-:S15]  /*1660*/  NOP ;  /* 0x0000000000007918 */ /* 0x000fde0000000000 */
[----:B------:R-:W-:-:S15]  /*1670*/  NOP ;  /* 0x0000000000007918 */ /* 0x000fde0000000000 */
        /* <DEDUP_REMOVED lines=10> */
[----:B0-----:R0:W-:Y:S02]  /*1720*/  DFMA R26, R24, R30, R26 ;  /* 0x0000001e181a722b */ /* 0x0011e4000000001a */
[----:B0-----:R-:W-:Y:S02]  /*1730*/  IMAD.MOV.U32 R30, RZ, RZ, 0x180754af ;  /* 0x180754afff1e7424 */ /* 0x001fe400078e00ff */
[----:B------:R-:W-:-:S15]  /*1740*/  IMAD.MOV.U32 R31, RZ, RZ, 0x3fb3823b ;  /* 0x3fb3823bff1f7424 */ /* 0x000fde00078e00ff */
[----:B------:R-:W-:-:S15]  /*1750*/  NOP ;  /* 0x0000000000007918 */ /* 0x000fde0000000000 */
[----:B------:R-:W-:-:S15]  /*1760*/  NOP ;  /* 0x0000000000007918 */ /* 0x000fde0000000000 */
[----:B------:R-:W-:-:S15]  /*1770*/  NOP ;  /* 0x0000000000007918 */ /* 0x000fde0000000000 */
        /* <DEDUP_REMOVED lines=35> */
[----:B------:R-:W-:-:S15]  /*19b0*/  DFMA R30, R28, -R26, 1 ;  /* 0x3ff000001c1e742b */ /* 0x000fde000000081a */
[----:B------:R-:W-:-:S15]  /*19c0*/  NOP ;  /* 0x0000000000007918 */ /* 0x000fde0000000000 */
[----:B------:R-:W-:-:S15]  /*19d0*/  NOP ;  /* 0x0000000000007918 */ /* 0x000fde0000000000 */
[----:B------:R-:W-:-:S15]  /*19e0*/  NOP ;  /* 0x0000000000007918 */ /* 0x000fde0000000000 */
[----:B------:R-:W-:-:S04]  /*19f0*/  NOP ;  /* 0x0000000000007918 */ /* 0x000fc80000000000 */
        /* <DEDUP_REMOVED lines=21> */
[----:B------:R-:W-:-:S15]  /*1b50*/  DFMA R30, R24, R30, R24 ;  /* 0x0000001e181e722b */ /* 0x000fde0000000018 */
[----:B------:R-:W-:-:S15]  /*1b60*/  NOP ;  /* 0x0000000000007918 */ /* 0x000fde0000000000 */
[----:B------:R-:W-:-:S15]  /*1b70*/  NOP ;  /* 0x0000000000007918 */ /* 0x000fde0000000000 */
[----:B------:R-:W-:-:S15]  /*1b80*/  NOP ;  /* 0x0000000000007918 */ /* 0x000fde0000000000 */
[----:B------:R-:W-:-:S04]  /*1b90*/  NOP ;  /* 0x0000000000007918 */ /* 0x000fc80000000000 */
[----:B0-----:R-:W-:Y:S01]  /*1ba0*/  DFMA R28, R22, R28, UR6 ;  /* 0x00000006161c7e2b */ /* 0x001fe2000800001c */
        /* <DEDUP_REMOVED lines=74> */
.L_x_2498:
        /* <DEDUP_REMOVED lines=97> */
.L_x_2497:
[----:B------:R-:W-:Y:S05]  /*2660*/  BSYNC.RECONVERGENT B0 ;  /* 0x0000000000007941 */ /* 0x000fea0003800200 */
.L_x_2496:
[----:B------:R-:W-:Y:S01]  /*2670*/  VIADD R23, R9, 0x100 ;  /* 0x0000010009177836 */ /* 0x000fe20000000000 */
[----:B------:R-:W-:Y:S04]  /*2680*/  BSSY.RECONVERGENT B0, `(.L_x_2499) ;  /* 0x0000113000007945 */ /* 0x000fe80003800200 */
[----:B------:R-:W-:-:S13]  /*2690*/  ISETP.GE.U32.AND P1, PT, R23, R8, PT ;  /* 0x000000081700720c */ /* 0x000fda0003f26070 */
[----:B------:R-:W-:Y:S05]  /*26a0*/  @P1 BRA `(.L_x_2500) ;  /* 0x0000001000401947 */ /* 0x000fea0003800000 */
[----:B-----5:R-:W-:-:S13]  /*26b0*/  FSETP.GEU.FTZ.AND P1, PT, |R11|, 1.7687499523162841797, PT ;  /* 0x3fe266660b00780b */ /* 0x020fda0003f3e200 */
[----:B------:R-:W-:Y:S05]  /*26c0*/  @!P1 BRA `(.L_x_2501) ;  /* 0x0000000800b49947 */ /* 0x000fea0003800000 */
[----:B------:R-:W-:Y:S01]  /*26d0*/  IMAD.MOV.U32 R22, RZ, RZ, 0x0 ;  /* 0x00000000ff167424 */ /* 0x000fe200078e00ff */
[----:B------:R-:W-:Y:S01]  /*26e0*/  UMOV UR6, 0xdc1895e9 ;  /* 0xdc1895e900067882 */ /* 0x000fe20000000000 */
[----:B------:R-:W-:Y:S01]  /*26f0*/  IMAD.MOV.U32 R23, RZ, RZ, 0x3fe00000 ;  /* 0x3fe00000ff177424 */ /* 0x000fe200078e00ff */
[----:B------:R-:W-:Y:S01]  /*2700*/  UMOV UR7, 0x3fb0066b ;  /* 0x3fb0066b00077882 */ /* 0x000fe20000000000 */
[----:B------:R-:W-:Y:S01]  /*2710*/  IMAD.MOV.U32 R28, RZ, RZ, RZ ;  /* 0x000000ffff1c7224 */ /* 0x000fe200078e00ff */
[----:B------:R-:W-:Y:S01]  /*2720*/  UMOV UR8, 0x54442d18 ;  /* 0x54442d1800087882 */ /* 0x000fe20000000000 */
[----:B0-----:R-:W-:Y:S01]  /*2730*/  IMAD.MOV.U32 R24, RZ, RZ, RZ ;  /* 0x000000ffff187224 */ /* 0x001fe200078e00ff */
        /* <DEDUP_REMOVED lines=19> */
[----:B0-----:R-:W-:Y:S01]  /*2870*/  MOV R30, 0x180754af ;  /* 0x180754af001e7802 */ /* 0x001fe20000000f00 */
[----:B------:R-:W-:-:S15]  /*2880*/  IMAD.MOV.U32 R31, RZ, RZ, 0x3fb3823b ;  /* 0x3fb3823bff1f7424 */ /* 0x000fde00078e00ff */
[----:B------:R-:W-:-:S15]  /*2890*/  NOP ;  /* 0x0000000000007918 */ /* 0x000fde0000000000 */
[----:B------:R-:W-:-:S15]  /*28a0*/  NOP ;  /* 0x0000000000007918 */ /* 0x000fde0000000000 */
[----:B------:R-:W-:-:S15]  /*28b0*/  NOP ;  /* 0x0000000000007918 */ /* 0x000fde0000000000 */
[----:B------:R-:W-:-:S01]  /*28c0*/  NOP ;  /* 0x0000000000007918 */ /* 0x000fc20000000000 */
        /* <DEDUP_REMOVED lines=141> */
.L_x_2501:
        /* <DEDUP_REMOVED lines=97> */
.L_x_2500:
[----:B------:R-:W-:Y:S05]  /*37b0*/  BSYNC.RECONVERGENT B0 ;  /* 0x0000000000007941 */ /* 0x000fea0003800200 */
.L_x_2499:
[----:B------:R-:W-:Y:S01]  /*37c0*/  VIADD R23, R9, 0x180 ;  /* 0x0000018009177836 */ /* 0x000fe20000000000 */
[----:B------:R-:W-:Y:S04]  /*37d0*/  BSSY.RECONVERGENT B0, `(.L_x_2502) ;  /* 0x0000112000007945 */ /* 0x000fe80003800200 */
[----:B------:R-:W-:-:S13]  /*37e0*/  ISETP.GE.U32.AND P1, PT, R23, R8, PT ;  /* 0x000000081700720c */ /* 0x000fda0003f26070 */
[----:B------:R-:W-:Y:S05]  /*37f0*/  @P1 BRA `(.L_x_2503) ;  /* 0x00000010003c1947 */ /* 0x000fea0003800000 */
[----:B-----5:R-:W-:-:S13]  /*3800*/  FSETP.GEU.FTZ.AND P1, PT, |R19|, 1.7687499523162841797, PT ;  /* 0x3fe266661300780b */ /* 0x020fda0003f3e200 */
[----:B------:R-:W-:Y:S05]  /*3810*/  @!P1 BRA `(.L_x_2504) ;  /* 0x0000000800b09947 */ /* 0x000fea0003800000 */
[----:B------:R-:W-:Y:S01]  /*3820*/  IMAD.MOV.U32 R22, RZ, RZ, 0x0 ;  /* 0x00000000ff167424 */ /* 0x000fe200078e00ff */
[----:B------:R-:W-:Y:S01]  /*3830*/  MOV R23, 0x3fe00000 ;  /* 0x3fe0000000177802 */ /* 0x000fe20000000f00 */
[----:B------:R-:W-:Y:S01]  /*3840*/  IMAD.MOV.U32 R28, RZ, RZ, RZ ;  /* 0x000000ffff1c7224 */ /* 0x000fe200078e00ff */
[----:B------:R-:W-:Y:S01]  /*3850*/  UMOV UR6, 0xdc1895e9 ;  /* 0xdc1895e900067882 */ /* 0x000fe20000000000 */
[----:B0-2---:R-:W-:Y:S01]  /*3860*/  IMAD.MOV.U32 R24, RZ, RZ, RZ ;  /* 0x000000ffff187224 */ /* 0x005fe200078e00ff */
[----:B------:R-:W-:Y:S01]  /*3870*/  UMOV UR7, 0x3fb0066b ;  /* 0x3fb0066b00077882 */ /* 0x000fe20000000000 */
[----:B------:R-:W-:Y:S01]  /*3880*/  UMOV UR8, 0x54442d18 ;  /* 0x54442d1800087882 */ /* 0x000fe20000000000 */
[----:B------:R-:W0:Y:S01]  /*3890*/  DFMA R22, |R18|, -R22, 0.5 ;  /* 0x3fe000001216742b */ /* 0x000e220000000a16 */
[----:B------:R-:W-:Y:S01]  /*38a0*/  UMOV UR9, 0x3fe921fb ;  /* 0x3fe921fb00097882 */ /* 0x000fe20000000000 */
        /* <DEDUP_REMOVED lines=163> */
.L_x_2504:
[----:B0-2---:R-:W-:Y:S01]  /*42e0*/  MOV R24, 0x180754af ;  /* 0x180754af00187802 */ /* 0x005fe20000000f00 */
        /* <DEDUP_REMOVED lines=96> */
.L_x_2503:
[----:B------:R-:W-:Y:S05]  /*48f0*/  BSYNC.RECONVERGENT B0 ;  /* 0x0000000000007941 */ /* 0x000fea0003800200 */
.L_x_2502:
[----:B------:R-:W-:Y:S01]  /*4900*/  VIADD R23, R9, 0x200 ;  /* 0x0000020009177836 */ /* 0x000fe20000000000 */
[----:B------:R-:W-:Y:S04]  /*4910*/  BSSY.RECONVERGENT B0, `(.L_x_2505) ;  /* 0x0000112000007945 */ /* 0x000fe80003800200 */
[----:B------:R-:W-:-:S13]  /*4920*/  ISETP.GE.U32.AND P1, PT, R23, R8, PT ;  /* 0x000000081700720c */ /* 0x000fda0003f26070 */
[----:B------:R-:W-:Y:S05]  /*4930*/  @P1 BRA `(.L_x_2506) ;  /* 0x00000010003c1947 */ /* 0x000fea0003800000 */
[----:B-----5:R-:W-:-:S13]  /*4940*/  FSETP.GEU.FTZ.AND P1, PT, |R21|, 1.7687499523162841797, PT ;  /* 0x3fe266661500780b */ /* 0x020fda0003f3e200 */
[----:B------:R-:W-:Y:S05]  /*4950*/  @!P1 BRA `(.L_x_2507) ;  /* 0x0000000800b09947 */ /* 0x000fea0003800000 */
[----:B------:R-:W-:Y:S01]  /*4960*/  IMAD.MOV.U32 R22, RZ, RZ, 0x0 ;  /* 0x00000000ff167424 */ /* 0x000fe200078e00ff */
[----:B0-2-4-:R-:W-:Y:S01]  /*4970*/  MOV R24, RZ ;  /* 0x000000ff00187202 */ /* 0x015fe20000000f00 */
        /* <DEDUP_REMOVED lines=170> */
.L_x_2507:
[----:B0-2-4-:R-:W-:Y:S01]  /*5420*/  IMAD.MOV.U32 R24, RZ, RZ, 0x180754af ;  /* 0x180754afff187424 */ /* 0x015fe200078e00ff */
        /* <DEDUP_REMOVED lines=96> */
.L_x_2506:
[----:B------:R-:W-:Y:S05]  /*5a30*/  BSYNC.RECONVERGENT B0 ;  /* 0x0000000000007941 */ /* 0x000fea0003800200 */
.L_x_2505:
[----:B------:R-:W-:Y:S01]  /*5a40*/  VIADD R23, R9, 0x280 ;  /* 0x0000028009177836 */ /* 0x000fe20000000000 */
[----:B------:R-:W-:Y:S04]  /*5a50*/  BSSY.RECONVERGENT B0, `(.L_x_2508) ;  /* 0x0000112000007945 */ /* 0x000fe80003800200 */
[----:B------:R-:W-:-:S13]  /*5a60*/  ISETP.GE.U32.AND P1, PT, R23, R8, PT ;  /* 0x000000081700720c */ /* 0x000fda0003f26070 */
[----:B------:R-:W-:Y:S05]  /*5a70*/  @P1 BRA `(.L_x_2509) ;  /* 0x00000010003c1947 */ /* 0x000fea0003800000 */
[----:B-----5:R-:W-:-:S13]  /*5a80*/  FSETP.GEU.FTZ.AND P1, PT, |R7|, 1.7687499523162841797, PT ;  /* 0x3fe266660700780b */ /* 0x020fda0003f3e200 */
[----:B------:R-:W-:Y:S05]  /*5a90*/  @!P1 BRA `(.L_x_2510) ;  /* 0x0000000800b09947 */ /* 0x000fea0003800000 */
[----:B------:R-:W-:Y:S01]  /*5aa0*/  MOV R22, 0x0 ;  /* 0x0000000000167802 */ /* 0x000fe20000000f00 */
[----:B------:R-:W-:Y:S01]  /*5ab0*/  IMAD.MOV.U32 R23, RZ, RZ, 0x3fe00000 ;  /* 0x3fe00000ff177424 */ /* 0x000fe200078e00ff */
[----:B------:R-:W-:Y:S01]  /*5ac0*/  UMOV UR6, 0xdc1895e9 ;  /* 0xdc1895e900067882 */ /* 0x000fe20000000000 */
[----:B------:R-:W-:Y:S01]  /*5ad0*/  IMAD.MOV.U32 R28, RZ, RZ, RZ ;  /* 0x000000ffff1c7224 */ /* 0x000fe200078e00ff */
[----:B------:R-:W-:Y:S01]  /*5ae0*/  UMOV UR7, 0x3fb0066b ;  /* 0x3fb0066b00077882 */ /* 0x000fe20000000000 */
[----:B0-2-4-:R-:W-:Y:S01]  /*5af0*/  IMAD.MOV.U32 R24, RZ, RZ, RZ ;  /* 0x000000ffff187224 */ /* 0x015fe200078e00ff */
        /* <DEDUP_REMOVED lines=164> */
[----:B------:R-:W-:Y:S01]  /*6540*/  MOV R6, R22 ;  /* 0x0000001600067202 */ /* 0x000fe20000000f00 */
[----:B------:R-:W-:Y:S06]  /*6550*/  BRA `(.L_x_2509) ;  /* 0x0000000400847947 */ /* 0x000fec0003800000 */
.L_x_2510:
        /* <DEDUP_REMOVED lines=97> */
.L_x_2509:
[----:B------:R-:W-:Y:S05]  /*6b70*/  BSYNC.RECONVERGENT B0 ;  /* 0x0000000000007941 */ /* 0x000fea0003800200 */
.L_x_2508:
        /* <DEDUP_REMOVED lines=12> */
[----:B0-2-4-:R-:W-:Y:S01]  /*6c40*/  IMAD.MOV.U32 R24, RZ, RZ, RZ ;  /* 0x000000ffff187224 */ /* 0x015fe200078e00ff */
[----:B------:R-:W-:Y:S01]  /*6c50*/  UMOV UR9, 0x3fe921fb ;  /* 0x3fe921fb00097882 */ /* 0x000fe20000000000 */
[----:B------:R-:W0:Y:S02]  /*6c60*/  DFMA R22, |R4|, -R22, 0.5 ;  /* 0x3fe000000416742b */ /* 0x000e240000000a16 */
[----:B0-----:R-:W0:Y:S01]  /*6c70*/  MUFU.RSQ64H R29, R23 ;  /* 0x00000017001d7308 */ /* 0x001e220000001c00 */
[----:B------:R-:W-:-:S02]  /*6c80*/  ISETP.GE.AND P2, PT, R23, RZ, PT ;  /* 0x000000ff1700720c */ /* 0x000fc40003f46270 */
[----:B0-----:R-:W-:-:S15]  /*6c90*/  IADD3 R25, PT, PT, R29, -0x100000, RZ ;  /* 0xfff000001d197810 */ /* 0x001fde0007ffe0ff */
[----:B------:R-:W-:-:S15]  /*6ca0*/  NOP ;  /* 0x0000000000007918 */ /* 0x000fde0000000000 */
[----:B------:R-:W-:-:S15]  /*6cb0*/  NOP ;  /* 0x0000000000007918 */ /* 0x000fde0000000000 */
[----:B------:R-:W-:-:S14]  /*6cc0*/  NOP ;  /* 0x0000000000007918 */ /* 0x000fdc0000000000 */
        /* <DEDUP_REMOVED lines=157> */
.L_x_2513:
        /* <DEDUP_REMOVED lines=97> */
.L_x_2512:
[----:B------:R-:W-:Y:S05]  /*7cb0*/  BSYNC.RECONVERGENT B0 ;  /* 0x0000000000007941 */ /* 0x000fea0003800200 */
.L_x_2511:
[----:B------:R-:W-:Y:S01]  /*7cc0*/  IADD3 R23, PT, PT, R9, 0x380, RZ ;  /* 0x0000038009177810 */ /* 0x000fe20007ffe0ff */
[----:B------:R-:W-:Y:S03]  /*7cd0*/  BSSY.RECONVERGENT B0, `(.L_x_2514) ;  /* 0x0000113000007945 */ /* 0x000fe60003800200 */
        /* <DEDUP_REMOVED lines=30> */
[----:B0-----:R-:W-:Y:S01]  /*7ec0*/  IMAD.MOV.U32 R30, RZ, RZ, 0x180754af ;  /* 0x180754afff1e7424 */ /* 0x001fe200078e00ff */
[----:B------:R-:W-:-:S15]  /*7ed0*/  MOV R31, 0x3fb3823b ;  /* 0x3fb3823b001f7802 */ /* 0x000fde0000000f00 */
        /* <DEDUP_REMOVED lines=145> */
.L_x_2516:
        /* <DEDUP_REMOVED lines=97> */
.L_x_2515:
[----:B------:R-:W-:Y:S05]  /*8e00*/  BSYNC.RECONVERGENT B0 ;  /* 0x0000000000007941 */ /* 0x000fea0003800200 */
.L_x_2514:
[----:B------:R-:W1:Y:S01]  /*8e10*/  @!P0 LDC.64 R22, c[0x0][0x388] ;  /* 0x0000e200ff168b82 */ /* 0x000e620000000a00 */
[----:B0-2-4-:R-:W-:Y:S01]  /*8e20*/  @!P0 IMAD.IADD R25, R0, 0x1, R9 ;  /* 0x0000000100198824 */ /* 0x015fe200078e0209 */
[----:B------:R-:W-:Y:S01]  /*8e30*/  BSSY.RECONVERGENT B0, `(.L_x_2517) ;  /* 0x0000030000007945 */ /* 0x000fe20003800200 */
[----:B------:R-:W-:-:S03]  /*8e40*/  @!P0 IMAD.MOV.U32 R9, RZ, RZ, R17 ;  /* 0x000000ffff098224 */ /* 0x000fc600078e0011 */
[----:B------:R-:W-:Y:S01]  /*8e50*/  BSSY.RELIABLE B1, `(.L_x_2518) ;  /* 0x0000027000017945 */ /* 0x000fe20003800100 */
[----:B-1----:R-:W-:-:S05]  /*8e60*/  @!P0 IMAD.WIDE.U32 R22, R25, 0x8, R22 ;  /* 0x0000000819168825 */ /* 0x002fca00078e0016 */
[----:B-----5:R0:W-:Y:S01]  /*8e70*/  @!P0 STG.E.64 desc[UR4][R22.64], R12 ;  /* 0x0000000c16008986 */ /* 0x0201e2000c101b04 */
[----:B------:R-:W-:-:S13]  /*8e80*/  ISETP.GE.U32.AND P0, PT, R9, R8, PT ;  /* 0x000000080900720c */ /* 0x000fda0003f06070 */
[----:B0-----:R-:W-:Y:S05]  /*8e90*/  @P0 BRA `(.L_x_2519) ;  /* 0x0000000000300947 */ /* 0x001fea0003800000 */
[----:B------:R-:W0:Y:S01]  /*8ea0*/  LDC.64 R12, c[0x0][0x388] ;  /* 0x0000e200ff0c7b82 */ /* 0x000e220000000a00 */
[----:B------:R-:W-:Y:S01]  /*8eb0*/  IMAD.IADD R17, R0, 0x1, R9 ;  /* 0x0000000100117824 */ /* 0x000fe200078e0209 */
[----:B------:R-:W-:-:S04]  /*8ec0*/  IADD3 R9, PT, PT, R9, 0x80, RZ ;  /* 0x0000008009097810 */ /* 0x000fc80007ffe0ff */
[----:B------:R-:W-:Y:S01]  /*8ed0*/  ISETP.GE.U32.AND P0, PT, R9, R8, PT ;  /* 0x000000080900720c */ /* 0x000fe20003f06070 */
[----:B0-----:R-:W-:-:S05]  /*8ee0*/  IMAD.WIDE.U32 R12, R17, 0x8, R12 ;  /* 0x00000008110c7825 */ /* 0x001fca00078e000c */
[----:B------:R0:W-:Y:S07]  /*8ef0*/  STG.E.64 desc[UR4][R12.64], R14 ;  /* 0x0000000e0c007986 */ /* 0x0001ee000c101b04 */
[----:B------:R-:W-:Y:S05]  /*8f00*/  @P0 BRA `(.L_x_2520) ;  /* 0x0000000000300947 */ /* 0x000fea0003800000 */
[----:B0-----:R-:W0:Y:S01]  /*8f10*/  LDC.64 R12, c[0x0][0x388] ;  /* 0x0000e200ff0c7b82 */ /* 0x001e220000000a00 */
[----:B------:R-:W-:Y:S02]  /*8f20*/  IMAD.IADD R15, R0, 0x1, R9 ;  /* 0x00000001000f7824 */ /* 0x000fe400078e0209 */
[----:B------:R-:W-:Y:S02]  /*8f30*/  VIADD R9, R9, 0x80 ;  /* 0x0000008009097836 */ /* 0x000fe40000000000 */
[----:B0-----:R-:W-:-:S05]  /*8f40*/  IMAD.WIDE.U32 R12, R15, 0x8, R12 ;  /* 0x000000080f0c7825 */ /* 0x001fca00078e000c */
[----:B---3--:R0:W-:Y:S02]  /*8f50*/  STG.E.64 desc[UR4][R12.64], R10 ;  /* 0x0000000a0c007986 */ /* 0x0081e4000c101b04 */
.L_x_2519:
[----:B------:R-:W-:-:S13]  /*8f60*/  ISETP.GE.U32.AND P0, PT, R9, R8, PT ;  /* 0x000000080900720c */ /* 0x000fda0003f06070 */
[----:B------:R-:W-:Y:S05]  /*8f70*/  @P0 BRA `(.L_x_2521) ;  /* 0x0000000000300947 */ /* 0x000fea0003800000 */
[----:B0--3--:R-:W0:Y:S01]  /*8f80*/  LDC.64 R10, c[0x0][0x388] ;  /* 0x0000e200ff0a7b82 */ /* 0x009e220000000a00 */
[----:B------:R-:W-:Y:S02]  /*8f90*/  IMAD.IADD R13, R0, 0x1, R9 ;  /* 0x00000001000d7824 */ /* 0x000fe400078e0209 */
[----:B------:R-:W-:Y:S02]  /*8fa0*/  VIADD R9, R9, 0x80 ;  /* 0x0000008009097836 */ /* 0x000fe40000000000 */
[----:B0-----:R-:W-:-:S05]  /*8fb0*/  IMAD.WIDE.U32 R10, R13, 0x8, R10 ;  /* 0x000000080d0a7825 */ /* 0x001fca00078e000a */
[----:B------:R1:W-:Y:S02]  /*8fc0*/  STG.E.64 desc[UR4][R10.64], R18 ;  /* 0x000000120a007986 */ /* 0x0003e4000c101b04 */
.L_x_2520:
[----:B------:R-:W-:-:S13]  /*8fd0*/  ISETP.GE.U32.AND P0, PT, R9, R8, PT ;  /* 0x000000080900720c */ /* 0x000fda0003f06070 */
[----:B------:R-:W-:Y:S05]  /*8fe0*/  @P0 BRA `(.L_x_2522) ;  /* 0x0000000000340947 */ /* 0x000fea0003800000 */
[----:B-1-3--:R-:W1:Y:S01]  /*8ff0*/  LDC.64 R10, c[0x0][0x388] ;  /* 0x0000e200ff0a7b82 */ /* 0x00ae620000000a00 */
[----:B0-----:R-:W-:Y:S02]  /*9000*/  IMAD.IADD R13, R0, 0x1, R9 ;  /* 0x00000001000d7824 */ /* 0x001fe400078e0209 */
[----:B------:R-:W-:Y:S02]  /*9010*/  VIADD R9, R9, 0x80 ;  /* 0x0000008009097836 */ /* 0x000fe40000000000 */
[----:B-1----:R-:W-:-:S05]  /*9020*/  IMAD.WIDE.U32 R10, R13, 0x8, R10 ;  /* 0x000000080d0a7825 */ /* 0x002fca00078e000a */
[----:B------:R1:W-:Y:S02]  /*9030*/  STG.E.64 desc[UR4][R10.64], R20 ;  /* 0x000000140a007986 */ /* 0x0003e4000c101b04 */
.L_x_2521:
[----:B------:R-:W-:-:S13]  /*9040*/  ISETP.GE.U32.AND P0, PT, R9, R8, PT ;  /* 0x000000080900720c */ /* 0x000fda0003f06070 */
[----:B------:R-:W-:Y:S05]  /*9050*/  @P0 BREAK.RELIABLE B1 ;  /* 0x0000000000010942 */ /* 0x000fea0003800100 */
[----:B------:R-:W-:Y:S05]  /*9060*/  @P0 BRA `(.L_x_2523) ;  /* 0x0000000000300947 */ /* 0x000fea0003800000 */
[----:B01-3--:R-:W0:Y:S01]  /*9070*/  LDC.64 R10, c[0x0][0x388] ;  /* 0x0000e200ff0a7b82 */ /* 0x00be220000000a00 */
[----:B------:R-:W-:Y:S01]  /*9080*/  IADD3 R13, PT, PT, R0, R9, RZ ;  /* 0x00000009000d7210 */ /* 0x000fe20007ffe0ff */
[----:B------:R-:W-:-:S04]  /*9090*/  VIADD R9, R9, 0x80 ;  /* 0x0000008009097836 */ /* 0x000fc80000000000 */
[----:B0-----:R-:W-:-:S05]  /*90a0*/  IMAD.WIDE.U32 R10, R13, 0x8, R10 ;  /* 0x000000080d0a7825 */ /* 0x001fca00078e000a */
[----:B------:R2:W-:Y:S02]  /*90b0*/  STG.E.64 desc[UR4][R10.64], R6 ;  /* 0x000000060a007986 */ /* 0x0005e4000c101b04 */
.L_x_2522:
[----:B------:R-:W-:Y:S05]  /*90c0*/  BSYNC.RELIABLE B1 ;  /* 0x0000000000017941 */ /* 0x000fea0003800100 */
.L_x_2518:
[----:B------:R-:W-:-:S13]  /*90d0*/  ISETP.GE.U32.AND P0, PT, R9, R8, PT ;  /* 0x000000080900720c */ /* 0x000fda0003f06070 */
[----:B--2---:R-:W2:Y:S01]  /*90e0*/  @!P0 LDC.64 R6, c[0x0][0x388] ;  /* 0x0000e200ff068b82 */ /* 0x004ea20000000a00 */
[----:B-1-3--:R-:W-:Y:S02]  /*90f0*/  @!P0 IMAD.IADD R11, R0, 0x1, R9 ;  /* 0x00000001000b8824 */ /* 0x00afe400078e0209 */
[----:B------:R-:W-:Y:S02]  /*9100*/  @!P0 VIADD R9, R9, 0x80 ;  /* 0x0000008009098836 */ /* 0x000fe40000000000 */
[----:B--2---:R-:W-:-:S05]  /*9110*/  @!P0 IMAD.WIDE.U32 R6, R11, 0x8, R6 ;  /* 0x000000080b068825 */ /* 0x004fca00078e0006 */
[----:B------:R2:W-:Y:S02]  /*9120*/  @!P0 STG.E.64 desc[UR4][R6.64], R4 ;  /* 0x0000000406008986 */ /* 0x0005e4000c101b04 */
.L_x_2523:
[----:B------:R-:W-:Y:S05]  /*9130*/  BSYNC.RECONVERGENT B0 ;  /* 0x0000000000007941 */ /* 0x000fea0003800200 */
.L_x_2517:
[----:B------:R-:W-:Y:S05]  /*9140*/  WARPSYNC.ALL ;  /* 0x0000000000007948 */ /* 0x000fea0003800000 */
[----:B------:R-:W-:-:S13]  /*9150*/  ISETP.GE.U32.AND P0, PT, R9, R8, PT ;  /* 0x000000080900720c */ /* 0x000fda0003f06070 */
[----:B------:R-:W-:Y:S05]  /*9160*/  @P0 EXIT ;  /* 0x000000000000094d */ /* 0x000fea0003800000 */
[----:B--2---:R-:W2:Y:S01]  /*9170*/  LDC.64 R4, c[0x0][0x388] ;  /* 0x0000e200ff047b82 */ /* 0x004ea20000000a00 */
[----:B------:R-:W-:-:S04]  /*9180*/  IMAD.IADD R9, R0, 0x1, R9 ;  /* 0x0000000100097824 */ /* 0x000fc800078e0209 */
[----:B--2---:R-:W-:-:S05]  /*9190*/  IMAD.WIDE.U32 R4, R9, 0x8, R4 ;  /* 0x0000000809047825 */ /* 0x004fca00078e0004 */
[----:B------:R-:W-:Y:S01]  /*91a0*/  STG.E.64 desc[UR4][R4.64], R2 ;  /* 0x0000000204007986 */ /* 0x000fe2000c101b04 */
[----:B------:R-:W-:Y:S05]  /*91b0*/  EXIT ;  /* 0x000000000000794d */ /* 0x000fea0003800000 */
.L_x_2492:
[----:B------:R-:W0:Y:S01]  /*91c0*/  S2R R5, SR_TID.X ;  /* 0x0000000000057919 */ /* 0x000e220000002100 */
[----:B------:R-:W1:Y:S02]  /*91d0*/  LDC.64 R2, c[0x0][0x390] ;  /* 0x0000e400ff027b82 */ /* 0x000e640000000a00 */
[----:B-1----:R-:W-:-:S04]  /*91e0*/  IMAD.WIDE.U32 R2, R0, 0x8, R2 ;  /* 0x0000000800027825 */ /* 0x002fc800078e0002 */
[----:B0-----:R-:W-:-:S05]  /*91f0*/  IMAD.WIDE.U32 R2, R5, 0x10, R2 ;  /* 0x0000001005027825 */ /* 0x001fca00078e0002 */
[----:B------:R-:W2:Y:S01]  /*9200*/  LDG.E.128 R8, desc[UR4][R2.64] ;  /* 0x0000000402087981 */ /* 0x000ea2000c1e1d00 */
[----:B------:R-:W-:Y:S01]  /*9210*/  UMOV UR6, 0xdc1895e9 ;  /* 0xdc1895e900067882 */ /* 0x000fe20000000000 */
        /* <DEDUP_REMOVED lines=23> */
[----:B------:R-:W-:Y:S01]  /*9390*/  BSSY.RECONVERGENT B0, `(.L_x_2524) ;  /* 0x00000e1000007945 */ /* 0x000fe20003800200 */
[----:B------:R-:W5:Y:S04]  /*93a0*/  LDG.E.128 R16, desc[UR4][R2.64+0x800] ;  /* 0x0008000402107981 */ /* 0x000f68000c1e1d00 */
[----:B------:R-:W5:Y:S04]  /*93b0*/  LDG.E.128 R12, desc[UR4][R2.64+0x1000] ;  /* 0x00100004020c7981 */ /* 0x000f68000c1e1d00 */
[----:B------:R0:W5:Y:S02]  /*93c0*/  LDG.E.128 R4, desc[UR4][R2.64+0x1800] ;  /* 0x0018000402047981 */ /* 0x000164000c1e1d00 */
[----:B0-----:R-:W-:-:S02]  /*93d0*/  IMAD.MOV.U32 R2, RZ, RZ, 0x180754af ;  /* 0x180754afff027424 */ /* 0x001fc400078e00ff */
[----:B------:R-:W-:Y:S01]  /*93e0*/  IMAD.MOV.U32 R3, RZ, RZ, 0x3fb3823b ;  /* 0x3fb3823bff037424 */ /* 0x000fe200078e00ff */
[----:B--2---:R-:W-:-:S13]  /*93f0*/  FSETP.GEU.FTZ.AND P0, PT, |R9|, 1.7687499523162841797, PT ;  /* 0x3fe266660900780b */ /* 0x004fda0003f1e200 */
[----:B------:R-:W-:Y:S05]  /*9400*/  @P0 BRA `(.L_x_2525) ;  /* 0x0000000400200947 */ /* 0x000fea0003800000 */
[----:B------:R-:W0:-:S15]  /*9410*/  DMUL R20, R8, R8 ;  /* 0x0000000808147228 */ /* 0x000e1e0000000000 */
[----:B------:R-:W-:-:S15]  /*9420*/  NOP ;  /* 0x0000000000007918 */ /* 0x000fde0000000000 */
[----:B------:R-:W-:-:S15]  /*9430*/  NOP ;  /* 0x0000000000007918 */ /* 0x000fde0000000000 */
[----:B------:R-:W-:-:S15]  /*9440*/  NOP ;  /* 0x0000000000007918 */ /* 0x000fde0000000000 */
[----:B------:R-:W-:-:S04]  /*9450*/  NOP ;  /* 0x0000000000007918 */ /* 0x000fc80000000000 */
[----:B0-----:R-:W0:-:S15]  /*9460*/  DFMA R22, R20, UR6, -R2 ;  /* 0x0000000614167c2b */ /* 0x001e1e0008000802 */
        /* <DEDUP_REMOVED lines=9> */
[----:B0-----:R-:W0:-:S15]  /*9500*/  DFMA R22, R20, R22, -UR10 ;  /* 0x8000000a14167e2b */ /* 0x001e1e0008000016 */
        /* <DEDUP_REMOVED lines=56> */
.L_x_2525:
[----:B------:R-:W-:Y:S01]  /*9890*/  MOV R20, 0x0 ;  /* 0x0000000000147802 */ /* 0x000fe20000000f00 */
        /* <DEDUP_REMOVED lines=8> */
[----:B------:R-:W-:-:S15]  /*9920*/  ISETP.GE.AND P1, PT, R21, RZ, PT ;  /* 0x000000ff1500720c */ /* 0x000fde0003f26270 */
[----:B------:R-:W-:-:S15]  /*9930*/  NOP ;  /* 0x0000000000007918 */ /* 0x000fde0000000000 */
[----:B------:R-:W-:-:S15]  /*9940*/  NOP ;  /* 0x0000000000007918 */ /* 0x000fde0000000000 */
[----:B------:R-:W-:-:S15]  /*9950*/  NOP ;  /* 0x0000000000007918 */ /* 0x000fde0000000000 */
[----:B------:R-:W-:-:S01]  /*9960*/  NOP ;  /* 0x0000000000007918 */ /* 0x000fc20000000000 */
[----:B------:R-:W1:-:S15]  /*9970*/  DFMA R22, R20, UR6, -R2 ;  /* 0x0000000614167c2b */ /* 0x000e5e0008000802 */
[----:B------:R-:W-:-:S15]  /*9980*/  NOP ;  /* 0x0000000000007918 */ /* 0x000fde0000000000 */
[----:B------:R-:W-:-:S15]  /*9990*/  NOP ;  /* 0x0000000000007918 */ /* 0x000fde0000000000 */
[----:B------:R-:W-:-:S15]  /*99a0*/  NOP ;  /* 0x0000000000007918 */ /* 0x000fde0000000000 */
[----:B------:R-:W-:-:S04]  /*99b0*/  NOP ;  /* 0x0000000000007918 */ /* 0x000fc80000000000 */
[----:B-1----:R-:W1:-:S15]  /*99c0*/  DFMA R22, R20, R22, UR8 ;  /* 0x0000000814167e2b */ /* 0x002e5e0008000016 */
[----:B------:R-:W-:-:S15]  /*99d0*/  NOP ;  /* 0x0000000000007918 */ /* 0x000fde0000000000 */
[----:B------:R-:W-:-:S15]  /*99e0*/  NOP ;  /* 0x0000000000007918 */ /* 0x000fde0000000000 */
[----:B------:R-:W-:-:S15]  /*99f0*/  NOP ;  /* 0x0000000000007918 */ /* 0x000fde0000000000 */
[----:B------:R-:W-:-:S04]  /*9a00*/  NOP ;  /* 0x0000000000007918 */ /* 0x000fc80000000000 */
[----:B-1----:R-:W1:-:S15]  /*9a10*/  DFMA R24, R20, R22, -UR10 ;  /* 0x8000000a14187e2b */ /* 0x002e5e0008000016 */
[----:B------:R-:W-:-:S15]  /*9a20*/  NOP ;  /* 0x0000000000007918 */ /* 0x000fde0000000000 */
[----:B------:R-:W-:-:S15]  /*9a30*/  NOP ;  /* 0x0000000000007918 */ /* 0x000fde0000000000 */
[----:B------:R-:W-:-:S15]  /*9a40*/  NOP ;  /* 0x0000000000007918 */ /* 0x000fde0000000000 */
[----:B------:R-:W-:-:S04]  /*9a50*/  NOP ;  /* 0x0000000000007918 */ /* 0x000fc80000000000 */
[----:B-1----:R0:W-:Y:S02]  /*9a60*/  DFMA R30, R20, R24, UR12 ;  /* 0x0000000c141e7e2b */ /* 0x0021e40008000018 */
[----:B0-----:R-:W-:Y:S02]  /*9a70*/  VIADD R25, R27, 0xfff00000 ;  /* 0xfff000001b197836 */ /* 0x001fe40000000000 */
[----:B------:R-:W-:-:S15]  /*9a80*/  IMAD.MOV.U32 R24, RZ, RZ, RZ ;  /* 0x000000ffff187224 */ /* 0x000fde00078e00ff */
        /* <DEDUP_REMOVED lines=39> */
[----:B------:R-:W0:Y:S02]  /*9d00*/  DSETP.NE.AND P0, PT, R20, RZ, PT ;  /* 0x000000ff1400722a */ /* 0x000e240003f05000 */
[----:B0-----:R-:W-:Y:S02]  /*9d10*/  FSEL R22, R23, R20, P0 ;  /* 0x0000001417167208 */ /* 0x001fe40000000000 */
[----:B------:R-:W-:-:S15]  /*9d20*/  FSEL R23, R25, R21, P0 ;  /* 0x0000001519177208 */ /* 0x000fde0000000000 */
[----:B------:R-:W-:-:S15]  /*9d30*/  NOP ;  /* 0x0000000000007918 */ /* 0x000fde0000000000 */
[----:B------:R-:W-:-:S15]  /*9d40*/  NOP ;  /* 0x0000000000007918 */ /* 0x000fde0000000000 */
[----:B------:R-:W-:-:S15]  /*9d50*/  NOP ;  /* 0x0000000000007918 */ /* 0x000fde0000000000 */
[----:B------:R-:W0:-:S15]  /*9d60*/  DFMA R30, R20, R30, UR14 ;  /* 0x0000000e141e7e2b */ /* 0x000e1e000800001e */
        /* <DEDUP_REMOVED lines=67> */
.L_x_2526:
[----:B------:R-:W-:Y:S05]  /*a1a0*/  BSYNC.RECONVERGENT B0 ;  /* 0x0000000000007941 */ /* 0x000fea0003800200 */
.L_x_2524:
[----:B------:R-:W-:Y:S01]  /*a1b0*/  FSETP.GEU.FTZ.AND P0, PT, |R11|, 1.7687499523162841797, PT ;  /* 0x3fe266660b00780b */ /* 0x000fe20003f1e200 */
[----:B------:R-:W-:-:S12]  /*a1c0*/  BSSY.RECONVERGENT B0, `(.L_x_2527) ;  /* 0x00000db000007945 */ /* 0x000fd80003800200 */
[----:B------:R-:W-:Y:S05]  /*a1d0*/  @!P0 BRA `(.L_x_2528) ;  /* 0x0000000800488947 */ /* 0x000fea0003800000 */
[----:B------:R-:W-:Y:S01]  /*a1e0*/  IMAD.MOV.U32 R20, RZ, RZ, 0x0 ;  /* 0x00000000ff147424 */ /* 0x000fe200078e00ff */
[----:B------:R-:W-:Y:S01]  /*a1f0*/  MOV R21, 0x3fe00000 ;  /* 0x3fe0000000157802 */ /* 0x000fe20000000f00 */
[----:B------:R-:W-:Y:S01]  /*a200*/  IMAD.MOV.U32 R26, RZ, RZ, RZ ;  /* 0x000000ffff1a7224 */ /* 0x000fe200078e00ff */
[----:B------:R-:W-:Y:S01]  /*a210*/  UMOV UR32, 0x54442d18 ;  /* 0x54442d1800207882 */ /* 0x000fe20000000000 */
        /* <DEDUP_REMOVED lines=142> */
.L_x_2528:
        /* <DEDUP_REMOVED lines=71> */
.L_x_2529:
[----:B------:R-:W-:Y:S05]  /*af70*/  BSYNC.RECONVERGENT B0 ;  /* 0x0000000000007941 */ /* 0x000fea0003800200 */
.L_x_2527:
[----:B-----5:R-:W-:Y:S01]  /*af80*/  FSETP.GEU.FTZ.AND P0, PT, |R17|, 1.7687499523162841797, PT ;  /* 0x3fe266661100780b */ /* 0x020fe20003f1e200 */
[----:B------:R-:W-:-:S12]  /*af90*/  BSSY.RECONVERGENT B0, `(.L_x_2530) ;  /* 0x00000db000007945 */ /* 0x000fd80003800200 */
[----:B------:R-:W-:Y:S05]  /*afa0*/  @!P0 BRA `(.L_x_2531) ;  /* 0x0000000800488947 */ /* 0x000fea0003800000 */
[----:B------:R-:W-:Y:S01]  /*afb0*/  IMAD.MOV.U32 R20, RZ, RZ, 0x0 ;  /* 0x00000000ff147424 */ /* 0x000fe200078e00ff */
[----:B------:R-:W-:Y:S01]  /*afc0*/  MOV R26, RZ ;  /* 0x000000ff001a7202 */ /* 0x000fe20000000f00 */
[----:B------:R-:W-:Y:S01]  /*afd0*/  IMAD.MOV.U32 R21, RZ, RZ, 0x3fe00000 ;  /* 0x3fe00000ff157424 */ /* 0x000fe200078e00ff */
[----:B------:R-:W-:Y:S01]  /*afe0*/  UMOV UR32, 0x54442d18 ;  /* 0x54442d1800207882 */ /* 0x000fe20000000000 */
[----:B------:R-:W-:Y:S01]  /*aff0*/  UMOV UR33, 0x3fe921fb ;  /* 0x3fe921fb00217882 */ /* 0x000fe20000000000 */
[----:B------:R-:W-:Y:S01]  /*b000*/  UMOV UR30, 0x33145c07 ;  /* 0x33145c07001e7882 */ /* 0x000fe20000000000 */
[----:B------:R-:W-:Y:S02]  /*b010*/  UMOV UR31, 0x3c91a626 ;  /* 0x3c91a626001f7882 */ /* 0x000fe40000000000 */
[----:B------:R-:W2:Y:S02]  /*b020*/  DFMA R20, |R16|, -R20, 0.5 ;  /* 0x3fe000001014742b */ /* 0x000ea40000000a14 */
[----:B--2---:R-:W2:Y:S01]  /*b030*/  MUFU.RSQ64H R27, R21 ;  /* 0x00000015001b7308 */ /* 0x004ea20000001c00 */
[----:B------:R-:W-:-:S15]  /*b040*/  ISETP.GE.AND P1, PT, R21, RZ, PT ;  /* 0x000000ff1500720c */ /* 0x000fde0003f26270 */
[----:B------:R-:W-:-:S15]  /*b050*/  NOP ;  /* 0x0000000000007918 */ /* 0x000fde0000000000 */
[----:B------:R-:W-:-:S15]  /*b060*/  NOP ;  /* 0x0000000000007918 */ /* 0x000fde0000000000 */
[----:B------:R-:W-:-:S15]  /*b070*/  NOP ;  /* 0x0000000000007918 */ /* 0x000fde0000000000 */
[----:B------:R-:W-:-:S01]  /*b080*/  NOP ;  /* 0x0000000000007918 */ /* 0x000fc20000000000 */
        /* <DEDUP_REMOVED lines=15> */
[----:B0-----:R2:W-:Y:S02]  /*b180*/  DFMA R30, R20, R24, UR12 ;  /* 0x0000000c141e7e2b */ /* 0x0015e40008000018 */
[----:B--2---:R-:W-:Y:S02]  /*b190*/  VIADD R25, R27, 0xfff00000 ;  /* 0xfff000001b197836 */ /* 0x004fe40000000000 */
        /* <DEDUP_REMOVED lines=115> */
.L_x_2531:
        /* <DEDUP_REMOVED lines=71> */
.L_x_2532:
[----:B------:R-:W-:Y:S05]  /*bd40*/  BSYNC.RECONVERGENT B0 ;  /* 0x0000000000007941 */ /* 0x000fea0003800200 */
.L_x_2530:
[----:B------:R-:W-:Y:S01]  /*bd50*/  FSETP.GEU.FTZ.AND P0, PT, |R19|, 1.7687499523162841797, PT ;  /* 0x3fe266661300780b */ /* 0x000fe20003f1e200 */
[----:B------:R-:W-:-:S12]  /*bd60*/  BSSY.RECONVERGENT B0, `(.L_x_2533) ;  /* 0x00000dc000007945 */ /* 0x000fd80003800200 */
[----:B------:R-:W-:Y:S05]  /*bd70*/  @!P0 BRA `(.L_x_2534) ;  /* 0x00000008004c8947 */ /* 0x000fea0003800000 */
[----:B------:R-:W-:Y:S01]  /*bd80*/  IMAD.MOV.U32 R20, RZ, RZ, 0x0 ;  /* 0x00000000ff147424 */ /* 0x000fe200078e00ff */
[----:B------:R-:W-:Y:S01]  /*bd90*/  UMOV UR32, 0x54442d18 ;  /* 0x54442d1800207882 */ /* 0x000fe20000000000 */
[----:B------:R-:W-:Y:S01]  /*bda0*/  IMAD.MOV.U32 R21, RZ, RZ, 0x3fe00000 ;  /* 0x3fe00000ff157424 */ /* 0x000fe200078e00ff */
[----:B------:R-:W-:Y:S01]  /*bdb0*/  UMOV UR33, 0x3fe921fb ;  /* 0x3fe921fb00217882 */ /* 0x000fe20000000000 */
[----:B------:R-:W-:Y:S01]  /*bdc0*/  IMAD.MOV.U32 R26, RZ, RZ, RZ ;  /* 0x000000ffff1a7224 */ /* 0x000fe200078e00ff */
[----:B------:R-:W-:Y:S01]  /*bdd0*/  UMOV UR30, 0x33145c07 ;  /* 0x33145c07001e7882 */ /* 0x000fe20000000000 */
[----:B------:R-:W-:Y:S02]  /*bde0*/  UMOV UR31, 0x3c91a626 ;  /* 0x3c91a626001f7882 */ /* 0x000fe40000000000 */
[----:B------:R-:W3:Y:S02]  /*bdf0*/  DFMA R20, |R18|, -R20, 0.5 ;  /* 0x3fe000001214742b */ /* 0x000ee40000000a14 */
[----:B---3--:R-:W3:Y:S01]  /*be00*/  MUFU.RSQ64H R27, R21 ;  /* 0x00000015001b7308 */ /* 0x008ee20000001c00 */
        /* <DEDUP_REMOVED lines=21> */
[----:B---3--:R-:W-:Y:S01]  /*bf60*/  IADD3 R25, PT, PT, R27, -0x100000, RZ ;  /* 0xfff000001b197810 */ /* 0x008fe20007ffe0ff */
[----:B------:R-:W-:-:S15]  /*bf70*/  IMAD.MOV.U32 R24, RZ, RZ, RZ ;  /* 0x000000ffff187224 */ /* 0x000fde00078e00ff */
[----:B------:R-:W-:-:S15]  /*bf80*/  NOP ;  /* 0x0000000000007918 */ /* 0x000fde0000000000 */
[----:B------:R-:W-:-:S15]  /*bf90*/  NOP ;  /* 0x0000000000007918 */ /* 0x000fde0000000000 */
[----:B------:R-:W-:-:S15]  /*bfa0*/  NOP ;  /* 0x0000000000007918 */ /* 0x000fde0000000000 */
[----:B------:R-:W-:-:S01]  /*bfb0*/  NOP ;  /* 0x0000000000007918 */ /* 0x000fc20000000000 */
        /* <DEDUP_REMOVED lines=82> */
[----:B------:R-:W3:-:S15]  /*c4e0*/  DMUL R22, R22, -2 ;  /* 0xc000000016167828 */ /* 0x000ede0000000000 */
        /* <DEDUP_REMOVED lines=9> */
[----:B---3--:R-:W-:-:S15]  /*c580*/  DADD R20, R22, UR32 ;  /* 0x0000002016147e29 */ /* 0x008fde0008000000 */
        /* <DEDUP_REMOVED lines=18> */
.L_x_2534:
        /* <DEDUP_REMOVED lines=71> */
.L_x_2535:
[----:B------:R-:W-:Y:S05]  /*cb20*/  BSYNC.RECONVERGENT B0 ;  /* 0x0000000000007941 */ /* 0x000fea0003800200 */
.L_x_2533:
        /* <DEDUP_REMOVED lines=10> */
[----:B------:R-:W4:Y:S02]  /*cbd0*/  DFMA R20, |R12|, -R20, 0.5 ;  /* 0x3fe000000c14742b */ /* 0x000f240000000a14 */
[----:B----4-:R-:W4:Y:S01]  /*cbe0*/  MUFU.RSQ64H R27, R21 ;  /* 0x00000015001b7308 */ /* 0x010f220000001c00 */
        /* <DEDUP_REMOVED lines=21> */
[----:B----4-:R-:W-:Y:S01]  /*cd40*/  VIADD R25, R27, 0xfff00000 ;  /* 0xfff000001b197836 */ /* 0x010fe20000000000 */
[----:B------:R-:W-:-:S15]  /*cd50*/  MOV R24, RZ ;  /* 0x000000ff00187202 */ /* 0x000fde0000000f00 */
        /* <DEDUP_REMOVED lines=86> */
[----:B------:R-:W4:-:S15]  /*d2c0*/  DMUL R22, R22, -2 ;  /* 0xc000000016167828 */ /* 0x000f1e0000000000 */
        /* <DEDUP_REMOVED lines=9> */
[----:B----4-:R-:W-:-:S15]  /*d360*/  DADD R20, R22, UR32 ;  /* 0x0000002016147e29 */ /* 0x010fde0008000000 */
        /* <DEDUP_REMOVED lines=18> */
.L_x_2537:
        /* <DEDUP_REMOVED lines=70> */
[----:B0-----:R0:W4:Y:S02]  /*d8f0*/  DFMA R12, R12, R22, R12 ;  /* 0x000000160c0c722b */ /* 0x001124000000000c */
.L_x_2538:
[----:B------:R-:W-:Y:S05]  /*d900*/  BSYNC.RECONVERGENT B0 ;  /* 0x0000000000007941 */ /* 0x000fea0003800200 */
.L_x_2536:
        /* <DEDUP_REMOVED lines=10> */
[----:B------:R-:W5:Y:S02]  /*d9b0*/  DFMA R20, |R14|, -R20, 0.5 ;  /* 0x3fe000000e14742b */ /* 0x000f640000000a14 */
[----:B-----5:R-:W5:Y:S01]  /*d9c0*/  MUFU.RSQ64H R27, R21 ;  /* 0x00000015001b7308 */ /* 0x020f620000001c00 */
        /* <DEDUP_REMOVED lines=21> */
[----:B-----5:R-:W-:Y:S02]  /*db20*/  VIADD R25, R27, 0xfff00000 ;  /* 0xfff000001b197836 */ /* 0x020fe40000000000 */
        /* <DEDUP_REMOVED lines=115> */
.L_x_2540:
        /* <DEDUP_REMOVED lines=71> */
.L_x_2541:
[----:B------:R-:W-:Y:S05]  /*e6d0*/  BSYNC.RECONVERGENT B0 ;  /* 0x0000000000007941 */ /* 0x000fea0003800200 */
.L_x_2539:
        /* <DEDUP_REMOVED lines=149> */
.L_x_2543:
        /* <DEDUP_REMOVED lines=71> */
.L_x_2544:
[----:B------:R-:W-:Y:S05]  /*f4a0*/  BSYNC.RECONVERGENT B0 ;  /* 0x0000000000007941 */ /* 0x000fea0003800200 */
.L_x_2542:
[----:B------:R-:W-:Y:S01]  /*f4b0*/  FSETP.GEU.FTZ.AND P0, PT, |R7|, 1.7687499523162841797, PT ;  /* 0x3fe266660700780b */ /* 0x000fe20003f1e200 */
[----:B------:R-:W-:-:S12]  /*f4c0*/  BSSY.RECONVERGENT B0, `(.L_x_2545) ;  /* 0x00000db000007945 */ /* 0x000fd80003800200 */
[----:B------:R-:W-:Y:S05]  /*f4d0*/  @!P0 BRA `(.L_x_2546) ;  /* 0x0000000800488947 */ /* 0x000fea0003800000 */
[----:B------:R-:W-:Y:S01]  /*f4e0*/  MOV R20, 0x0 ;  /* 0x0000000000147802 */ /* 0x000fe20000000f00 */
[----:B------:R-:W-:Y:S01]  /*f4f0*/  IMAD.MOV.U32 R21, RZ, RZ, 0x3fe00000 ;  /* 0x3fe00000ff157424 */ /* 0x000fe200078e00ff */
[----:B------:R-:W-:Y:S01]  /*f500*/  UMOV UR32, 0x54442d18 ;  /* 0x54442d1800207882 */ /* 0x000fe20000000000 */
[----:B------:R-:W-:Y:S01]  /*f510*/  IMAD.MOV.U32 R24, RZ, RZ, RZ ;  /* 0x000000ffff187224 */ /* 0x000fe200078e00ff */
[----:B------:R-:W-:Y:S01]  /*f520*/  UMOV UR33, 0x3fe921fb ;  /* 0x3fe921fb00217882 */ /* 0x000fe20000000000 */
[----:B------:R-:W-:Y:S01]  /*f530*/  UMOV UR30, 0x33145c07 ;  /* 0x33145c07001e7882 */ /* 0x000fe20000000000 */
[----:B------:R-:W-:Y:S01]  /*f540*/  UMOV UR31, 0x3c91a626 ;  /* 0x3c91a626001f7882 */ /* 0x000fe20000000000 */
[----:B------:R-:W5:Y:S02]  /*f550*/  DFMA R20, |R6|, -R20, 0.5 ;  /* 0x3fe000000614742b */ /* 0x000f640000000a14 */
[----:B-----5:R-:W5:Y:S01]  /*f560*/  MUFU.RSQ64H R25, R21 ;  /* 0x0000001500197308 */ /* 0x020f620000001c00 */
[----:B------:R-:W-:-:S15]  /*f570*/  ISETP.GE.AND P1, PT, R21, RZ, PT ;  /* 0x000000ff1500720c */ /* 0x000fde0003f26270 */
[----:B------:R-:W-:-:S15]  /*f580*/  NOP ;  /* 0x0000000000007918 */ /* 0x000fde0000000000 */
[----:B------:R-:W-:-:S15]  /*f590*/  NOP ;  /* 0x0000000000007918 */ /* 0x000fde0000000000 */
[----:B------:R-:W-:-:S15]  /*f5a0*/  NOP ;  /* 0x0000000000007918 */ /* 0x000fde0000000000 */
[----:B------:R-:W-:-:S01]  /*f5b0*/  NOP ;  /* 0x0000000000007918 */ /* 0x000fc20000000000 */
[----:B------:R-:W0:-:S15]  /*f5c0*/  DFMA R2, R20, UR6, -R2 ;  /* 0x0000000614027c2b */ /* 0x000e1e0008000802 */
        /* <DEDUP_REMOVED lines=131> */
.L_x_2546:
[----:B------:R-:W5:-:S15]  /*fe00*/  DMUL R20, R6, R6 ;  /* 0x0000000606147228 */ /* 0x000f5e0000000000 */
[----:B------:R-:W-:-:S15]  /*fe10*/  NOP ;  /* 0x0000000000007918 */ /* 0x000fde0000000000 */
[----:B------:R-:W-:-:S15]  /*fe20*/  NOP ;  /* 0x0000000000007918 */ /* 0x000fde0000000000 */
[----:B------:R-:W-:-:S15]  /*fe30*/  NOP ;  /* 0x0000000000007918 */ /* 0x000fde0000000000 */
[----:B------:R-:W-:-:S04]  /*fe40*/  NOP ;  /* 0x0000000000007918 */ /* 0x000fc80000000000 */
[----:B-----5:R-:W5:-:S15]  /*fe50*/  DFMA R2, R20, UR6, -R2 ;  /* 0x0000000614027c2b */ /* 0x020f5e0008000802 */
[----:B------:R-:W-:-:S15]  /*fe60*/  NOP ;  /* 0x0000000000007918 */ /* 0x000fde0000000000 */
[----:B------:R-:W-:-:S15]  /*fe70*/  NOP ;  /* 0x0000000000007918 */ /* 0x000fde0000000000 */
[----:B------:R-:W-:-:S15]  /*fe80*/  NOP ;  /* 0x0000000000007918 */ /* 0x000fde0000000000 */
[----:B------:R-:W-:-:S04]  /*fe90*/  NOP ;  /* 0x0000000000007918 */ /* 0x000fc80000000000 */
[----:B-----5:R-:W5:-:S15]  /*fea0*/  DFMA R2, R20, R2, UR8 ;  /* 0x0000000814027e2b */ /* 0x020f5e0008000002 */
[----:B------:R-:W-:-:S15]  /*feb0*/  NOP ;  /* 0x0000000000007918 */ /* 0x000fde0000000000 */
[----:B------:R-:W-:-:S15]  /*fec0*/  NOP ;  /* 0x0000000000007918 */ /* 0x000fde0000000000 */
[----:B------:R-:W-:-:S15]  /*fed0*/  NOP ;  /* 0x0000000000007918 */ /* 0x000fde0000000000 */
[----:B------:R-:W-:-:S04]  /*fee0*/  NOP ;  /* 0x0000000000007918 */ /* 0x000fc80000000000 */
[----:B-----5:R-:W5:-:S15]  /*fef0*/  DFMA R2, R20, R2, -UR10 ;  /* 0x8000000a14027e2b */ /* 0x020f5e0008000002 */
        /* <DEDUP_REMOVED lines=49> */
[----:B-----5:R-:W5:-:S15]  /*10210*/  DMUL R2, R20, R2 ;  /* 0x0000000214027228 */ /* 0x020f5e0000000000 */
[----:B------:R-:W-:-:S15]  /*10220*/  NOP ;  /* 0x0000000000007918 */ /* 0x000fde0000000000 */
[----:B------:R-:W-:-:S15]  /*10230*/  NOP ;  /* 0x0000000000007918 */ /* 0x000fde0000000000 */
[----:B------:R-:W-:-:S15]  /*10240*/  NOP ;  /* 0x0000000000007918 */ /* 0x000fde0000000000 */
[----:B------:R-:W-:-:S04]  /*10250*/  NOP ;  /* 0x0000000000007918 */ /* 0x000fc80000000000 */
[----:B-----5:R0:W0:Y:S02]  /*10260*/  DFMA R6, R6, R2, R6 ;  /* 0x000000020606722b */ /* 0x0200240000000006 */
.L_x_2547:
[----:B------:R-:W-:Y:S05]  /*10270*/  BSYNC.RECONVERGENT B0 ;  /* 0x0000000000007941 */ /* 0x000fea0003800200 */
.L_x_2545:
[----:B------:R-:W5:Y:S01]  /*10280*/  S2R R21, SR_TID.X ;  /* 0x0000000000157919 */ /* 0x000f620000002100 */
[----:B0-----:R-:W0:Y:S02]  /*10290*/  LDC.64 R2, c[0x0][0x388] ;  /* 0x0000e200ff027b82 */ /* 0x001e240000000a00 */
[----:B0-----:R-:W-:-:S04]  /*102a0*/  IMAD.WIDE.U32 R2, R0, 0x8, R2 ;  /* 0x0000000800027825 */ /* 0x001fc800078e0002 */
[----:B-----5:R-:W-:-:S05]  /*102b0*/  IMAD.WIDE.U32 R2, R21, 0x10, R2 ;  /* 0x0000001015027825 */ /* 0x020fca00078e0002 */
[----:B-1----:R-:W-:Y:S04]  /*102c0*/  STG.E.128 desc[UR4][R2.64], R8 ;  /* 0x0000000802007986 */ /* 0x002fe8000c101d04 */
[----:B--23--:R-:W-:Y:S04]  /*102d0*/  STG.E.128 desc[UR4][R2.64+0x800], R16 ;  /* 0x0008001002007986 */ /* 0x00cfe8000c101d04 */
[----:B----4-:R-:W-:Y:S04]  /*102e0*/  STG.E.128 desc[UR4][R2.64+0x1000], R12 ;  /* 0x0010000c02007986 */ /* 0x010fe8000c101d04 */
[----:B------:R-:W-:Y:S01]  /*102f0*/  STG.E.128 desc[UR4][R2.64+0x1800], R4 ;  /* 0x0018000402007986 */ /* 0x000fe2000c101d04 */
[----:B------:R-:W-:Y:S05]  /*10300*/  EXIT ;  /* 0x000000000000794d */ /* 0x000fea0003800000 */
.L_x_2548:
        /* <DEDUP_REMOVED lines=15> */
.L_x_14613:


//--------------------- .text._ZN2at6native29vectorized_elementwise_kernelILi4EZZZNS0_16asin_kernel_cudaERNS_18TensorIteratorBaseEENKUlvE0_clEvENKUlvE_clEvEUldE_St5arrayIPcLm2EEEEviT0_T1_ --------------------------
	.section	.text._ZN2at6native29vectorized_elementwise_kernelILi4EZZZNS0_16asin_kernel_cudaERNS_18TensorIteratorBaseEENKUlvE0_clEvENKUlvE_clEvEUldE_St5arrayIPcLm2EEEEviT0_T1_,"ax",@progbits
	.align	128
        .global         _ZN2at6native29vectorized_elementwise_kernelILi4EZZZNS0_16asin_kernel_cudaERNS_18TensorIteratorBaseEENKUlvE0_clEvENKUlvE_clEvEUldE_St5arrayIPcLm2EEEEviT0_T1_
        .type           _ZN2at6native29vectorized_elementwise_kernelILi4EZZZNS0_16asin_kernel_cudaERNS_18TensorIteratorBaseEENKUlvE0_clEvENKUlvE_clEvEUldE_St5arrayIPcLm2EEEEviT0_T1_,@function
        .size           _ZN2at6native29vectorized_elementwise_kernelILi4EZZZNS0_16asin_kernel_cudaERNS_18TensorIteratorBaseEENKUlvE0_clEvENKUlvE_clEvEUldE_St5arrayIPcLm2EEEEviT0_T1_,(.L_x_14614 - _ZN2at6native29vectorized_elementwise_kernelILi4EZZZNS0_16asin_kernel_cudaERNS_18TensorIteratorBaseEENKUlvE0_clEvENKUlvE_clEvEUldE_St5arrayIPcLm2EEEEviT0_T1_)
        .other          _ZN2at6native29vectorized_elementwise_kernelILi4EZZZNS0_16asin_kernel_cudaERNS_18TensorIteratorBaseEENKUlvE0_clEvENKUlvE_clEvEUldE_St5arrayIPcLm2EEEEviT0_T1_,@"STO_CUDA_ENTRY STV_DEFAULT"
_ZN2at6native29vectorized_elementwise_kernelILi4EZZZNS0_16asin_kernel_cudaERNS_18TensorIteratorBaseEENKUlvE0_clEvENKUlvE_clEvEUldE_St5arrayIPcLm2EEEEviT0_T1_:
.text._ZN2at6native29vectorized_elementwise_kernelILi4EZZZNS0_16asin_kernel_cudaERNS_18TensorIteratorBaseEENKUlvE0_clEvENKUlvE_clEvEUldE_St5arrayIPcLm2EEEEviT0_T1_:
        /* <DEDUP_REMOVED lines=168> */
.L_x_2552:
        /* <DEDUP_REMOVED lines=170> */
.L_x_2551:
[----:B------:R-:W-:Y:S05]  /*1520*/  BSYNC.RECONVERGENT B0 ;  /* 0x0000000000007941 */ /* 0x000fea0003800200 */
.L_x_2550:
        /* <DEDUP_REMOVED lines=178> */
.L_x_2555:
        /* <DEDUP_REMOVED lines=97> */
.L_x_2554:
[----:B------:R-:W-:Y:S05]  /*2660*/  BSYNC.RECONVERGENT B0 ;  /* 0x0000000000007941 */ /* 0x000fea0003800200 */
.L_x_2553:
        /* <DEDUP_REMOVED lines=179> */
.L_x_2558:
        /* <DEDUP_REMOVED lines=97> */
.L_x_2557:
[----:B------:R-:W-:Y:S05]  /*37b0*/  BSYNC.RECONVERGENT B0 ;  /* 0x0000000000007941 */ /* 0x000fea0003800200 */
.L_x_2556:
        /* <DEDUP_REMOVED lines=178> */
.L_x_2561:
        /* <DEDUP_REMOVED lines=97> */
.L_x_2560:
[----:B------:R-:W-:Y:S05]  /*48f0*/  BSYNC.RECONVERGENT B0 ;  /* 0x0000000000007941 */ /* 0x000fea0003800200 */
.L_x_2559:
        /* <DEDUP_REMOVED lines=178> */
.L_x_2564:
        /* <DEDUP_REMOVED lines=97> */
.L_x_2563:
[----:B------:R-:W-:Y:S05]  /*5a30*/  BSYNC.RECONVERGENT B0 ;  /* 0x0000000000007941 */ /* 0x000fea0003800200 */
.L_x_2562:
        /* <DEDUP_REMOVED lines=178> */
.L_x_2567:
        /* <DEDUP_REMOVED lines=97> */
.L_x_2566:
[----:B------:R-:W-:Y:S05]  /*6b70*/  BSYNC.RECONVERGENT B0 ;  /* 0x0000000000007941 */ /* 0x000fea0003800200 */
.L_x_2565:
        /* <DEDUP_REMOVED lines=178> */
.L_x_2570:
        /* <DEDUP_REMOVED lines=97> */
.L_x_2569:
[----:B------:R-:W-:Y:S05]  /*7cb0*/  BSYNC.RECONVERGENT B0 ;  /* 0x0000000000007941 */ /* 0x000fea0003800200 */
.L_x_2568:
        /* <DEDUP_REMOVED lines=179> */
.L_x_2573:
        /* <DEDUP_REMOVED lines=97> */
.L_x_2572:
[----:B------:R-:W-:Y:S05]  /*8e00*/  BSYNC.RECONVERGENT B0 ;  /* 0x0000000000007941 */ /* 0x000fea0003800200 */
.L_x_2571:
        /* <DEDUP_REMOVED lines=21> */
.L_x_2576:
[----:B------:R-:W-:-:S13]  /*8f60*/  ISETP.GE.U32.AND P0, PT, R9, R8, PT ;  /* 0x000000080900720c */ /* 0x000fda0003f06070 */
[----:B------:R-:W-:Y:S05]  /*8f70*/  @P0 BRA `(.L_x_2578) ;  /* 0x0000000000300947 */ /* 0x000fea0003800000 */
[----:B0--3--:R-:W0:Y:S01]  /*8f80*/  LDC.64 R10, c[0x0][0x388] ;  /* 0x0000e200ff0a7b82 */ /* 0x009e220000000a00 */
[----:B------:R-:W-:Y:S02]  /*8f90*/  IMAD.IADD R13, R0, 0x1, R9 ;  /* 0x00000001000d7824 */ /* 0x000fe400078e0209 */
[----:B------:R-:W-:Y:S02]  /*8fa0*/  VIADD R9, R9, 0x80 ;  /* 0x0000008009097836 */ /* 0x000fe40000000000 */
[----:B0-----:R-:W-:-:S05]  /*8fb0*/  IMAD.WIDE.U32 R10, R13, 0x8, R10 ;  /* 0x000000080d0a7825 */ /* 0x001fca00078e000a */
[----:B------:R1:W-:Y:S02]  /*8fc0*/  STG.E.64 desc[UR4][R10.64], R18 ;  /* 0x000000120a007986 */ /* 0x0003e4000c101b04 */
.L_x_2577:
[----:B------:R-:W-:-:S13]  /*8fd0*/  ISETP.GE.U32.AND P0, PT, R9, R8, PT ;  /* 0x000000080900720c */ /* 0x000fda0003f06070 */
[----:B------:R-:W-:Y:S05]  /*8fe0*/  @P0 BRA `(.L_x_2579) ;  /* 0x0000000000340947 */ /* 0x000fea0003800000 */
[----:B-1-3--:R-:W1:Y:S01]  /*8ff0*/  LDC.64 R10, c[0x0][0x388] ;  /* 0x0000e200ff0a7b82 */ /* 0x00ae620000000a00 */
[----:B0-----:R-:W-:Y:S02]  /*9000*/  IMAD.IADD R13, R0, 0x1, R9 ;  /* 0x00000001000d7824 */ /* 0x001fe400078e0209 */
[----:B------:R-:W-:Y:S02]  /*9010*/  VIADD R9, R9, 0x80 ;  /* 0x0000008009097836 */ /* 0x000fe40000000000 */
[----:B-1----:R-:W-:-:S05]  /*9020*/  IMAD.WIDE.U32 R10, R13, 0x8, R10 ;  /* 0x000000080d0a7825 */ /* 0x002fca00078e000a */
[----:B------:R1:W-:Y:S02]  /*9030*/  STG.E.64 desc[UR4][R10.64], R20 ;  /* 0x000000140a007986 */ /* 0x0003e4000c101b04 */
.L_x_2578:
        /* <DEDUP_REMOVED lines=8> */
.L_x_2579:
[----:B------:R-:W-:Y:S05]  /*90c0*/  BSYNC.RELIABLE B1 ;  /* 0x0000000000017941 */ /* 0x000fea0003800100 */
.L_x_2575:
[----:B------:R-:W-:-:S13]  /*90d0*/  ISETP.GE.U32.AND P0, PT, R9, R8, PT ;  /* 0x000000080900720c */ /* 0x000fda0003f06070 */
[----:B--2---:R-:W2:Y:S01]  /*90e0*/  @!P0 LDC.64 R6, c[0x0][0x388] ;  /* 0x0000e200ff068b82 */ /* 0x004ea20000000a00 */
[----:B-1-3--:R-:W-:Y:S02]  /*90f0*/  @!P0 IMAD.IADD R11, R0, 0x1, R9 ;  /* 0x00000001000b8824 */ /* 0x00afe400078e0209 */
[----:B------:R-:W-:Y:S02]  /*9100*/  @!P0 VIADD R9, R9, 0x80 ;  /* 0x0000008009098836 */ /* 0x000fe40000000000 */
[----:B--2---:R-:W-:-:S05]  /*9110*/  @!P0 IMAD.WIDE.U32 R6, R11, 0x8, R6 ;  /* 0x000000080b068825 */ /* 0x004fca00078e0006 */
[----:B------:R2:W-:Y:S02]  /*9120*/  @!P0 STG.E.64 desc[UR4][R6.64], R4 ;  /* 0x0000000406008986 */ /* 0x0005e4000c101b04 */
.L_x_2580:
[----:B------:R-:W-:Y:S05]  /*9130*/  BSYNC.RECONVERGENT B0 ;  /* 0x0000000000007941 */ /* 0x000fea0003800200 */
.L_x_2574:
        /* <DEDUP_REMOVED lines=8> */
.L_x_2549:
[----:B------:R-:W0:Y:S01]  /*91c0*/  S2R R5, SR_TID.X ;  /* 0x0000000000057919 */ /* 0x000e220000002100 */
[----:B------:R-:W1:Y:S02]  /*91d0*/  LDC.64 R2, c[0x0][0x390] ;  /* 0x0000e400ff027b82 */ /* 0x000e640000000a00 */
[----:B-1----:R-:W-:-:S04]  /*91e0*/  IMAD.WIDE.U32 R2, R0, 0x8, R2 ;  /* 0x0000000800027825 */ /* 0x002fc800078e0002 */
[----:B0-----:R-:W-:-:S05]  /*91f0*/  IMAD.WIDE.U32 R2, R5, 0x20, R2 ;  /* 0x0000002005027825 */ /* 0x001fca00078e0002 */
[----:B------:R-:W2:Y:S01]  /*9200*/  LDG.E.ENL2.256 R16, R8, desc[UR4][R2.64] ;  /* 0xfe0000040208797e */ /* 0x000ea20008121910 */
        /* <DEDUP_REMOVED lines=25> */
[----:B------:R0:W5:Y:S02]  /*93a0*/  LDG.E.ENL2.256 R4, R12, desc[UR4][R2.64+0x1000] ;  /* 0xfe008004020c797e */ /* 0x0001640008121904 */
        /* <DEDUP_REMOVED lines=76> */
.L_x_2582:
        /* <DEDUP_REMOVED lines=145> */
.L_x_2583:
[----:B------:R-:W-:Y:S05]  /*a180*/  BSYNC.RECONVERGENT B0 ;  /* 0x0000000000007941 */ /* 0x000fea0003800200 */
.L_x_2581:
        /* <DEDUP_REMOVED lines=149> */
.L_x_2585:
        /* <DEDUP_REMOVED lines=71> */
.L_x_2586:
[----:B------:R-:W-:Y:S05]  /*af50*/  BSYNC.RECONVERGENT B0 ;  /* 0x0000000000007941 */ /* 0x000fea0003800200 */
.L_x_2584:
[----:B------:R-:W-:Y:S01]  /*af60*/  FSETP.GEU.FTZ.AND P0, PT, |R17|, 1.7687499523162841797, PT ;  /* 0x3fe266661100780b */ /* 0x000fe20003f1e200 */
        /* <DEDUP_REMOVED lines=148> */
.L_x_2588:
        /* <DEDUP_REMOVED lines=71> */
.L_x_2589:
[----:B------:R-:W-:Y:S05]  /*bd20*/  BSYNC.RECONVERGENT B0 ;  /* 0x0000000000007941 */ /* 0x000fea0003800200 */
.L_x_2587:
        /* <DEDUP_REMOVED lines=150> */
.L_x_2591:
        /* <DEDUP_REMOVED lines=71> */
.L_x_2592:
[----:B------:R-:W-:Y:S05]  /*cb00*/  BSYNC.RECONVERGENT B0 ;  /* 0x0000000000007941 */ /* 0x000fea0003800200 */
.L_x_2590:
[----:B-----5:R-:W-:Y:S01]  /*cb10*/  FSETP.GEU.FTZ.AND P0, PT, |R13|, 1.7687499523162841797, PT ;  /* 0x3fe266660d00780b */ /* 0x020fe20003f1e200 */
        /* <DEDUP_REMOVED lines=149> */
.L_x_2594:
        /* <DEDUP_REMOVED lines=71> */
.L_x_2595:
[----:B------:R-:W-:Y:S05]  /*d8e0*/  BSYNC.RECONVERGENT B0 ;  /* 0x0000000000007941 */ /* 0x000fea0003800200 */
.L_x_2593:
        /* <DEDUP_REMOVED lines=149> */
.L_x_2597:
        /* <DEDUP_REMOVED lines=71> */
.L_x_2598:
[----:B------:R-:W-:Y:S05]  /*e6b0*/  BSYNC.RECONVERGENT B0 ;  /* 0x0000000000007941 */ /* 0x000fea0003800200 */
.L_x_2596:
        /* <DEDUP_REMOVED lines=149> */
.L_x_2600:
        /* <DEDUP_REMOVED lines=71> */
.L_x_2601:
[----:B------:R-:W-:Y:S05]  /*f480*/  BSYNC.RECONVERGENT B0 ;  /* 0x0000000000007941 */ /* 0x000fea0003800200 */
.L_x_2599:
        /* <DEDUP_REMOVED lines=149> */
.L_x_2603:
        /* <DEDUP_REMOVED lines=71> */
.L_x_2604:
[----:B------:R-:W-:Y:S05]  /*10250*/  BSYNC.RECONVERGENT B0 ;  /* 0x0000000000007941 */ /* 0x000fea0003800200 */
.L_x_2602:
[----:B------:R-:W5:Y:S01]  /*10260*/  S2R R21, SR_TID.X ;  /* 0x0000000000157919 */ /* 0x000f620000002100 */
[----:B0-----:R-:W0:Y:S02]  /*10270*/  LDC.64 R2, c[0x0][0x388] ;  /* 0x0000e200ff027b82 */ /* 0x001e240000000a00 */
[----:B0-----:R-:W-:-:S04]  /*10280*/  IMAD.WIDE.U32 R2, R0, 0x8, R2 ;  /* 0x0000000800027825 */ /* 0x001fc800078e0002 */
[----:B-----5:R-:W-:-:S05]  /*10290*/  IMAD.WIDE.U32 R2, R21, 0x20, R2 ;  /* 0x0000002015027825 */ /* 0x020fca00078e0002 */
[----:B-123--:R-:W-:Y:S04]  /*102a0*/  STG.E.ENL2.256 desc[UR4][R2.64], R8, R16 ;  /* 0xf80000080210797f */ /* 0x00efe8000f121804 */
[----:B----4-:R-:W-:Y:S01]  /*102b0*/  STG.E.ENL2.256 desc[UR4][R2.64+0x1000], R12, R4 ;  /* 0xf800800c0204797f */ /* 0x010fe2000f121804 */
[----:B------:R-:W-:Y:S05]  /*102c0*/  EXIT ;  /* 0x000000000000794d */ /* 0x000fea0003800000 */
.L_x_2605:
        /* <DEDUP_REMOVED lines=11> */
.L_x_14614:


//--------------------- .text._ZN2at6native29vectorized_elementwise_kernelILi8EZZZNS0_16asin_kernel_cudaERNS_18TensorIteratorBaseEENKUlvE0_clEvENKUlvE_clEvEUldE_St5arrayIPcLm2EEEEviT0_T1_ --------------------------
	.section	.text._ZN2at6native29vectorized_elementwise_kernelILi8EZZZNS0_16asin_kernel_cudaERNS_18TensorIteratorBaseEENKUlvE0_clEvENKUlvE_clEvEUldE_St5arrayIPcLm2EEEEviT0_T1_,"ax",@progbits
	.align	128
        .global         _ZN2at6native29vectorized_elementwise_kernelILi8EZZZNS0_16asin_kernel_cudaERNS_18TensorIteratorBaseEENKUlvE0_clEvENKUlvE_clEvEUldE_St5arrayIPcLm2EEEEviT0_T1_
        .type           _ZN2at6native29vectorized_elementwise_kernelILi8EZZZNS0_16asin_kernel_cudaERNS_18TensorIteratorBaseEENKUlvE0_clEvENKUlvE_clEvEUldE_St5arrayIPcLm2EEEEviT0_T1_,@function
        .size           _ZN2at6native29vectorized_elementwise_kernelILi8EZZZNS0_16asin_kernel_cudaERNS_18TensorIteratorBaseEENKUlvE0_clEvENKUlvE_clEvEUldE_St5arrayIPcLm2EEEEviT0_T1_,(.L_x_14615 - _ZN2at6native29vectorized_elementwise_kernelILi8EZZZNS0_16asin_kernel_cudaERNS_18TensorIteratorBaseEENKUlvE0_clEvENKUlvE_clEvEUldE_St5arrayIPcLm2EEEEviT0_T1_)
        .other          _ZN2at6native29vectorized_elementwise_kernelILi8EZZZNS0_16asin_kernel_cudaERNS_18TensorIteratorBaseEENKUlvE0_clEvENKUlvE_clEvEUldE_St5arrayIPcLm2EEEEviT0_T1_,@"STO_CUDA_ENTRY STV_DEFAULT"
_ZN2at6native29vectorized_elementwise_kernelILi8EZZZNS0_16asin_kernel_cudaERNS_18TensorIteratorBaseEENKUlvE0_clEvENKUlvE_clEvEUldE_St5arrayIPcLm2EEEEviT0_T1_:
.text._ZN2at6native29vectorized_elementwise_kernelILi8EZZZNS0_16asin_kernel_cudaERNS_18TensorIteratorBaseEENKUlvE0_clEvENKUlvE_clEvEUldE_St5arrayIPcLm2EEEEviT0_T1_:
[----:B------:R-:W-:Y:S01]  /*0000*/  LDC R1, c[0x0][0x37c] ;  /* 0x0000df00ff017b82 */ /* 0x000fe20000000800 */
[----:B------:R-:W-:Y:S05]  /*0010*/  EXIT ;  /* 0x000000000000794d */ /* 0x000fea0003800000 */
.L_x_2606:
        /* <DEDUP_REMOVED lines=14> */
.L_x_14615:


//--------------------- .text._ZN2at6native18elementwise_kernelILi128ELi4EZNS0_15gpu_kernel_implIZZZNS0_16asin_kernel_cudaERNS_18TensorIteratorBaseEENKUlvE_clEvENKUlvE1_clEvEUlN3c107complexINS7_4HalfEEEE_EEvS4_RKT_EUliE_EEviT1_ --------------------------
	.section	.text._ZN2at6native18elementwise_kernelILi128ELi4EZNS0_15gpu_kernel_implIZZZNS0_16asin_kernel_cudaERNS_18TensorIteratorBaseEENKUlvE_clEvENKUlvE1_clEvEUlN3c107complexINS7_4HalfEEEE_EEvS4_RKT_EUliE_EEviT1_,"ax",@progbits
	.align	128
        .global         _ZN2at6native18elementwise_kernelILi128ELi4EZNS0_15gpu_kernel_implIZZZNS0_16asin_kernel_cudaERNS_18TensorIteratorBaseEENKUlvE_clEvENKUlvE1_clEvEUlN3c107complexINS7_4HalfEEEE_EEvS4_RKT_EUliE_EEviT1_
        .type           _ZN2at6native18elementwise_kernelILi128ELi4EZNS0_15gpu_kernel_implIZZZNS0_16asin_kernel_cudaERNS_18TensorIteratorBaseEENKUlvE_clEvENKUlvE1_clEvEUlN3c107complexINS7_4HalfEEEE_EEvS4_RKT_EUliE_EEviT1_,@function
        .size           _ZN2at6native18elementwise_kernelILi128ELi4EZNS0_15gpu_kernel_implIZZZNS0_16asin_kernel_cudaERNS_18TensorIteratorBaseEENKUlvE_clEvENKUlvE1_clEvEUlN3c107complexINS7_4HalfEEEE_EEvS4_RKT_EUliE_EEviT1_,(.L_x_14564 - _ZN2at6native18elementwise_kernelILi128ELi4EZNS0_15gpu_kernel_implIZZZNS0_16asin_kernel_cudaERNS_18TensorIteratorBaseEENKUlvE_clEvENKUlvE1_clEvEUlN3c107complexINS7_4HalfEEEE_EEvS4_RKT_EUliE_EEviT1_)
        .other          _ZN2at6native18elementwise_kernelILi128ELi4EZNS0_15gpu_kernel_implIZZZNS0_16asin_kernel_cudaERNS_18TensorIteratorBaseEENKUlvE_clEvENKUlvE1_clEvEUlN3c107complexINS7_4HalfEEEE_EEvS4_RKT_EUliE_EEviT1_,@"STO_CUDA_ENTRY STV_DEFAULT"
_ZN2at6native18elementwise_kernelILi128ELi4EZNS0_15gpu_kernel_implIZZZNS0_16asin_kernel_cudaERNS_18TensorIteratorBaseEENKUlvE_clEvENKUlvE1_clEvEUlN3c107complexINS7_4HalfEEEE_EEvS4_RKT_EUliE_EEviT1_:
.text._ZN2at6native18elementwise_kernelILi128ELi4EZNS0_15gpu_kernel_implIZZZNS0_16asin_kernel_cudaERNS_18TensorIteratorBaseEENKUlvE_clEvENKUlvE1_clEvEUlN3c107complexINS7_4HalfEEEE_EEvS4_RKT_EUliE_EEviT1_:
        /* <DEDUP_REMOVED lines=18> */
[----:B------:R-:W-:Y:S01]  /*0120*/  HFMA2 R0, -RZ, RZ, 0, 0 ;  /* 0x00000000ff007431 */ /* 0x000fe200000001ff */
[----:B------:R-:W-:-:S07]  /*0130*/  MOV R16, RZ ;  /* 0x000000ff00107202 */ /* 0x000fce0000000f00 */
[----:B------:R-:W-:Y:S05]  /*0140*/  BRA.U !UP0, `(.L_x_2609) ;  /* 0x0000001108a87547 */ /* 0x000fea000b800000 */
[----:B------:R-:W0:Y:S01]  /*0150*/  LDCU.64 UR4, c[0x0][0x390] ;  /* 0x00007200ff0477ac */ /* 0x000e220008000a00 */
[----:B------:R-:W-:Y:S01]  /*0160*/  IMAD.MOV.U32 R16, RZ, RZ, RZ ;  /* 0x000000ffff107224 */ /* 0x000fe200078e00ff */
[----:B------:R-:W1:Y:S01]  /*0170*/  LDCU UR6, c[0x0][0x38c] ;  /* 0x00007180ff0677ac */ /* 0x000e620008000800 */
[----:B------:R-:W2:Y:S01]  /*0180*/  LDCU.64 UR8, c[0x0][0x4b8] ;  /* 0x00009700ff0877ac */ /* 0x000ea20008000a00 */
[----:B------:R-:W-:Y:S01]  /*0190*/  UISETP.NE.AND UP0, UPT, UR40, URZ, UPT ;  /* 0x000000ff2800728c */ /* 0x000fe2000bf05270 */
[----:B0-----:R-:W-:-:S05]  /*01a0*/  IMAD.HI.U32 R2, R17, UR4, R16 ;  /* 0x0000000411027c27 */ /* 0x001fca000f8e0010 */
[----:B------:R-:W-:-:S04]  /*01b0*/  SHF.R.U32.HI R3, RZ, UR5, R2 ;  /* 0x00000005ff037c19 */ /* 0x000fc80008011602 */
[----:B------:R-:W-:-:S05]  /*01c0*/  IADD3 R0, PT, PT, -R3, RZ, RZ ;  /* 0x000000ff03007210 */ /* 0x000fca0007ffe1ff */
[----:B-1----:R-:W-:-:S04]  /*01d0*/  IMAD R0, R0, UR6, R17 ;  /* 0x0000000600007c24 */ /* 0x002fc8000f8e0211 */
[C---:B--2---:R-:W-:Y:S02]  /*01e0*/  IMAD R16, R0.reuse, UR8, RZ ;  /* 0x0000000800107c24 */ /* 0x044fe4000f8e02ff */
[----:B------:R-:W-:Y:S01]  /*01f0*/  IMAD R0, R0, UR9, RZ ;  /* 0x0000000900007c24 */ /* 0x000fe2000f8e02ff */
        /* <DEDUP_REMOVED lines=287> */
.L_x_2609:
[----:B------:R-:W0:Y:S01]  /*13f0*/  LDCU.64 UR6, c[0x0][0x588] ;  /* 0x0000b100ff0677ac */ /* 0x000e220008000a00 */
[----:B------:R-:W-:-:S04]  /*1400*/  UPRMT UR4, UR41, 0x9910, URZ ;  /* 0x0000991029047896 */ /* 0x000fc800080000ff */
[----:B------:R-:W-:Y:S01]  /*1410*/  UISETP.GT.AND UP0, UPT, UR4, 0x9, UPT ;  /* 0x000000090400788c */ /* 0x000fe2000bf04270 */
[----:B0-----:R-:W-:-:S04]  /*1420*/  IADD3 R2, P0, PT, R0, UR6, RZ ;  /* 0x0000000600027c10 */ /* 0x001fc8000ff1e0ff */
        /* <DEDUP_REMOVED lines=10> */
[----:B------:R0:W2:Y:S02]  /*14d0*/  LDG.E.S8 R2, desc[UR36][R2.64] ;  /* 0x0000002402027981 */ /* 0x0000a4000c1e1300 */
[----:B0-----:R-:W-:Y:S01]  /*14e0*/  PRMT R3, R3, 0x5410, RZ ;  /* 0x0000541003037816 */ /* 0x001fe200000000ff */
[----:B--2---:R-:W0:Y:S02]  /*14f0*/  I2F.S16 R0, R2 ;  /* 0x0000000200007306 */ /* 0x004e240000101400 */
[----:B0-----:R-:W-:Y:S01]  /*1500*/  F2FP.F16.F32.PACK_AB R0, RZ, R0 ;  /* 0x00000000ff00723e */ /* 0x001fe200000000ff */
[----:B------:R-:W-:Y:S06]  /*1510*/  BRA `(.L_x_2615) ;  /* 0x0000001000347947 */ /* 0x000fec0003800000 */
.L_x_2613:
[----:B------:R0:W2:Y:S02]  /*1520*/  LDG.E.U8 R2, desc[UR36][R2.64] ;  /* 0x0000002402027981 */ /* 0x0000a4000c1e1100 */
[----:B0-----:R-:W-:Y:S02]  /*1530*/  PRMT R3, R3, 0x5410, RZ ;  /* 0x0000541003037816 */ /* 0x001fe400000000ff */
[----:B--2---:R-:W-:-:S04]  /*1540*/  I2FP.F32.U32 R0, R2 ;  /* 0x0000000200007245 */ /* 0x004fc80000201000 */
[----:B------:R-:W-:Y:S01]  /*1550*/  F2FP.F16.F32.PACK_AB R0, RZ, R0 ;  /* 0x00000000ff00723e */ /* 0x000fe200000000ff */
[----:B------:R-:W-:Y:S06]  /*1560*/  BRA `(.L_x_2615) ;  /* 0x0000001000207947 */ /* 0x000fec0003800000 */
.L_x_2612:
        /* <DEDUP_REMOVED lines=8> */
[----:B0-----:R-:W-:Y:S02]  /*15f0*/  PRMT R3, R3, 0x5410, RZ ;  /* 0x0000541003037816 */ /* 0x001fe400000000ff */
[----:B-1----:R-:W-:Y:S01]  /*1600*/  F2FP.F16.F32.PACK_AB R0, RZ, R0 ;  /* 0x00000000ff00723e */ /* 0x002fe200000000ff */
[----:B------:R-:W-:Y:S06]  /*1610*/  BRA `(.L_x_2615) ;  /* 0x0000000c00f47947 */ /* 0x000fec0003800000 */
.L_x_2617:
[----:B------:R0:W2:Y:S02]  /*1620*/  LDG.E R2, desc[UR36][R2.64] ;  /* 0x0000002402027981 */ /* 0x0000a4000c1e1900 */
[----:B0-----:R-:W-:Y:S02]  /*1630*/  PRMT R3, R3, 0x5410, RZ ;  /* 0x0000541003037816 */ /* 0x001fe400000000ff */
[----:B--2---:R-:W-:-:S04]  /*1640*/  I2FP.F32.S32 R0, R2 ;  /* 0x0000000200007245 */ /* 0x004fc80000201400 */
[----:B------:R-:W-:Y:S01]  /*1650*/  F2FP.F16.F32.PACK_AB R0, RZ, R0 ;  /* 0x00000000ff00723e */ /* 0x000fe200000000ff */
[----:B------:R-:W-:Y:S06]  /*1660*/  BRA `(.L_x_2615) ;  /* 0x0000000c00e07947 */ /* 0x000fec0003800000 */
.L_x_2616:
[----:B------:R0:W2:Y:S02]  /*1670*/  LDG.E.U16 R2, desc[UR36][R2.64] ;  /* 0x0000002402027981 */ /* 0x0000a4000c1e1500 */
[----:B0-----:R-:W-:Y:S01]  /*1680*/  PRMT R3, R3, 0x5410, RZ ;  /* 0x0000541003037816 */ /* 0x001fe200000000ff */
[----:B--2---:R-:W0:Y:S02]  /*1690*/  I2F.S16 R0, R2 ;  /* 0x0000000200007306 */ /* 0x004e240000101400 */
[----:B0-----:R-:W-:Y:S01]  /*16a0*/  F2FP.F16.F32.PACK_AB R0, RZ, R0 ;  /* 0x00000000ff00723e */ /* 0x001fe200000000ff */
[----:B------:R-:W-:Y:S06]  /*16b0*/  BRA `(.L_x_2615) ;  /* 0x0000000c00cc7947 */ /* 0x000fec0003800000 */
.L_x_2611:
[----:B------:R-:W-:-:S09]  /*16c0*/  UISETP.GT.AND UP0, UPT, UR4, 0x6, UPT ;  /* 0x000000060400788c */ /* 0x000fd2000bf04270 */
[----:B------:R-:W-:Y:S05]  /*16d0*/  BRA.U UP0, `(.L_x_2618) ;  /* 0x0000000100347547 */ /* 0x000fea000b800000 */
[----:B------:R-:W-:-:S09]  /*16e0*/  UISETP.NE.AND UP0, UPT, UR4, 0x5, UPT ;  /* 0x000000050400788c */ /* 0x000fd2000bf05270 */
[----:B------:R-:W-:Y:S05]  /*16f0*/  BRA.U !UP0, `(.L_x_2619) ;  /* 0x0000000108187547 */ /* 0x000fea000b800000 */
[----:B------:R-:W-:-:S09]  /*1700*/  UISETP.NE.AND UP0, UPT, UR4, 0x6, UPT ;  /* 0x000000060400788c */ /* 0x000fd2000bf05270 */
[----:B------:R-:W-:Y:S05]  /*1710*/  BRA.U UP0, `(.L_x_2614) ;  /* 0x0000000d00147547 */ /* 0x000fea000b800000 */
[----:B------:R0:W2:Y:S02]  /*1720*/  LDG.E R0, desc[UR36][R2.64] ;  /* 0x0000002402007981 */ /* 0x0000a4000c1e1900 */
[----:B0-----:R-:W-:Y:S02]  /*1730*/  PRMT R3, R3, 0x5410, RZ ;  /* 0x0000541003037816 */ /* 0x001fe400000000ff */
[----:B--2---:R-:W-:Y:S01]  /*1740*/  F2FP.F16.F32.PACK_AB R0, RZ, R0 ;  /* 0x00000000ff00723e */ /* 0x004fe200000000ff */
[----:B------:R-:W-:Y:S06]  /*1750*/  BRA `(.L_x_2615) ;  /* 0x0000000c00a47947 */ /* 0x000fec0003800000 */
.L_x_2619:
[----:B------:R0:W2:Y:S02]  /*1760*/  LDG.E.U16 R0, desc[UR36][R2.64] ;  /* 0x0000002402007981 */ /* 0x0000a4000c1e1500 */
[----:B0-----:R-:W-:Y:S01]  /*1770*/  PRMT R3, R3, 0x5410, RZ ;  /* 0x0000541003037816 */ /* 0x001fe200000000ff */
[----:B--2---:R-:W-:-:S05]  /*1780*/  HADD2.F32 R0, -RZ, R0.H0_H0 ;  /* 0x20000000ff007230 */ /* 0x004fca0000004100 */
[----:B------:R-:W-:Y:S01]  /*1790*/  F2FP.F16.F32.PACK_AB R0, RZ, R0 ;  /* 0x00000000ff00723e */ /* 0x000fe200000000ff */
[----:B------:R-:W-:Y:S06]  /*17a0*/  BRA `(.L_x_2615) ;  /* 0x0000000c00907947 */ /* 0x000fec0003800000 */
.L_x_2618:
[----:B------:R-:W-:-:S09]  /*17b0*/  UISETP.NE.AND UP0, UPT, UR4, 0x7, UPT ;  /* 0x000000070400788c */ /* 0x000fd2000bf05270 */
[----:B------:R-:W-:Y:S05]  /*17c0*/  BRA.U !UP0, `(.L_x_2620) ;  /* 0x0000000108307547 */ /* 0x000fea000b800000 */
[----:B------:R-:W-:-:S09]  /*17d0*/  UISETP.NE.AND UP0, UPT, UR4, 0x8, UPT ;  /* 0x000000080400788c */ /* 0x000fd2000bf05270 */
[----:B------:R-:W-:Y:S05]  /*17e0*/  BRA.U !UP0, `(.L_x_2621) ;  /* 0x0000000108187547 */ /* 0x000fea000b800000 */
[----:B------:R-:W-:-:S09]  /*17f0*/  UISETP.NE.AND UP0, UPT, UR4, 0x9, UPT ;  /* 0x000000090400788c */ /* 0x000fd2000bf05270 */
[----:B------:R-:W-:Y:S05]  /*1800*/  BRA.U UP0, `(.L_x_2614) ;  /* 0x0000000900d87547 */ /* 0x000fea000b800000 */
[----:B------:R-:W2:Y:S02]  /*1810*/  LDG.E.64 R2, desc[UR36][R2.64] ;  /* 0x0000002402027981 */ /* 0x000ea4000c1e1b00 */
[----:B--2---:R-:W-:-:S04]  /*1820*/  F2FP.F16.F32.PACK_AB R3, R3, R2 ;  /* 0x000000020303723e */ /* 0x004fc800000000ff */
[----:B------:R-:W-:Y:S01]  /*1830*/  PRMT R0, R3, 0x7610, R0 ;  /* 0x0000761003007816 */ /* 0x000fe20000000000 */
[----:B------:R-:W-:Y:S06]  /*1840*/  BRA `(.L_x_2615) ;  /* 0x0000000c00687947 */ /* 0x000fec0003800000 */
.L_x_2621:
[----:B------:R-:W2:Y:S02]  /*1850*/  LDG.E R2, desc[UR36][R2.64] ;  /* 0x0000002402027981 */ /* 0x000ea4000c1e1900 */
[----:B--2---:R-:W-:Y:S02]  /*1860*/  PRMT R0, R2, 0x7610, R0 ;  /* 0x0000761002007816 */ /* 0x004fe40000000000 */
[----:B------:R-:W-:Y:S01]  /*1870*/  PRMT R3, R3, 0x7610, R2 ;  /* 0x0000761003037816 */ /* 0x000fe20000000002 */
[----:B------:R-:W-:Y:S06]  /*1880*/  BRA `(.L_x_2615) ;  /* 0x0000000c00587947 */ /* 0x000fec0003800000 */
.L_x_2620:
        /* <DEDUP_REMOVED lines=10> */
[----:B------:R-:W-:-:S04]  /*1930*/  PRMT R3, R3, 0x5410, RZ ;  /* 0x0000541003037816 */ /* 0x000fc800000000ff */
[----:B------:R-:W-:Y:S01]  /*1940*/  F2FP.F16.F32.PACK_AB R0, RZ, R0 ;  /* 0x00000000ff00723e */ /* 0x000fe200000000ff */
[----:B------:R-:W-:Y:S06]  /*1950*/  BRA `(.L_x_2615) ;  /* 0x0000000c00247947 */ /* 0x000fec0003800000 */
.L_x_2610:
        /* <DEDUP_REMOVED lines=8> */
[----:B------:R0:W2:Y:S02]  /*19e0*/  LDG.E.U8 R2, desc[UR36][R2.64] ;  /* 0x0000002402027981 */ /* 0x0000a4000c1e1100 */
[----:B0-----:R-:W-:Y:S02]  /*19f0*/  PRMT R3, R3, 0x5410, RZ ;  /* 0x0000541003037816 */ /* 0x001fe400000000ff */
[----:B--2---:R-:W-:-:S04]  /*1a00*/  ISETP.NE.AND P0, PT, R2, RZ, PT ;  /* 0x000000ff0200720c */ /* 0x004fc80003f05270 */
[----:B------:R-:W-:-:S04]  /*1a10*/  FSEL R0, RZ, 1, !P0 ;  /* 0x3f800000ff007808 */ /* 0x000fc80004000000 */
[----:B------:R-:W-:Y:S01]  /*1a20*/  F2FP.F16.F32.PACK_AB R0, RZ, R0 ;  /* 0x00000000ff00723e */ /* 0x000fe200000000ff */
[----:B------:R-:W-:Y:S06]  /*1a30*/  BRA `(.L_x_2615) ;  /* 0x0000000800ec7947 */ /* 0x000fec0003800000 */
.L_x_2624:
[----:B------:R-:W2:Y:S01]  /*1a40*/  LDG.E.128 R4, desc[UR36][R2.64] ;  /* 0x0000002402047981 */ /* 0x000ea2000c1e1d00 */
        /* <DEDUP_REMOVED lines=10> */
[----:B------:R-:W-:-:S15]  /*1af0*/  PRMT R3, R3, 0x5410, R8 ;  /* 0x0000541003037816 */ /* 0x000fde0000000008 */
[----:B------:R-:W-:-:S15]  /*1b00*/  NOP ;  /* 0x0000000000007918 */ /* 0x000fde0000000000 */
[----:B------:R-:W-:-:S15]  /*1b10*/  NOP ;  /* 0x0000000000007918 */ /* 0x000fde0000000000 */
[----:B------:R-:W-:-:S08]  /*1b20*/  NOP ;  /* 0x0000000000007918 */ /* 0x000fd00000000000 */
[----:B------:R-:W0:-:S15]  /*1b30*/  DSETP.GEU.AND P0, PT, |R4|, UR4, PT ;  /* 0x0000000404007e2a */ /* 0x000e1e000bf0e200 */
        /* <DEDUP_REMOVED lines=8> */
.L_x_2623:
[----:B------:R-:W-:-:S09]  /*1bc0*/  UISETP.NE.AND UP0, UPT, UR4, 0xf, UPT ;  /* 0x0000000f0400788c */ /* 0x000fd2000bf05270 */
[----:B------:R-:W-:Y:S05]  /*1bd0*/  BRA.U !UP0, `(.L_x_2625) ;  /* 0x00000001089c7547 */ /* 0x000fea000b800000 */
[----:B------:R-:W-:-:S09]  /*1be0*/  UISETP.NE.AND UP0, UPT, UR4, 0x17, UPT ;  /* 0x000000170400788c */ /* 0x000fd2000bf05270 */
[----:B------:R-:W-:Y:S05]  /*1bf0*/  BRA.U !UP0, `(.L_x_2626) ;  /* 0x00000001085c7547 */ /* 0x000fea000b800000 */
[----:B------:R-:W-:-:S09]  /*1c00*/  UISETP.NE.AND UP0, UPT, UR4, 0x18, UPT ;  /* 0x000000180400788c */ /* 0x000fd2000bf05270 */
[----:B------:R-:W-:Y:S05]  /*1c10*/  BRA.U UP0, `(.L_x_2614) ;  /* 0x0000000500d47547 */ /* 0x000fea000b800000 */
[----:B------:R0:W2:Y:S01]  /*1c20*/  LDG.E.U8 R0, desc[UR36][R2.64] ;  /* 0x0000002402007981 */ /* 0x0000a2000c1e1100 */
[----:B------:R-:W-:Y:S02]  /*1c30*/  MOV R6, 0x1f ;  /* 0x0000001f00067802 */ /* 0x000fe40000000f00 */
[----:B0-----:R-:W-:Y:S01]  /*1c40*/  PRMT R3, R3, 0x5410, RZ ;  /* 0x0000541003037816 */ /* 0x001fe200000000ff */
[----:B--2---:R-:W-:-:S05]  /*1c50*/  IMAD.SHL.U32 R0, R0, 0x1000000, RZ ;  /* 0x0100000000007824 */ /* 0x004fca00078e00ff */
[C---:B------:R-:W-:Y:S02]  /*1c60*/  LOP3.LUT R4, R0.reuse, 0x7f000000, RZ, 0xc0, !PT ;  /* 0x7f00000000047812 */ /* 0x040fe400078ec0ff */
[----:B------:R-:W-:Y:S02]  /*1c70*/  LOP3.LUT P0, RZ, R0, 0x7f000000, RZ, 0xc0, !PT ;  /* 0x7f00000000ff7812 */ /* 0x000fe4000780c0ff */
[----:B------:R-:W0:Y:S02]  /*1c80*/  FLO.U32 R5, R4 ;  /* 0x0000000400057300 */ /* 0x000e2400000e0000 */
[----:B0-----:R-:W-:-:S04]  /*1c90*/  IADD3 R5, PT, PT, -R5, RZ, RZ ;  /* 0x000000ff05057210 */ /* 0x001fc80007ffe1ff */
[----:B------:R-:W-:-:S05]  /*1ca0*/  VIADDMNMX.U32 R5, R5, R6, 0x4, !PT ;  /* 0x0000000405057446 */ /* 0x000fca0007800006 */
[----:B------:R-:W-:-:S05]  /*1cb0*/  VIADD R5, R5, 0xfffffffc ;  /* 0xfffffffc05057836 */ /* 0x000fca0000000000 */
[C---:B------:R-:W-:Y:S02]  /*1cc0*/  SHF.L.U32 R6, R4.reuse, R5, RZ ;  /* 0x0000000504067219 */ /* 0x040fe400000006ff */
[----:B------:R-:W-:Y:S02]  /*1cd0*/  SHF.L.U32 R7, R5, 0x17, RZ ;  /* 0x0000001705077819 */ /* 0x000fe400000006ff */
[----:B------:R-:W-:Y:S02]  /*1ce0*/  IADD3 R5, PT, PT, R4, 0x1000000, RZ ;  /* 0x0100000004057810 */ /* 0x000fe40007ffe0ff */
[----:B------:R-:W-:Y:S02]  /*1cf0*/  LEA.HI R6, R6, -R7, RZ, 0x1c ;  /* 0x8000000706067211 */ /* 0x000fe400078fe0ff */
[----:B------:R-:W-:-:S03]  /*1d00*/  SHF.R.S32.HI R5, RZ, 0x8, R5 ;  /* 0x00000008ff057819 */ /* 0x000fc60000011405 */
[----:B------:R-:W-:-:S05]  /*1d10*/  VIADD R6, R6, 0x3c000000 ;  /* 0x3c00000006067836 */ /* 0x000fca0000000000 */
[----:B------:R-:W-:-:S04]  /*1d20*/  LOP3.LUT R5, R6, 0x7f800000, R5, 0xf8, !PT ;  /* 0x7f80000006057812 */ /* 0x000fc800078ef805 */
[----:B------:R-:W-:-:S04]  /*1d30*/  SEL R5, R5, RZ, P0 ;  /* 0x000000ff05057207 */ /* 0x000fc80000000000 */
[----:B------:R-:W-:-:S04]  /*1d40*/  LOP3.LUT R0, R5, 0x80000000, R0, 0xf8, !PT ;  /* 0x8000000005007812 */ /* 0x000fc800078ef800 */
[----:B------:R-:W-:Y:S01]  /*1d50*/  F2FP.F16.F32.PACK_AB R0, RZ, R0 ;  /* 0x00000000ff00723e */ /* 0x000fe200000000ff */
[----:B------:R-:W-:Y:S06]  /*1d60*/  BRA `(.L_x_2615) ;  /* 0x0000000800207947 */ /* 0x000fec0003800000 */
.L_x_2626:
[----:B------:R0:W2:Y:S02]  /*1d70*/  LDG.E.U8 R2, desc[UR36][R2.64] ;  /* 0x0000002402027981 */ /* 0x0000a4000c1e1100 */
[----:B0-----:R-:W-:Y:S02]  /*1d80*/  PRMT R3, R3, 0x5410, RZ ;  /* 0x0000541003037816 */ /* 0x001fe400000000ff */
[C---:B--2---:R-:W-:Y:S02]  /*1d90*/  SHF.L.U32 R4, R2.reuse, 0x19, RZ ;  /* 0x0000001902047819 */ /* 0x044fe400000006ff */
[----:B------:R-:W-:Y:S02]  /*1da0*/  SHF.L.U32 R5, R2, 0x8, RZ ;  /* 0x0000000802057819 */ /* 0x000fe400000006ff */
        /* <DEDUP_REMOVED lines=10> */
.L_x_2625:
[----:B------:R0:W2:Y:S02]  /*1e50*/  LDG.E.U16 R0, desc[UR36][R2.64] ;  /* 0x0000002402007981 */ /* 0x0000a4000c1e1500 */
[----:B0-----:R-:W-:Y:S01]  /*1e60*/  PRMT R3, R3, 0x5410, RZ ;  /* 0x0000541003037816 */ /* 0x001fe200000000ff */
[----:B--2---:R-:W-:-:S05]  /*1e70*/  IMAD.U32 R0, R0, 0x10000, RZ ;  /* 0x0001000000007824 */ /* 0x004fca00078e00ff */
[----:B------:R-:W-:Y:S01]  /*1e80*/  F2FP.F16.F32.PACK_AB R0, RZ, R0 ;  /* 0x00000000ff00723e */ /* 0x000fe200000000ff */
[----:B------:R-:W-:Y:S06]  /*1e90*/  BRA `(.L_x_2615) ;  /* 0x0000000400d47947 */ /* 0x000fec0003800000 */
.L_x_2622:
        /* <DEDUP_REMOVED lines=8> */
[----:B------:R0:W2:Y:S02]  /*1f20*/  LDG.E.U16 R0, desc[UR36][R2.64] ;  /* 0x0000002402007981 */ /* 0x0000a4000c1e1500 */
[----:B0-----:R-:W-:Y:S02]  /*1f30*/  PRMT R3, R3, 0x5410, RZ ;  /* 0x0000541003037816 */ /* 0x001fe400000000ff */
[----:B--2---:R-:W-:-:S04]  /*1f40*/  I2FP.F32.U32 R0, R0 ;  /* 0x0000000000007245 */ /* 0x004fc80000201000 */
[----:B------:R-:W-:Y:S01]  /*1f50*/  F2FP.F16.F32.PACK_AB R0, RZ, R0 ;  /* 0x00000000ff00723e */ /* 0x000fe200000000ff */
[----:B------:R-:W-:Y:S06]  /*1f60*/  BRA `(.L_x_2615) ;  /* 0x0000000400a07947 */ /* 0x000fec0003800000 */
.L_x_2629:
[----:B------:R-:W2:Y:S01]  /*1f70*/  LDG.E.U8 R3, desc[UR36][R2.64] ;  /* 0x0000002402037981 */ /* 0x000ea2000c1e1100 */
[----:B------:R-:W-:Y:S01]  /*1f80*/  BSSY.RECONVERGENT B0, `(.L_x_2630) ;  /* 0x0000018000007945 */ /* 0x000fe20003800200 */
[----:B------:R-:W-:Y:S01]  /*1f90*/  HFMA2 R0, -RZ, RZ, 0, 0 ;  /* 0x00000000ff007431 */ /* 0x000fe200000001ff */
        /* <DEDUP_REMOVED lines=18> */
.L_x_2633:
[----:B------:R-:W-:Y:S05]  /*20c0*/  BSYNC.RECONVERGENT B1 ;  /* 0x0000000000017941 */ /* 0x000fea0003800200 */
.L_x_2632:
[----:B------:R-:W-:Y:S02]  /*20d0*/  SHF.L.U32 R0, R0, 0x14, RZ ;  /* 0x0000001400007819 */ /* 0x000fe400000006ff */
[----:B------:R-:W-:-:S04]  /*20e0*/  LEA R2, R2, 0x3b800000, 0x17 ;  /* 0x3b80000002027811 */ /* 0x000fc800078eb8ff */
[----:B------:R-:W-:-:S07]  /*20f0*/  LOP3.LUT R0, R2, R0, R7, 0xfe, !PT ;  /* 0x0000000002007212 */ /* 0x000fce00078efe07 */
.L_x_2631:
[----:B------:R-:W-:Y:S05]  /*2100*/  BSYNC.RECONVERGENT B0 ;  /* 0x0000000000007941 */ /* 0x000fea0003800200 */
.L_x_2630:
[----:B------:R-:W-:Y:S02]  /*2110*/  F2FP.F16.F32.PACK_AB R0, RZ, R0 ;  /* 0x00000000ff00723e */ /* 0x000fe400000000ff */
[----:B------:R-:W-:Y:S01]  /*2120*/  PRMT R3, R3, 0x5410, RZ ;  /* 0x0000541003037816 */ /* 0x000fe200000000ff */
[----:B------:R-:W-:Y:S06]  /*2130*/  BRA `(.L_x_2615) ;  /* 0x00000004002c7947 */ /* 0x000fec0003800000 */
.L_x_2628:
        /* <DEDUP_REMOVED lines=21> */
.L_x_2637:
[----:B------:R-:W-:Y:S05]  /*2290*/  BSYNC.RECONVERGENT B1 ;  /* 0x0000000000017941 */ /* 0x000fea0003800200 */
.L_x_2636:
[----:B------:R-:W-:Y:S02]  /*22a0*/  SHF.L.U32 R0, R0, 0x15, RZ ;  /* 0x0000001500007819 */ /* 0x000fe400000006ff */
[----:B------:R-:W-:-:S04]  /*22b0*/  LEA R2, R2, 0x37800000, 0x17 ;  /* 0x3780000002027811 */ /* 0x000fc800078eb8ff */
[----:B------:R-:W-:-:S07]  /*22c0*/  LOP3.LUT R0, R2, R0, R7, 0xfe, !PT ;  /* 0x0000000002007212 */ /* 0x000fce00078efe07 */
.L_x_2635:
[----:B------:R-:W-:Y:S05]  /*22d0*/  BSYNC.RECONVERGENT B0 ;  /* 0x0000000000007941 */ /* 0x000fea0003800200 */
.L_x_2634:
[----:B------:R-:W-:Y:S02]  /*22e0*/  F2FP.F16.F32.PACK_AB R0, RZ, R0 ;  /* 0x00000000ff00723e */ /* 0x000fe400000000ff */
[----:B------:R-:W-:Y:S01]  /*22f0*/  PRMT R3, R3, 0x5410, RZ ;  /* 0x0000541003037816 */ /* 0x000fe200000000ff */
[----:B------:R-:W-:Y:S06]  /*2300*/  BRA `(.L_x_2615) ;  /* 0x0000000000b87947 */ /* 0x000fec0003800000 */
.L_x_2627:
[----:B------:R-:W-:-:S09]  /*2310*/  UISETP.NE.AND UP0, UPT, UR4, 0x1c, UPT ;  /* 0x0000001c0400788c */ /* 0x000fd2000bf05270 */
[----:B------:R-:W-:Y:S05]  /*2320*/  BRA.U !UP0, `(.L_x_2638) ;  /* 0x0000000108a07547 */ /* 0x000fea000b800000 */
[----:B------:R-:W-:-:S09]  /*2330*/  UISETP.NE.AND UP0, UPT, UR4, 0x1d, UPT ;  /* 0x0000001d0400788c */ /* 0x000fd2000bf05270 */
[----:B------:R-:W-:Y:S05]  /*2340*/  BRA.U !UP0, `(.L_x_2639) ;  /* 0x0000000108847547 */ /* 0x000fea000b800000 */
[----:B------:R-:W-:-:S09]  /*2350*/  UISETP.NE.AND UP0, UPT, UR4, 0x2c, UPT ;  /* 0x0000002c0400788c */ /* 0x000fd2000bf05270 */
[----:B------:R-:W-:Y:S05]  /*2360*/  BRA.U !UP0, `(.L_x_2640) ;  /* 0x00000001084c7547 */ /* 0x000fea000b800000 */
.L_x_2614:
        /* <DEDUP_REMOVED lines=10> */
[----:B---3--:R-:W-:-:S02]  /*2410*/  MOV R6, UR6 ;  /* 0x0000000600067c02 */ /* 0x008fc40008000f00 */
[----:B------:R-:W-:Y:S01]  /*2420*/  MOV R7, UR7 ;  /* 0x0000000700077c02 */ /* 0x000fe20008000f00 */
[----:B----4-:R-:W-:Y:S01]  /*2430*/  IMAD.U32 R10, RZ, RZ, UR8 ;  /* 0x00000008ff0a7e24 */ /* 0x010fe2000f8e00ff */
[----:B-1----:R-:W-:-:S07]  /*2440*/  MOV R11, UR9 ;  /* 0x00000009000b7c02 */ /* 0x002fce0008000f00 */
[----:B------:R-:W-:-:S07]  /*2450*/  LEPC R20, `(.L_x_2641) ;  /* 0x000000001014794e */ /* 0x000fce0000000000 */
[----:B--2---:R-:W-:Y:S05]  /*2460*/  CALL.ABS.NOINC R2 ;  /* 0x0000000002007343 */ /* 0x004fea0003c00000 */
.L_x_2641:
[----:B------:R-:W-:Y:S02]  /*2470*/  PRMT R0, RZ, 0x7610, R0 ;  /* 0x00007610ff007816 */ /* 0x000fe40000000000 */
[----:B------:R-:W-:Y:S01]  /*2480*/  PRMT R3, R3, 0x5410, RZ ;  /* 0x0000541003037816 */ /* 0x000fe200000000ff */
[----:B------:R-:W-:Y:S06]  /*2490*/  BRA `(.L_x_2615) ;  /* 0x0000000000547947 */ /* 0x000fec0003800000 */
.L_x_2640:
        /* <DEDUP_REMOVED lines=8> */
.L_x_2643:
[----:B------:R-:W-:Y:S05]  /*2520*/  BSYNC.RECONVERGENT B0 ;  /* 0x0000000000007941 */ /* 0x000fea0003800200 */
.L_x_2642:
[----:B------:R-:W-:Y:S02]  /*2530*/  PRMT R3, R3, 0x5410, RZ ;  /* 0x0000541003037816 */ /* 0x000fe400000000ff */
[----:B------:R-:W-:Y:S01]  /*2540*/  F2FP.F16.F32.PACK_AB R0, RZ, R0 ;  /* 0x00000000ff00723e */ /* 0x000fe200000000ff */
[----:B------:R-:W-:Y:S06]  /*2550*/  BRA `(.L_x_2615) ;  /* 0x0000000000247947 */ /* 0x000fec0003800000 */
.L_x_2639:
[----:B------:R-:W2:Y:S02]  /*2560*/  LDG.E.64 R2, desc[UR36][R2.64] ;  /* 0x0000002402027981 */ /* 0x000ea4000c1e1b00 */
[----:B--2---:R0:W1:Y:S02]  /*2570*/  I2F.U64 R0, R2 ;  /* 0x0000000200007312 */ /* 0x0040640000301000 */
[----:B0-----:R-:W-:Y:S02]  /*2580*/  PRMT R3, R3, 0x5410, RZ ;  /* 0x0000541003037816 */ /* 0x001fe400000000ff */
[----:B-1----:R-:W-:Y:S01]  /*2590*/  F2FP.F16.F32.PACK_AB R0, RZ, R0 ;  /* 0x00000000ff00723e */ /* 0x002fe200000000ff */
[----:B------:R-:W-:Y:S06]  /*25a0*/  BRA `(.L_x_2615) ;  /* 0x0000000000107947 */ /* 0x000fec0003800000 */
.L_x_2638:
[----:B------:R0:W2:Y:S02]  /*25b0*/  LDG.E R2, desc[UR36][R2.64] ;  /* 0x0000002402027981 */ /* 0x0000a4000c1e1900 */
[----:B0-----:R-:W-:Y:S02]  /*25c0*/  PRMT R3, R3, 0x5410, RZ ;  /* 0x0000541003037816 */ /* 0x001fe400000000ff */
[----:B--2---:R-:W-:-:S04]  /*25d0*/  I2FP.F32.U32 R0, R2 ;  /* 0x0000000200007245 */ /* 0x004fc80000201000 */
[----:B------:R-:W-:-:S07]  /*25e0*/  F2FP.F16.F32.PACK_AB R0, RZ, R0 ;  /* 0x00000000ff00723e */ /* 0x000fce00000000ff */
.L_x_2615:
[----:B------:R-:W-:Y:S01]  /*25f0*/  HADD2.F32 R9, -RZ, R0.H0_H0 ;  /* 0x20000000ff097230 */ /* 0x000fe20000004100 */
[----:B------:R-:W-:Y:S01]  /*2600*/  BSSY.RECONVERGENT B2, `(.L_x_2644) ;  /* 0x0000285000027945 */ /* 0x000fe20003800200 */
[----:B------:R-:W-:-:S03]  /*2610*/  HADD2.F32 R10, -RZ, R3.H1_H1 ;  /* 0x30000003ff0a7230 */ /* 0x000fc60000004100 */
[C---:B------:R-:W-:Y:S01]  /*2620*/  FSETP.NAN.FTZ.AND P0, PT, |R9|.reuse, |R9|, PT ;  /* 0x400000090900720b */ /* 0x040fe20003f18200 */
[----:B------:R-:W-:Y:S01]  /*2630*/  FADD.FTZ R11, |R9|, -RZ ;  /* 0x800000ff090b7221 */ /* 0x000fe20000010200 */
[C---:B------:R-:W-:Y:S01]  /*2640*/  FSETP.NAN.FTZ.AND P1, PT, |R10|.reuse, |R10|, PT ;  /* 0x4000000a0a00720b */ /* 0x040fe20003f38200 */
[----:B------:R-:W-:-:S12]  /*2650*/  FADD.FTZ R2, |R10|, -RZ ;  /* 0x800000ff0a027221 */ /* 0x000fd80000010200 */
[----:B------:R-:W-:Y:S05]  /*2660*/  @!P0 BRA !P1, `(.L_x_2645) ;  /* 0x00000000003c8947 */ /* 0x000fea0004800000 */
[----:B------:R-:W-:-:S13]  /*2670*/  FSETP.NEU.FTZ.AND P0, PT, |R10|, +INF , PT ;  /* 0x7f8000000a00780b */ /* 0x000fda0003f1d200 */
[----:B------:R-:W-:Y:S01]  /*2680*/  @!P0 FADD.FTZ R9, R9, R9 ;  /* 0x0000000909098221 */ /* 0x000fe20000010000 */
[----:B------:R-:W-:Y:S06]  /*2690*/  @!P0 BRA `(.L_x_2646) ;  /* 0x0000002400ec8947 */ /* 0x000fec0003800000 */
[----:B------:R-:W-:-:S13]  /*26a0*/  FSETP.NEU.FTZ.AND P0, PT, R11, +INF , PT ;  /* 0x7f8000000b00780b */ /* 0x000fda0003f1d000 */
[----:B------:R-:W-:Y:S01]  /*26b0*/  @!P0 FADD.FTZ R0, R10, R10 ;  /* 0x0000000a0a008221 */ /* 0x000fe20000010000 */
[----:B------:R-:W-:-:S03]  /*26c0*/  @!P0 MOV R10, R9 ;  /* 0x00000009000a8202 */ /* 0x000fc60000000f00 */
[----:B------:R-:W-:Y:S01]  /*26d0*/  @!P0 IMAD.MOV.U32 R9, RZ, RZ, R0 ;  /* 0x000000ffff098224 */ /* 0x000fe200078e0000 */
[----:B------:R-:W-:Y:S06]  /*26e0*/  @!P0 BRA `(.L_x_2646) ;  /* 0x0000002400d88947 */ /* 0x000fec0003800000 */
[----:B------:R-:W-:-:S13]  /*26f0*/  FSETP.NEU.FTZ.AND P0, PT, R9, RZ, PT ;  /* 0x000000ff0900720b */ /* 0x000fda0003f1d000 */
[----:B------:R-:W-:Y:S01]  /*2700*/  @!P0 FADD.FTZ R10, R10, R10 ;  /* 0x0000000a0a0a8221 */ /* 0x000fe20000010000 */
[----:B------:R-:W-:-:S03]  /*2710*/  @P0 FADD.FTZ R3, RZ, R9 ;  /* 0x00000009ff030221 */ /* 0x000fc60000010000 */
[----:B------:R-:W-:-:S04]  /*2720*/  @P0 FADD.FTZ R0, RZ, R10 ;  /* 0x0000000aff000221 */ /* 0x000fc80000010000 */
[----:B------:R-:W-:-:S05]  /*2730*/  @P0 FADD.FTZ R10, R0, R3 ;  /* 0x00000003000a0221 */ /* 0x000fca0000010000 */
[----:B------:R-:W-:Y:S01]  /*2740*/  @P0 MOV R9, R10 ;  /* 0x0000000a00090202 */ /* 0x000fe20000000f00 */
[----:B------:R-:W-:Y:S06]  /*2750*/  BRA `(.L_x_2646) ;  /* 0x0000002400bc7947 */ /* 0x000fec0003800000 */
.L_x_2645:
[----:B------:R-:W-:-:S04]  /*2760*/  FMNMX.FTZ R0, |R10|, R11, !PT ;  /* 0x0000000b0a007209 */ /* 0x000fc80007810200 */
[----:B------:R-:W-:-:S13]  /*2770*/  FSETP.GT.FTZ.AND P0, PT, R0, 8388608, PT ;  /* 0x4b0000000000780b */ /* 0x000fda0003f14000 */
[----:B------:R-:W-:Y:S05]  /*2780*/  @!P0 BRA `(.L_x_2647) ;  /* 0x0000001400148947 */ /* 0x000fea0003800000 */
[----:B------:R-:W-:Y:S01]  /*2790*/  ISETP.GE.AND P0, PT, R10, RZ, PT ;  /* 0x000000ff0a00720c */ /* 0x000fe20003f06270 */
[----:B------:R-:W-:-:S12]  /*27a0*/  BSSY.RECONVERGENT B3, `(.L_x_2648) ;  /* 0x000013f000037945 */ /* 0x000fd80003800200 */
[----:B------:R-:W-:Y:S05]  /*27b0*/  @!P0 BRA `(.L_x_2649) ;  /* 0x0000000800748947 */ /* 0x000fea0003800000 */
[----:B------:R-:W-:-:S04]  /*27c0*/  FSETP.GEU.FTZ.AND P2, PT, |R10|, R11, PT ;  /* 0x0000000b0a00720b */ /* 0x000fc80003f5e200 */
[----:B------:R-:W-:Y:S02]  /*27d0*/  FSEL R13, R11, R2, !P2 ;  /* 0x000000020b0d7208 */ /* 0x000fe40005000000 */
[----:B------:R-:W-:Y:S02]  /*27e0*/  FSEL R0, R2, R11, !P2 ;  /* 0x0000000b02007208 */ /* 0x000fe40005000000 */
[----:B------:R-:W-:-:S13]  /*27f0*/  FSETP.GT.FTZ.AND P0, PT, R13, 1.70141173319264429906e+38, PT ;  /* 0x7effffff0d00780b */ /* 0x000fda0003f14000 */
[----:B------:R-:W-:Y:S05]  /*2800*/  @!P0 BRA `(.L_x_2650) ;  /* 0x0000000000e48947 */ /* 0x000fea0003800000 */
[----:B------:R-:W-:Y:S01]  /*2810*/  FMUL.FTZ R2, R10, 0.36787945032119750977 ;  /* 0x3ebc5ab20a027820 */ /* 0x000fe20000410000 */
[----:B------:R-:W-:Y:S01]  /*2820*/  FMUL.FTZ R3, R9, 0.36787945032119750977 ;  /* 0x3ebc5ab209037820 */ /* 0x000fe20000410000 */
[----:B------:R-:W0:Y:S01]  /*2830*/  MUFU.RCP R8, R13 ;  /* 0x0000000d00087308 */ /* 0x000e220000001000 */
[----:B------:R-:W-:Y:S02]  /*2840*/  HFMA2 R7, -RZ, RZ, 1.875, 0 ;  /* 0x3f800000ff077431 */ /* 0x000fe400000001ff */
[----:B------:R-:W-:Y:S01]  /*2850*/  FADD.FTZ R2, |R2|, -RZ ;  /* 0x800000ff02027221 */ /* 0x000fe20000010200 */
[----:B------:R-:W-:Y:S01]  /*2860*/  FADD.FTZ R3, |R3|, -RZ ;  /* 0x800000ff03037221 */ /* 0x000fe20000010200 */
[----:B------:R-:W-:Y:S04]  /*2870*/  BSSY.RECONVERGENT B4, `(.L_x_2651) ;  /* 0x000001c000047945 */ /* 0x000fe80003800200 */
[----:B------:R-:W-:-:S02]  /*2880*/  VIMNMX R4, PT, PT, R2, R3, !PT ;  /* 0x0000000302047248 */ /* 0x000fc40007fe0100 */
[----:B------:R-:W-:Y:S02]  /*2890*/  VIMNMX R2, PT, PT, R2, R3, PT ;  /* 0x0000000302027248 */ /* 0x000fe40003fe0100 */
[----:B------:R-:W-:Y:S02]  /*28a0*/  LOP3.LUT R5, R4, 0xfe000000, RZ, 0xc0, !PT ;  /* 0xfe00000004057812 */ /* 0x000fe400078ec0ff */
[----:B------:R-:W-:Y:S02]  /*28b0*/  FSETP.NEU.FTZ.AND P0, PT, R2, RZ, PT ;  /* 0x000000ff0200720b */ /* 0x000fe40003f1d000 */
[C---:B------:R-:W-:Y:S02]  /*28c0*/  LOP3.LUT R3, R5.reuse, 0x7e800000, RZ, 0x3c, !PT ;  /* 0x7e80000005037812 */ /* 0x040fe400078e3cff */
[----:B------:R-:W-:-:S03]  /*28d0*/  LOP3.LUT R5, R5, 0x800000, RZ, 0xfc, !PT ;  /* 0x0080000005057812 */ /* 0x000fc600078efcff */
[-C--:B------:R-:W-:Y:S01]  /*28e0*/  FMUL.FTZ R6, R2, R3.reuse ;  /* 0x0000000302067220 */ /* 0x080fe20000410000 */
[----:B------:R-:W-:-:S03]  /*28f0*/  FMUL.FTZ R3, R4, R3 ;  /* 0x0000000304037220 */ /* 0x000fc60000410000 */
[----:B------:R-:W-:-:S04]  /*2900*/  FMUL.FTZ R6, R6, R6 ;  /* 0x0000000606067220 */ /* 0x000fc80000410000 */
[----:B------:R-:W-:Y:S01]  /*2910*/  FFMA.FTZ R6, R3, R3, R6 ;  /* 0x0000000303067223 */ /* 0x000fe20000010006 */
[----:B0-----:R-:W-:-:S04]  /*2920*/  FFMA R3, -R13, R8, 1 ;  /* 0x3f8000000d037423 */ /* 0x001fc80000000108 */
[----:B------:R-:W-:Y:S01]  /*2930*/  FFMA R3, R8, R3, R8 ;  /* 0x0000000308037223 */ /* 0x000fe20000000008 */
[----:B------:R-:W0:Y:S02]  /*2940*/  MUFU.SQRT R6, R6 ;  /* 0x0000000600067308 */ /* 0x000e240000002000 */
[----:B0-----:R-:W-:Y:S01]  /*2950*/  @P0 FMUL.FTZ R4, R6, R5 ;  /* 0x0000000506040220 */ /* 0x001fe20000410000 */
[----:B------:R-:W-:Y:S01]  /*2960*/  FSETP.NEU.FTZ.AND P0, PT, R2, +INF , PT ;  /* 0x7f8000000200780b */ /* 0x000fe20003f1d000 */
[----:B------:R-:W-:-:S03]  /*2970*/  FFMA R2, R0, R3, RZ ;  /* 0x0000000300027223 */ /* 0x000fc600000000ff */
[----:B------:R-:W-:Y:S01]  /*2980*/  FSEL R4, R4, +INF , P0 ;  /* 0x7f80000004047808 */ /* 0x000fe20000000000 */
[----:B------:R-:W-:-:S04]  /*2990*/  FFMA R5, -R13, R2, R0 ;  /* 0x000000020d057223 */ /* 0x000fc80000000100 */
[----:B------:R-:W-:Y:S01]  /*29a0*/  FFMA R2, R3, R5, R2 ;  /* 0x0000000503027223 */ /* 0x000fe20000000002 */
[----:B------:R-:W0:Y:S08]  /*29b0*/  MUFU.LG2 R4, R4 ;  /* 0x0000000400047308 */ /* 0x000e300000000c00 */
[----:B------:R-:W1:Y:S01]  /*29c0*/  FCHK P0, R0, R13 ;  /* 0x0000000d00007302 */ /* 0x000e620000000000 */
[----:B0-----:R-:W-:Y:S01]  /*29d0*/  FFMA.FTZ R12, R4, 0.69314718246459960938, R7 ;  /* 0x3f317218040c7823 */ /* 0x001fe20000010007 */
[----:B-1----:R-:W-:Y:S06]  /*29e0*/  @!P0 BRA `(.L_x_2652) ;  /* 0x0000000000108947 */ /* 0x002fec0003800000 */
[----:B------:R-:W-:Y:S01]  /*29f0*/  IMAD.MOV.U32 R19, RZ, RZ, R13 ;  /* 0x000000ffff137224 */ /* 0x000fe200078e000d */
[----:B------:R-:W-:-:S07]  /*2a00*/  MOV R2, 0x2a20 ;  /* 0x00002a2000027802 */ /* 0x000fce0000000f00 */
[----:B------:R-:W-:Y:S05]  /*2a10*/  CALL.REL.NOINC `($__internal_0_$__cuda_sm3x_div_rn_ftz_f32_slowpath) ;  /* 0x0000014c00307944 */ /* 0x000fea0003c00000 */
[----:B------:R-:W-:-:S07]  /*2a20*/  MOV R2, R7 ;  /* 0x0000000700027202 */ /* 0x000fce0000000f00 */
.L_x_2652:
[----:B------:R-:W-:Y:S05]  /*2a30*/  BSYNC.RECONVERGENT B4 ;  /* 0x0000000000047941 */ /* 0x000fea0003800200 */
.L_x_2651:
[----:B------:R-:W-:Y:S02]  /*2a40*/  HFMA2 R3, -RZ, RZ, 0.89990234375, 10328 ;  /* 0x3b33710bff037431 */ /* 0x000fe400000001ff */
[----:B------:R-:W-:Y:S01]  /*2a50*/  FMUL.FTZ R0, R2, R2 ;  /* 0x0000000202007220 */ /* 0x000fe20000410000 */
[----:B------:R-:W-:Y:S01]  /*2a60*/  IMAD.MOV.U32 R5, RZ, RZ, 0x3fd774eb ;  /* 0x3fd774ebff057424 */ /* 0x000fe200078e00ff */
[C---:B------:R-:W-:Y:S01]  /*2a70*/  FSETP.NEU.FTZ.AND P1, PT, |R10|.reuse, R11, PT ;  /* 0x0000000b0a00720b */ /* 0x040fe20003f3d200 */
[----:B------:R-:W-:Y:S01]  /*2a80*/  FADD.FTZ R11, |R10|, R11 ;  /* 0x0000000b0a0b7221 */ /* 0x000fe20000010200 */
[----:B------:R-:W-:Y:S01]  /*2a90*/  FFMA.FTZ R3, R0, R3, -0.015681877732276916504 ;  /* 0xbc80774800037423 */ /* 0x000fe20000010003 */
[----:B------:R-:W-:-:S03]  /*2aa0*/  FSETP.NEU.FTZ.AND P0, PT, R13, RZ, PT ;  /* 0x000000ff0d00720b */ /* 0x000fc60003f1d000 */
[----:B------:R-:W-:-:S04]  /*2ab0*/  FFMA.FTZ R3, R0, R3, 0.042200751602649688721 ;  /* 0x3d2cdab200037423 */ /* 0x000fc80000010003 */
[----:B------:R-:W-:-:S04]  /*2ac0*/  FFMA.FTZ R3, R0, R3, -0.074792981147766113281 ;  /* 0xbd992d1000037423 */ /* 0x000fc80000010003 */
[----:B------:R-:W-:-:S04]  /*2ad0*/  FFMA.FTZ R3, R0, R3, 0.10640415549278259277 ;  /* 0x3dd9ea6c00037423 */ /* 0x000fc80000010003 */
[----:B------:R-:W-:-:S04]  /*2ae0*/  FFMA.FTZ R3, R0, R3, -0.14207722246646881104 ;  /* 0xbe117cb100037423 */ /* 0x000fc80000010003 */
[----:B------:R-:W-:-:S04]  /*2af0*/  FFMA.FTZ R3, R0, R3, 0.19993925094604492188 ;  /* 0x3e4cbce000037423 */ /* 0x000fc80000010003 */
[----:B------:R-:W-:-:S04]  /*2b00*/  FFMA.FTZ R3, R0, R3, -0.33333197236061096191 ;  /* 0xbeaaaa7d00037423 */ /* 0x000fc80000010003 */
[----:B------:R-:W-:-:S04]  /*2b10*/  FMUL.FTZ R3, R0, R3 ;  /* 0x0000000300037220 */ /* 0x000fc80000410000 */
[----:B------:R-:W-:-:S04]  /*2b20*/  FFMA.FTZ R2, R3, R2, R2 ;  /* 0x0000000203027223 */ /* 0x000fc80000010002 */
[----:B------:R-:W-:-:S05]  /*2b30*/  @!P2 FFMA.FTZ R2, R5, 0.93318945169448852539, -R2 ;  /* 0x3f6ee5810502a823 */ /* 0x000fca0000010802 */
[----:B------:R-:W-:-:S04]  /*2b40*/  FSEL R2, R2, 0.78539818525314331055, P1 ;  /* 0x3f490fdb02027808 */ /* 0x000fc80000800000 */
[----:B------:R-:W-:Y:S02]  /*2b50*/  FSEL R2, R2, RZ, P0 ;  /* 0x000000ff02027208 */ /* 0x000fe40000000000 */
[----:B------:R-:W-:Y:S02]  /*2b60*/  FSETP.NAN.FTZ.AND P0, PT, |R11|, |R11|, PT ;  /* 0x4000000b0b00720b */ /* 0x000fe40003f18200 */
[----:B------:R-:W-:-:S04]  /*2b70*/  LOP3.LUT R2, R2, 0x80000000, R9, 0xb8, !PT ;  /* 0x8000000002027812 */ /* 0x000fc800078eb809 */
[----:B------:R-:W-:Y:S01]  /*2b80*/  FSEL R2, R11, R2, P0 ;  /* 0x000000020b027208 */ /* 0x000fe20000000000 */
[----:B------:R-:W-:Y:S06]  /*2b90*/  BRA `(.L_x_2653) ;  /* 0x0000000c00fc7947 */ /* 0x000fec0003800000 */
.L_x_2650:
[----:B------:R-:W-:Y:S02]  /*2ba0*/  FSETP.GT.FTZ.AND P1, PT, R13, 2.30584300921369395200e+18, PT ;  /* 0x5e0000000d00780b */ /* 0x000fe40003f34000 */
[----:B------:R-:W-:-:S13]  /*2bb0*/  FSETP.GEU.FTZ.AND P0, PT, R0, 1.084202172485504434e-19, PT ;  /* 0x200000000000780b */ /* 0x000fda0003f1e000 */
[----:B------:R-:W-:Y:S05]  /*2bc0*/  @P0 BRA !P1, `(.L_x_2654) ;  /* 0x0000000000d00947 */ /* 0x000fea0004800000 */
[CC--:B------:R-:W-:Y:S01]  /*2bd0*/  VIMNMX R3, PT, PT, R2.reuse, R11.reuse, !PT ;  /* 0x0000000b02037248 */ /* 0x0c0fe20007fe0100 */
[----:B------:R-:W-:Y:S01]  /*2be0*/  MUFU.RCP R8, R13 ;  /* 0x0000000d00087308 */ /* 0x000fe20000001000 */
[----:B------:R-:W-:Y:S01]  /*2bf0*/  VIMNMX R2, PT, PT, R2, R11, PT ;  /* 0x0000000b02027248 */ /* 0x000fe20003fe0100 */
[----:B------:R-:W-:Y:S01]  /*2c00*/  BSSY.RECONVERGENT B4, `(.L_x_2655) ;  /* 0x000001a000047945 */ /* 0x000fe20003800200 */
[----:B------:R-:W-:Y:S02]  /*2c10*/  LOP3.LUT R4, R3, 0xfe000000, RZ, 0xc0, !PT ;  /* 0xfe00000003047812 */ /* 0x000fe400078ec0ff */
[----:B------:R-:W-:Y:S02]  /*2c20*/  FSETP.NEU.FTZ.AND P0, PT, R2, RZ, PT ;  /* 0x000000ff0200720b */ /* 0x000fe40003f1d000 */
[----:B------:R-:W-:-:S05]  /*2c30*/  LOP3.LUT R5, R4, 0x7e800000, RZ, 0x3c, !PT ;  /* 0x7e80000004057812 */ /* 0x000fca00078e3cff */
[-C--:B------:R-:W-:Y:S01]  /*2c40*/  FMUL.FTZ R6, R2, R5.reuse ;  /* 0x0000000502067220 */ /* 0x080fe20000410000 */
[----:B------:R-:W-:-:S03]  /*2c50*/  FMUL.FTZ R5, R3, R5 ;  /* 0x0000000503057220 */ /* 0x000fc60000410000 */
[----:B------:R-:W-:-:S04]  /*2c60*/  FMUL.FTZ R6, R6, R6 ;  /* 0x0000000606067220 */ /* 0x000fc80000410000 */
[----:B------:R-:W-:Y:S01]  /*2c70*/  FFMA.FTZ R6, R5, R5, R6 ;  /* 0x0000000505067223 */ /* 0x000fe20000010006 */
[----:B------:R-:W-:-:S05]  /*2c80*/  LOP3.LUT R5, R4, 0x800000, RZ, 0xfc, !PT ;  /* 0x0080000004057812 */ /* 0x000fca00078efcff */
[----:B------:R-:W0:Y:S02]  /*2c90*/  MUFU.SQRT R6, R6 ;  /* 0x0000000600067308 */ /* 0x000e240000002000 */
[----:B0-----:R-:W-:Y:S01]  /*2ca0*/  @P0 FMUL.FTZ R3, R6, R5 ;  /* 0x0000000506030220 */ /* 0x001fe20000410000 */
[----:B------:R-:W-:Y:S01]  /*2cb0*/  FSETP.NEU.FTZ.AND P0, PT, R2, +INF , PT ;  /* 0x7f8000000200780b */ /* 0x000fe20003f1d000 */
[----:B------:R-:W-:-:S03]  /*2cc0*/  FFMA R5, -R13, R8, 1 ;  /* 0x3f8000000d057423 */ /* 0x000fc60000000108 */
[----:B------:R-:W-:Y:S01]  /*2cd0*/  FSEL R3, R3, +INF , P0 ;  /* 0x7f80000003037808 */ /* 0x000fe20000000000 */
[----:B------:R-:W-:-:S04]  /*2ce0*/  FFMA R5, R8, R5, R8 ;  /* 0x0000000508057223 */ /* 0x000fc80000000008 */
[----:B------:R-:W-:Y:S01]  /*2cf0*/  FFMA R2, R0, R5, RZ ;  /* 0x0000000500027223 */ /* 0x000fe200000000ff */
[----:B------:R-:W0:Y:S03]  /*2d00*/  MUFU.LG2 R3, R3 ;  /* 0x0000000300037308 */ /* 0x000e260000000c00 */
[----:B------:R-:W-:-:S04]  /*2d10*/  FFMA R4, -R13, R2, R0 ;  /* 0x000000020d047223 */ /* 0x000fc80000000100 */
[----:B------:R-:W-:Y:S01]  /*2d20*/  FFMA R2, R5, R4, R2 ;  /* 0x0000000405027223 */ /* 0x000fe20000000002 */
[----:B------:R-:W1:Y:S01]  /*2d30*/  FCHK P0, R0, R13 ;  /* 0x0000000d00007302 */ /* 0x000e620000000000 */
[----:B0-----:R-:W-:Y:S01]  /*2d40*/  FMUL.FTZ R12, R3, 0.69314718246459960938 ;  /* 0x3f317218030c7820 */ /* 0x001fe20000410000 */
[----:B-1----:R-:W-:Y:S06]  /*2d50*/  @!P0 BRA `(.L_x_2656) ;  /* 0x0000000000108947 */ /* 0x002fec0003800000 */
[----:B------:R-:W-:Y:S02]  /*2d60*/  MOV R19, R13 ;  /* 0x0000000d00137202 */ /* 0x000fe40000000f00 */
[----:B------:R-:W-:-:S07]  /*2d70*/  MOV R2, 0x2d90 ;  /* 0x00002d9000027802 */ /* 0x000fce0000000f00 */
[----:B------:R-:W-:Y:S05]  /*2d80*/  CALL.REL.NOINC `($__internal_0_$__cuda_sm3x_div_rn_ftz_f32_slowpath) ;  /* 0x0000014800547944 */ /* 0x000fea0003c00000 */
[----:B------:R-:W-:-:S07]  /*2d90*/  MOV R2, R7 ;  /* 0x0000000700027202 */ /* 0x000fce0000000f00 */
.L_x_2656:
[----:B------:R-:W-:Y:S05]  /*2da0*/  BSYNC.RECONVERGENT B4 ;  /* 0x0000000000047941 */ /* 0x000fea0003800200 */
.L_x_2655:
[----:B------:R-:W-:Y:S02]  /*2db0*/  IMAD.MOV.U32 R3, RZ, RZ, 0x3b33710b ;  /* 0x3b33710bff037424 */ /* 0x000fe400078e00ff */
[----:B------:R-:W-:Y:S01]  /*2dc0*/  FMUL.FTZ R0, R2, R2 ;  /* 0x0000000202007220 */ /* 0x000fe20000410000 */
[----:B------:R-:W-:Y:S01]  /*2dd0*/  HFMA2 R5, -RZ, RZ, 1.9599609375, 20144 ;  /* 0x3fd774ebff057431 */ /* 0x000fe200000001ff */
        /* <DEDUP_REMOVED lines=19> */
.L_x_2654:
[----:B------:R-:W0:Y:S01]  /*2f10*/  MUFU.RCP R4, R13 ;  /* 0x0000000d00047308 */ /* 0x000e220000001000 */
[----:B------:R-:W-:Y:S01]  /*2f20*/  FMUL.FTZ R2, R0, R0 ;  /* 0x0000000000027220 */ /* 0x000fe20000410000 */
[----:B------:R-:W-:Y:S03]  /*2f30*/  BSSY.RECONVERGENT B4, `(.L_x_2657) ;  /* 0x000000f000047945 */ /* 0x000fe60003800200 */
[----:B------:R-:W-:-:S03]  /*2f40*/  FFMA.FTZ R2, R13, R13, R2 ;  /* 0x0000000d0d027223 */ /* 0x000fc60000010002 */
[----:B------:R-:W-:Y:S08]  /*2f50*/  FCHK P0, R0, R13 ;  /* 0x0000000d00007302 */ /* 0x000ff00000000000 */
[----:B------:R-:W1:Y:S01]  /*2f60*/  MUFU.LG2 R2, R2 ;  /* 0x0000000200027308 */ /* 0x000e620000000c00 */
[----:B0-----:R-:W-:-:S04]  /*2f70*/  FFMA R3, -R13, R4, 1 ;  /* 0x3f8000000d037423 */ /* 0x001fc80000000104 */
[----:B------:R-:W-:-:S04]  /*2f80*/  FFMA R3, R4, R3, R4 ;  /* 0x0000000304037223 */ /* 0x000fc80000000004 */
[----:B------:R-:W-:-:S04]  /*2f90*/  FFMA R4, R0, R3, RZ ;  /* 0x0000000300047223 */ /* 0x000fc800000000ff */
[----:B------:R-:W-:Y:S01]  /*2fa0*/  FFMA R5, -R13, R4, R0 ;  /* 0x000000040d057223 */ /* 0x000fe20000000100 */
[----:B-1----:R-:W-:-:S03]  /*2fb0*/  FMUL.FTZ.D2 R12, R2, 0.69314718246459960938 ;  /* 0x3f317218020c7820 */ /* 0x002fc60000310000 */
[----:B------:R-:W-:Y:S01]  /*2fc0*/  FFMA R3, R3, R5, R4 ;  /* 0x0000000503037223 */ /* 0x000fe20000000004 */
[----:B------:R-:W-:Y:S06]  /*2fd0*/  @!P0 BRA `(.L_x_2658) ;  /* 0x0000000000108947 */ /* 0x000fec0003800000 */
[----:B------:R-:W-:Y:S02]  /*2fe0*/  MOV R19, R13 ;  /* 0x0000000d00137202 */ /* 0x000fe40000000f00 */
[----:B------:R-:W-:-:S07]  /*2ff0*/  MOV R2, 0x3010 ;  /* 0x0000301000027802 */ /* 0x000fce0000000f00 */
[----:B------:R-:W-:Y:S05]  /*3000*/  CALL.REL.NOINC `($__internal_0_$__cuda_sm3x_div_rn_ftz_f32_slowpath) ;  /* 0x0000014400b47944 */ /* 0x000fea0003c00000 */
[----:B------:R-:W-:-:S07]  /*3010*/  IMAD.MOV.U32 R3, RZ, RZ, R7 ;  /* 0x000000ffff037224 */ /* 0x000fce00078e0007 */
.L_x_2658:
[----:B------:R-:W-:Y:S05]  /*3020*/  BSYNC.RECONVERGENT B4 ;  /* 0x0000000000047941 */ /* 0x000fea0003800200 */
.L_x_2657:
[----:B------:R-:W-:Y:S02]  /*3030*/  HFMA2 R5, -RZ, RZ, 0.89990234375, 10328 ;  /* 0x3b33710bff057431 */ /* 0x000fe400000001ff */
[----:B------:R-:W-:Y:S01]  /*3040*/  FMUL.FTZ R0, R3, R3 ;  /* 0x0000000303007220 */ /* 0x000fe20000410000 */
[C---:B------:R-:W-:Y:S01]  /*3050*/  FSETP.NEU.FTZ.AND P1, PT, |R10|.reuse, R11, PT ;  /* 0x0000000b0a00720b */ /* 0x040fe20003f3d200 */
[----:B------:R-:W-:Y:S01]  /*3060*/  FADD.FTZ R11, |R10|, R11 ;  /* 0x0000000b0a0b7221 */ /* 0x000fe20000010200 */
[----:B------:R-:W-:Y:S01]  /*3070*/  FSETP.NEU.FTZ.AND P0, PT, R13, RZ, PT ;  /* 0x000000ff0d00720b */ /* 0x000fe20003f1d000 */
[----:B------:R-:W-:-:S04]  /*3080*/  FFMA.FTZ R5, R0, R5, -0.015681877732276916504 ;  /* 0xbc80774800057423 */ /* 0x000fc80000010005 */
[----:B------:R-:W-:-:S04]  /*3090*/  FFMA.FTZ R5, R0, R5, 0.042200751602649688721 ;  /* 0x3d2cdab200057423 */ /* 0x000fc80000010005 */
[----:B------:R-:W-:-:S04]  /*30a0*/  FFMA.FTZ R5, R0, R5, -0.074792981147766113281 ;  /* 0xbd992d1000057423 */ /* 0x000fc80000010005 */
[----:B------:R-:W-:-:S04]  /*30b0*/  FFMA.FTZ R5, R0, R5, 0.10640415549278259277 ;  /* 0x3dd9ea6c00057423 */ /* 0x000fc80000010005 */
[----:B------:R-:W-:-:S04]  /*30c0*/  FFMA.FTZ R5, R0, R5, -0.14207722246646881104 ;  /* 0xbe117cb100057423 */ /* 0x000fc80000010005 */
[----:B------:R-:W-:-:S04]  /*30d0*/  FFMA.FTZ R5, R0, R5, 0.19993925094604492188 ;  /* 0x3e4cbce000057423 */ /* 0x000fc80000010005 */
[----:B------:R-:W-:-:S04]  /*30e0*/  FFMA.FTZ R5, R0, R5, -0.33333197236061096191 ;  /* 0xbeaaaa7d00057423 */ /* 0x000fc80000010005 */
[----:B------:R-:W-:Y:S01]  /*30f0*/  FMUL.FTZ R0, R0, R5 ;  /* 0x0000000500007220 */ /* 0x000fe20000410000 */
[----:B------:R-:W-:-:S03]  /*3100*/  MOV R5, 0x3fd774eb ;  /* 0x3fd774eb00057802 */ /* 0x000fc60000000f00 */
        /* <DEDUP_REMOVED lines=8> */
.L_x_2649:
[----:B------:R-:W-:Y:S01]  /*3190*/  FADD.FTZ R14, -R10, -RZ ;  /* 0x800000ff0a0e7221 */ /* 0x000fe20000010100 */
[----:B------:R-:W-:-:S03]  /*31a0*/  FADD.FTZ R11, -R9, -RZ ;  /* 0x800000ff090b7221 */ /* 0x000fc60000010100 */
[C---:B------:R-:W-:Y:S01]  /*31b0*/  FADD.FTZ R2, |R14|.reuse, -RZ ;  /* 0x800000ff0e027221 */ /* 0x040fe20000010200 */
[----:B------:R-:W-:Y:S01]  /*31c0*/  FADD.FTZ R5, |R11|, -RZ ;  /* 0x800000ff0b057221 */ /* 0x000fe20000010200 */
[----:B------:R-:W-:-:S04]  /*31d0*/  FSETP.GEU.FTZ.AND P2, PT, |R14|, |R11|, PT ;  /* 0x4000000b0e00720b */ /* 0x000fc80003f5e200 */
[----:B------:R-:W-:Y:S02]  /*31e0*/  FSEL R13, R5, R2, !P2 ;  /* 0x00000002050d7208 */ /* 0x000fe40005000000 */
[----:B------:R-:W-:Y:S02]  /*31f0*/  FSEL R0, R2, R5, !P2 ;  /* 0x0000000502007208 */ /* 0x000fe40005000000 */
[----:B------:R-:W-:-:S13]  /*3200*/  FSETP.GT.FTZ.AND P0, PT, R13, 1.70141173319264429906e+38, PT ;  /* 0x7effffff0d00780b */ /* 0x000fda0003f14000 */
[----:B------:R-:W-:Y:S05]  /*3210*/  @!P0 BRA `(.L_x_2659) ;  /* 0x0000000000e48947 */ /* 0x000fea0003800000 */
[----:B------:R-:W-:Y:S01]  /*3220*/  FMUL.FTZ R2, R14, 0.36787945032119750977 ;  /* 0x3ebc5ab20e027820 */ /* 0x000fe20000410000 */
[----:B------:R-:W-:Y:S01]  /*3230*/  FMUL.FTZ R3, R11, 0.36787945032119750977 ;  /* 0x3ebc5ab20b037820 */ /* 0x000fe20000410000 */
[----:B------:R-:W0:Y:S01]  /*3240*/  MUFU.RCP R8, R13 ;  /* 0x0000000d00087308 */ /* 0x000e220000001000 */
[----:B------:R-:W-:Y:S02]  /*3250*/  IMAD.MOV.U32 R7, RZ, RZ, 0x3f800000 ;  /* 0x3f800000ff077424 */ /* 0x000fe400078e00ff */
        /* <DEDUP_REMOVED lines=26> */
[----:B------:R-:W-:Y:S02]  /*3400*/  MOV R19, R13 ;  /* 0x0000000d00137202 */ /* 0x000fe40000000f00 */
[----:B------:R-:W-:-:S07]  /*3410*/  MOV R2, 0x3430 ;  /* 0x0000343000027802 */ /* 0x000fce0000000f00 */
[----:B------:R-:W-:Y:S05]  /*3420*/  CALL.REL.NOINC `($__internal_0_$__cuda_sm3x_div_rn_ftz_f32_slowpath) ;  /* 0x0000014000ac7944 */ /* 0x000fea0003c00000 */
[----:B------:R-:W-:-:S07]  /*3430*/  MOV R2, R7 ;  /* 0x0000000700027202 */ /* 0x000fce0000000f00 */
.L_x_2661:
[----:B------:R-:W-:Y:S05]  /*3440*/  BSYNC.RECONVERGENT B4 ;  /* 0x0000000000047941 */ /* 0x000fea0003800200 */
.L_x_2660:
[----:B------:R-:W-:Y:S02]  /*3450*/  IMAD.MOV.U32 R3, RZ, RZ, 0x3b33710b ;  /* 0x3b33710bff037424 */ /* 0x000fe400078e00ff */
[----:B------:R-:W-:Y:S01]  /*3460*/  FMUL.FTZ R0, R2, R2 ;  /* 0x0000000202007220 */ /* 0x000fe20000410000 */
[----:B------:R-:W-:Y:S01]  /*3470*/  HFMA2 R5, -RZ, RZ, 1.9599609375, 20144 ;  /* 0x3fd774ebff057431 */ /* 0x000fe200000001ff */
[----:B------:R-:W-:Y:S02]  /*3480*/  FSETP.NEU.FTZ.AND P1, PT, |R14|, |R11|, PT ;  /* 0x4000000b0e00720b */ /* 0x000fe40003f3d200 */
        /* <DEDUP_REMOVED lines=11> */
[----:B------:R-:W-:Y:S01]  /*3540*/  FSEL R0, R2, 0.78539818525314331055, P1 ;  /* 0x3f490fdb02007808 */ /* 0x000fe20000800000 */
[----:B------:R-:W-:-:S03]  /*3550*/  FADD.FTZ R2, |R14|, |R11| ;  /* 0x4000000b0e027221 */ /* 0x000fc60000010200 */
[----:B------:R-:W-:Y:S02]  /*3560*/  FSEL R0, R0, RZ, P0 ;  /* 0x000000ff00007208 */ /* 0x000fe40000000000 */
[----:B------:R-:W-:Y:S02]  /*3570*/  FSETP.NAN.FTZ.AND P0, PT, |R2|, |R2|, PT ;  /* 0x400000020200720b */ /* 0x000fe40003f18200 */
[----:B------:R-:W-:-:S04]  /*3580*/  LOP3.LUT R11, R0, 0x80000000, R11, 0xb8, !PT ;  /* 0x80000000000b7812 */ /* 0x000fc800078eb80b */
[----:B------:R-:W-:Y:S01]  /*3590*/  FSEL R2, R2, R11, P0 ;  /* 0x0000000b02027208 */ /* 0x000fe20000000000 */
[----:B------:R-:W-:Y:S06]  /*35a0*/  BRA `(.L_x_2653) ;  /* 0x0000000400787947 */ /* 0x000fec0003800000 */
.L_x_2659:
        /* <DEDUP_REMOVED lines=31> */
[----:B------:R-:W-:-:S07]  /*37a0*/  IMAD.MOV.U32 R2, RZ, RZ, R7 ;  /* 0x000000ffff027224 */ /* 0x000fce00078e0007 */
.L_x_2664:
[----:B------:R-:W-:Y:S05]  /*37b0*/  BSYNC.RECONVERGENT B4 ;  /* 0x0000000000047941 */ /* 0x000fea0003800200 */
.L_x_2663:
[----:B------:R-:W-:Y:S02]  /*37c0*/  HFMA2 R3, -RZ, RZ, 0.89990234375, 10328 ;  /* 0x3b33710bff037431 */ /* 0x000fe400000001ff */
[----:B------:R-:W-:Y:S01]  /*37d0*/  FMUL.FTZ R0, R2, R2 ;  /* 0x0000000202007220 */ /* 0x000fe20000410000 */
[----:B------:R-:W-:Y:S02]  /*37e0*/  MOV R5, 0x3fd774eb ;  /* 0x3fd774eb00057802 */ /* 0x000fe40000000f00 */
[----:B------:R-:W-:Y:S01]  /*37f0*/  FSETP.NEU.FTZ.AND P1, PT, |R14|, |R11|, PT ;  /* 0x4000000b0e00720b */ /* 0x000fe20003f3d200 */
        /* <DEDUP_REMOVED lines=9> */
[----:B------:R-:W-:Y:S01]  /*3890*/  FFMA.FTZ R2, R3, R2, R2 ;  /* 0x0000000203027223 */ /* 0x000fe20000010002 */
[----:B------:R-:W-:-:S03]  /*38a0*/  FADD.FTZ R3, |R14|, |R11| ;  /* 0x4000000b0e037221 */ /* 0x000fc60000010200 */
[----:B------:R-:W-:-:S05]  /*38b0*/  @!P2 FFMA.FTZ R2, R5, 0.93318945169448852539, -R2 ;  /* 0x3f6ee5810502a823 */ /* 0x000fca0000010802 */
[----:B------:R-:W-:-:S04]  /*38c0*/  FSEL R2, R2, 0.78539818525314331055, P1 ;  /* 0x3f490fdb02027808 */ /* 0x000fc80000800000 */
[----:B------:R-:W-:Y:S02]  /*38d0*/  FSEL R2, R2, RZ, P0 ;  /* 0x000000ff02027208 */ /* 0x000fe40000000000 */
[----:B------:R-:W-:Y:S02]  /*38e0*/  FSETP.NAN.FTZ.AND P0, PT, |R3|, |R3|, PT ;  /* 0x400000030300720b */ /* 0x000fe40003f18200 */
[----:B------:R-:W-:-:S04]  /*38f0*/  LOP3.LUT R2, R2, 0x80000000, R11, 0xb8, !PT ;  /* 0x8000000002027812 */ /* 0x000fc800078eb80b */
[----:B------:R-:W-:Y:S01]  /*3900*/  FSEL R2, R3, R2, P0 ;  /* 0x0000000203027208 */ /* 0x000fe20000000000 */
[----:B------:R-:W-:Y:S06]  /*3910*/  BRA `(.L_x_2653) ;  /* 0x00000000009c7947 */ /* 0x000fec0003800000 */
.L_x_2662:
        /* <DEDUP_REMOVED lines=13> */
[----:B------:R-:W-:Y:S01]  /*39f0*/  IMAD.MOV.U32 R19, RZ, RZ, R13 ;  /* 0x000000ffff137224 */ /* 0x000fe200078e000d */
[----:B------:R-:W-:-:S07]  /*3a00*/  MOV R2, 0x3a20 ;  /* 0x00003a2000027802 */ /* 0x000fce0000000f00 */
[----:B------:R-:W-:Y:S05]  /*3a10*/  CALL.REL.NOINC `($__internal_0_$__cuda_sm3x_div_rn_ftz_f32_slowpath) ;  /* 0x0000013c00307944 */ /* 0x000fea0003c00000 */
[----:B------:R-:W-:-:S07]  /*3a20*/  MOV R3, R7 ;  /* 0x0000000700037202 */ /* 0x000fce0000000f00 */
.L_x_2666:
[----:B------:R-:W-:Y:S05]  /*3a30*/  BSYNC.RECONVERGENT B4 ;  /* 0x0000000000047941 */ /* 0x000fea0003800200 */
.L_x_2665:
[----:B------:R-:W-:Y:S02]  /*3a40*/  HFMA2 R5, -RZ, RZ, 0.89990234375, 10328 ;  /* 0x3b33710bff057431 */ /* 0x000fe400000001ff */
[----:B------:R-:W-:Y:S01]  /*3a50*/  FMUL.FTZ R0, R3, R3 ;  /* 0x0000000303007220 */ /* 0x000fe20000410000 */
[----:B------:R-:W-:Y:S02]  /*3a60*/  FSETP.NEU.FTZ.AND P1, PT, |R14|, |R11|, PT ;  /* 0x4000000b0e00720b */ /* 0x000fe40003f3d200 */
        /* <DEDUP_REMOVED lines=9> */
[----:B------:R-:W-:-:S03]  /*3b00*/  IMAD.MOV.U32 R5, RZ, RZ, 0x3fd774eb ;  /* 0x3fd774ebff057424 */ /* 0x000fc600078e00ff */
[----:B------:R-:W-:Y:S01]  /*3b10*/  FFMA.FTZ R0, R0, R3, R3 ;  /* 0x0000000300007223 */ /* 0x000fe20000010003 */
[----:B------:R-:W-:-:S03]  /*3b20*/  FADD.FTZ R3, |R14|, |R11| ;  /* 0x4000000b0e037221 */ /* 0x000fc60000010200 */
[----:B------:R-:W-:-:S05]  /*3b30*/  @!P2 FFMA.FTZ R0, R5, 0.93318945169448852539, -R0 ;  /* 0x3f6ee5810500a823 */ /* 0x000fca0000010800 */
[----:B------:R-:W-:-:S04]  /*3b40*/  FSEL R0, R0, 0.78539818525314331055, P1 ;  /* 0x3f490fdb00007808 */ /* 0x000fc80000800000 */
[----:B------:R-:W-:Y:S02]  /*3b50*/  FSEL R0, R0, RZ, P0 ;  /* 0x000000ff00007208 */ /* 0x000fe40000000000 */
[----:B------:R-:W-:Y:S02]  /*3b60*/  FSETP.NAN.FTZ.AND P0, PT, |R3|, |R3|, PT ;  /* 0x400000030300720b */ /* 0x000fe40003f18200 */
[----:B------:R-:W-:-:S04]  /*3b70*/  LOP3.LUT R0, R0, 0x80000000, R11, 0xb8, !PT ;  /* 0x8000000000007812 */ /* 0x000fc800078eb80b */
[----:B------:R-:W-:-:S07]  /*3b80*/  FSEL R2, R3, R0, P0 ;  /* 0x0000000003027208 */ /* 0x000fce0000000000 */
.L_x_2653:
[----:B------:R-:W-:Y:S05]  /*3b90*/  BSYNC.RECONVERGENT B3 ;  /* 0x0000000000037941 */ /* 0x000fea0003800200 */
.L_x_2648:
[----:B------:R-:W-:Y:S01]  /*3ba0*/  FADD.FTZ R3, R12, 0.69314718246459960938 ;  /* 0x3f3172180c037421 */ /* 0x000fe20000010000 */
[----:B------:R-:W-:-:S04]  /*3bb0*/  LOP3.LUT R9, R2, 0x80000000, R9, 0xb8, !PT ;  /* 0x8000000002097812 */ /* 0x000fc800078eb809 */
[----:B------:R-:W-:Y:S01]  /*3bc0*/  LOP3.LUT R10, R3, 0x80000000, R10, 0xb8, !PT ;  /* 0x80000000030a7812 */ /* 0x000fe200078eb80a */
[----:B------:R-:W-:Y:S06]  /*3bd0*/  BRA `(.L_x_2646) ;  /* 0x00000010009c7947 */ /* 0x000fec0003800000 */
.L_x_2647:
[C---:B------:R-:W-:Y:S02]  /*3be0*/  FSETP.NEU.FTZ.AND P0, PT, R10.reuse, RZ, PT ;  /* 0x000000ff0a00720b */ /* 0x040fe40003f1d000 */
[----:B------:R-:W-:Y:S02]  /*3bf0*/  FSETP.NEU.FTZ.AND P3, PT, R9, RZ, PT ;  /* 0x000000ff0900720b */ /* 0x000fe40003f7d000 */
[----:B------:R-:W-:Y:S02]  /*3c00*/  FSETP.GEU.FTZ.AND P1, PT, |R10|, 0.00021143197955098003149, PT ;  /* 0x395db3d70a00780b */ /* 0x000fe40003f3e200 */
[----:B------:R-:W-:Y:S02]  /*3c10*/  FSETP.GEU.FTZ.AND P2, PT, R11, 0.00021143197955098003149, PT ;  /* 0x395db3d70b00780b */ /* 0x000fe40003f5e000 */
[----:B------:R-:W-:-:S04]  /*3c20*/  PLOP3.LUT P0, PT, P0, P3, PT, 0x2, 0x20 ;  /* 0x000000000020781c */ /* 0x000fc80000706072 */
[----:B------:R-:W-:-:S13]  /*3c30*/  PLOP3.LUT P0, PT, P0, P1, P2, 0xf1, 0x0 ;  /* 0x000000000000781c */ /* 0x000fda0000703e21 */
[----:B------:R-:W-:Y:S05]  /*3c40*/  @P0 BRA `(.L_x_2646) ;  /* 0x0000001000800947 */ /* 0x000fea0003800000 */
[C---:B------:R-:W-:Y:S01]  /*3c50*/  FADD.FTZ R0, R11.reuse, 1 ;  /* 0x3f8000000b007421 */ /* 0x040fe20000010000 */
[----:B------:R-:W-:Y:S01]  /*3c60*/  FADD.FTZ R4, |R2|, -RZ ;  /* 0x800000ff02047221 */ /* 0x000fe20000010200 */
[----:B------:R-:W-:Y:S01]  /*3c70*/  FADD.FTZ R3, R11, -1 ;  /* 0xbf8000000b037421 */ /* 0x000fe20000010000 */
[----:B------:R-:W-:Y:S01]  /*3c80*/  BSSY.RECONVERGENT B0, `(.L_x_2667) ;  /* 0x0000095000007945 */ /* 0x000fe20003800200 */
[----:B------:R-:W-:Y:S02]  /*3c90*/  FADD.FTZ R5, |R0|, -RZ ;  /* 0x800000ff00057221 */ /* 0x000fe40000010200 */
[----:B------:R-:W-:-:S03]  /*3ca0*/  FADD.FTZ R13, |R3|, -RZ ;  /* 0x800000ff030d7221 */ /* 0x000fc60000010200 */
[C---:B------:R-:W-:Y:S02]  /*3cb0*/  VIMNMX R6, PT, PT, R4.reuse, R5, !PT ;  /* 0x0000000504067248 */ /* 0x040fe40007fe0100 */
[----:B------:R-:W-:Y:S02]  /*3cc0*/  VIMNMX R14, PT, PT, R4, R13, !PT ;  /* 0x0000000d040e7248 */ /* 0x000fe40007fe0100 */
[----:B------:R-:W-:Y:S02]  /*3cd0*/  LOP3.LUT R7, R6, 0xfe000000, RZ, 0xc0, !PT ;  /* 0xfe00000006077812 */ /* 0x000fe400078ec0ff */
[----:B------:R-:W-:Y:S02]  /*3ce0*/  VIMNMX R5, PT, PT, R4, R5, PT ;  /* 0x0000000504057248 */ /* 0x000fe40003fe0100 */
[----:B------:R-:W-:Y:S02]  /*3cf0*/  LOP3.LUT R8, R7, 0x7e800000, RZ, 0x3c, !PT ;  /* 0x7e80000007087812 */ /* 0x000fe400078e3cff */
[----:B------:R-:W-:-:S02]  /*3d00*/  LOP3.LUT R15, R14, 0xfe000000, RZ, 0xc0, !PT ;  /* 0xfe0000000e0f7812 */ /* 0x000fc400078ec0ff */
[----:B------:R-:W-:Y:S01]  /*3d10*/  VIMNMX R12, PT, PT, R4, R13, PT ;  /* 0x0000000d040c7248 */ /* 0x000fe20003fe0100 */
[-C--:B------:R-:W-:Y:S01]  /*3d20*/  FMUL.FTZ R4, R5, R8.reuse ;  /* 0x0000000805047220 */ /* 0x080fe20000410000 */
[----:B------:R-:W-:Y:S01]  /*3d30*/  LOP3.LUT R19, R15, 0x7e800000, RZ, 0x3c, !PT ;  /* 0x7e8000000f137812 */ /* 0x000fe200078e3cff */
[----:B------:R-:W-:Y:S01]  /*3d40*/  FMUL.FTZ R8, R6, R8 ;  /* 0x0000000806087220 */ /* 0x000fe20000410000 */
[----:B------:R-:W-:Y:S01]  /*3d50*/  FSETP.NEU.FTZ.AND P0, PT, R5, RZ, PT ;  /* 0x000000ff0500720b */ /* 0x000fe20003f1d000 */
[----:B------:R-:W-:Y:S01]  /*3d60*/  FMUL.FTZ R13, R4, R4 ;  /* 0x00000004040d7220 */ /* 0x000fe20000410000 */
[C---:B------:R-:W-:Y:S01]  /*3d70*/  FSETP.NEU.FTZ.AND P2, PT, R12.reuse, RZ, PT ;  /* 0x000000ff0c00720b */ /* 0x040fe20003f5d000 */
[-C--:B------:R-:W-:Y:S01]  /*3d80*/  FMUL.FTZ R4, R12, R19.reuse ;  /* 0x000000130c047220 */ /* 0x080fe20000410000 */
[----:B------:R-:W-:Y:S01]  /*3d90*/  FMUL.FTZ R19, R14, R19 ;  /* 0x000000130e137220 */ /* 0x000fe20000410000 */
[----:B------:R-:W-:Y:S01]  /*3da0*/  FFMA.FTZ R13, R8, R8, R13 ;  /* 0x00000008080d7223 */ /* 0x000fe2000001000d */
[----:B------:R-:W-:Y:S01]  /*3db0*/  LOP3.LUT R8, R15, 0x800000, RZ, 0xfc, !PT ;  /* 0x008000000f087812 */ /* 0x000fe200078efcff */
[----:B------:R-:W-:Y:S01]  /*3dc0*/  FMUL.FTZ R4, R4, R4 ;  /* 0x0000000404047220 */ /* 0x000fe20000410000 */
[----:B------:R-:W-:-:S03]  /*3dd0*/  FSETP.NEU.FTZ.AND P1, PT, R5, +INF , PT ;  /* 0x7f8000000500780b */ /* 0x000fc60003f3d000 */
[----:B------:R-:W-:Y:S01]  /*3de0*/  FFMA.FTZ R19, R19, R19, R4 ;  /* 0x0000001313137223 */ /* 0x000fe20000010004 */
[----:B------:R-:W0:Y:S01]  /*3df0*/  MUFU.SQRT R13, R13 ;  /* 0x0000000d000d7308 */ /* 0x000e220000002000 */
[----:B------:R-:W-:-:S07]  /*3e00*/  LOP3.LUT R4, R7, 0x800000, RZ, 0xfc, !PT ;  /* 0x0080000007047812 */ /* 0x000fce00078efcff */
[----:B------:R-:W1:Y:S01]  /*3e10*/  MUFU.SQRT R19, R19 ;  /* 0x0000001300137308 */ /* 0x000e620000002000 */
[----:B0-----:R-:W-:Y:S01]  /*3e20*/  @P0 FMUL.FTZ R6, R13, R4 ;  /* 0x000000040d060220 */ /* 0x001fe20000410000 */
[----:B------:R-:W-:-:S04]  /*3e30*/  FSETP.NEU.FTZ.AND P0, PT, R12, +INF , PT ;  /* 0x7f8000000c00780b */ /* 0x000fc80003f1d000 */
[----:B------:R-:W-:Y:S01]  /*3e40*/  FSEL R5, R6, +INF , P1 ;  /* 0x7f80000006057808 */ /* 0x000fe20000800000 */
[----:B-1----:R-:W-:-:S05]  /*3e50*/  @P2 FMUL.FTZ R14, R19, R8 ;  /* 0x00000008130e2220 */ /* 0x002fca0000410000 */
[----:B------:R-:W-:-:S05]  /*3e60*/  FSEL R4, R14, +INF , P0 ;  /* 0x7f8000000e047808 */ /* 0x000fca0000000000 */
[----:B------:R-:W-:-:S04]  /*3e70*/  FADD.FTZ R6, R5, R4 ;  /* 0x0000000405067221 */ /* 0x000fc80000010000 */
[----:B------:R-:W-:-:S05]  /*3e80*/  FMUL.FTZ R6, R6, 0.5 ;  /* 0x3f00000006067820 */ /* 0x000fca0000410000 */
[----:B------:R-:W-:-:S04]  /*3e90*/  FMNMX.NAN R6, R6, 1, !PT ;  /* 0x3f80000006067809 */ /* 0x000fc80007820000 */
[----:B------:R-:W-:-:S13]  /*3ea0*/  FSETP.GEU.FTZ.AND P0, PT, R6, 10, PT ;  /* 0x412000000600780b */ /* 0x000fda0003f1e000 */
[----:B------:R-:W-:Y:S05]  /*3eb0*/  @P0 BRA `(.L_x_2668) ;  /* 0x0000000400b00947 */ /* 0x000fea0003800000 */
[----:B------:R-:W-:Y:S02]  /*3ec0*/  FSETP.NEU.FTZ.AND P0, PT, R11, 1, PT ;  /* 0x3f8000000b00780b */ /* 0x000fe40003f1d000 */
[----:B------:R-:W-:-:S04]  /*3ed0*/  FSETP.GEU.FTZ.AND P1, PT, |R10|, 1.1102230246251565404e-16, PT ;  /* 0x250000000a00780b */ /* 0x000fc80003f3e200 */
[----:B------:R-:W-:-:S13]  /*3ee0*/  PLOP3.LUT P0, PT, P0, P1, PT, 0xf8, 0x8f ;  /* 0x00000000008f781c */ /* 0x000fda0000703f70 */
[----:B------:R0:W1:Y:S01]  /*3ef0*/  @!P0 MUFU.SQRT R13, R2 ;  /* 0x00000002000d8308 */ /* 0x0000620000002000 */
[----:B------:R-:W-:Y:S05]  /*3f00*/  @!P0 BRA `(.L_x_2669) ;  /* 0x0000000400b08947 */ /* 0x000fea0003800000 */
[----:B------:R-:W-:-:S05]  /*3f10*/  FMUL.FTZ R7, |R3|, 1.1920928955078125e-07 ;  /* 0x3400000003077820 */ /* 0x000fca0000410200 */
[----:B------:R-:W-:-:S13]  /*3f20*/  FSETP.GE.FTZ.AND P0, PT, |R10|, R7, PT ;  /* 0x000000070a00720b */ /* 0x000fda0003f16200 */
[----:B------:R-:W-:Y:S05]  /*3f30*/  @!P0 BRA `(.L_x_2670) ;  /* 0x0000000000f08947 */ /* 0x000fea0003800000 */
[----:B------:R-:W-:Y:S01]  /*3f40*/  FADD.FTZ R15, -R11, 1 ;  /* 0x3f8000000b0f7421 */ /* 0x000fe20000010100 */
[----:B------:R-:W-:Y:S01]  /*3f50*/  FSETP.GEU.FTZ.AND P0, PT, R0, RZ, PT ;  /* 0x000000ff0000720b */ /* 0x000fe20003f1e000 */
[----:B------:R-:W-:Y:S01]  /*3f60*/  BSSY.RECONVERGENT B1, `(.L_x_2671) ;  /* 0x000000e000017945 */ /* 0x000fe20003800200 */
[----:B------:R-:W-:Y:S02]  /*3f70*/  FADD.FTZ R18, R6, 1 ;  /* 0x3f80000006127421 */ /* 0x000fe40000010000 */
[----:B------:R-:W-:-:S09]  /*3f80*/  FSETP.GEU.FTZ.AND P1, PT, R15, RZ, PT ;  /* 0x000000ff0f00720b */ /* 0x000fd20003f3e000 */
[----:B------:R-:W-:-:S04]  /*3f90*/  @!P0 FADD.FTZ R7, -R0, R5 ;  /* 0x0000000500078221 */ /* 0x000fc80000010100 */
[----:B------:R-:W-:Y:S01]  /*3fa0*/  @!P1 FADD.FTZ R8, R4, -R15 ;  /* 0x8000000f04089221 */ /* 0x000fe20000010000 */
[----:B------:R-:W-:-:S03]  /*3fb0*/  @!P0 FMUL.FTZ R7, R7, 0.5 ;  /* 0x3f00000007078820 */ /* 0x000fc60000410000 */
[----:B------:R-:W-:Y:S01]  /*3fc0*/  @!P1 FMUL.FTZ R14, R8, 0.5 ;  /* 0x3f000000080e9820 */ /* 0x000fe20000410000 */
[----:B------:R-:W-:Y:S06]  /*3fd0*/  @!P0 BRA `(.L_x_2672) ;  /* 0x0000000000188947 */ /* 0x000fec0003800000 */
[----:B------:R-:W-:-:S13]  /*3fe0*/  FSETP.NEU.FTZ.AND P0, PT, R0, RZ, PT ;  /* 0x000000ff0000720b */ /* 0x000fda0003f1d000 */
[----:B------:R-:W-:Y:S01]  /*3ff0*/  @P0 FADD.FTZ R12, R0, R5 ;  /* 0x00000005000c0221 */ /* 0x000fe20000010000 */
[C---:B------:R-:W-:Y:S01]  /*4000*/  @P0 FMUL.FTZ R8, R10.reuse, R10 ;  /* 0x0000000a0a080220 */ /* 0x040fe20000410000 */
[----:B------:R-:W-:Y:S02]  /*4010*/  @!P0 FMUL.FTZ R7, |R10|, 0.5 ;  /* 0x3f0000000a078820 */ /* 0x000fe40000410200 */
[----:B-1----:R-:W1:Y:S02]  /*4020*/  @P0 MUFU.RCP R13, R12 ;  /* 0x0000000c000d0308 */ /* 0x002e640000001000 */
[----:B-1----:R-:W-:-:S07]  /*4030*/  @P0 FMUL.FTZ.D2 R7, R8, R13 ;  /* 0x0000000d08070220 */ /* 0x002fce0000310000 */
.L_x_2672:
[----:B------:R-:W-:Y:S05]  /*4040*/  BSYNC.RECONVERGENT B1 ;  /* 0x0000000000017941 */ /* 0x000fea0003800200 */
.L_x_2671:
[----:B------:R-:W-:Y:S04]  /*4050*/  BSSY.RECONVERGENT B1, `(.L_x_2673) ;  /* 0x0000008000017945 */ /* 0x000fe80003800200 */
[----:B------:R-:W-:Y:S05]  /*4060*/  @!P1 BRA `(.L_x_2674) ;  /* 0x0000000000189947 */ /* 0x000fea0003800000 */
[----:B------:R-:W-:-:S13]  /*4070*/  FSETP.NEU.FTZ.AND P0, PT, R15, RZ, PT ;  /* 0x000000ff0f00720b */ /* 0x000fda0003f1d000 */
[----:B------:R-:W-:Y:S01]  /*4080*/  @P0 FADD.FTZ R8, R4, R15 ;  /* 0x0000000f04080221 */ /* 0x000fe20000010000 */
[C---:B-1----:R-:W-:Y:S01]  /*4090*/  @P0 FMUL.FTZ R13, R10.reuse, R10 ;  /* 0x0000000a0a0d0220 */ /* 0x042fe20000410000 */
[----:B------:R-:W-:-:S04]  /*40a0*/  @!P0 FMUL.FTZ R14, |R10|, 0.5 ;  /* 0x3f0000000a0e8820 */ /* 0x000fc80000410200 */
[----:B------:R-:W1:Y:S02]  /*40b0*/  @P0 MUFU.RCP R8, R8 ;  /* 0x0000000800080308 */ /* 0x000e640000001000 */
[----:B-1----:R-:W-:-:S07]  /*40c0*/  @P0 FMUL.FTZ.D2 R14, R13, R8 ;  /* 0x000000080d0e0220 */ /* 0x002fce0000310000 */
.L_x_2674:
[----:B------:R-:W-:Y:S05]  /*40d0*/  BSYNC.RECONVERGENT B1 ;  /* 0x0000000000017941 */ /* 0x000fea0003800200 */
.L_x_2673:
[----:B------:R-:W-:Y:S01]  /*40e0*/  FADD.FTZ R7, R14, R7 ;  /* 0x000000070e077221 */ /* 0x000fe20000010000 */
[----:B-1----:R-:W-:Y:S01]  /*40f0*/  MOV R13, 0x3f800000 ;  /* 0x3f800000000d7802 */ /* 0x002fe20000000f00 */
[----:B------:R-:W-:Y:S02]  /*4100*/  HFMA2 R15, -RZ, RZ, 1.3056640625, -1.8671875 ;  /* 0x3d39bf78ff0f7431 */ /* 0x000fe400000001ff */
[----:B------:R-:W-:-:S06]  /*4110*/  FMUL.FTZ R18, R7, R18 ;  /* 0x0000001207127220 */ /* 0x000fcc0000410000 */
[----:B------:R-:W1:Y:S02]  /*4120*/  MUFU.SQRT R18, R18 ;  /* 0x0000001200127308 */ /* 0x000e640000002000 */
[----:B-1----:R-:W-:-:S04]  /*4130*/  FADD.FTZ R14, R7, R18 ;  /* 0x00000012070e7221 */ /* 0x002fc80000010000 */
[C---:B------:R-:W-:Y:S01]  /*4140*/  FADD.FTZ.RZ R7, R14.reuse, 1 ;  /* 0x3f8000000e077421 */ /* 0x040fe2000001c000 */
[----:B------:R-:W-:-:S04]  /*4150*/  ISETP.GE.U32.AND P0, PT, R14, 0x7f800000, PT ;  /* 0x7f8000000e00780c */ /* 0x000fc80003f06070 */
[----:B------:R-:W-:-:S04]  /*4160*/  IADD3 R7, PT, PT, R7, -0x3f400000, RZ ;  /* 0xc0c0000007077810 */ /* 0x000fc80007ffe0ff */
[----:B------:R-:W-:-:S04]  /*4170*/  LOP3.LUT R7, R7, 0xff800000, RZ, 0xc0, !PT ;  /* 0xff80000007077812 */ /* 0x000fc800078ec0ff */
[----:B------:R-:W-:Y:S01]  /*4180*/  IADD3 R12, PT, PT, -R7, 0x40800000, RZ ;  /* 0x40800000070c7810 */ /* 0x000fe20007ffe1ff */
[----:B------:R-:W-:Y:S01]  /*4190*/  IMAD.IADD R8, R14, 0x1, -R7 ;  /* 0x000000010e087824 */ /* 0x000fe200078e0a07 */
[----:B------:R-:W-:-:S03]  /*41a0*/  I2FP.F32.S32 R7, R7 ;  /* 0x0000000700077245 */ /* 0x000fc60000201400 */
[----:B------:R-:W-:Y:S02]  /*41b0*/  FFMA.FTZ R13, R12, 0.25, -R13 ;  /* 0x3e8000000c0d7823 */ /* 0x000fe4000001080d */
[----:B------:R-:W-:Y:S02]  /*41c0*/  FMUL.FTZ R7, R7, 1.1920928955078125e-07 ;  /* 0x3400000007077820 */ /* 0x000fe40000410000 */
[----:B------:R-:W-:-:S04]  /*41d0*/  FADD.FTZ R8, R8, R13 ;  /* 0x0000000d08087221 */ /* 0x000fc80000010000 */
[----:B------:R-:W-:-:S04]  /*41e0*/  FFMA.FTZ R13, R8, -R15, 0.10546888411045074463 ;  /* 0x3dd80012080d7423 */ /* 0x000fc8000001080f */
[----:B------:R-:W-:-:S04]  /*41f0*/  FFMA.FTZ R13, R8, R13, -0.13229703903198242188 ;  /* 0xbe0778e0080d7423 */ /* 0x000fc8000001000d */
[----:B------:R-:W-:-:S04]  /*4200*/  FFMA.FTZ R13, R8, R13, 0.14491446316242218018 ;  /* 0x3e146475080d7423 */ /* 0x000fc8000001000d */
[----:B------:R-:W-:-:S04]  /*4210*/  FFMA.FTZ R13, R8, R13, -0.16641564667224884033 ;  /* 0xbe2a68dd080d7423 */ /* 0x000fc8000001000d */
[----:B------:R-:W-:-:S04]  /*4220*/  FFMA.FTZ R13, R8, R13, 0.19988867640495300293 ;  /* 0x3e4caf9e080d7423 */ /* 0x000fc8000001000d */
[----:B------:R-:W-:-:S04]  /*4230*/  FFMA.FTZ R13, R8, R13, -0.25000196695327758789 ;  /* 0xbe800042080d7423 */ /* 0x000fc8000001000d */
[----:B------:R-:W-:-:S04]  /*4240*/  FFMA.FTZ R13, R8, R13, 0.33333510160446166992 ;  /* 0x3eaaaae6080d7423 */ /* 0x000fc8000001000d */
[----:B------:R-:W-:-:S04]  /*4250*/  FFMA.FTZ R13, R8, R13, -0.5 ;  /* 0xbf000000080d7423 */ /* 0x000fc8000001000d */
[----:B------:R-:W-:-:S04]  /*4260*/  FMUL.FTZ R13, R8, R13 ;  /* 0x0000000d080d7220 */ /* 0x000fc80000410000 */
[----:B------:R-:W-:-:S04]  /*4270*/  FFMA.FTZ R8, R8, R13, R8 ;  /* 0x0000000d08087223 */ /* 0x000fc80000010008 */
[----:B------:R-:W-:Y:S01]  /*4280*/  FFMA.FTZ R13, R7, 0.69314718246459960938, R8 ;  /* 0x3f317218070d7823 */ /* 0x000fe20000010008 */
[----:B------:R-:W-:Y:S06]  /*4290*/  @!P0 BRA `(.L_x_2669) ;  /* 0x0000000000cc8947 */ /* 0x000fec0003800000 */
[C---:B------:R-:W-:Y:S02]  /*42a0*/  ISETP.GT.AND P0, PT, R14.reuse, -0x40800000, PT ;  /* 0xbf8000000e00780c */ /* 0x040fe40003f04270 */
[----:B------:R-:W-:Y:S02]  /*42b0*/  MOV R7, 0x7f800000 ;  /* 0x7f80000000077802 */ /* 0x000fe40000000f00 */
[----:B------:R-:W-:-:S09]  /*42c0*/  FSETP.NEU.FTZ.AND P1, PT, R14, RZ, PT ;  /* 0x000000ff0e00720b */ /* 0x000fd20003f3d000 */
[----:B------:R-:W-:-:S05]  /*42d0*/  @P0 FFMA.FTZ R13, R14, R7, +INF ;  /* 0x7f8000000e0d0423 */ /* 0x000fca0000010007 */
[----:B------:R-:W-:Y:S01]  /*42e0*/  FSEL R13, R13, -RZ, P1 ;  /* 0x800000ff0d0d7208 */ /* 0x000fe20000800000 */
[----:B------:R-:W-:Y:S06]  /*42f0*/  BRA `(.L_x_2669) ;  /* 0x0000000000b47947 */ /* 0x000fec0003800000 */
.L_x_2670:
[----:B------:R-:W-:-:S13]  /*4300*/  FSETP.GEU.FTZ.AND P0, PT, R11, 1, PT ;  /* 0x3f8000000b00780b */ /* 0x000fda0003f1e000 */
[----:B------:R-:W-:-:S04]  /*4310*/  @!P0 FADD.FTZ R7, -R11, 1 ;  /* 0x3f8000000b078421 */ /* 0x000fc80000010100 */
[----:B------:R-:W-:-:S06]  /*4320*/  @!P0 FMUL.FTZ R7, R0, R7 ;  /* 0x0000000700078220 */ /* 0x000fcc0000410000 */
[----:B------:R-:W1:Y:S08]  /*4330*/  @!P0 MUFU.SQRT R7, R7 ;  /* 0x0000000700078308 */ /* 0x000e700000002000 */
[----:B-1----:R-:W1:Y:S02]  /*4340*/  @!P0 MUFU.RCP R13, R7 ;  /* 0x00000007000d8308 */ /* 0x002e640000001000 */
[----:B-1----:R-:W-:Y:S01]  /*4350*/  @!P0 FMUL.FTZ R13, |R10|, R13 ;  /* 0x0000000d0a0d8220 */ /* 0x002fe20000410200 */
[----:B------:R-:W-:Y:S06]  /*4360*/  @!P0 BRA `(.L_x_2669) ;  /* 0x0000000000988947 */ /* 0x000fec0003800000 */
[----:B------:R-:W-:Y:S01]  /*4370*/  FMUL.FTZ R7, R0, R3 ;  /* 0x0000000300077220 */ /* 0x000fe20000410000 */
[----:B------:R-:W-:Y:S01]  /*4380*/  MOV R14, 0x3f800000 ;  /* 0x3f800000000e7802 */ /* 0x000fe20000000f00 */
[----:B------:R-:W-:Y:S02]  /*4390*/  IMAD.MOV.U32 R19, RZ, RZ, 0x3d39bf78 ;  /* 0x3d39bf78ff137424 */ /* 0x000fe400078e00ff */
[----:B------:R-:W1:Y:S02]  /*43a0*/  MUFU.SQRT R8, R7 ;  /* 0x0000000700087308 */ /* 0x000e640000002000 */
[----:B-1----:R-:W-:-:S04]  /*43b0*/  FADD.FTZ R15, R3, R8 ;  /* 0x00000008030f7221 */ /* 0x002fc80000010000 */
[C---:B------:R-:W-:Y:S01]  /*43c0*/  FADD.FTZ.RZ R8, R15.reuse, 1 ;  /* 0x3f8000000f087421 */ /* 0x040fe2000001c000 */
[----:B------:R-:W-:-:S03]  /*43d0*/  ISETP.GE.U32.AND P0, PT, R15, 0x7f800000, PT ;  /* 0x7f8000000f00780c */ /* 0x000fc60003f06070 */
[----:B------:R-:W-:-:S05]  /*43e0*/  VIADD R8, R8, 0xc0c00000 ;  /* 0xc0c0000008087836 */ /* 0x000fca0000000000 */
[----:B------:R-:W-:-:S04]  /*43f0*/  LOP3.LUT R8, R8, 0xff800000, RZ, 0xc0, !PT ;  /* 0xff80000008087812 */ /* 0x000fc800078ec0ff */
[----:B------:R-:W-:Y:S02]  /*4400*/  IADD3 R13, PT, PT, -R8, 0x40800000, RZ ;  /* 0x40800000080d7810 */ /* 0x000fe40007ffe1ff */
[-C--:B------:R-:W-:Y:S02]  /*4410*/  IADD3 R12, PT, PT, R15, -R8.reuse, RZ ;  /* 0x800000080f0c7210 */ /* 0x080fe40007ffe0ff */
[----:B------:R-:W-:Y:S01]  /*4420*/  I2FP.F32.S32 R8, R8 ;  /* 0x0000000800087245 */ /* 0x000fe20000201400 */
[----:B------:R-:W-:-:S04]  /*4430*/  FFMA.FTZ R13, R13, 0.25, -R14 ;  /* 0x3e8000000d0d7823 */ /* 0x000fc8000001080e */
[----:B------:R-:W-:Y:S01]  /*4440*/  FADD.FTZ R12, R12, R13 ;  /* 0x0000000d0c0c7221 */ /* 0x000fe20000010000 */
[----:B------:R-:W-:-:S03]  /*4450*/  FMUL.FTZ R8, R8, 1.1920928955078125e-07 ;  /* 0x3400000008087820 */ /* 0x000fc60000410000 */
        /* <DEDUP_REMOVED lines=18> */
.L_x_2668:
[----:B------:R-:W-:-:S06]  /*4580*/  FFMA.FTZ R7, R6, R6, -1 ;  /* 0xbf80000006077423 */ /* 0x000fcc0000010006 */
[----:B------:R-:W0:Y:S02]  /*4590*/  MUFU.SQRT R7, R7 ;  /* 0x0000000700077308 */ /* 0x000e240000002000 */
[----:B0-----:R-:W-:-:S06]  /*45a0*/  FADD.FTZ R8, R6, R7 ;  /* 0x0000000706087221 */ /* 0x001fcc0000010000 */
[----:B------:R-:W0:Y:S02]  /*45b0*/  MUFU.LG2 R8, R8 ;  /* 0x0000000800087308 */ /* 0x000e240000000c00 */
[----:B0-----:R-:W-:-:S07]  /*45c0*/  FMUL.FTZ R13, R8, 0.69314718246459960938 ;  /* 0x3f317218080d7820 */ /* 0x001fce0000410000 */
.L_x_2669:
[----:B------:R-:W-:Y:S05]  /*45d0*/  BSYNC.RECONVERGENT B0 ;  /* 0x0000000000007941 */ /* 0x000fea0003800200 */
.L_x_2667:
[C---:B------:R-:W-:Y:S01]  /*45e0*/  FSETP.GEU.FTZ.AND P0, PT, R11.reuse, 4.336808689942017736e-19, PT ;  /* 0x210000000b00780b */ /* 0x040fe20003f1e000 */
[----:B------:R-:W-:Y:S04]  /*45f0*/  BSSY.RECONVERGENT B3, `(.L_x_2675) ;  /* 0x0000083000037945 */ /* 0x000fe80003800200 */
[----:B------:R-:W-:Y:S08]  /*4600*/  BSSY.RELIABLE B0, `(.L_x_2676) ;  /* 0x000003a000007945 */ /* 0x000ff00003800100 */
[----:B------:R-:W-:Y:S01]  /*4610*/  @!P0 FMUL.FTZ R11, R11, 16777216 ;  /* 0x4b8000000b0b8820 */ /* 0x000fe20000410000 */
[----:B------:R-:W-:Y:S01]  /*4620*/  @!P0 FMUL.FTZ R12, R6, 16777216 ;  /* 0x4b800000060c8820 */ /* 0x000fe20000410000 */
[----:B------:R-:W-:Y:S06]  /*4630*/  @!P0 BRA `(.L_x_2677) ;  /* 0x0000000000d88947 */ /* 0x000fec0003800000 */
[----:B------:R-:W2:Y:S02]  /*4640*/  MUFU.RCP R8, R6 ;  /* 0x0000000600087308 */ /* 0x000ea40000001000 */
[----:B--2---:R-:W-:-:S05]  /*4650*/  FMUL.FTZ R8, R11, R8 ;  /* 0x000000080b087220 */ /* 0x004fca0000410000 */
[----:B------:R-:W-:-:S13]  /*4660*/  FSETP.GT.FTZ.AND P0, PT, R8, 0.64170002937316894531, PT ;  /* 0x3f2446740800780b */ /* 0x000fda0003f14000 */
[----:B------:R-:W-:Y:S05]  /*4670*/  @!P0 BREAK.RELIABLE B0 ;  /* 0x0000000000008942 */ /* 0x000fea0003800100 */
[----:B------:R-:W-:Y:S05]  /*4680*/  @!P0 BRA `(.L_x_2678) ;  /* 0x0000000400808947 */ /* 0x000fea0003800000 */
[----:B------:R-:W-:Y:S01]  /*4690*/  FSETP.NEU.FTZ.AND P1, PT, R11, 1, PT ;  /* 0x3f8000000b00780b */ /* 0x000fe20003f3d000 */
[----:B------:R-:W-:Y:S01]  /*46a0*/  BSSY.RECONVERGENT B1, `(.L_x_2677) ;  /* 0x000002f000017945 */ /* 0x000fe20003800200 */
[----:B------:R-:W-:-:S04]  /*46b0*/  FSETP.GEU.FTZ.AND P0, PT, |R10|, 9.3132257461547851562e-10, PT ;  /* 0x308000000a00780b */ /* 0x000fc80003f1e200 */
[----:B------:R-:W-:-:S13]  /*46c0*/  PLOP3.LUT P0, PT, P1, P0, PT, 0xf8, 0x8f ;  /* 0x00000000008f781c */ /* 0x000fda0000f01f70 */
[----:B------:R-:W-:Y:S01]  /*46d0*/  @!P0 FADD.FTZ R7, R6, 1 ;  /* 0x3f80000006078421 */ /* 0x000fe20000010000 */
[----:B0-----:R-:W-:Y:S01]  /*46e0*/  @!P0 MUFU.SQRT R2, R2 ;  /* 0x0000000200028308 */ /* 0x001fe20000002000 */
[----:B------:R-:W-:Y:S02]  /*46f0*/  @!P0 MOV R11, 0x3f800000 ;  /* 0x3f800000000b8802 */ /* 0x000fe40000000f00 */
[----:B------:R-:W-:-:S06]  /*4700*/  @!P0 FMUL.FTZ R7, R7, 0.5 ;  /* 0x3f00000007078820 */ /* 0x000fcc0000410000 */
[----:B------:R-:W0:Y:S02]  /*4710*/  @!P0 MUFU.SQRT R7, R7 ;  /* 0x0000000700078308 */ /* 0x000e240000002000 */
[----:B0-----:R-:W-:Y:S01]  /*4720*/  @!P0 FMUL.FTZ R12, R2, R7 ;  /* 0x00000007020c8220 */ /* 0x001fe20000410000 */
[----:B------:R-:W-:Y:S06]  /*4730*/  @!P0 BRA `(.L_x_2679) ;  /* 0x0000000000948947 */ /* 0x000fec0003800000 */
[----:B------:R-:W-:-:S05]  /*4740*/  FMUL.FTZ R7, |R3|, 1.1920928955078125e-07 ;  /* 0x3400000003077820 */ /* 0x000fca0000410200 */
[----:B------:R-:W-:-:S13]  /*4750*/  FSETP.GE.FTZ.AND P0, PT, |R10|, R7, PT ;  /* 0x000000070a00720b */ /* 0x000fda0003f16200 */
[----:B------:R-:W-:Y:S05]  /*4760*/  @!P0 BRA `(.L_x_2680) ;  /* 0x00000000005c8947 */ /* 0x000fea0003800000 */
[----:B------:R-:W-:Y:S01]  /*4770*/  FSETP.NEU.FTZ.AND P1, PT, R0, RZ, PT ;  /* 0x000000ff0000720b */ /* 0x000fe20003f3d000 */
[----:B------:R-:W-:Y:S01]  /*4780*/  BSSY.RECONVERGENT B4, `(.L_x_2681) ;  /* 0x0000011000047945 */ /* 0x000fe20003800200 */
[----:B------:R-:W-:Y:S01]  /*4790*/  FSETP.GEU.FTZ.AND P0, PT, R3, RZ, PT ;  /* 0x000000ff0300720b */ /* 0x000fe20003f1e000 */
[----:B------:R-:W-:-:S10]  /*47a0*/  FADD.FTZ R7, R11, R6 ;  /* 0x000000060b077221 */ /* 0x000fd40000010000 */
[----:B------:R-:W-:Y:S01]  /*47b0*/  @P1 FADD.FTZ R8, R0, R5 ;  /* 0x0000000500081221 */ /* 0x000fe20000010000 */
[C---:B------:R-:W-:Y:S01]  /*47c0*/  @P1 FMUL.FTZ R5, R10.reuse, R10 ;  /* 0x0000000a0a051220 */ /* 0x040fe20000410000 */
[----:B------:R-:W-:Y:S01]  /*47d0*/  @!P0 FADD.FTZ R2, -R3, R4 ;  /* 0x0000000403028221 */ /* 0x000fe20000010100 */
[----:B------:R-:W-:-:S03]  /*47e0*/  @!P1 FMUL.FTZ R0, |R10|, 0.5 ;  /* 0x3f0000000a009820 */ /* 0x000fc60000410200 */
[----:B------:R-:W0:Y:S02]  /*47f0*/  @P1 MUFU.RCP R8, R8 ;  /* 0x0000000800081308 */ /* 0x000e240000001000 */
[----:B0-----:R-:W-:Y:S01]  /*4800*/  @P1 FMUL.FTZ.D2 R0, R5, R8 ;  /* 0x0000000805001220 */ /* 0x001fe20000310000 */
[----:B------:R-:W-:Y:S01]  /*4810*/  @!P0 FMUL.FTZ R5, R2, 0.5 ;  /* 0x3f00000002058820 */ /* 0x000fe20000410000 */
[----:B------:R-:W-:Y:S06]  /*4820*/  @!P0 BRA `(.L_x_2682) ;  /* 0x0000000000188947 */ /* 0x000fec0003800000 */
[----:B------:R-:W-:-:S13]  /*4830*/  FSETP.NEU.FTZ.AND P0, PT, R3, RZ, PT ;  /* 0x000000ff0300720b */ /* 0x000fda0003f1d000 */
[----:B------:R-:W-:Y:S01]  /*4840*/  @P0 FADD.FTZ R3, R3, R4 ;  /* 0x0000000403030221 */ /* 0x000fe20000010000 */
[C---:B------:R-:W-:Y:S01]  /*4850*/  @P0 FMUL.FTZ R2, R10.reuse, R10 ;  /* 0x0000000a0a020220 */ /* 0x040fe20000410000 */
[----:B------:R-:W-:-:S04]  /*4860*/  @!P0 FMUL.FTZ R5, |R10|, 0.5 ;  /* 0x3f0000000a058820 */ /* 0x000fc80000410200 */
[----:B------:R-:W0:Y:S02]  /*4870*/  @P0 MUFU.RCP R3, R3 ;  /* 0x0000000300030308 */ /* 0x000e240000001000 */
[----:B0-----:R-:W-:-:S07]  /*4880*/  @P0 FMUL.FTZ.D2 R5, R2, R3 ;  /* 0x0000000302050220 */ /* 0x001fce0000310000 */
.L_x_2682:
[----:B------:R-:W-:Y:S05]  /*4890*/  BSYNC.RECONVERGENT B4 ;  /* 0x0000000000047941 */ /* 0x000fea0003800200 */
.L_x_2681:
[----:B------:R-:W-:-:S04]  /*48a0*/  FADD.FTZ R0, R5, R0 ;  /* 0x0000000005007221 */ /* 0x000fc80000010000 */
[----:B------:R-:W-:-:S04]  /*48b0*/  FMUL.FTZ R0, R0, R7 ;  /* 0x0000000700007220 */ /* 0x000fc80000410000 */
[----:B------:R3:W4:Y:S01]  /*48c0*/  MUFU.SQRT R12, R0 ;  /* 0x00000000000c7308 */ /* 0x0007220000002000 */
[----:B------:R-:W-:Y:S05]  /*48d0*/  BRA `(.L_x_2679) ;  /* 0x00000000002c7947 */ /* 0x000fea0003800000 */
.L_x_2680:
[----:B------:R-:W-:-:S13]  /*48e0*/  FSETP.GT.FTZ.AND P0, PT, R11, 1, PT ;  /* 0x3f8000000b00780b */ /* 0x000fda0003f14000 */
[----:B------:R-:W-:Y:S01]  /*48f0*/  @P0 FMUL.FTZ R4, R0, R3 ;  /* 0x0000000300040220 */ /* 0x000fe20000410000 */
[----:B------:R-:W-:-:S03]  /*4900*/  @P0 FMUL.FTZ R2, |R10|, 2.81474976710656000000e+14 ;  /* 0x578000000a020820 */ /* 0x000fc60000410200 */
[----:B------:R-:W0:Y:S01]  /*4910*/  @P0 MUFU.SQRT R3, R4 ;  /* 0x0000000400030308 */ /* 0x000e220000002000 */
[C---:B------:R-:W-:Y:S01]  /*4920*/  @P0 FMUL.FTZ R2, R11.reuse, R2 ;  /* 0x000000020b020220 */ /* 0x040fe20000410000 */
[----:B------:R-:W-:-:S04]  /*4930*/  @P0 FMUL.FTZ R11, R11, 2.81474976710656000000e+14 ;  /* 0x578000000b0b0820 */ /* 0x000fc80000410000 */
[----:B------:R-:W-:-:S04]  /*4940*/  @!P0 FADD.FTZ R5, -R11, 1 ;  /* 0x3f8000000b058421 */ /* 0x000fc80000010100 */
[----:B------:R-:W-:Y:S01]  /*4950*/  @!P0 FMUL.FTZ R5, R0, R5 ;  /* 0x0000000500058220 */ /* 0x000fe20000410000 */
[----:B0-----:R-:W0:Y:S02]  /*4960*/  @P0 MUFU.RCP R3, R3 ;  /* 0x0000000300030308 */ /* 0x001e240000001000 */
[----:B0-----:R-:W-:-:S06]  /*4970*/  @P0 FMUL.FTZ R12, R2, R3 ;  /* 0x00000003020c0220 */ /* 0x001fcc0000410000 */
[----:B------:R0:W2:Y:S02]  /*4980*/  @!P0 MUFU.SQRT R12, R5 ;  /* 0x00000005000c8308 */ /* 0x0000a40000002000 */
.L_x_2679:
[----:B------:R-:W-:Y:S05]  /*4990*/  BSYNC.RECONVERGENT B1 ;  /* 0x0000000000017941 */ /* 0x000fea0003800200 */
.L_x_2677:
[----:B------:R-:W-:Y:S05]  /*49a0*/  BSYNC.RELIABLE B0 ;  /* 0x0000000000007941 */ /* 0x000fea0003800100 */
.L_x_2676:
[----:B--234-:R-:W-:Y:S01]  /*49b0*/  FADD.FTZ R0, |R12|, -RZ ;  /* 0x800000ff0c007221 */ /* 0x01cfe20000010200 */
[C---:B------:R-:W-:Y:S01]  /*49c0*/  FADD.FTZ R3, |R11|.reuse, -RZ ;  /* 0x800000ff0b037221 */ /* 0x040fe20000010200 */
[----:B------:R-:W-:Y:S01]  /*49d0*/  FSETP.GT.FTZ.AND P2, PT, |R11|, |R12|, PT ;  /* 0x4000000c0b00720b */ /* 0x000fe20003f54200 */
[----:B------:R-:W-:Y:S03]  /*49e0*/  BSSY.RECONVERGENT B4, `(.L_x_2683) ;  /* 0x000000e000047945 */ /* 0x000fe60003800200 */
[----:B------:R-:W-:Y:S02]  /*49f0*/  FSEL R19, R3, R0, P2 ;  /* 0x0000000003137208 */ /* 0x000fe40001000000 */
[----:B------:R-:W-:Y:S02]  /*4a00*/  FSEL R0, R0, R3, P2 ;  /* 0x0000000300007208 */ /* 0x000fe40001000000 */
[----:B0-----:R-:W0:Y:S08]  /*4a10*/  MUFU.RCP R2, R19 ;  /* 0x0000001300027308 */ /* 0x001e300000001000 */
[----:B------:R-:W2:Y:S01]  /*4a20*/  FCHK P0, R0, R19 ;  /* 0x0000001300007302 */ /* 0x000ea20000000000 */
[----:B0-----:R-:W-:-:S04]  /*4a30*/  FFMA R5, -R19, R2, 1 ;  /* 0x3f80000013057423 */ /* 0x001fc80000000102 */
[----:B------:R-:W-:-:S04]  /*4a40*/  FFMA R5, R2, R5, R2 ;  /* 0x0000000502057223 */ /* 0x000fc80000000002 */
[----:B------:R-:W-:-:S04]  /*4a50*/  FFMA R2, R0, R5, RZ ;  /* 0x0000000500027223 */ /* 0x000fc800000000ff */
[----:B------:R-:W-:-:S04]  /*4a60*/  FFMA R3, -R19, R2, R0 ;  /* 0x0000000213037223 */ /* 0x000fc80000000100 */
[----:B------:R-:W-:Y:S01]  /*4a70*/  FFMA R2, R5, R3, R2 ;  /* 0x0000000305027223 */ /* 0x000fe20000000002 */
[----:B--2---:R-:W-:Y:S06]  /*4a80*/  @!P0 BRA `(.L_x_2684) ;  /* 0x00000000000c8947 */ /* 0x004fec0003800000 */
[----:B------:R-:W-:-:S07]  /*4a90*/  MOV R2, 0x4ab0 ;  /* 0x00004ab000027802 */ /* 0x000fce0000000f00 */
[----:B-1----:R-:W-:Y:S05]  /*4aa0*/  CALL.REL.NOINC `($__internal_0_$__cuda_sm3x_div_rn_ftz_f32_slowpath) ;  /* 0x0000012c000c7944 */ /* 0x002fea0003c00000 */
[----:B------:R-:W-:-:S07]  /*4ab0*/  IMAD.MOV.U32 R2, RZ, RZ, R7 ;  /* 0x000000ffff027224 */ /* 0x000fce00078e0007 */
.L_x_2684:
[----:B------:R-:W-:Y:S05]  /*4ac0*/  BSYNC.RECONVERGENT B4 ;  /* 0x0000000000047941 */ /* 0x000fea0003800200 */
.L_x_2683:
[----:B------:R-:W-:Y:S02]  /*4ad0*/  HFMA2 R3, -RZ, RZ, 0.89990234375, 10328 ;  /* 0x3b33710bff037431 */ /* 0x000fe400000001ff */
[----:B------:R-:W-:Y:S01]  /*4ae0*/  FMUL.FTZ R0, R2, R2 ;  /* 0x0000000202007220 */ /* 0x000fe20000410000 */
[----:B------:R-:W-:Y:S02]  /*4af0*/  MOV R5, 0x3f6ee581 ;  /* 0x3f6ee58100057802 */ /* 0x000fe40000000f00 */
[----:B------:R-:W-:Y:S01]  /*4b00*/  ISETP.GE.AND P0, PT, R12, RZ, PT ;  /* 0x000000ff0c00720c */ /* 0x000fe20003f06270 */
[----:B------:R-:W-:Y:S01]  /*4b10*/  FFMA.FTZ R3, R0, R3, -0.015681877732276916504 ;  /* 0xbc80774800037423 */ /* 0x000fe20000010003 */
[C---:B------:R-:W-:Y:S01]  /*4b20*/  FSETP.NEU.FTZ.AND P3, PT, |R12|.reuse, |R11|, PT ;  /* 0x4000000b0c00720b */ /* 0x040fe20003f7d200 */
[----:B------:R-:W-:Y:S01]  /*4b30*/  FADD.FTZ R12, |R12|, |R11| ;  /* 0x4000000b0c0c7221 */ /* 0x000fe20000010200 */
[----:B------:R-:W-:Y:S01]  /*4b40*/  FSETP.NEU.FTZ.AND P1, PT, R19, RZ, PT ;  /* 0x000000ff1300720b */ /* 0x000fe20003f3d000 */
        /* <DEDUP_REMOVED lines=8> */
[C---:B------:R-:W-:Y:S01]  /*4bd0*/  FFMA.FTZ R3, R5.reuse, 1.6832555532455444336, -R2 ;  /* 0x3fd774eb05037823 */ /* 0x040fe20000010802 */
[----:B------:R-:W-:-:S04]  /*4be0*/  FSEL R5, R5, 1.8663789033889770508, P2 ;  /* 0x3feee58105057808 */ /* 0x000fc80001000000 */
[----:B------:R-:W-:Y:S01]  /*4bf0*/  FSEL R0, R3, R2, P2 ;  /* 0x0000000203007208 */ /* 0x000fe20001000000 */
[----:B------:R-:W-:-:S04]  /*4c00*/  @!P2 FADD.FTZ R2, -R2, -RZ ;  /* 0x800000ff0202a221 */ /* 0x000fc80000010100 */
[----:B------:R-:W-:Y:S01]  /*4c10*/  @!P0 FFMA.FTZ R0, R5, 1.6832555532455444336, R2 ;  /* 0x3fd774eb05008823 */ /* 0x000fe20000010002 */
[----:B------:R-:W-:-:S05]  /*4c20*/  IMAD.MOV.U32 R2, RZ, RZ, 0x4016cbe4 ;  /* 0x4016cbe4ff027424 */ /* 0x000fca00078e00ff */
[----:B------:R-:W-:Y:S02]  /*4c30*/  @!P3 FSEL R0, R2, 0.78539818525314331055, !P0 ;  /* 0x3f490fdb0200b808 */ /* 0x000fe40004000000 */
[----:B------:R-:W-:Y:S02]  /*4c40*/  @!P1 FSEL R0, RZ, 3.1415927410125732422, P0 ;  /* 0x40490fdbff009808 */ /* 0x000fe40000000000 */
[----:B------:R-:W-:Y:S02]  /*4c50*/  FSETP.NAN.FTZ.AND P0, PT, |R12|, |R12|, PT ;  /* 0x4000000c0c00720b */ /* 0x000fe40003f18200 */
[----:B------:R-:W-:-:S04]  /*4c60*/  LOP3.LUT R11, R0, 0x80000000, R11, 0xb8, !PT ;  /* 0x80000000000b7812 */ /* 0x000fc800078eb80b */
[----:B------:R-:W-:Y:S01]  /*4c70*/  FSEL R0, R12, R11, P0 ;  /* 0x0000000b0c007208 */ /* 0x000fe20000000000 */
[----:B------:R-:W-:Y:S06]  /*4c80*/  BRA `(.L_x_2685) ;  /* 0x0000000000647947 */ /* 0x000fec0003800000 */
.L_x_2678:
[----:B------:R-:W-:Y:S01]  /*4c90*/  HFMA2 R0, -RZ, RZ, 1.75, 0 ;  /* 0x3f000000ff007431 */ /* 0x000fe200000001ff */
[C---:B------:R-:W-:Y:S01]  /*4ca0*/  FSETP.GT.FTZ.AND P0, PT, |R8|.reuse, 0.56000000238418579102, PT ;  /* 0x3f0f5c290800780b */ /* 0x040fe20003f14200 */
[C---:B------:R-:W-:Y:S01]  /*4cb0*/  FADD.FTZ R4, |R8|.reuse, -RZ ;  /* 0x800000ff08047221 */ /* 0x040fe20000010200 */
[C---:B------:R-:W-:Y:S01]  /*4cc0*/  FSETP.NEU.FTZ.AND P1, PT, |R8|.reuse, 1, PT ;  /* 0x3f8000000800780b */ /* 0x040fe20003f3d200 */
[----:B------:R-:W-:Y:S02]  /*4cd0*/  IMAD.MOV.U32 R5, RZ, RZ, 0x3f6ee581 ;  /* 0x3f6ee581ff057424 */ /* 0x000fe400078e00ff */
        /* <DEDUP_REMOVED lines=16> */
[----:B------:R-:W-:-:S05]  /*4de0*/  @P0 FFMA.FTZ R3, R5, 1.6832555532455444336, R0 ;  /* 0x3fd774eb05030823 */ /* 0x000fca0000010000 */
[C---:B------:R-:W-:Y:S02]  /*4df0*/  FSETP.NAN.FTZ.AND P0, PT, R3.reuse, R3, PT ;  /* 0x000000030300720b */ /* 0x040fe40003f18000 */
[----:B------:R-:W-:-:S04]  /*4e00*/  LOP3.LUT R0, R3, 0x80000000, R8, 0xb8, !PT ;  /* 0x8000000003007812 */ /* 0x000fc800078eb808 */
[----:B------:R-:W-:-:S07]  /*4e10*/  FSEL R0, R0, R3, !P0 ;  /* 0x0000000300007208 */ /* 0x000fce0004000000 */
.L_x_2685:
[----:B------:R-:W-:Y:S05]  /*4e20*/  BSYNC.RECONVERGENT B3 ;  /* 0x0000000000037941 */ /* 0x000fea0003800200 */
.L_x_2675:
[----:B-1----:R-:W-:Y:S02]  /*4e30*/  LOP3.LUT R10, R13, 0x80000000, R10, 0xb8, !PT ;  /* 0x800000000d0a7812 */ /* 0x002fe400078eb80a */
[----:B------:R-:W-:-:S07]  /*4e40*/  LOP3.LUT R9, R0, 0x80000000, R9, 0xb8, !PT ;  /* 0x8000000000097812 */ /* 0x000fce00078eb809 */
.L_x_2646:
[----:B------:R-:W-:Y:S05]  /*4e50*/  BSYNC.RECONVERGENT B2 ;  /* 0x0000000000027941 */ /* 0x000fea0003800200 */
.L_x_2644:
[----:B------:R-:W0:Y:S01]  /*4e60*/  LDCU.64 UR6, c[0x0][0x580] ;  /* 0x0000b000ff0677ac */ /* 0x000e220008000a00 */
[----:B------:R-:W-:Y:S01]  /*4e70*/  F2FP.F16.F32.PACK_AB R0, R10, R9 ;  /* 0x000000090a00723e */ /* 0x000fe200000000ff */
        /* <DEDUP_REMOVED lines=17> */
.L_x_2689:
[----:B------:R-:W-:-:S06]  /*4f90*/  HADD2.F32 R5, -RZ, R0.H0_H0 ;  /* 0x20000000ff057230 */ /* 0x000fcc0000004100 */
[----:B------:R-:W0:Y:S02]  /*4fa0*/  F2I.S64.TRUNC R4, R5 ;  /* 0x0000000500047311 */ /* 0x000e24000020d900 */
[----:B0-----:R1:W-:Y:S01]  /*4fb0*/  STG.E.U8 desc[UR36][R2.64], R4 ;  /* 0x0000000402007986 */ /* 0x0013e2000c101124 */
[----:B------:R-:W-:Y:S05]  /*4fc0*/  BRA `(.L_x_2691) ;  /* 0x0000000c00887947 */ /* 0x000fea0003800000 */
.L_x_2688:
        /* <DEDUP_REMOVED lines=10> */
.L_x_2693:
[----:B------:R-:W-:-:S04]  /*5070*/  HADD2.F32 R0, -RZ, R0.H0_H0 ;  /* 0x20000000ff007230 */ /* 0x000fc80000004100 */
[----:B------:R-:W0:Y:S02]  /*5080*/  F2I.FTZ.TRUNC.NTZ R5, R0 ;  /* 0x0000000000057305 */ /* 0x000e24000021f100 */
[----:B0-----:R3:W-:Y:S01]  /*5090*/  STG.E desc[UR36][R2.64], R5 ;  /* 0x0000000502007986 */ /* 0x0017e2000c101924 */
[----:B------:R-:W-:Y:S05]  /*50a0*/  BRA `(.L_x_2691) ;  /* 0x0000000c00507947 */ /* 0x000fea0003800000 */
.L_x_2692:
[----:B------:R-:W-:-:S04]  /*50b0*/  HADD2.F32 R0, -RZ, R0.H0_H0 ;  /* 0x20000000ff007230 */ /* 0x000fc80000004100 */
[----:B------:R-:W0:Y:S02]  /*50c0*/  F2I.FTZ.TRUNC.NTZ R5, R0 ;  /* 0x0000000000057305 */ /* 0x000e24000021f100 */
[----:B0-----:R2:W-:Y:S01]  /*50d0*/  STG.E.U16 desc[UR36][R2.64], R5 ;  /* 0x0000000502007986 */ /* 0x0015e2000c101524 */
[----:B------:R-:W-:Y:S05]  /*50e0*/  BRA `(.L_x_2691) ;  /* 0x0000000c00407947 */ /* 0x000fea0003800000 */
.L_x_2687:
        /* <DEDUP_REMOVED lines=9> */
.L_x_2695:
[----:B------:R0:W-:Y:S01]  /*5180*/  STG.E.U16 desc[UR36][R2.64], R0 ;  /* 0x0000000002007986 */ /* 0x0001e2000c101524 */
[----:B------:R-:W-:Y:S05]  /*5190*/  BRA `(.L_x_2691) ;  /* 0x0000000c00147947 */ /* 0x000fea0003800000 */
.L_x_2694:
[----:B------:R-:W-:-:S09]  /*51a0*/  UISETP.NE.AND UP0, UPT, UR4, 0x7, UPT ;  /* 0x000000070400788c */ /* 0x000fd2000bf05270 */
[----:B------:R-:W-:Y:S05]  /*51b0*/  BRA.U !UP0, `(.L_x_2696) ;  /* 0x00000001082c7547 */ /* 0x000fea000b800000 */
[----:B------:R-:W-:-:S09]  /*51c0*/  UISETP.NE.AND UP0, UPT, UR4, 0x8, UPT ;  /* 0x000000080400788c */ /* 0x000fd2000bf05270 */
[----:B------:R-:W-:Y:S05]  /*51d0*/  BRA.U !UP0, `(.L_x_2697) ;  /* 0x0000000108187547 */ /* 0x000fea000b800000 */
[----:B------:R-:W-:-:S09]  /*51e0*/  UISETP.NE.AND UP0, UPT, UR4, 0x9, UPT ;  /* 0x000000090400788c */ /* 0x000fd2000bf05270 */
[----:B------:R-:W-:Y:S05]  /*51f0*/  BRA.U UP0, `(.L_x_2690) ;  /* 0x00000009005c7547 */ /* 0x000fea000b800000 */
[--C-:B------:R-:W-:Y:S02]  /*5200*/  HADD2.F32 R4, -RZ, R0.reuse.H0_H0 ;  /* 0x20000000ff047230 */ /* 0x100fe40000004100 */
[----:B------:R-:W-:-:S05]  /*5210*/  HADD2.F32 R5, -RZ, R0.H1_H1 ;  /* 0x30000000ff057230 */ /* 0x000fca0000004100 */
[----:B------:R0:W-:Y:S01]  /*5220*/  STG.E.64 desc[UR36][R2.64], R4 ;  /* 0x0000000402007986 */ /* 0x0001e2000c101b24 */
[----:B------:R-:W-:Y:S05]  /*5230*/  BRA `(.L_x_2691) ;  /* 0x0000000800ec7947 */ /* 0x000fea0003800000 */
.L_x_2697:
[----:B------:R-:W-:-:S05]  /*5240*/  MOV R5, R0 ;  /* 0x0000000000057202 */ /* 0x000fca0000000f00 */
[----:B------:R0:W-:Y:S01]  /*5250*/  STG.E desc[UR36][R2.64], R5 ;  /* 0x0000000502007986 */ /* 0x0001e2000c101924 */
[----:B------:R-:W-:Y:S05]  /*5260*/  BRA `(.L_x_2691) ;  /* 0x0000000800e07947 */ /* 0x000fea0003800000 */
.L_x_2696:
[----:B------:R-:W-:-:S05]  /*5270*/  HADD2.F32 R4, -RZ, R0.H0_H0 ;  /* 0x20000000ff047230 */ /* 0x000fca0000004100 */
[----:B------:R-:W-:-:S06]  /*5280*/  FMUL.FTZ R4, R4, 1 ;  /* 0x3f80000004047820 */ /* 0x000fcc0000410000 */
[----:B------:R-:W0:Y:S02]  /*5290*/  F2F.F64.F32 R4, R4 ;  /* 0x0000000400047310 */ /* 0x000e240000201800 */
[----:B0-----:R0:W-:Y:S01]  /*52a0*/  STG.E.64 desc[UR36][R2.64], R4 ;  /* 0x0000000402007986 */ /* 0x0011e2000c101b24 */
[----:B------:R-:W-:Y:S05]  /*52b0*/  BRA `(.L_x_2691) ;  /* 0x0000000800cc7947 */ /* 0x000fea0003800000 */
.L_x_2686:
        /* <DEDUP_REMOVED lines=9> */
[----:B------:R-:W-:-:S13]  /*5350*/  FSETP.NEU.FTZ.AND P0, PT, R4, RZ, PT ;  /* 0x000000ff0400720b */ /* 0x000fda0003f1d000 */
[----:B------:R-:W-:-:S05]  /*5360*/  @!P0 HADD2.F32 R0, -RZ, R0.H1_H1 ;  /* 0x30000000ff008230 */ /* 0x000fca0000004100 */
[----:B------:R-:W-:-:S04]  /*5370*/  FSETP.NEU.OR P0, PT, R0, RZ, P0 ;  /* 0x000000ff0000720b */ /* 0x000fc8000070d400 */
[----:B------:R-:W-:-:S05]  /*5380*/  SEL R5, RZ, 0x1, !P0 ;  /* 0x00000001ff057807 */ /* 0x000fca0004000000 */
[----:B------:R0:W-:Y:S01]  /*5390*/  STG.E.U8 desc[UR36][R2.64], R5 ;  /* 0x0000000502007986 */ /* 0x0001e2000c101124 */
[----:B------:R-:W-:Y:S05]  /*53a0*/  BRA `(.L_x_2691) ;  /* 0x0000000800907947 */ /* 0x000fea0003800000 */
.L_x_2700:
[--C-:B------:R-:W-:Y:S02]  /*53b0*/  HADD2.F32 R4, -RZ, R0.reuse.H0_H0 ;  /* 0x20000000ff047230 */ /* 0x100fe40000004100 */
[----:B------:R-:W-:-:S03]  /*53c0*/  HADD2.F32 R6, -RZ, R0.H1_H1 ;  /* 0x30000000ff067230 */ /* 0x000fc60000004100 */
[----:B------:R-:W-:Y:S02]  /*53d0*/  FMUL.FTZ R4, R4, 1 ;  /* 0x3f80000004047820 */ /* 0x000fe40000410000 */
[----:B------:R-:W-:-:S04]  /*53e0*/  FMUL.FTZ R6, R6, 1 ;  /* 0x3f80000006067820 */ /* 0x000fc80000410000 */
[----:B------:R-:W-:-:S15]  /*53f0*/  F2F.F64.F32 R4, R4 ;  /* 0x0000000400047310 */ /* 0x000fde0000201800 */
[----:B------:R-:W-:-:S15]  /*5400*/  NOP ;  /* 0x0000000000007918 */ /* 0x000fde0000000000 */
[----:B------:R-:W-:-:S15]  /*5410*/  NOP ;  /* 0x0000000000007918 */ /* 0x000fde0000000000 */
[----:B------:R-:W-:-:S15]  /*5420*/  NOP ;  /* 0x0000000000007918 */ /* 0x000fde0000000000 */
[----:B------:R-:W-:-:S04]  /*5430*/  NOP ;  /* 0x0000000000007918 */ /* 0x000fc80000000000 */
[----:B------:R-:W0:Y:S02]  /*5440*/  F2F.F64.F32 R6, R6 ;  /* 0x0000000600067310 */ /* 0x000e240000201800 */
[----:B0-----:R0:W-:Y:S01]  /*5450*/  STG.E.128 desc[UR36][R2.64], R4 ;  /* 0x0000000402007986 */ /* 0x0011e2000c101d24 */
[----:B------:R-:W-:Y:S05]  /*5460*/  BRA `(.L_x_2691) ;  /* 0x0000000800607947 */ /* 0x000fea0003800000 */
.L_x_2699:
        /* <DEDUP_REMOVED lines=19> */
.L_x_2704:
[----:B------:R-:W-:Y:S05]  /*55a0*/  BSYNC.RECONVERGENT B0 ;  /* 0x0000000000007941 */ /* 0x000fea0003800200 */
.L_x_2703:
[----:B------:R-:W-:-:S05]  /*55b0*/  LOP3.LUT R5, R0, 0x80, R5, 0xf8, !PT ;  /* 0x0000008000057812 */ /* 0x000fca00078ef805 */
[----:B------:R0:W-:Y:S01]  /*55c0*/  STG.E.U8 desc[UR36][R2.64], R5 ;  /* 0x0000000502007986 */ /* 0x0001e2000c101124 */
[----:B------:R-:W-:Y:S05]  /*55d0*/  BRA `(.L_x_2691) ;  /* 0x0000000800047947 */ /* 0x000fea0003800000 */
.L_x_2702:
[----:B------:R-:W-:Y:S01]  /*55e0*/  HADD2.F32 R7, -RZ, R0.H0_H0 ;  /* 0x20000000ff077230 */ /* 0x000fe20000004100 */
[----:B------:R-:W-:Y:S04]  /*55f0*/  BSSY.RECONVERGENT B0, `(.L_x_2705) ;  /* 0x000000e000007945 */ /* 0x000fe80003800200 */
        /* <DEDUP_REMOVED lines=13> */
.L_x_2706:
[----:B------:R-:W-:Y:S05]  /*56d0*/  BSYNC.RECONVERGENT B0 ;  /* 0x0000000000007941 */ /* 0x000fea0003800200 */
.L_x_2705:
[----:B------:R-:W-:-:S05]  /*56e0*/  LOP3.LUT R5, R0, 0x80, R5, 0xf8, !PT ;  /* 0x0000008000057812 */ /* 0x000fca00078ef805 */
[----:B------:R0:W-:Y:S01]  /*56f0*/  STG.E.U8 desc[UR36][R2.64], R5 ;  /* 0x0000000502007986 */ /* 0x0001e2000c101124 */
[----:B------:R-:W-:Y:S05]  /*5700*/  BRA `(.L_x_2691) ;  /* 0x0000000400b87947 */ /* 0x000fea0003800000 */
.L_x_2701:
[----:B------:R-:W-:-:S05]  /*5710*/  HADD2.F32 R0, -RZ, R0.H0_H0 ;  /* 0x20000000ff007230 */ /* 0x000fca0000004100 */
[----:B------:R-:W-:-:S05]  /*5720*/  F2FP.BF16.F32.PACK_AB R0, RZ, R0 ;  /* 0x00000000ff00723e */ /* 0x000fca00000010ff */
[----:B------:R0:W-:Y:S01]  /*5730*/  STG.E.U16 desc[UR36][R2.64], R0 ;  /* 0x0000000002007986 */ /* 0x0001e2000c101524 */
[----:B------:R-:W-:Y:S05]  /*5740*/  BRA `(.L_x_2691) ;  /* 0x0000000400a87947 */ /* 0x000fea0003800000 */
.L_x_2698:
        /* <DEDUP_REMOVED lines=12> */
.L_x_2709:
[----:B------:R-:W-:Y:S01]  /*5810*/  HADD2.F32 R5, -RZ, R0.H0_H0 ;  /* 0x20000000ff057230 */ /* 0x000fe20000004100 */
[----:B------:R-:W-:Y:S01]  /*5820*/  BSSY.RECONVERGENT B0, `(.L_x_2710) ;  /* 0x0000014000007945 */ /* 0x000fe20003800200 */
[----:B------:R-:W-:-:S03]  /*5830*/  HFMA2 R0, -RZ, RZ, 0, 7.62939453125e-06 ;  /* 0x00000080ff007431 */ /* 0x000fc600000001ff */
        /* <DEDUP_REMOVED lines=10> */
.L_x_2712:
[----:B------:R-:W-:-:S04]  /*58e0*/  SHF.R.U32.HI R0, RZ, 0x14, R5 ;  /* 0x00000014ff007819 */ /* 0x000fc80000011605 */
[----:B------:R-:W-:-:S04]  /*58f0*/  LOP3.LUT R0, R0, 0x1, RZ, 0xc0, !PT ;  /* 0x0000000100007812 */ /* 0x000fc800078ec0ff */
[----:B------:R-:W-:-:S04]  /*5900*/  IADD3 R0, PT, PT, R5, 0x487ffff, R0 ;  /* 0x0487ffff05007810 */ /* 0x000fc80007ffe000 */
[----:B------:R-:W-:-:S04]  /*5910*/  SHF.R.U32.HI R0, RZ, 0x14, R0 ;  /* 0x00000014ff007819 */ /* 0x000fc80000011600 */
[----:B------:R-:W-:-:S07]  /*5920*/  LOP3.LUT R4, R0, 0xff, RZ, 0xc0, !PT ;  /* 0x000000ff00047812 */ /* 0x000fce00078ec0ff */
.L_x_2713:
[----:B------:R-:W-:-:S04]  /*5930*/  SHF.R.U32.HI R5, RZ, 0x18, R5 ;  /* 0x00000018ff057819 */ /* 0x000fc80000011605 */
[----:B------:R-:W-:-:S04]  /*5940*/  LOP3.LUT R4, R4, 0x80, R5, 0xf8, !PT ;  /* 0x0000008004047812 */ /* 0x000fc800078ef805 */
[----:B------:R-:W-:-:S07]  /*5950*/  PRMT R0, R4, 0x7610, R0 ;  /* 0x0000761004007816 */ /* 0x000fce0000000000 */
.L_x_2711:
[----:B------:R-:W-:Y:S05]  /*5960*/  BSYNC.RECONVERGENT B0 ;  /* 0x0000000000007941 */ /* 0x000fea0003800200 */
.L_x_2710:
[----:B------:R0:W-:Y:S01]  /*5970*/  STG.E.U8 desc[UR36][R2.64], R0 ;  /* 0x0000000002007986 */ /* 0x0001e2000c101124 */
[----:B------:R-:W-:Y:S05]  /*5980*/  BRA `(.L_x_2691) ;  /* 0x0000000400187947 */ /* 0x000fea0003800000 */
.L_x_2708:
        /* <DEDUP_REMOVED lines=13> */
.L_x_2716:
[----:B------:R-:W-:-:S04]  /*5a60*/  SHF.R.U32.HI R0, RZ, 0x15, R5 ;  /* 0x00000015ff007819 */ /* 0x000fc80000011605 */
[----:B------:R-:W-:-:S04]  /*5a70*/  LOP3.LUT R0, R0, 0x1, RZ, 0xc0, !PT ;  /* 0x0000000100007812 */ /* 0x000fc800078ec0ff */
[----:B------:R-:W-:-:S04]  /*5a80*/  IADD3 R0, PT, PT, R5, 0x88fffff, R0 ;  /* 0x088fffff05007810 */ /* 0x000fc80007ffe000 */
[----:B------:R-:W-:-:S04]  /*5a90*/  SHF.R.U32.HI R0, RZ, 0x15, R0 ;  /* 0x00000015ff007819 */ /* 0x000fc80000011600 */
[----:B------:R-:W-:-:S07]  /*5aa0*/  LOP3.LUT R4, R0, 0xff, RZ, 0xc0, !PT ;  /* 0x000000ff00047812 */ /* 0x000fce00078ec0ff */
.L_x_2717:
[----:B------:R-:W-:-:S04]  /*5ab0*/  SHF.R.U32.HI R5, RZ, 0x18, R5 ;  /* 0x00000018ff057819 */ /* 0x000fc80000011605 */
[----:B------:R-:W-:-:S04]  /*5ac0*/  LOP3.LUT R4, R4, 0x80, R5, 0xf8, !PT ;  /* 0x0000008004047812 */ /* 0x000fc800078ef805 */
[----:B------:R-:W-:-:S07]  /*5ad0*/  PRMT R0, R4, 0x7610, R0 ;  /* 0x0000761004007816 */ /* 0x000fce0000000000 */
.L_x_2715:
[----:B------:R-:W-:Y:S05]  /*5ae0*/  BSYNC.RECONVERGENT B0 ;  /* 0x0000000000007941 */ /* 0x000fea0003800200 */
.L_x_2714:
[----:B------:R0:W-:Y:S01]  /*5af0*/  STG.E.U8 desc[UR36][R2.64], R0 ;  /* 0x0000000002007986 */ /* 0x0001e2000c101124 */
[----:B------:R-:W-:Y:S05]  /*5b00*/  BRA `(.L_x_2691) ;  /* 0x0000000000b87947 */ /* 0x000fea0003800000 */
.L_x_2707:
[----:B------:R-:W-:-:S09]  /*5b10*/  UISETP.NE.AND UP0, UPT, UR4, 0x1c, UPT ;  /* 0x0000001c0400788c */ /* 0x000fd2000bf05270 */
[----:B------:R-:W-:Y:S05]  /*5b20*/  BRA.U !UP0, `(.L_x_2718) ;  /* 0x0000000108a47547 */ /* 0x000fea000b800000 */
[----:B------:R-:W-:-:S09]  /*5b30*/  UISETP.NE.AND UP0, UPT, UR4, 0x1d, UPT ;  /* 0x0000001d0400788c */ /* 0x000fd2000bf05270 */
[----:B------:R-:W-:Y:S05]  /*5b40*/  BRA.U !UP0, `(.L_x_2719) ;  /* 0x00000001088c7547 */ /* 0x000fea000b800000 */
[----:B------:R-:W-:-:S09]  /*5b50*/  UISETP.NE.AND UP0, UPT, UR4, 0x2c, UPT ;  /* 0x0000002c0400788c */ /* 0x000fd2000bf05270 */
[----:B------:R-:W-:Y:S05]  /*5b60*/  BRA.U !UP0, `(.L_x_2720) ;  /* 0x0000000108447547 */ /* 0x000fea000b800000 */
.L_x_2690:
[----:B------:R-:W-:Y:S01]  /*5b70*/  MOV R0, 0x0 ;  /* 0x0000000000007802 */ /* 0x000fe20000000f00 */
[----:B------:R-:W0:Y:S01]  /*5b80*/  LDCU.64 UR6, c[0x4][0x158] ;  /* 0x01002b00ff0677ac */ /* 0x000e220008000a00 */
[----:B------:R-:W-:Y:S01]  /*5b90*/  HFMA2 R8, -RZ, RZ, 0, 6.020069122314453125e-06 ;  /* 0x00000065ff087431 */ /* 0x000fe200000001ff */
[----:B------:R-:W-:Y:S01]  /*5ba0*/  MOV R12, 0x1 ;  /* 0x00000001000c7802 */ /* 0x000fe20000000f00 */
[----:B------:R1:W2:Y:S01]  /*5bb0*/  LDC.64 R2, c[0x4][R0] ;  /* 0x0100000000027b82 */ /* 0x0002a20000000a00 */
[----:B------:R-:W3:Y:S01]  /*5bc0*/  LDCU.64 UR8, c[0x4][0x160] ;  /* 0x01002c00ff0877ac */ /* 0x000ee20008000a00 */
[----:B------:R-:W-:Y:S01]  /*5bd0*/  IMAD.MOV.U32 R13, RZ, RZ, RZ ;  /* 0x000000ffff0d7224 */ /* 0x000fe200078e00ff */
[----:B------:R-:W4:Y:S01]  /*5be0*/  LDCU.64 UR4, c[0x4][0x30] ;  /* 0x01000600ff0477ac */ /* 0x000f220008000a00 */
[----:B0-----:R-:W-:Y:S02]  /*5bf0*/  MOV R4, UR6 ;  /* 0x0000000600047c02 */ /* 0x001fe40008000f00 */
[----:B------:R-:W-:Y:S01]  /*5c00*/  MOV R5, UR7 ;  /* 0x0000000700057c02 */ /* 0x000fe20008000f00 */
[----:B---3--:R-:W-:Y:S01]  /*5c10*/  IMAD.U32 R6, RZ, RZ, UR8 ;  /* 0x00000008ff067e24 */ /* 0x008fe2000f8e00ff */
[----:B------:R-:W-:-:S02]  /*5c20*/  MOV R7, UR9 ;  /* 0x0000000900077c02 */ /* 0x000fc40008000f00 */
[----:B----4-:R-:W-:Y:S01]  /*5c30*/  MOV R10, UR4 ;  /* 0x00000004000a7c02 */ /* 0x010fe20008000f00 */
[----:B-1----:R-:W-:-:S07]  /*5c40*/  IMAD.U32 R11, RZ, RZ, UR5 ;  /* 0x00000005ff0b7e24 */ /* 0x002fce000f8e00ff */
[----:B------:R-:W-:-:S07]  /*5c50*/  LEPC R20, `(.L_x_2721) ;  /* 0x000000001014794e */ /* 0x000fce0000000000 */
[----:B--2---:R-:W-:Y:S05]  /*5c60*/  CALL.ABS.NOINC R2 ;  /* 0x0000000002007343 */ /* 0x004fea0003c00000 */
.L_x_2721:
[----:B------:R-:W-:Y:S05]  /*5c70*/  BRA `(.L_x_2691) ;  /* 0x00000000005c7947 */ /* 0x000fea0003800000 */
.L_x_2720:
        /* <DEDUP_REMOVED lines=8> */
[----:B------:R-:W-:Y:S02]  /*5d00*/  @P2 ISETP.EQ.U32.AND P1, PT, R0, 0x1, P0 ;  /* 0x000000010000280c */ /* 0x000fe40000722070 */
[----:B------:R-:W-:Y:S02]  /*5d10*/  PLOP3.LUT P0, PT, PT, PT, PT, 0x80, 0x8 ;  /* 0x000000000008781c */ /* 0x000fe40003f0f070 */
[----:B------:R-:W-:Y:S02]  /*5d20*/  @P2 PLOP3.LUT P0, PT, P1, PT, PT, 0x80, 0x8 ;  /* 0x000000000008281c */ /* 0x000fe40000f0f070 */
[----:B------:R-:W-:-:S11]  /*5d30*/  @P2 IADD3 R0, PT, PT, R6, 0x1, RZ ;  /* 0x0000000106002810 */ /* 0x000fd60007ffe0ff */
[----:B------:R-:W-:-:S05]  /*5d40*/  @!P0 IMAD.MOV R0, RZ, RZ, R6 ;  /* 0x000000ffff008224 */ /* 0x000fca00078e0206 */
[----:B------:R-:W-:-:S05]  /*5d50*/  @P2 MOV R5, R0 ;  /* 0x0000000000052202 */ /* 0x000fca0000000f00 */
[----:B------:R0:W-:Y:S01]  /*5d60*/  STG.E.U8 desc[UR36][R2.64], R5 ;  /* 0x0000000502007986 */ /* 0x0001e2000c101124 */
[----:B------:R-:W-:Y:S05]  /*5d70*/  BRA `(.L_x_2691) ;  /* 0x00000000001c7947 */ /* 0x000fea0003800000 */
.L_x_2719:
[----:B------:R-:W-:-:S06]  /*5d80*/  HADD2.F32 R4, -RZ, R0.H0_H0 ;  /* 0x20000000ff047230 */ /* 0x000fcc0000004100 */
[----:B------:R-:W0:Y:S02]  /*5d90*/  F2I.U64.TRUNC R4, R4 ;  /* 0x0000000400047311 */ /* 0x000e24000020d800 */
[----:B0-----:R0:W-:Y:S01]  /*5da0*/  STG.E.64 desc[UR36][R2.64], R4 ;  /* 0x0000000402007986 */ /* 0x0011e2000c101b24 */
[----:B------:R-:W-:Y:S05]  /*5db0*/  BRA `(.L_x_2691) ;  /* 0x00000000000c7947 */ /* 0x000fea0003800000 */
.L_x_2718:
[----:B------:R-:W-:-:S04]  /*5dc0*/  HADD2.F32 R0, -RZ, R0.H0_H0 ;  /* 0x20000000ff007230 */ /* 0x000fc80000004100 */
[----:B------:R-:W0:Y:S02]  /*5dd0*/  F2I.FTZ.U32.TRUNC.NTZ R5, R0 ;  /* 0x0000000000057305 */ /* 0x000e24000021f000 */
[----:B0-----:R0:W-:Y:S02]  /*5de0*/  STG.E desc[UR36][R2.64], R5 ;  /* 0x0000000502007986 */ /* 0x0011e4000c101924 */
.L_x_2691:
[----:B------:R-:W-:-:S07]  /*5df0*/  IADD3 R17, PT, PT, R17, 0x80, RZ ;  /* 0x0000008011117810 */ /* 0x000fce0007ffe0ff */
.L_x_2608:
[----:B------:R-:W-:Y:S05]  /*5e00*/  BSYNC.RECONVERGENT B6 ;  /* 0x0000000000067941 */ /* 0x000fea0003800200 */
.L_x_2607:
[----:B------:R-:W5:Y:S01]  /*5e10*/  LDCU UR4, c[0x0][0x380] ;  /* 0x00007000ff0477ac */ /* 0x000f620008000800 */
[----:B------:R-:W-:Y:S01]  /*5e20*/  BSSY.RECONVERGENT B6, `(.L_x_2722) ;  /* 0x00005d9000067945 */ /* 0x000fe20003800200 */
[----:B-----5:R-:W-:-:S13]  /*5e30*/  ISETP.GE.AND P0, PT, R17, UR4, PT ;  /* 0x0000000411007c0c */ /* 0x020fda000bf06270 */
[----:B------:R-:W-:Y:S05]  /*5e40*/  @P0 BRA `(.L_x_2723) ;  /* 0x0000005c00580947 */ /* 0x000fea0003800000 */
[----:B------:R-:W5:Y:S01]  /*5e50*/  LDCU UR4, c[0x0][0x388] ;  /* 0x00007100ff0477ac */ /* 0x000f620008000800 */
[----:B------:R-:W-:Y:S02]  /*5e60*/  HFMA2 R16, -RZ, RZ, 0, 0 ;  /* 0x00000000ff107431 */ /* 0x000fe400000001ff */
[----:B0-----:R-:W-:Y:S01]  /*5e70*/  IMAD.MOV.U32 R0, RZ, RZ, RZ ;  /* 0x000000ffff007224 */ /* 0x001fe200078e00ff */
[----:B-----5:R-:W-:-:S09]  /*5e80*/  UISETP.NE.AND UP0, UPT, UR4, URZ, UPT ;  /* 0x000000ff0400728c */ /* 0x020fd2000bf05270 */
[----:B------:R-:W-:Y:S05]  /*5e90*/  BRA.U !UP0, `(.L_x_2724) ;  /* 0x0000001108a87547 */ /* 0x000fea000b800000 */
[----:B------:R-:W1:Y:S01]  /*5ea0*/  LDCU.64 UR4, c[0x0][0x390] ;  /* 0x00007200ff0477ac */ /* 0x000e620008000a00 */
[----:B------:R-:W-:Y:S01]  /*5eb0*/  MOV R16, RZ ;  /* 0x000000ff00107202 */ /* 0x000fe20000000f00 */
        /* <DEDUP_REMOVED lines=296> */
.L_x_2724:
        /* <DEDUP_REMOVED lines=19> */
.L_x_2728:
[----:B------:R0:W2:Y:S02]  /*7270*/  LDG.E.U8 R2, desc[UR36][R2.64] ;  /* 0x0000002402027981 */ /* 0x0000a4000c1e1100 */
[----:B0-----:R-:W-:Y:S02]  /*7280*/  PRMT R3, R3, 0x5410, RZ ;  /* 0x0000541003037816 */ /* 0x001fe400000000ff */
[----:B--2---:R-:W-:-:S04]  /*7290*/  I2FP.F32.U32 R0, R2 ;  /* 0x0000000200007245 */ /* 0x004fc80000201000 */
[----:B------:R-:W-:Y:S01]  /*72a0*/  F2FP.F16.F32.PACK_AB R0, RZ, R0 ;  /* 0x00000000ff00723e */ /* 0x000fe200000000ff */
[----:B------:R-:W-:Y:S06]  /*72b0*/  BRA `(.L_x_2730) ;  /* 0x0000001000207947 */ /* 0x000fec0003800000 */
.L_x_2727:
        /* <DEDUP_REMOVED lines=11> */
.L_x_2732:
[----:B------:R0:W2:Y:S02]  /*7370*/  LDG.E R2, desc[UR36][R2.64] ;  /* 0x0000002402027981 */ /* 0x0000a4000c1e1900 */
[----:B0-----:R-:W-:Y:S02]  /*7380*/  PRMT R3, R3, 0x5410, RZ ;  /* 0x0000541003037816 */ /* 0x001fe400000000ff */
[----:B--2---:R-:W-:-:S04]  /*7390*/  I2FP.F32.S32 R0, R2 ;  /* 0x0000000200007245 */ /* 0x004fc80000201400 */
[----:B------:R-:W-:Y:S01]  /*73a0*/  F2FP.F16.F32.PACK_AB R0, RZ, R0 ;  /* 0x00000000ff00723e */ /* 0x000fe200000000ff */
[----:B------:R-:W-:Y:S06]  /*73b0*/  BRA `(.L_x_2730) ;  /* 0x0000000c00e07947 */ /* 0x000fec0003800000 */
.L_x_2731:
[----:B------:R0:W2:Y:S02]  /*73c0*/  LDG.E.U16 R2, desc[UR36][R2.64] ;  /* 0x0000002402027981 */ /* 0x0000a4000c1e1500 */
[----:B0-----:R-:W-:Y:S01]  /*73d0*/  PRMT R3, R3, 0x5410, RZ ;  /* 0x0000541003037816 */ /* 0x001fe200000000ff */
[----:B--2---:R-:W0:Y:S02]  /*73e0*/  I2F.S16 R0, R2 ;  /* 0x0000000200007306 */ /* 0x004e240000101400 */
[----:B0-----:R-:W-:Y:S01]  /*73f0*/  F2FP.F16.F32.PACK_AB R0, RZ, R0 ;  /* 0x00000000ff00723e */ /* 0x001fe200000000ff */
[----:B------:R-:W-:Y:S06]  /*7400*/  BRA `(.L_x_2730) ;  /* 0x0000000c00cc7947 */ /* 0x000fec0003800000 */
.L_x_2726:
        /* <DEDUP_REMOVED lines=10> */
.L_x_2734:
[----:B------:R0:W2:Y:S02]  /*74b0*/  LDG.E.U16 R0, desc[UR36][R2.64] ;  /* 0x0000002402007981 */ /* 0x0000a4000c1e1500 */
[----:B0-----:R-:W-:Y:S01]  /*74c0*/  PRMT R3, R3, 0x5410, RZ ;  /* 0x0000541003037816 */ /* 0x001fe200000000ff */
[----:B--2---:R-:W-:-:S05]  /*74d0*/  HADD2.F32 R0, -RZ, R0.H0_H0 ;  /* 0x20000000ff007230 */ /* 0x004fca0000004100 */
[----:B------:R-:W-:Y:S01]  /*74e0*/  F2FP.F16.F32.PACK_AB R0, RZ, R0 ;  /* 0x00000000ff00723e */ /* 0x000fe200000000ff */
[----:B------:R-:W-:Y:S06]  /*74f0*/  BRA `(.L_x_2730) ;  /* 0x0000000c00907947 */ /* 0x000fec0003800000 */
.L_x_2733:
        /* <DEDUP_REMOVED lines=10> */
.L_x_2736:
[----:B------:R-:W2:Y:S02]  /*75a0*/  LDG.E R2, desc[UR36][R2.64] ;  /* 0x0000002402027981 */ /* 0x000ea4000c1e1900 */
[----:B--2---:R-:W-:Y:S02]  /*75b0*/  PRMT R0, R2, 0x7610, R0 ;  /* 0x0000761002007816 */ /* 0x004fe40000000000 */
[----:B------:R-:W-:Y:S01]  /*75c0*/  PRMT R3, R3, 0x7610, R2 ;  /* 0x0000761003037816 */ /* 0x000fe20000000002 */
[----:B------:R-:W-:Y:S06]  /*75d0*/  BRA `(.L_x_2730) ;  /* 0x0000000c00587947 */ /* 0x000fec0003800000 */
.L_x_2735:
        /* <DEDUP_REMOVED lines=13> */
.L_x_2725:
        /* <DEDUP_REMOVED lines=14> */
.L_x_2739:
        /* <DEDUP_REMOVED lines=24> */
.L_x_2738:
[----:B------:R-:W-:-:S09]  /*7910*/  UISETP.NE.AND UP0, UPT, UR4, 0xf, UPT ;  /* 0x0000000f0400788c */ /* 0x000fd2000bf05270 */
[----:B------:R-:W-:Y:S05]  /*7920*/  BRA.U !UP0, `(.L_x_2740) ;  /* 0x00000001089c7547 */ /* 0x000fea000b800000 */
[----:B------:R-:W-:-:S09]  /*7930*/  UISETP.NE.AND UP0, UPT, UR4, 0x17, UPT ;  /* 0x000000170400788c */ /* 0x000fd2000bf05270 */
[----:B------:R-:W-:Y:S05]  /*7940*/  BRA.U !UP0, `(.L_x_2741) ;  /* 0x00000001085c7547 */ /* 0x000fea000b800000 */
[----:B------:R-:W-:-:S09]  /*7950*/  UISETP.NE.AND UP0, UPT, UR4, 0x18, UPT ;  /* 0x000000180400788c */ /* 0x000fd2000bf05270 */
[----:B------:R-:W-:Y:S05]  /*7960*/  BRA.U UP0, `(.L_x_2729) ;  /* 0x0000000900047547 */ /* 0x000fea000b800000 */
[----:B------:R0:W2:Y:S01]  /*7970*/  LDG.E.U8 R0, desc[UR36][R2.64] ;  /* 0x0000002402007981 */ /* 0x0000a2000c1e1100 */
[----:B------:R-:W-:Y:S01]  /*7980*/  IMAD.MOV.U32 R6, RZ, RZ, 0x1f ;  /* 0x0000001fff067424 */ /* 0x000fe200078e00ff */
[----:B0-----:R-:W-:Y:S02]  /*7990*/  PRMT R3, R3, 0x5410, RZ ;  /* 0x0000541003037816 */ /* 0x001fe400000000ff */
[----:B--2---:R-:W-:-:S04]  /*79a0*/  SHF.L.U32 R0, R0, 0x18, RZ ;  /* 0x0000001800007819 */ /* 0x004fc800000006ff */
[C---:B------:R-:W-:Y:S02]  /*79b0*/  LOP3.LUT R4, R0.reuse, 0x7f000000, RZ, 0xc0, !PT ;  /* 0x7f00000000047812 */ /* 0x040fe400078ec0ff */
[----:B------:R-:W-:Y:S02]  /*79c0*/  LOP3.LUT P0, RZ, R0, 0x7f000000, RZ, 0xc0, !PT ;  /* 0x7f00000000ff7812 */ /* 0x000fe4000780c0ff */
[----:B------:R-:W0:Y:S02]  /*79d0*/  FLO.U32 R5, R4 ;  /* 0x0000000400057300 */ /* 0x000e2400000e0000 */
[----:B0-----:R-:W-:-:S04]  /*79e0*/  IADD3 R5, PT, PT, -R5, RZ, RZ ;  /* 0x000000ff05057210 */ /* 0x001fc80007ffe1ff */
[----:B------:R-:W-:-:S04]  /*79f0*/  VIADDMNMX.U32 R5, R5, R6, 0x4, !PT ;  /* 0x0000000405057446 */ /* 0x000fc80007800006 */
[----:B------:R-:W-:-:S04]  /*7a00*/  IADD3 R5, PT, PT, R5, -0x4, RZ ;  /* 0xfffffffc05057810 */ /* 0x000fc80007ffe0ff */
[C---:B------:R-:W-:Y:S01]  /*7a10*/  SHF.L.U32 R6, R4.reuse, R5, RZ ;  /* 0x0000000504067219 */ /* 0x040fe200000006ff */
[----:B------:R-:W-:Y:S01]  /*7a20*/  IMAD.SHL.U32 R7, R5, 0x800000, RZ ;  /* 0x0080000005077824 */ /* 0x000fe200078e00ff */
[----:B------:R-:W-:-:S04]  /*7a30*/  IADD3 R5, PT, PT, R4, 0x1000000, RZ ;  /* 0x0100000004057810 */ /* 0x000fc80007ffe0ff */
[----:B------:R-:W-:Y:S02]  /*7a40*/  LEA.HI R6, R6, -R7, RZ, 0x1c ;  /* 0x8000000706067211 */ /* 0x000fe400078fe0ff */
[----:B------:R-:W-:Y:S02]  /*7a50*/  SHF.R.S32.HI R5, RZ, 0x8, R5 ;  /* 0x00000008ff057819 */ /* 0x000fe40000011405 */
[----:B------:R-:W-:-:S04]  /*7a60*/  IADD3 R6, PT, PT, R6, 0x3c000000, RZ ;  /* 0x3c00000006067810 */ /* 0x000fc80007ffe0ff */
[----:B------:R-:W-:-:S04]  /*7a70*/  LOP3.LUT R5, R6, 0x7f800000, R5, 0xf8, !PT ;  /* 0x7f80000006057812 */ /* 0x000fc800078ef805 */
[----:B------:R-:W-:-:S04]  /*7a80*/  SEL R5, R5, RZ, P0 ;  /* 0x000000ff05057207 */ /* 0x000fc80000000000 */
[----:B------:R-:W-:-:S04]  /*7a90*/  LOP3.LUT R0, R5, 0x80000000, R0, 0xf8, !PT ;  /* 0x8000000005007812 */ /* 0x000fc800078ef800 */
[----:B------:R-:W-:Y:S01]  /*7aa0*/  F2FP.F16.F32.PACK_AB R0, RZ, R0 ;  /* 0x00000000ff00723e */ /* 0x000fe200000000ff */
[----:B------:R-:W-:Y:S06]  /*7ab0*/  BRA `(.L_x_2730) ;  /* 0x0000000800207947 */ /* 0x000fec0003800000 */
.L_x_2741:
[----:B------:R0:W2:Y:S02]  /*7ac0*/  LDG.E.U8 R2, desc[UR36][R2.64] ;  /* 0x0000002402027981 */ /* 0x0000a4000c1e1100 */
[----:B0-----:R-:W-:Y:S01]  /*7ad0*/  PRMT R3, R3, 0x5410, RZ ;  /* 0x0000541003037816 */ /* 0x001fe200000000ff */
        /* <DEDUP_REMOVED lines=12> */
.L_x_2740:
[----:B------:R0:W2:Y:S02]  /*7ba0*/  LDG.E.U16 R0, desc[UR36][R2.64] ;  /* 0x0000002402007981 */ /* 0x0000a4000c1e1500 */
[----:B0-----:R-:W-:Y:S02]  /*7bb0*/  PRMT R3, R3, 0x5410, RZ ;  /* 0x0000541003037816 */ /* 0x001fe400000000ff */
[----:B--2---:R-:W-:-:S04]  /*7bc0*/  SHF.L.U32 R0, R0, 0x10, RZ ;  /* 0x0000001000007819 */ /* 0x004fc800000006ff */
[----:B------:R-:W-:Y:S01]  /*7bd0*/  F2FP.F16.F32.PACK_AB R0, RZ, R0 ;  /* 0x00000000ff00723e */ /* 0x000fe200000000ff */
[----:B------:R-:W-:Y:S06]  /*7be0*/  BRA `(.L_x_2730) ;  /* 0x0000000400d47947 */ /* 0x000fec0003800000 */
.L_x_2737:
        /* <DEDUP_REMOVED lines=13> */
.L_x_2744:
        /* <DEDUP_REMOVED lines=21> */
.L_x_2748:
[----:B------:R-:W-:Y:S05]  /*7e10*/  BSYNC.RECONVERGENT B1 ;  /* 0x0000000000017941 */ /* 0x000fea0003800200 */
.L_x_2747:
[----:B------:R-:W-:Y:S02]  /*7e20*/  SHF.L.U32 R0, R0, 0x14, RZ ;  /* 0x0000001400007819 */ /* 0x000fe400000006ff */
[----:B------:R-:W-:-:S04]  /*7e30*/  LEA R2, R2, 0x3b800000, 0x17 ;  /* 0x3b80000002027811 */ /* 0x000fc800078eb8ff */
[----:B------:R-:W-:-:S07]  /*7e40*/  LOP3.LUT R0, R2, R0, R7, 0xfe, !PT ;  /* 0x0000000002007212 */ /* 0x000fce00078efe07 */
.L_x_2746:
[----:B------:R-:W-:Y:S05]  /*7e50*/  BSYNC.RECONVERGENT B0 ;  /* 0x0000000000007941 */ /* 0x000fea0003800200 */
.L_x_2745:
[----:B------:R-:W-:Y:S02]  /*7e60*/  F2FP.F16.F32.PACK_AB R0, RZ, R0 ;  /* 0x00000000ff00723e */ /* 0x000fe400000000ff */
[----:B------:R-:W-:Y:S01]  /*7e70*/  PRMT R3, R3, 0x5410, RZ ;  /* 0x0000541003037816 */ /* 0x000fe200000000ff */
[----:B------:R-:W-:Y:S06]  /*7e80*/  BRA `(.L_x_2730) ;  /* 0x00000004002c7947 */ /* 0x000fec0003800000 */
.L_x_2743:
        /* <DEDUP_REMOVED lines=21> */
.L_x_2752:
[----:B------:R-:W-:Y:S05]  /*7fe0*/  BSYNC.RECONVERGENT B1 ;  /* 0x0000000000017941 */ /* 0x000fea0003800200 */
.L_x_2751:
[----:B------:R-:W-:Y:S01]  /*7ff0*/  IMAD.SHL.U32 R0, R0, 0x200000, RZ ;  /* 0x0020000000007824 */ /* 0x000fe200078e00ff */
[----:B------:R-:W-:-:S04]  /*8000*/  LEA R2, R2, 0x37800000, 0x17 ;  /* 0x3780000002027811 */ /* 0x000fc800078eb8ff */
[----:B------:R-:W-:-:S07]  /*8010*/  LOP3.LUT R0, R2, R0, R7, 0xfe, !PT ;  /* 0x0000000002007212 */ /* 0x000fce00078efe07 */
.L_x_2750:
[----:B------:R-:W-:Y:S05]  /*8020*/  BSYNC.RECONVERGENT B0 ;  /* 0x0000000000007941 */ /* 0x000fea0003800200 */
.L_x_2749:
[----:B------:R-:W-:Y:S02]  /*8030*/  F2FP.F16.F32.PACK_AB R0, RZ, R0 ;  /* 0x00000000ff00723e */ /* 0x000fe400000000ff */
[----:B------:R-:W-:Y:S01]  /*8040*/  PRMT R3, R3, 0x5410, RZ ;  /* 0x0000541003037816 */ /* 0x000fe200000000ff */
[----:B------:R-:W-:Y:S06]  /*8050*/  BRA `(.L_x_2730) ;  /* 0x0000000000b87947 */ /* 0x000fec0003800000 */
.L_x_2742:
        /* <DEDUP_REMOVED lines=8> */
[----:B------:R-:W-:Y:S02]  /*80e0*/  MOV R0, 0x400000 ;  /* 0x0040000000007802 */ /* 0x000fe40000000f00 */
[----:B--2---:R-:W-:-:S13]  /*80f0*/  ISETP.NE.AND P0, PT, R2, RZ, PT ;  /* 0x000000ff0200720c */ /* 0x004fda0003f05270 */
[----:B------:R-:W-:Y:S05]  /*8100*/  @!P0 BRA `(.L_x_2756) ;  /* 0x00000000000c8947 */ /* 0x000fea0003800000 */
[----:B------:R-:W-:-:S13]  /*8110*/  ISETP.NE.AND P0, PT, R2, 0xff, PT ;  /* 0x000000ff0200780c */ /* 0x000fda0003f05270 */
[----:B------:R-:W-:Y:S01]  /*8120*/  @!P0 MOV R0, 0x7f800001 ;  /* 0x7f80000100008802 */ /* 0x000fe20000000f00 */
[----:B------:R-:W-:-:S07]  /*8130*/  @P0 IMAD.SHL.U32 R0, R2, 0x800000, RZ ;  /* 0x0080000002000824 */ /* 0x000fce00078e00ff */
.L_x_2756:
[----:B------:R-:W-:Y:S05]  /*8140*/  BSYNC.RECONVERGENT B0 ;  /* 0x0000000000007941 */ /* 0x000fea0003800200 */
.L_x_2755:
[----:B------:R-:W-:Y:S02]  /*8150*/  PRMT R3, R3, 0x5410, RZ ;  /* 0x0000541003037816 */ /* 0x000fe400000000ff */
[----:B------:R-:W-:Y:S01]  /*8160*/  F2FP.F16.F32.PACK_AB R0, RZ, R0 ;  /* 0x00000000ff00723e */ /* 0x000fe200000000ff */
[----:B------:R-:W-:Y:S06]  /*8170*/  BRA `(.L_x_2730) ;  /* 0x0000000000707947 */ /* 0x000fec0003800000 */
.L_x_2729:
[----:B------:R-:W-:Y:S01]  /*8180*/  MOV R0, 0x0 ;  /* 0x0000000000007802 */ /* 0x000fe20000000f00 */
[----:B------:R-:W0:Y:S01]  /*8190*/  LDCU.64 UR4, c[0x4][0x158] ;  /* 0x01002b00ff0477ac */ /* 0x000e220008000a00 */
[----:B------:R-:W-:Y:S01]  /*81a0*/  HFMA2 R8, -RZ, RZ, 0, 4.64916229248046875e-06 ;  /* 0x0000004eff087431 */ /* 0x000fe200000001ff */
        /* <DEDUP_REMOVED lines=13> */
.L_x_2757:
[----:B------:R-:W-:Y:S02]  /*8280*/  PRMT R0, RZ, 0x7610, R0 ;  /* 0x00007610ff007816 */ /* 0x000fe40000000000 */
[----:B------:R-:W-:Y:S01]  /*8290*/  PRMT R3, R3, 0x5410, RZ ;  /* 0x0000541003037816 */ /* 0x000fe200000000ff */
[----:B------:R-:W-:Y:S06]  /*82a0*/  BRA `(.L_x_2730) ;  /* 0x0000000000247947 */ /* 0x000fec0003800000 */
.L_x_2754:
[----:B------:R-:W2:Y:S02]  /*82b0*/  LDG.E.64 R2, desc[UR36][R2.64] ;  /* 0x0000002402027981 */ /* 0x000ea4000c1e1b00 */
[----:B--2---:R0:W1:Y:S02]  /*82c0*/  I2F.U64 R0, R2 ;  /* 0x0000000200007312 */ /* 0x0040640000301000 */
[----:B0-----:R-:W-:Y:S02]  /*82d0*/  PRMT R3, R3, 0x5410, RZ ;  /* 0x0000541003037816 */ /* 0x001fe400000000ff */
[----:B-1----:R-:W-:Y:S01]  /*82e0*/  F2FP.F16.F32.PACK_AB R0, RZ, R0 ;  /* 0x00000000ff00723e */ /* 0x002fe200000000ff */
[----:B------:R-:W-:Y:S06]  /*82f0*/  BRA `(.L_x_2730) ;  /* 0x0000000000107947 */ /* 0x000fec0003800000 */
.L_x_2753:
[----:B------:R0:W2:Y:S02]  /*8300*/  LDG.E R2, desc[UR36][R2.64] ;  /* 0x0000002402027981 */ /* 0x0000a4000c1e1900 */
[----:B0-----:R-:W-:Y:S02]  /*8310*/  PRMT R3, R3, 0x5410, RZ ;  /* 0x0000541003037816 */ /* 0x001fe400000000ff */
[----:B--2---:R-:W-:-:S04]  /*8320*/  I2FP.F32.U32 R0, R2 ;  /* 0x0000000200007245 */ /* 0x004fc80000201000 */
[----:B------:R-:W-:-:S07]  /*8330*/  F2FP.F16.F32.PACK_AB R0, RZ, R0 ;  /* 0x00000000ff00723e */ /* 0x000fce00000000ff */
.L_x_2730:
        /* <DEDUP_REMOVED lines=13> */
[----:B------:R-:W-:-:S04]  /*8410*/  @!P0 MOV R10, R9 ;  /* 0x00000009000a8202 */ /* 0x000fc80000000f00 */
[----:B------:R-:W-:Y:S01]  /*8420*/  @!P0 MOV R9, R0 ;  /* 0x0000000000098202 */ /* 0x000fe20000000f00 */
[----:B------:R-:W-:Y:S06]  /*8430*/  @!P0 BRA `(.L_x_2760) ;  /* 0x0000002400f48947 */ /* 0x000fec0003800000 */
[----:B------:R-:W-:-:S13]  /*8440*/  FSETP.NEU.FTZ.AND P0, PT, R9, RZ, PT ;  /* 0x000000ff0900720b */ /* 0x000fda0003f1d000 */
[----:B------:R-:W-:Y:S01]  /*8450*/  @P0 FADD.FTZ R0, RZ, R10 ;  /* 0x0000000aff000221 */ /* 0x000fe20000010000 */
[----:B------:R-:W-:-:S04]  /*8460*/  @P0 FADD.FTZ R3, RZ, R9 ;  /* 0x00000009ff030221 */ /* 0x000fc80000010000 */
[----:B------:R-:W-:-:S04]  /*8470*/  @P0 FADD.FTZ R9, R0, R3 ;  /* 0x0000000300090221 */ /* 0x000fc80000010000 */
[----:B------:R-:W-:-:S04]  /*8480*/  @P0 IMAD.MOV.U32 R10, RZ, RZ, R9 ;  /* 0x000000ffff0a0224 */ /* 0x000fc800078e0009 */
[----:B------:R-:W-:Y:S01]  /*8490*/  @!P0 FADD.FTZ R10, R10, R10 ;  /* 0x0000000a0a0a8221 */ /* 0x000fe20000010000 */
[----:B------:R-:W-:Y:S06]  /*84a0*/  BRA `(.L_x_2760) ;  /* 0x0000002400d87947 */ /* 0x000fec0003800000 */
.L_x_2759:
[----:B------:R-:W-:-:S04]  /*84b0*/  FMNMX.FTZ R0, |R10|, R11, !PT ;  /* 0x0000000b0a007209 */ /* 0x000fc80007810200 */
[----:B------:R-:W-:-:S13]  /*84c0*/  FSETP.GT.FTZ.AND P0, PT, R0, 8388608, PT ;  /* 0x4b0000000000780b */ /* 0x000fda0003f14000 */
[----:B------:R-:W-:Y:S05]  /*84d0*/  @P0 BRA `(.L_x_2761) ;  /* 0x0000001000b40947 */ /* 0x000fea0003800000 */
        /* <DEDUP_REMOVED lines=45> */
[----:B------:R-:W-:-:S06]  /*87b0*/  @P0 FFMA.FTZ R7, R6, R6, -1 ;  /* 0xbf80000006070423 */ /* 0x000fcc0000010006 */
[----:B------:R-:W0:Y:S02]  /*87c0*/  @P0 MUFU.SQRT R7, R7 ;  /* 0x0000000700070308 */ /* 0x000e240000002000 */
[----:B0-----:R-:W-:-:S06]  /*87d0*/  @P0 FADD.FTZ R8, R6, R7 ;  /* 0x0000000706080221 */ /* 0x001fcc0000010000 */
[----:B------:R-:W0:Y:S02]  /*87e0*/  @P0 MUFU.LG2 R8, R8 ;  /* 0x0000000800080308 */ /* 0x000e240000000c00 */
[----:B0-----:R-:W-:Y:S01]  /*87f0*/  @P0 FMUL.FTZ R13, R8, 0.69314718246459960938 ;  /* 0x3f317218080d0820 */ /* 0x001fe20000410000 */
[----:B------:R-:W-:Y:S06]  /*8800*/  @P0 BRA `(.L_x_2763) ;  /* 0x0000000400b80947 */ /* 0x000fec0003800000 */
[----:B------:R-:W-:Y:S02]  /*8810*/  FSETP.NEU.FTZ.AND P1, PT, R11, 1, PT ;  /* 0x3f8000000b00780b */ /* 0x000fe40003f3d000 */
[----:B------:R-:W-:-:S13]  /*8820*/  FSETP.GEU.FTZ.AND P0, PT, |R10|, 1.1102230246251565404e-16, PT ;  /* 0x250000000a00780b */ /* 0x000fda0003f1e200 */
[----:B------:R-:W-:Y:S05]  /*8830*/  @!P0 BRA !P1, `(.L_x_2764) ;  /* 0x0000000400a88947 */ /* 0x000fea0004800000 */
[----:B------:R-:W-:-:S05]  /*8840*/  FMUL.FTZ R7, |R3|, 1.1920928955078125e-07 ;  /* 0x3400000003077820 */ /* 0x000fca0000410200 */
[----:B------:R-:W-:-:S13]  /*8850*/  FSETP.GE.FTZ.AND P0, PT, |R10|, R7, PT ;  /* 0x000000070a00720b */ /* 0x000fda0003f16200 */
[----:B------:R-:W-:Y:S05]  /*8860*/  @!P0 BRA `(.L_x_2765) ;  /* 0x0000000000f88947 */ /* 0x000fea0003800000 */
[----:B------:R-:W-:Y:S01]  /*8870*/  FSETP.GEU.FTZ.AND P0, PT, R0, RZ, PT ;  /* 0x000000ff0000720b */ /* 0x000fe20003f1e000 */
[----:B------:R-:W-:-:S12]  /*8880*/  BSSY.RECONVERGENT B1, `(.L_x_2766) ;  /* 0x000000b000017945 */ /* 0x000fd80003800200 */
[----:B------:R-:W-:Y:S05]  /*8890*/  @!P0 BRA `(.L_x_2767) ;  /* 0x00000000001c8947 */ /* 0x000fea0003800000 */
[----:B------:R-:W-:-:S13]  /*88a0*/  FSETP.NEU.FTZ.AND P0, PT, R0, RZ, PT ;  /* 0x000000ff0000720b */ /* 0x000fda0003f1d000 */
[----:B------:R-:W-:Y:S01]  /*88b0*/  @P0 FADD.FTZ R8, R0, R5 ;  /* 0x0000000500080221 */ /* 0x000fe20000010000 */
[----:B------:R-:W-:-:S05]  /*88c0*/  @P0 FMUL.FTZ R7, R10, R10 ;  /* 0x0000000a0a070220 */ /* 0x000fca0000410000 */
[----:B------:R-:W0:Y:S02]  /*88d0*/  @P0 MUFU.RCP R8, R8 ;  /* 0x0000000800080308 */ /* 0x000e240000001000 */
[----:B0-----:R-:W-:Y:S01]  /*88e0*/  @P0 FMUL.FTZ.D2 R7, R7, R8 ;  /* 0x0000000807070220 */ /* 0x001fe20000310000 */
[----:B------:R-:W-:Y:S01]  /*88f0*/  @!P0 FMUL.FTZ R7, |R10|, 0.5 ;  /* 0x3f0000000a078820 */ /* 0x000fe20000410200 */
[----:B------:R-:W-:Y:S06]  /*8900*/  BRA `(.L_x_2768) ;  /* 0x0000000000087947 */ /* 0x000fec0003800000 */
.L_x_2767:
[----:B------:R-:W-:-:S04]  /*8910*/  FADD.FTZ R7, -R0, R5 ;  /* 0x0000000500077221 */ /* 0x000fc80000010100 */
[----:B------:R-:W-:-:S07]  /*8920*/  FMUL.FTZ R7, R7, 0.5 ;  /* 0x3f00000007077820 */ /* 0x000fce0000410000 */
.L_x_2768:
[----:B------:R-:W-:Y:S05]  /*8930*/  BSYNC.RECONVERGENT B1 ;  /* 0x0000000000017941 */ /* 0x000fea0003800200 */
.L_x_2766:
[----:B------:R-:W-:Y:S01]  /*8940*/  FADD.FTZ R13, -R11, 1 ;  /* 0x3f8000000b0d7421 */ /* 0x000fe20000010100 */
[----:B------:R-:W-:Y:S04]  /*8950*/  BSSY.RECONVERGENT B1, `(.L_x_2769) ;  /* 0x000000c000017945 */ /* 0x000fe80003800200 */
[----:B------:R-:W-:-:S13]  /*8960*/  FSETP.GEU.FTZ.AND P0, PT, R13, RZ, PT ;  /* 0x000000ff0d00720b */ /* 0x000fda0003f1e000 */
        /* <DEDUP_REMOVED lines=8> */
.L_x_2770:
[----:B------:R-:W-:-:S04]  /*89f0*/  FADD.FTZ R12, R4, -R13 ;  /* 0x8000000d040c7221 */ /* 0x000fc80000010000 */
[----:B------:R-:W-:-:S07]  /*8a00*/  FMUL.FTZ R12, R12, 0.5 ;  /* 0x3f0000000c0c7820 */ /* 0x000fce0000410000 */
.L_x_2771:
[----:B------:R-:W-:Y:S05]  /*8a10*/  BSYNC.RECONVERGENT B1 ;  /* 0x0000000000017941 */ /* 0x000fea0003800200 */
.L_x_2769:
[----:B------:R-:W-:Y:S01]  /*8a20*/  FADD.FTZ R7, R12, R7 ;  /* 0x000000070c077221 */ /* 0x000fe20000010000 */
[----:B------:R-:W-:Y:S01]  /*8a30*/  FADD.FTZ R8, R6, 1 ;  /* 0x3f80000006087421 */ /* 0x000fe20000010000 */
[----:B------:R-:W-:Y:S01]  /*8a40*/  HFMA2 R14, -RZ, RZ, 1.625, 0 ;  /* 0x3e800000ff0e7431 */ /* 0x000fe200000001ff */
[----:B------:R-:W-:Y:S02]  /*8a50*/  MOV R15, 0x3d39bf78 ;  /* 0x3d39bf78000f7802 */ /* 0x000fe40000000f00 */
[----:B------:R-:W-:-:S06]  /*8a60*/  FMUL.FTZ R8, R7, R8 ;  /* 0x0000000807087220 */ /* 0x000fcc0000410000 */
[----:B------:R-:W0:Y:S02]  /*8a70*/  MUFU.SQRT R8, R8 ;  /* 0x0000000800087308 */ /* 0x000e240000002000 */
[----:B0-----:R-:W-:-:S04]  /*8a80*/  FADD.FTZ R18, R7, R8 ;  /* 0x0000000807127221 */ /* 0x001fc80000010000 */
[C---:B------:R-:W-:Y:S01]  /*8a90*/  FADD.FTZ.RZ R7, R18.reuse, 1 ;  /* 0x3f80000012077421 */ /* 0x040fe2000001c000 */
[----:B------:R-:W-:-:S04]  /*8aa0*/  ISETP.GE.U32.AND P0, PT, R18, 0x7f800000, PT ;  /* 0x7f8000001200780c */ /* 0x000fc80003f06070 */
[----:B------:R-:W-:-:S04]  /*8ab0*/  IADD3 R7, PT, PT, R7, -0x3f400000, RZ ;  /* 0xc0c0000007077810 */ /* 0x000fc80007ffe0ff */
[----:B------:R-:W-:-:S04]  /*8ac0*/  LOP3.LUT R7, R7, 0xff800000, RZ, 0xc0, !PT ;  /* 0xff80000007077812 */ /* 0x000fc800078ec0ff */
[----:B------:R-:W-:Y:S01]  /*8ad0*/  IADD3 R13, PT, PT, -R7, 0x40800000, RZ ;  /* 0x40800000070d7810 */ /* 0x000fe20007ffe1ff */
[----:B------:R-:W-:Y:S01]  /*8ae0*/  IMAD.IADD R12, R18, 0x1, -R7 ;  /* 0x00000001120c7824 */ /* 0x000fe200078e0a07 */
[----:B------:R-:W-:-:S03]  /*8af0*/  I2FP.F32.S32 R7, R7 ;  /* 0x0000000700077245 */ /* 0x000fc60000201400 */
[----:B------:R-:W-:Y:S02]  /*8b00*/  FFMA.FTZ R13, R13, R14, -1 ;  /* 0xbf8000000d0d7423 */ /* 0x000fe4000001000e */
        /* <DEDUP_REMOVED lines=20> */
.L_x_2765:
[----:B------:R-:W-:-:S13]  /*8c50*/  FSETP.GEU.FTZ.AND P0, PT, R11, 1, PT ;  /* 0x3f8000000b00780b */ /* 0x000fda0003f1e000 */
[----:B------:R-:W-:Y:S05]  /*8c60*/  @!P0 BRA `(.L_x_2772) ;  /* 0x0000000000848947 */ /* 0x000fea0003800000 */
[----:B------:R-:W-:Y:S01]  /*8c70*/  FMUL.FTZ R7, R0, R3 ;  /* 0x0000000300077220 */ /* 0x000fe20000410000 */
[----:B------:R-:W-:Y:S02]  /*8c80*/  HFMA2 R14, -RZ, RZ, 1.625, 0 ;  /* 0x3e800000ff0e7431 */ /* 0x000fe400000001ff */
[----:B------:R-:W-:Y:S01]  /*8c90*/  IMAD.MOV.U32 R19, RZ, RZ, 0x3d39bf78 ;  /* 0x3d39bf78ff137424 */ /* 0x000fe200078e00ff */
[----:B------:R-:W0:Y:S02]  /*8ca0*/  MUFU.SQRT R8, R7 ;  /* 0x0000000700087308 */ /* 0x000e240000002000 */
[----:B0-----:R-:W-:-:S04]  /*8cb0*/  FADD.FTZ R15, R3, R8 ;  /* 0x00000008030f7221 */ /* 0x001fc80000010000 */
[C---:B------:R-:W-:Y:S01]  /*8cc0*/  FADD.FTZ.RZ R8, R15.reuse, 1 ;  /* 0x3f8000000f087421 */ /* 0x040fe2000001c000 */
[----:B------:R-:W-:-:S03]  /*8cd0*/  ISETP.GE.U32.AND P0, PT, R15, 0x7f800000, PT ;  /* 0x7f8000000f00780c */ /* 0x000fc60003f06070 */
[----:B------:R-:W-:-:S05]  /*8ce0*/  VIADD R8, R8, 0xc0c00000 ;  /* 0xc0c0000008087836 */ /* 0x000fca0000000000 */
[----:B------:R-:W-:-:S04]  /*8cf0*/  LOP3.LUT R8, R8, 0xff800000, RZ, 0xc0, !PT ;  /* 0xff80000008087812 */ /* 0x000fc800078ec0ff */
[----:B------:R-:W-:Y:S02]  /*8d00*/  IADD3 R13, PT, PT, -R8, 0x40800000, RZ ;  /* 0x40800000080d7810 */ /* 0x000fe40007ffe1ff */
[-C--:B------:R-:W-:Y:S02]  /*8d10*/  IADD3 R12, PT, PT, R15, -R8.reuse, RZ ;  /* 0x800000080f0c7210 */ /* 0x080fe40007ffe0ff */
[----:B------:R-:W-:Y:S01]  /*8d20*/  I2FP.F32.S32 R8, R8 ;  /* 0x0000000800087245 */ /* 0x000fe20000201400 */
[----:B------:R-:W-:-:S04]  /*8d30*/  FFMA.FTZ R13, R13, R14, -1 ;  /* 0xbf8000000d0d7423 */ /* 0x000fc8000001000e */
        /* <DEDUP_REMOVED lines=20> */
.L_x_2772:
[----:B------:R-:W-:-:S04]  /*8e80*/  FADD.FTZ R7, -R11, 1 ;  /* 0x3f8000000b077421 */ /* 0x000fc80000010100 */
[----:B------:R-:W-:-:S06]  /*8e90*/  FMUL.FTZ R7, R0, R7 ;  /* 0x0000000700077220 */ /* 0x000fcc0000410000 */
[----:B------:R-:W0:Y:S08]  /*8ea0*/  MUFU.SQRT R7, R7 ;  /* 0x0000000700077308 */ /* 0x000e300000002000 */
[----:B0-----:R-:W0:Y:S02]  /*8eb0*/  MUFU.RCP R13, R7 ;  /* 0x00000007000d7308 */ /* 0x001e240000001000 */
[----:B0-----:R-:W-:Y:S01]  /*8ec0*/  FMUL.FTZ R13, |R10|, R13 ;  /* 0x0000000d0a0d7220 */ /* 0x001fe20000410200 */
[----:B------:R-:W-:Y:S06]  /*8ed0*/  BRA `(.L_x_2763) ;  /* 0x0000000000047947 */ /* 0x000fec0003800000 */
.L_x_2764:
[----:B------:R0:W1:Y:S02]  /*8ee0*/  MUFU.SQRT R13, R2 ;  /* 0x00000002000d7308 */ /* 0x0000640000002000 */
.L_x_2763:
[----:B------:R-:W-:Y:S05]  /*8ef0*/  BSYNC.RECONVERGENT B0 ;  /* 0x0000000000007941 */ /* 0x000fea0003800200 */
.L_x_2762:
[----:B------:R-:W-:Y:S01]  /*8f00*/  FSETP.GEU.FTZ.AND P0, PT, R11, 4.336808689942017736e-19, PT ;  /* 0x210000000b00780b */ /* 0x000fe20003f1e000 */
[----:B------:R-:W-:Y:S04]  /*8f10*/  BSSY.RECONVERGENT B3, `(.L_x_2773) ;  /* 0x0000086000037945 */ /* 0x000fe80003800200 */
[----:B------:R-:W-:Y:S08]  /*8f20*/  BSSY.RELIABLE B0, `(.L_x_2774) ;  /* 0x0000056000007945 */ /* 0x000ff00003800100 */
[----:B------:R-:W-:Y:S05]  /*8f30*/  @!P0 BRA `(.L_x_2775) ;  /* 0x0000000400488947 */ /* 0x000fea0003800000 */
[----:B------:R-:W2:Y:S02]  /*8f40*/  MUFU.RCP R8, R6 ;  /* 0x0000000600087308 */ /* 0x000ea40000001000 */
[----:B--2---:R-:W-:-:S05]  /*8f50*/  FMUL.FTZ R8, R11, R8 ;  /* 0x000000080b087220 */ /* 0x004fca0000410000 */
[----:B------:R-:W-:-:S13]  /*8f60*/  FSETP.GT.FTZ.AND P0, PT, R8, 0.64170002937316894531, PT ;  /* 0x3f2446740800780b */ /* 0x000fda0003f14000 */
[----:B------:R-:W-:Y:S05]  /*8f70*/  @!P0 BREAK.RELIABLE B0 ;  /* 0x0000000000008942 */ /* 0x000fea0003800100 */
[----:B------:R-:W-:Y:S05]  /*8f80*/  @P0 BRA `(.L_x_2776) ;  /* 0x0000000000680947 */ /* 0x000fea0003800000 */
[----:B------:R-:W-:Y:S01]  /*8f90*/  MOV R3, 0x3f000000 ;  /* 0x3f00000000037802 */ /* 0x000fe20000000f00 */
[C---:B------:R-:W-:Y:S01]  /*8fa0*/  FADD.FTZ R4, |R8|.reuse, -RZ ;  /* 0x800000ff08047221 */ /* 0x040fe20000010200 */
[C---:B------:R-:W-:Y:S01]  /*8fb0*/  FSETP.GT.FTZ.AND P0, PT, |R8|.reuse, 0.56000000238418579102, PT ;  /* 0x3f0f5c290800780b */ /* 0x040fe20003f14200 */
[----:B------:R-:W-:Y:S01]  /*8fc0*/  HFMA2 R5, -RZ, RZ, 1.9599609375, 20144 ;  /* 0x3fd774ebff057431 */ /* 0x000fe200000001ff */
        /* <DEDUP_REMOVED lines=20> */
[----:B------:R-:W-:Y:S01]  /*9110*/  FSEL R0, R0, R3, !P0 ;  /* 0x0000000300007208 */ /* 0x000fe20004000000 */
[----:B------:R-:W-:Y:S06]  /*9120*/  BRA `(.L_x_2777) ;  /* 0x0000000400907947 */ /* 0x000fec0003800000 */
.L_x_2776:
[----:B------:R-:W-:Y:S01]  /*9130*/  FSETP.NEU.FTZ.AND P1, PT, R11, 1, PT ;  /* 0x3f8000000b00780b */ /* 0x000fe20003f3d000 */
[----:B------:R-:W-:Y:S01]  /*9140*/  BSSY.RECONVERGENT B1, `(.L_x_2778) ;  /* 0x0000030000017945 */ /* 0x000fe20003800200 */
[----:B------:R-:W-:-:S13]  /*9150*/  FSETP.GEU.FTZ.AND P0, PT, |R10|, 9.3132257461547851562e-10, PT ;  /* 0x308000000a00780b */ /* 0x000fda0003f1e200 */
[----:B------:R-:W-:Y:S05]  /*9160*/  @!P0 BRA !P1, `(.L_x_2779) ;  /* 0x00000000009c8947 */ /* 0x000fea0004800000 */
[----:B------:R-:W-:-:S05]  /*9170*/  FMUL.FTZ R7, |R3|, 1.1920928955078125e-07 ;  /* 0x3400000003077820 */ /* 0x000fca0000410200 */
[----:B------:R-:W-:-:S13]  /*9180*/  FSETP.GE.FTZ.AND P0, PT, |R10|, R7, PT ;  /* 0x000000070a00720b */ /* 0x000fda0003f16200 */
[----:B------:R-:W-:Y:S05]  /*9190*/  @!P0 BRA `(.L_x_2780) ;  /* 0x0000000000608947 */ /* 0x000fea0003800000 */
[----:B------:R-:W-:Y:S01]  /*91a0*/  FSETP.NEU.FTZ.AND P1, PT, R0, RZ, PT ;  /* 0x000000ff0000720b */ /* 0x000fe20003f3d000 */
[----:B------:R-:W-:Y:S01]  /*91b0*/  BSSY.RECONVERGENT B4, `(.L_x_2781) ;  /* 0x0000011000047945 */ /* 0x000fe20003800200 */
[----:B------:R-:W-:-:S11]  /*91c0*/  FSETP.GEU.FTZ.AND P0, PT, R3, RZ, PT ;  /* 0x000000ff0300720b */ /* 0x000fd60003f1e000 */
[----:B------:R-:W-:Y:S01]  /*91d0*/  @P1 FADD.FTZ R5, R0, R5 ;  /* 0x0000000500051221 */ /* 0x000fe20000010000 */
[----:B------:R-:W-:-:S05]  /*91e0*/  @P1 FMUL.FTZ R0, R10, R10 ;  /* 0x0000000a0a001220 */ /* 0x000fca0000410000 */
[----:B------:R-:W2:Y:S02]  /*91f0*/  @P1 MUFU.RCP R5, R5 ;  /* 0x0000000500051308 */ /* 0x000ea40000001000 */
[----:B--2---:R-:W-:Y:S01]  /*9200*/  @P1 FMUL.FTZ.D2 R0, R0, R5 ;  /* 0x0000000500001220 */ /* 0x004fe20000310000 */
[----:B------:R-:W-:Y:S01]  /*9210*/  @!P1 FMUL.FTZ R0, |R10|, 0.5 ;  /* 0x3f0000000a009820 */ /* 0x000fe20000410200 */
[----:B------:R-:W-:Y:S06]  /*9220*/  @!P0 BRA `(.L_x_2782) ;  /* 0x00000000001c8947 */ /* 0x000fec0003800000 */
[----:B------:R-:W-:-:S13]  /*9230*/  FSETP.NEU.FTZ.AND P0, PT, R3, RZ, PT ;  /* 0x000000ff0300720b */ /* 0x000fda0003f1d000 */
[----:B------:R-:W-:Y:S01]  /*9240*/  @P0 FADD.FTZ R3, R3, R4 ;  /* 0x0000000403030221 */ /* 0x000fe20000010000 */
[----:B0-----:R-:W-:-:S05]  /*9250*/  @P0 FMUL.FTZ R2, R10, R10 ;  /* 0x0000000a0a020220 */ /* 0x001fca0000410000 */
[----:B------:R-:W0:Y:S02]  /*9260*/  @P0 MUFU.RCP R3, R3 ;  /* 0x0000000300030308 */ /* 0x000e240000001000 */
[----:B0-----:R-:W-:Y:S01]  /*9270*/  @P0 FMUL.FTZ.D2 R5, R2, R3 ;  /* 0x0000000302050220 */ /* 0x001fe20000310000 */
[----:B------:R-:W-:Y:S01]  /*9280*/  @!P0 FMUL.FTZ R5, |R10|, 0.5 ;  /* 0x3f0000000a058820 */ /* 0x000fe20000410200 */
[----:B------:R-:W-:Y:S06]  /*9290*/  BRA `(.L_x_2783) ;  /* 0x0000000000087947 */ /* 0x000fec0003800000 */
.L_x_2782:
[----:B------:R-:W-:-:S04]  /*92a0*/  FADD.FTZ R3, -R3, R4 ;  /* 0x0000000403037221 */ /* 0x000fc80000010100 */
[----:B------:R-:W-:-:S07]  /*92b0*/  FMUL.FTZ R5, R3, 0.5 ;  /* 0x3f00000003057820 */ /* 0x000fce0000410000 */
.L_x_2783:
[----:B------:R-:W-:Y:S05]  /*92c0*/  BSYNC.RECONVERGENT B4 ;  /* 0x0000000000047941 */ /* 0x000fea0003800200 */
.L_x_2781:
[----:B------:R-:W-:Y:S01]  /*92d0*/  FADD.FTZ R0, R5, R0 ;  /* 0x0000000005007221 */ /* 0x000fe20000010000 */
[----:B------:R-:W-:-:S04]  /*92e0*/  FADD.FTZ R3, R11, R6 ;  /* 0x000000060b037221 */ /* 0x000fc80000010000 */
[----:B------:R-:W-:-:S04]  /*92f0*/  FMUL.FTZ R0, R0, R3 ;  /* 0x0000000300007220 */ /* 0x000fc80000410000 */
[----:B------:R2:W3:Y:S01]  /*9300*/  MUFU.SQRT R12, R0 ;  /* 0x00000000000c7308 */ /* 0x0004e20000002000 */
[----:B------:R-:W-:Y:S05]  /*9310*/  BRA `(.L_x_2784) ;  /* 0x0000000000487947 */ /* 0x000fea0003800000 */
.L_x_2780:
[----:B------:R-:W-:-:S13]  /*9320*/  FSETP.GT.FTZ.AND P0, PT, R11, 1, PT ;  /* 0x3f8000000b00780b */ /* 0x000fda0003f14000 */
[----:B------:R-:W-:Y:S01]  /*9330*/  @P0 FMUL.FTZ R4, R0, R3 ;  /* 0x0000000300040220 */ /* 0x000fe20000410000 */
[----:B------:R-:W-:-:S04]  /*9340*/  @!P0 FADD.FTZ R3, -R11, 1 ;  /* 0x3f8000000b038421 */ /* 0x000fc80000010100 */
[----:B0-----:R-:W-:Y:S01]  /*9350*/  @!P0 FMUL.FTZ R2, R0, R3 ;  /* 0x0000000300028220 */ /* 0x001fe20000410000 */
[----:B------:R-:W0:Y:S01]  /*9360*/  @P0 MUFU.SQRT R4, R4 ;  /* 0x0000000400040308 */ /* 0x000e220000002000 */
[----:B------:R-:W-:-:S04]  /*9370*/  @P0 FMUL.FTZ R0, |R10|, 2.81474976710656000000e+14 ;  /* 0x578000000a000820 */ /* 0x000fc80000410200 */
[C---:B------:R-:W-:Y:S01]  /*9380*/  @P0 FMUL.FTZ R0, R11.reuse, R0 ;  /* 0x000000000b000220 */ /* 0x040fe20000410000 */
[----:B------:R-:W-:Y:S02]  /*9390*/  @P0 FMUL.FTZ R11, R11, 2.81474976710656000000e+14 ;  /* 0x578000000b0b0820 */ /* 0x000fe40000410000 */
[----:B------:R-:W-:Y:S08]  /*93a0*/  @!P0 MUFU.SQRT R12, R2 ;  /* 0x00000002000c8308 */ /* 0x000ff00000002000 */
[----:B0-----:R-:W0:Y:S02]  /*93b0*/  @P0 MUFU.RCP R3, R4 ;  /* 0x0000000400030308 */ /* 0x001e240000001000 */
[----:B0-----:R-:W-:Y:S01]  /*93c0*/  @P0 FMUL.FTZ R12, R0, R3 ;  /* 0x00000003000c0220 */ /* 0x001fe20000410000 */
[----:B------:R-:W-:Y:S06]  /*93d0*/  BRA `(.L_x_2784) ;  /* 0x0000000000187947 */ /* 0x000fec0003800000 */
.L_x_2779:
[----:B------:R-:W-:Y:S01]  /*93e0*/  FADD.FTZ R0, R6, 1 ;  /* 0x3f80000006007421 */ /* 0x000fe20000010000 */
[----:B------:R-:W-:Y:S01]  /*93f0*/  MUFU.SQRT R3, R2 ;  /* 0x0000000200037308 */ /* 0x000fe20000002000 */
[----:B------:R-:W-:Y:S02]  /*9400*/  MOV R11, 0x3f800000 ;  /* 0x3f800000000b7802 */ /* 0x000fe40000000f00 */
[----:B------:R-:W-:-:S06]  /*9410*/  FMUL.FTZ R0, R0, 0.5 ;  /* 0x3f00000000007820 */ /* 0x000fcc0000410000 */
[----:B------:R-:W2:Y:S02]  /*9420*/  MUFU.SQRT R0, R0 ;  /* 0x0000000000007308 */ /* 0x000ea40000002000 */
[----:B--2---:R-:W-:-:S07]  /*9430*/  FMUL.FTZ R12, R3, R0 ;  /* 0x00000000030c7220 */ /* 0x004fce0000410000 */
.L_x_2784:
[----:B------:R-:W-:Y:S05]  /*9440*/  BSYNC.RECONVERGENT B1 ;  /* 0x0000000000017941 */ /* 0x000fea0003800200 */
.L_x_2778:
[----:B------:R-:W-:Y:S05]  /*9450*/  BRA `(.L_x_2785) ;  /* 0x0000000000087947 */ /* 0x000fea0003800000 */
.L_x_2775:
[----:B------:R-:W-:Y:S01]  /*9460*/  FMUL.FTZ R12, R6, 16777216 ;  /* 0x4b800000060c7820 */ /* 0x000fe20000410000 */
[----:B------:R-:W-:-:S07]  /*9470*/  FMUL.FTZ R11, R11, 16777216 ;  /* 0x4b8000000b0b7820 */ /* 0x000fce0000410000 */
.L_x_2785:
[----:B------:R-:W-:Y:S05]  /*9480*/  BSYNC.RELIABLE B0 ;  /* 0x0000000000007941 */ /* 0x000fea0003800100 */
.L_x_2774:
[----:B--23--:R-:W-:Y:S01]  /*9490*/  FADD.FTZ R0, |R12|, -RZ ;  /* 0x800000ff0c007221 */ /* 0x00cfe20000010200 */
        /* <DEDUP_REMOVED lines=16> */
.L_x_2787:
[----:B------:R-:W-:Y:S05]  /*95a0*/  BSYNC.RECONVERGENT B4 ;  /* 0x0000000000047941 */ /* 0x000fea0003800200 */
.L_x_2786:
        /* <DEDUP_REMOVED lines=16> */
[----:B------:R-:W-:-:S04]  /*96b0*/  FFMA.FTZ R2, R3, R2, R2 ;  /* 0x0000000203027223 */ /* 0x000fc80000010002 */
[----:B------:R-:W-:Y:S01]  /*96c0*/  FFMA.FTZ R3, R5, 0.93318945169448852539, -R2 ;  /* 0x3f6ee58105037823 */ /* 0x000fe20000010802 */
[----:B------:R-:W-:-:S04]  /*96d0*/  FSEL R5, R0, 1.8663789033889770508, P2 ;  /* 0x3feee58100057808 */ /* 0x000fc80001000000 */
[----:B------:R-:W-:Y:S01]  /*96e0*/  FSEL R0, R3, R2, P2 ;  /* 0x0000000203007208 */ /* 0x000fe20001000000 */
[----:B------:R-:W-:-:S04]  /*96f0*/  @!P2 FADD.FTZ R2, -R2, -RZ ;  /* 0x800000ff0202a221 */ /* 0x000fc80000010100 */
[----:B------:R-:W-:Y:S01]  /*9700*/  @!P0 FFMA.FTZ R0, R5, 1.6832555532455444336, R2 ;  /* 0x3fd774eb05008823 */ /* 0x000fe20000010002 */
[----:B------:R-:W-:-:S05]  /*9710*/  HFMA2 R2, -RZ, RZ, 2.04296875, -15.78125 ;  /* 0x4016cbe4ff027431 */ /* 0x000fca00000001ff */
[----:B------:R-:W-:Y:S02]  /*9720*/  @!P3 FSEL R0, R2, 0.78539818525314331055, !P0 ;  /* 0x3f490fdb0200b808 */ /* 0x000fe40004000000 */
[----:B------:R-:W-:Y:S02]  /*9730*/  @!P1 FSEL R0, RZ, 3.1415927410125732422, P0 ;  /* 0x40490fdbff009808 */ /* 0x000fe40000000000 */
[----:B------:R-:W-:Y:S02]  /*9740*/  FSETP.NAN.FTZ.AND P0, PT, |R12|, |R12|, PT ;  /* 0x4000000c0c00720b */ /* 0x000fe40003f18200 */
[----:B------:R-:W-:-:S04]  /*9750*/  LOP3.LUT R11, R0, 0x80000000, R11, 0xb8, !PT ;  /* 0x80000000000b7812 */ /* 0x000fc800078eb80b */
[----:B------:R-:W-:-:S07]  /*9760*/  FSEL R0, R12, R11, P0 ;  /* 0x0000000b0c007208 */ /* 0x000fce0000000000 */
.L_x_2777:
[----:B------:R-:W-:Y:S05]  /*9770*/  BSYNC.RECONVERGENT B3 ;  /* 0x0000000000037941 */ /* 0x000fea0003800200 */
.L_x_2773:
[----:B-1----:R-:W-:Y:S02]  /*9780*/  LOP3.LUT R10, R13, 0x80000000, R10, 0xb8, !PT ;  /* 0x800000000d0a7812 */ /* 0x002fe400078eb80a */
[----:B------:R-:W-:Y:S01]  /*9790*/  LOP3.LUT R9, R0, 0x80000000, R9, 0xb8, !PT ;  /* 0x8000000000097812 */ /* 0x000fe200078eb809 */
[----:B------:R-:W-:Y:S06]  /*97a0*/  BRA `(.L_x_2760) ;  /* 0x0000001400187947 */ /* 0x000fec0003800000 */
.L_x_2761:
[----:B------:R-:W-:Y:S01]  /*97b0*/  ISETP.GT.AND P0, PT, R10, -0x1, PT ;  /* 0xffffffff0a00780c */ /* 0x000fe20003f04270 */
[----:B------:R-:W-:-:S12]  /*97c0*/  BSSY.RECONVERGENT B3, `(.L_x_2788) ;  /* 0x0000141000037945 */ /* 0x000fd80003800200 */
[----:B------:R-:W-:Y:S05]  /*97d0*/  @P0 BRA `(.L_x_2789) ;  /* 0x0000000800880947 */ /* 0x000fea0003800000 */
        /* <DEDUP_REMOVED lines=8> */
[----:B------:R-:W-:Y:S05]  /*9860*/  @P0 BRA `(.L_x_2790) ;  /* 0x0000000400800947 */ /* 0x000fea0003800000 */
[----:B------:R-:W-:Y:S02]  /*9870*/  FSETP.GT.FTZ.AND P0, PT, R13, 2.30584300921369395200e+18, PT ;  /* 0x5e0000000d00780b */ /* 0x000fe40003f14000 */
[----:B------:R-:W-:-:S04]  /*9880*/  FSETP.GEU.FTZ.AND P1, PT, R0, 1.084202172485504434e-19, PT ;  /* 0x200000000000780b */ /* 0x000fc80003f3e000 */
[----:B------:R-:W-:-:S13]  /*9890*/  PLOP3.LUT P0, PT, P0, P1, PT, 0xf2, 0x2f ;  /* 0x00000000002f781c */ /* 0x000fda0000703e72 */
[----:B------:R-:W-:Y:S05]  /*98a0*/  @P0 BRA `(.L_x_2791) ;  /* 0x0000000000a00947 */ /* 0x000fea0003800000 */
        /* <DEDUP_REMOVED lines=17> */
.L_x_2793:
[----:B------:R-:W-:Y:S05]  /*99c0*/  BSYNC.RECONVERGENT B4 ;  /* 0x0000000000047941 */ /* 0x000fea0003800200 */
.L_x_2792:
[----:B------:R-:W-:Y:S02]  /*99d0*/  HFMA2 R5, -RZ, RZ, 0.89990234375, 10328 ;  /* 0x3b33710bff057431 */ /* 0x000fe400000001ff */
[----:B------:R-:W-:Y:S01]  /*99e0*/  FMUL.FTZ R0, R3, R3 ;  /* 0x0000000303007220 */ /* 0x000fe20000410000 */
[C---:B------:R-:W-:Y:S01]  /*99f0*/  FSETP.NEU.FTZ.AND P1, PT, |R12|.reuse, |R11|, PT ;  /* 0x4000000b0c00720b */ /* 0x040fe20003f3d200 */
[----:B------:R-:W-:Y:S01]  /*9a00*/  FADD.FTZ R12, |R12|, |R11| ;  /* 0x4000000b0c0c7221 */ /* 0x000fe20000010200 */
        /* <DEDUP_REMOVED lines=18> */
.L_x_2791:
        /* <DEDUP_REMOVED lines=25> */
[----:B------:R-:W-:Y:S01]  /*9cc0*/  IMAD.MOV.U32 R19, RZ, RZ, R13 ;  /* 0x000000ffff137224 */ /* 0x000fe200078e000d */
[----:B------:R-:W-:-:S07]  /*9cd0*/  MOV R2, 0x9cf0 ;  /* 0x00009cf000027802 */ /* 0x000fce0000000f00 */
[----:B------:R-:W-:Y:S05]  /*9ce0*/  CALL.REL.NOINC `($__internal_0_$__cuda_sm3x_div_rn_ftz_f32_slowpath) ;  /* 0x000000d8007c7944 */ /* 0x000fea0003c00000 */
[----:B------:R-:W-:-:S07]  /*9cf0*/  MOV R2, R7 ;  /* 0x0000000700027202 */ /* 0x000fce0000000f00 */
.L_x_2796:
[----:B------:R-:W-:Y:S05]  /*9d00*/  BSYNC.RECONVERGENT B4 ;  /* 0x0000000000047941 */ /* 0x000fea0003800200 */
.L_x_2795:
[----:B------:R-:W-:Y:S02]  /*9d10*/  HFMA2 R3, -RZ, RZ, 0.89990234375, 10328 ;  /* 0x3b33710bff037431 */ /* 0x000fe400000001ff */
[----:B------:R-:W-:Y:S01]  /*9d20*/  FMUL.FTZ R0, R2, R2 ;  /* 0x0000000202007220 */ /* 0x000fe20000410000 */
[----:B------:R-:W-:Y:S01]  /*9d30*/  IMAD.MOV.U32 R5, RZ, RZ, 0x3fd774eb ;  /* 0x3fd774ebff057424 */ /* 0x000fe200078e00ff */
        /* <DEDUP_REMOVED lines=19> */
.L_x_2790:
[----:B------:R-:W-:Y:S01]  /*9e70*/  FMUL.FTZ R2, R12, 0.36787945032119750977 ;  /* 0x3ebc5ab20c027820 */ /* 0x000fe20000410000 */
[----:B------:R-:W-:Y:S01]  /*9e80*/  FMUL.FTZ R3, R11, 0.36787945032119750977 ;  /* 0x3ebc5ab20b037820 */ /* 0x000fe20000410000 */
[----:B------:R-:W0:Y:S01]  /*9e90*/  MUFU.RCP R8, R13 ;  /* 0x0000000d00087308 */ /* 0x000e220000001000 */
[----:B------:R-:W-:Y:S01]  /*9ea0*/  BSSY.RECONVERGENT B4, `(.L_x_2797) ;  /* 0x000001f000047945 */ /* 0x000fe20003800200 */
[----:B------:R-:W-:Y:S01]  /*9eb0*/  FADD.FTZ R2, |R2|, -RZ ;  /* 0x800000ff02027221 */ /* 0x000fe20000010200 */
[----:B------:R-:W-:-:S05]  /*9ec0*/  FADD.FTZ R3, |R3|, -RZ ;  /* 0x800000ff03037221 */ /* 0x000fca0000010200 */
[CC--:B------:R-:W-:Y:S02]  /*9ed0*/  VIMNMX R4, PT, PT, R2.reuse, R3.reuse, !PT ;  /* 0x0000000302047248 */ /* 0x0c0fe40007fe0100 */
        /* <DEDUP_REMOVED lines=9> */
[----:B0-----:R-:W-:-:S05]  /*9f70*/  FFMA R3, -R13, R8, 1 ;  /* 0x3f8000000d037423 */ /* 0x001fca0000000108 */
[----:B------:R-:W0:Y:S02]  /*9f80*/  MUFU.SQRT R6, R6 ;  /* 0x0000000600067308 */ /* 0x000e240000002000 */
[----:B0-----:R-:W-:Y:S01]  /*9f90*/  @P0 FMUL.FTZ R4, R6, R5 ;  /* 0x0000000506040220 */ /* 0x001fe20000410000 */
[----:B------:R-:W-:Y:S01]  /*9fa0*/  FSETP.NEU.FTZ.AND P0, PT, R2, +INF , PT ;  /* 0x7f8000000200780b */ /* 0x000fe20003f1d000 */
[----:B------:R-:W-:Y:S01]  /*9fb0*/  FFMA R5, R8, R3, R8 ;  /* 0x0000000308057223 */ /* 0x000fe20000000008 */
[----:B------:R-:W-:Y:S02]  /*9fc0*/  MOV R3, 0x3f800000 ;  /* 0x3f80000000037802 */ /* 0x000fe40000000f00 */
[----:B------:R-:W-:Y:S01]  /*9fd0*/  FSEL R4, R4, +INF , P0 ;  /* 0x7f80000004047808 */ /* 0x000fe20000000000 */
[----:B------:R-:W-:-:S04]  /*9fe0*/  FFMA R2, R0, R5, RZ ;  /* 0x0000000500027223 */ /* 0x000fc800000000ff */
[----:B------:R-:W-:Y:S01]  /*9ff0*/  FFMA R6, -R13, R2, R0 ;  /* 0x000000020d067223 */ /* 0x000fe20000000100 */
[----:B------:R-:W0:Y:S03]  /*a000*/  MUFU.LG2 R4, R4 ;  /* 0x0000000400047308 */ /* 0x000e260000000c00 */
[----:B------:R-:W-:-:S05]  /*a010*/  FFMA R2, R5, R6, R2 ;  /* 0x0000000605027223 */ /* 0x000fca0000000002 */
[----:B------:R-:W1:Y:S01]  /*a020*/  FCHK P0, R0, R13 ;  /* 0x0000000d00007302 */ /* 0x000e620000000000 */
[----:B0-----:R-:W-:Y:S01]  /*a030*/  FFMA.FTZ R14, R4, 0.69314718246459960938, R3 ;  /* 0x3f317218040e7823 */ /* 0x001fe20000010003 */
[----:B-1----:R-:W-:Y:S06]  /*a040*/  @!P0 BRA `(.L_x_2798) ;  /* 0x0000000000108947 */ /* 0x002fec0003800000 */
[----:B------:R-:W-:Y:S02]  /*a050*/  MOV R19, R13 ;  /* 0x0000000d00137202 */ /* 0x000fe40000000f00 */
[----:B------:R-:W-:-:S07]  /*a060*/  MOV R2, 0xa080 ;  /* 0x0000a08000027802 */ /* 0x000fce0000000f00 */
[----:B------:R-:W-:Y:S05]  /*a070*/  CALL.REL.NOINC `($__internal_0_$__cuda_sm3x_div_rn_ftz_f32_slowpath) ;  /* 0x000000d400987944 */ /* 0x000fea0003c00000 */
[----:B------:R-:W-:-:S07]  /*a080*/  IMAD.MOV.U32 R2, RZ, RZ, R7 ;  /* 0x000000ffff027224 */ /* 0x000fce00078e0007 */
.L_x_2798:
[----:B------:R-:W-:Y:S05]  /*a090*/  BSYNC.RECONVERGENT B4 ;  /* 0x0000000000047941 */ /* 0x000fea0003800200 */
.L_x_2797:
        /* <DEDUP_REMOVED lines=22> */
.L_x_2789:
[----:B------:R-:W-:-:S04]  /*a200*/  FSETP.GEU.FTZ.AND P2, PT, |R10|, R11, PT ;  /* 0x0000000b0a00720b */ /* 0x000fc80003f5e200 */
        /* <DEDUP_REMOVED lines=25> */
.L_x_2802:
[----:B------:R-:W-:Y:S05]  /*a3a0*/  BSYNC.RECONVERGENT B4 ;  /* 0x0000000000047941 */ /* 0x000fea0003800200 */
.L_x_2801:
        /* <DEDUP_REMOVED lines=22> */
.L_x_2800:
        /* <DEDUP_REMOVED lines=29> */
.L_x_2804:
[----:B------:R-:W-:Y:S05]  /*a6e0*/  BSYNC.RECONVERGENT B4 ;  /* 0x0000000000047941 */ /* 0x000fea0003800200 */
.L_x_2803:
        /* <DEDUP_REMOVED lines=22> */
.L_x_2799:
        /* <DEDUP_REMOVED lines=30> */
[----:B------:R-:W-:Y:S01]  /*aa30*/  IMAD.MOV.U32 R19, RZ, RZ, R13 ;  /* 0x000000ffff137224 */ /* 0x000fe200078e000d */
[----:B------:R-:W-:-:S07]  /*aa40*/  MOV R2, 0xaa60 ;  /* 0x0000aa6000027802 */ /* 0x000fce0000000f00 */
[----:B------:R-:W-:Y:S05]  /*aa50*/  CALL.REL.NOINC `($__internal_0_$__cuda_sm3x_div_rn_ftz_f32_slowpath) ;  /* 0x000000cc00207944 */ /* 0x000fea0003c00000 */
[----:B------:R-:W-:-:S07]  /*aa60*/  MOV R2, R7 ;  /* 0x0000000700027202 */ /* 0x000fce0000000f00 */
.L_x_2806:
[----:B------:R-:W-:Y:S05]  /*aa70*/  BSYNC.RECONVERGENT B4 ;  /* 0x0000000000047941 */ /* 0x000fea0003800200 */
.L_x_2805:
        /* <DEDUP_REMOVED lines=20> */
[----:B------:R-:W-:-:S07]  /*abc0*/  FSEL R12, R11, R2, P0 ;  /* 0x000000020b0c7208 */ /* 0x000fce0000000000 */
.L_x_2794:
[----:B------:R-:W-:Y:S05]  /*abd0*/  BSYNC.RECONVERGENT B3 ;  /* 0x0000000000037941 */ /* 0x000fea0003800200 */
.L_x_2788:
[----:B------:R-:W-:Y:S01]  /*abe0*/  FADD.FTZ R3, R14, 0.69314718246459960938 ;  /* 0x3f3172180e037421 */ /* 0x000fe20000010000 */
[----:B------:R-:W-:-:S04]  /*abf0*/  LOP3.LUT R9, R12, 0x80000000, R9, 0xb8, !PT ;  /* 0x800000000c097812 */ /* 0x000fc800078eb809 */
[----:B------:R-:W-:-:S07]  /*ac00*/  LOP3.LUT R10, R3, 0x80000000, R10, 0xb8, !PT ;  /* 0x80000000030a7812 */ /* 0x000fce00078eb80a */
.L_x_2760:
[----:B------:R-:W-:Y:S05]  /*ac10*/  BSYNC.RECONVERGENT B2 ;  /* 0x0000000000027941 */ /* 0x000fea0003800200 */
.L_x_2758:
        /* <DEDUP_REMOVED lines=19> */
.L_x_2810:
[----:B------:R-:W-:-:S06]  /*ad50*/  HADD2.F32 R5, -RZ, R0.H0_H0 ;  /* 0x20000000ff057230 */ /* 0x000fcc0000004100 */
[----:B------:R-:W0:Y:S02]  /*ad60*/  F2I.S64.TRUNC R4, R5 ;  /* 0x0000000500047311 */ /* 0x000e24000020d900 */
[----:B0-----:R4:W-:Y:S01]  /*ad70*/  STG.E.U8 desc[UR36][R2.64], R4 ;  /* 0x0000000402007986 */ /* 0x0019e2000c101124 */
[----:B------:R-:W-:Y:S05]  /*ad80*/  BRA `(.L_x_2812) ;  /* 0x0000000c00847947 */ /* 0x000fea0003800000 */
.L_x_2809:
        /* <DEDUP_REMOVED lines=10> */
.L_x_2814:
[----:B------:R-:W-:-:S04]  /*ae30*/  HADD2.F32 R0, -RZ, R0.H0_H0 ;  /* 0x20000000ff007230 */ /* 0x000fc80000004100 */
[----:B------:R-:W0:Y:S02]  /*ae40*/  F2I.FTZ.TRUNC.NTZ R5, R0 ;  /* 0x0000000000057305 */ /* 0x000e24000021f100 */
[----:B0-----:R2:W-:Y:S01]  /*ae50*/  STG.E desc[UR36][R2.64], R5 ;  /* 0x0000000502007986 */ /* 0x0015e2000c101924 */
[----:B------:R-:W-:Y:S05]  /*ae60*/  BRA `(.L_x_2812) ;  /* 0x0000000c004c7947 */ /* 0x000fea0003800000 */
.L_x_2813:
[----:B------:R-:W-:-:S04]  /*ae70*/  HADD2.F32 R0, -RZ, R0.H0_H0 ;  /* 0x20000000ff007230 */ /* 0x000fc80000004100 */
[----:B------:R-:W0:Y:S02]  /*ae80*/  F2I.FTZ.TRUNC.NTZ R5, R0 ;  /* 0x0000000000057305 */ /* 0x000e24000021f100 */
[----:B0-----:R0:W-:Y:S01]  /*ae90*/  STG.E.U16 desc[UR36][R2.64], R5 ;  /* 0x0000000502007986 */ /* 0x0011e2000c101524 */
[----:B------:R-:W-:Y:S05]  /*aea0*/  BRA `(.L_x_2812) ;  /* 0x0000000c003c7947 */ /* 0x000fea0003800000 */
.L_x_2808:
        /* <DEDUP_REMOVED lines=9> */
.L_x_2816:
[----:B------:R0:W-:Y:S01]  /*af40*/  STG.E.U16 desc[UR36][R2.64], R0 ;  /* 0x0000000002007986 */ /* 0x0001e2000c101524 */
[----:B------:R-:W-:Y:S05]  /*af50*/  BRA `(.L_x_2812) ;  /* 0x0000000c00107947 */ /* 0x000fea0003800000 */
.L_x_2815:
        /* <DEDUP_REMOVED lines=10> */
.L_x_2818:
[----:B------:R-:W-:-:S05]  /*b000*/  MOV R5, R0 ;  /* 0x0000000000057202 */ /* 0x000fca0000000f00 */
[----:B------:R0:W-:Y:S01]  /*b010*/  STG.E desc[UR36][R2.64], R5 ;  /* 0x0000000502007986 */ /* 0x0001e2000c101924 */
[----:B------:R-:W-:Y:S05]  /*b020*/  BRA `(.L_x_2812) ;  /* 0x0000000800dc7947 */ /* 0x000fea0003800000 */
.L_x_2817:
[----:B------:R-:W-:-:S05]  /*b030*/  HADD2.F32 R4, -RZ, R0.H0_H0 ;  /* 0x20000000ff047230 */ /* 0x000fca0000004100 */
[----:B------:R-:W-:-:S06]  /*b040*/  FMUL.FTZ R4, R4, 1 ;  /* 0x3f80000004047820 */ /* 0x000fcc0000410000 */
[----:B------:R-:W0:Y:S02]  /*b050*/  F2F.F64.F32 R4, R4 ;  /* 0x0000000400047310 */ /* 0x000e240000201800 */
[----:B0-----:R0:W-:Y:S01]  /*b060*/  STG.E.64 desc[UR36][R2.64], R4 ;  /* 0x0000000402007986 */ /* 0x0011e2000c101b24 */
[----:B------:R-:W-:Y:S05]  /*b070*/  BRA `(.L_x_2812) ;  /* 0x0000000800c87947 */ /* 0x000fea0003800000 */
.L_x_2807:
        /* <DEDUP_REMOVED lines=14> */
.L_x_2822:
        /* <DEDUP_REMOVED lines=17> */
[----:B------:R-:W-:-:S07]  /*b270*/  MOV R0, R4 ;  /* 0x0000000400007202 */ /* 0x000fce0000000f00 */
.L_x_2825:
[----:B------:R-:W-:-:S04]  /*b280*/  SHF.R.U32.HI R5, RZ, 0x18, R5 ;  /* 0x00000018ff057819 */ /* 0x000fc80000011605 */
[----:B------:R-:W-:-:S07]  /*b290*/  LOP3.LUT R0, R0, 0x80, R5, 0xf8, !PT ;  /* 0x0000008000007812 */ /* 0x000fce00078ef805 */
.L_x_2824:
[----:B------:R-:W-:Y:S05]  /*b2a0*/  BSYNC.RECONVERGENT B0 ;  /* 0x0000000000007941 */ /* 0x000fea0003800200 */
.L_x_2823:
[----:B------:R0:W-:Y:S01]  /*b2b0*/  STG.E.U8 desc[UR36][R2.64], R0 ;  /* 0x0000000002007986 */ /* 0x0001e2000c101124 */
[----:B------:R-:W-:Y:S05]  /*b2c0*/  BRA `(.L_x_2812) ;  /* 0x0000000800347947 */ /* 0x000fea0003800000 */
.L_x_2821:
        /* <DEDUP_REMOVED lines=18> */
.L_x_2828:
[----:B------:R-:W-:-:S04]  /*b3f0*/  SHF.R.U32.HI R5, RZ, 0x18, R5 ;  /* 0x00000018ff057819 */ /* 0x000fc80000011605 */
[----:B------:R-:W-:-:S07]  /*b400*/  LOP3.LUT R0, R0, 0x80, R5, 0xf8, !PT ;  /* 0x0000008000007812 */ /* 0x000fce00078ef805 */
.L_x_2827:
[----:B------:R-:W-:Y:S05]  /*b410*/  BSYNC.RECONVERGENT B0 ;  /* 0x0000000000007941 */ /* 0x000fea0003800200 */
.L_x_2826:
[----:B------:R0:W-:Y:S01]  /*b420*/  STG.E.U8 desc[UR36][R2.64], R0 ;  /* 0x0000000002007986 */ /* 0x0001e2000c101124 */
[----:B------:R-:W-:Y:S05]  /*b430*/  BRA `(.L_x_2812) ;  /* 0x0000000400d87947 */ /* 0x000fea0003800000 */
.L_x_2820:
        /* <DEDUP_REMOVED lines=22> */
.L_x_2830:
[----:B------:R-:W-:-:S06]  /*b5a0*/  HADD2.F32 R4, -RZ, R0.H0_H0 ;  /* 0x20000000ff047230 */ /* 0x000fcc0000004100 */
[----:B------:R-:W0:Y:S02]  /*b5b0*/  F2I.U64.TRUNC R4, R4 ;  /* 0x0000000400047311 */ /* 0x000e24000020d800 */
[----:B0-----:R0:W-:Y:S01]  /*b5c0*/  STG.E.64 desc[UR36][R2.64], R4 ;  /* 0x0000000402007986 */ /* 0x0011e2000c101b24 */
[----:B------:R-:W-:Y:S05]  /*b5d0*/  BRA `(.L_x_2812) ;  /* 0x0000000400707947 */ /* 0x000fea0003800000 */
.L_x_2829:
[----:B------:R-:W-:-:S04]  /*b5e0*/  HADD2.F32 R0, -RZ, R0.H0_H0 ;  /* 0x20000000ff007230 */ /* 0x000fc80000004100 */
[----:B------:R-:W0:Y:S02]  /*b5f0*/  F2I.FTZ.U32.TRUNC.NTZ R5, R0 ;  /* 0x0000000000057305 */ /* 0x000e24000021f000 */
[----:B0-----:R0:W-:Y:S01]  /*b600*/  STG.E desc[UR36][R2.64], R5 ;  /* 0x0000000502007986 */ /* 0x0011e2000c101924 */
[----:B------:R-:W-:Y:S05]  /*b610*/  BRA `(.L_x_2812) ;  /* 0x0000000400607947 */ /* 0x000fea0003800000 */
.L_x_2819:
        /* <DEDUP_REMOVED lines=13> */
.L_x_2832:
        /* <DEDUP_REMOVED lines=12> */
.L_x_2831:
[----:B------:R-:W-:-:S09]  /*b7b0*/  UISETP.NE.AND UP0, UPT, UR4, 0xf, UPT ;  /* 0x0000000f0400788c */ /* 0x000fd2000bf05270 */
[----:B------:R-:W-:Y:S05]  /*b7c0*/  BRA.U !UP0, `(.L_x_2833) ;  /* 0x0000000108e87547 */ /* 0x000fea000b800000 */
[----:B------:R-:W-:-:S09]  /*b7d0*/  UISETP.NE.AND UP0, UPT, UR4, 0x17, UPT ;  /* 0x000000170400788c */ /* 0x000fd2000bf05270 */
[----:B------:R-:W-:Y:S05]  /*b7e0*/  BRA.U !UP0, `(.L_x_2834) ;  /* 0x0000000108907547 */ /* 0x000fea000b800000 */
[----:B------:R-:W-:-:S09]  /*b7f0*/  UISETP.NE.AND UP0, UPT, UR4, 0x18, UPT ;  /* 0x000000180400788c */ /* 0x000fd2000bf05270 */
[----:B------:R-:W-:Y:S05]  /*b800*/  BRA.U !UP0, `(.L_x_2835) ;  /* 0x0000000108447547 */ /* 0x000fea000b800000 */
.L_x_2811:
        /* <DEDUP_REMOVED lines=16> */
.L_x_2836:
[----:B------:R-:W-:Y:S05]  /*b910*/  BRA `(.L_x_2812) ;  /* 0x0000000000a07947 */ /* 0x000fea0003800000 */
.L_x_2835:
[----:B------:R-:W-:Y:S01]  /*b920*/  HADD2.F32 R7, -RZ, R0.H0_H0 ;  /* 0x20000000ff077230 */ /* 0x000fe20000004100 */
[----:B------:R-:W-:Y:S01]  /*b930*/  BSSY.RECONVERGENT B0, `(.L_x_2837) ;  /* 0x000000c000007945 */ /* 0x000fe20003800200 */
[----:B------:R-:W-:-:S03]  /*b940*/  HFMA2 R0, -RZ, RZ, 0, 7.569789886474609375e-06 ;  /* 0x0000007fff007431 */ /* 0x000fc600000001ff */
        /* <DEDUP_REMOVED lines=10> */
.L_x_2838:
[----:B------:R-:W-:Y:S05]  /*b9f0*/  BSYNC.RECONVERGENT B0 ;  /* 0x0000000000007941 */ /* 0x000fea0003800200 */
.L_x_2837:
[----:B------:R-:W-:-:S05]  /*ba00*/  LOP3.LUT R5, R0, 0x80, R5, 0xf8, !PT ;  /* 0x0000008000057812 */ /* 0x000fca00078ef805 */
[----:B------:R0:W-:Y:S01]  /*ba10*/  STG.E.U8 desc[UR36][R2.64], R5 ;  /* 0x0000000502007986 */ /* 0x0001e2000c101124 */
[----:B------:R-:W-:Y:S05]  /*ba20*/  BRA `(.L_x_2812) ;  /* 0x00000000005c7947 */ /* 0x000fea0003800000 */
.L_x_2834:
        /* <DEDUP_REMOVED lines=12> */
.L_x_2840:
[----:B------:R-:W-:Y:S01]  /*baf0*/  IMAD.MOV.U32 R0, RZ, RZ, 0x7f ;  /* 0x0000007fff007424 */ /* 0x000fe200078e00ff */
[----:B------:R-:W-:-:S04]  /*bb00*/  ISETP.GT.U32.AND P0, PT, R4, 0x7f800000, PT ;  /* 0x7f8000000400780c */ /* 0x000fc80003f04070 */
[----:B------:R-:W-:-:S09]  /*bb10*/  SEL R0, R0, 0x7c, P0 ;  /* 0x0000007c00007807 */ /* 0x000fd20000000000 */
.L_x_2841:
[----:B------:R-:W-:Y:S05]  /*bb20*/  BSYNC.RECONVERGENT B0 ;  /* 0x0000000000007941 */ /* 0x000fea0003800200 */
.L_x_2839:
[----:B------:R-:W-:-:S04]  /*bb30*/  SHF.R.U32.HI R5, RZ, 0x18, R5 ;  /* 0x00000018ff057819 */ /* 0x000fc80000011605 */
[----:B------:R-:W-:-:S05]  /*bb40*/  LOP3.LUT R5, R0, 0x80, R5, 0xf8, !PT ;  /* 0x0000008000057812 */ /* 0x000fca00078ef805 */
[----:B------:R0:W-:Y:S01]  /*bb50*/  STG.E.U8 desc[UR36][R2.64], R5 ;  /* 0x0000000502007986 */ /* 0x0001e2000c101124 */
[----:B------:R-:W-:Y:S05]  /*bb60*/  BRA `(.L_x_2812) ;  /* 0x00000000000c7947 */ /* 0x000fea0003800000 */
.L_x_2833:
[----:B------:R-:W-:-:S05]  /*bb70*/  HADD2.F32 R0, -RZ, R0.H0_H0 ;  /* 0x20000000ff007230 */ /* 0x000fca0000004100 */
[----:B------:R-:W-:-:S05]  /*bb80*/  F2FP.BF16.F32.PACK_AB R0, RZ, R0 ;  /* 0x00000000ff00723e */ /* 0x000fca00000010ff */
[----:B------:R0:W-:Y:S02]  /*bb90*/  STG.E.U16 desc[UR36][R2.64], R0 ;  /* 0x0000000002007986 */ /* 0x0001e4000c101524 */
.L_x_2812:
[----:B------:R-:W-:-:S07]  /*bba0*/  IADD3 R17, PT, PT, R17, 0x80, RZ ;  /* 0x0000008011117810 */ /* 0x000fce0007ffe0ff */
.L_x_2723:
[----:B------:R-:W-:Y:S05]  /*bbb0*/  BSYNC.RECONVERGENT B6 ;  /* 0x0000000000067941 */ /* 0x000fea0003800200 */
.L_x_2722:
[----:B------:R-:W5:Y:S01]  /*bbc0*/  LDCU UR4, c[0x0][0x380] ;  /* 0x00007000ff0477ac */ /* 0x000f620008000800 */
[----:B------:R-:W-:Y:S01]  /*bbd0*/  BSSY.RECONVERGENT B6, `(.L_x_2842) ;  /* 0x00005d9000067945 */ /* 0x000fe20003800200 */
[----:B-----5:R-:W-:-:S13]  /*bbe0*/  ISETP.GE.AND P0, PT, R17, UR4, PT ;  /* 0x0000000411007c0c */ /* 0x020fda000bf06270 */
[----:B------:R-:W-:Y:S05]  /*bbf0*/  @P0 BRA `(.L_x_2843) ;  /* 0x0000005c00580947 */ /* 0x000fea0003800000 */
        /* <DEDUP_REMOVED lines=298> */
[----:B------:R-:W-:-:S04]  /*cea0*/  SHF.R.U32.HI R2, RZ, UR5, R2 ;  /* 0x00000005ff027c19 */ /* 0x000fc80008011602 */
[----:B------:R-:W-:-:S05]  /*ceb0*/  IADD3 R3, PT, PT, -R2, RZ, RZ ;  /* 0x000000ff02037210 */ /* 0x000fca0007ffe1ff */
[----:B-1----:R-:W-:-:S04]  /*cec0*/  IMAD R5, R3, UR6, R5 ;  /* 0x0000000603057c24 */ /* 0x002fc8000f8e0205 */
[C---:B--2---:R-:W-:Y:S02]  /*ced0*/  IMAD R16, R5.reuse, UR8, R16 ;  /* 0x0000000805107c24 */ /* 0x044fe4000f8e0210 */
[----:B------:R-:W-:-:S07]  /*cee0*/  IMAD R0, R5, UR9, R0 ;  /* 0x0000000905007c24 */ /* 0x000fce000f8e0200 */
.L_x_2844:
        /* <DEDUP_REMOVED lines=19> */
.L_x_2848:
[----:B------:R0:W2:Y:S02]  /*d020*/  LDG.E.U8 R2, desc[UR36][R2.64] ;  /* 0x0000002402027981 */ /* 0x0000a4000c1e1100 */
[----:B0-----:R-:W-:Y:S02]  /*d030*/  PRMT R3, R3, 0x5410, RZ ;  /* 0x0000541003037816 */ /* 0x001fe400000000ff */
[----:B--2---:R-:W-:-:S04]  /*d040*/  I2FP.F32.U32 R0, R2 ;  /* 0x0000000200007245 */ /* 0x004fc80000201000 */
[----:B------:R-:W-:Y:S01]  /*d050*/  F2FP.F16.F32.PACK_AB R0, RZ, R0 ;  /* 0x00000000ff00723e */ /* 0x000fe200000000ff */
[----:B------:R-:W-:Y:S06]  /*d060*/  BRA `(.L_x_2850) ;  /* 0x0000001000207947 */ /* 0x000fec0003800000 */
.L_x_2847:
        /* <DEDUP_REMOVED lines=11> */
.L_x_2852:
[----:B------:R0:W2:Y:S02]  /*d120*/  LDG.E R2, desc[UR36][R2.64] ;  /* 0x0000002402027981 */ /* 0x0000a4000c1e1900 */
[----:B0-----:R-:W-:Y:S02]  /*d130*/  PRMT R3, R3, 0x5410, RZ ;  /* 0x0000541003037816 */ /* 0x001fe400000000ff */
[----:B--2---:R-:W-:-:S04]  /*d140*/  I2FP.F32.S32 R0, R2 ;  /* 0x0000000200007245 */ /* 0x004fc80000201400 */
[----:B------:R-:W-:Y:S01]  /*d150*/  F2FP.F16.F32.PACK_AB R0, RZ, R0 ;  /* 0x00000000ff00723e */ /* 0x000fe200000000ff */
[----:B------:R-:W-:Y:S06]  /*d160*/  BRA `(.L_x_2850) ;  /* 0x0000000c00e07947 */ /* 0x000fec0003800000 */
.L_x_2851:
[----:B------:R0:W2:Y:S02]  /*d170*/  LDG.E.U16 R2, desc[UR36][R2.64] ;  /* 0x0000002402027981 */ /* 0x0000a4000c1e1500 */
[----:B0-----:R-:W-:Y:S01]  /*d180*/  PRMT R3, R3, 0x5410, RZ ;  /* 0x0000541003037816 */ /* 0x001fe200000000ff */
[----:B--2---:R-:W0:Y:S02]  /*d190*/  I2F.S16 R0, R2 ;  /* 0x0000000200007306 */ /* 0x004e240000101400 */
[----:B0-----:R-:W-:Y:S01]  /*d1a0*/  F2FP.F16.F32.PACK_AB R0, RZ, R0 ;  /* 0x00000000ff00723e */ /* 0x001fe200000000ff */
[----:B------:R-:W-:Y:S06]  /*d1b0*/  BRA `(.L_x_2850) ;  /* 0x0000000c00cc7947 */ /* 0x000fec0003800000 */
.L_x_2846:
        /* <DEDUP_REMOVED lines=10> */
.L_x_2854:
[----:B------:R0:W2:Y:S02]  /*d260*/  LDG.E.U16 R0, desc[UR36][R2.64] ;  /* 0x0000002402007981 */ /* 0x0000a4000c1e1500 */
[----:B0-----:R-:W-:Y:S01]  /*d270*/  PRMT R3, R3, 0x5410, RZ ;  /* 0x0000541003037816 */ /* 0x001fe200000000ff */
[----:B--2---:R-:W-:-:S05]  /*d280*/  HADD2.F32 R0, -RZ, R0.H0_H0 ;  /* 0x20000000ff007230 */ /* 0x004fca0000004100 */
[----:B------:R-:W-:Y:S01]  /*d290*/  F2FP.F16.F32.PACK_AB R0, RZ, R0 ;  /* 0x00000000ff00723e */ /* 0x000fe200000000ff */
[----:B------:R-:W-:Y:S06]  /*d2a0*/  BRA `(.L_x_2850) ;  /* 0x0000000c00907947 */ /* 0x000fec0003800000 */
.L_x_2853:
        /* <DEDUP_REMOVED lines=10> */
.L_x_2856:
[----:B------:R-:W2:Y:S02]  /*d350*/  LDG.E R2, desc[UR36][R2.64] ;  /* 0x0000002402027981 */ /* 0x000ea4000c1e1900 */
[----:B--2---:R-:W-:Y:S02]  /*d360*/  PRMT R0, R2, 0x7610, R0 ;  /* 0x0000761002007816 */ /* 0x004fe40000000000 */
[----:B------:R-:W-:Y:S01]  /*d370*/  PRMT R3, R3, 0x7610, R2 ;  /* 0x0000761003037816 */ /* 0x000fe20000000002 */
[----:B------:R-:W-:Y:S06]  /*d380*/  BRA `(.L_x_2850) ;  /* 0x0000000c00587947 */ /* 0x000fec0003800000 */
.L_x_2855:
        /* <DEDUP_REMOVED lines=13> */
.L_x_2845:
        /* <DEDUP_REMOVED lines=14> */
.L_x_2859:
        /* <DEDUP_REMOVED lines=24> */
.L_x_2858:
        /* <DEDUP_REMOVED lines=8> */
[----:B0-----:R-:W-:Y:S02]  /*d740*/  PRMT R3, R3, 0x5410, RZ ;  /* 0x0000541003037816 */ /* 0x001fe400000000ff */
[----:B--2---:R-:W-:-:S04]  /*d750*/  SHF.L.U32 R0, R0, 0x18, RZ ;  /* 0x0000001800007819 */ /* 0x004fc800000006ff */
[C---:B------:R-:W-:Y:S02]  /*d760*/  LOP3.LUT R4, R0.reuse, 0x7f000000, RZ, 0xc0, !PT ;  /* 0x7f00000000047812 */ /* 0x040fe400078ec0ff */
[----:B------:R-:W-:Y:S02]  /*d770*/  LOP3.LUT P0, RZ, R0, 0x7f000000, RZ, 0xc0, !PT ;  /* 0x7f00000000ff7812 */ /* 0x000fe4000780c0ff */
[----:B------:R-:W0:Y:S02]  /*d780*/  FLO.U32 R5, R4 ;  /* 0x0000000400057300 */ /* 0x000e2400000e0000 */
[----:B0-----:R-:W-:-:S05]  /*d790*/  IMAD.MOV R5, RZ, RZ, -R5 ;  /* 0x000000ffff057224 */ /* 0x001fca00078e0a05 */
[----:B------:R-:W-:-:S04]  /*d7a0*/  VIADDMNMX.U32 R5, R5, R6, 0x4, !PT ;  /* 0x0000000405057446 */ /* 0x000fc80007800006 */
[----:B------:R-:W-:-:S04]  /*d7b0*/  IADD3 R5, PT, PT, R5, -0x4, RZ ;  /* 0xfffffffc05057810 */ /* 0x000fc80007ffe0ff */
        /* <DEDUP_REMOVED lines=11> */
.L_x_2861:
[----:B------:R0:W2:Y:S02]  /*d870*/  LDG.E.U8 R2, desc[UR36][R2.64] ;  /* 0x0000002402027981 */ /* 0x0000a4000c1e1100 */
[----:B0-----:R-:W-:Y:S02]  /*d880*/  PRMT R3, R3, 0x5410, RZ ;  /* 0x0000541003037816 */ /* 0x001fe400000000ff */
        /* <DEDUP_REMOVED lines=12> */
.L_x_2860:
[----:B------:R0:W2:Y:S02]  /*d950*/  LDG.E.U16 R0, desc[UR36][R2.64] ;  /* 0x0000002402007981 */ /* 0x0000a4000c1e1500 */
[----:B0-----:R-:W-:Y:S02]  /*d960*/  PRMT R3, R3, 0x5410, RZ ;  /* 0x0000541003037816 */ /* 0x001fe400000000ff */
[----:B--2---:R-:W-:-:S04]  /*d970*/  SHF.L.U32 R0, R0, 0x10, RZ ;  /* 0x0000001000007819 */ /* 0x004fc800000006ff */
[----:B------:R-:W-:Y:S01]  /*d980*/  F2FP.F16.F32.PACK_AB R0, RZ, R0 ;  /* 0x00000000ff00723e */ /* 0x000fe200000000ff */
[----:B------:R-:W-:Y:S06]  /*d990*/  BRA `(.L_x_2850) ;  /* 0x0000000400d47947 */ /* 0x000fec0003800000 */
.L_x_2857:
        /* <DEDUP_REMOVED lines=13> */
.L_x_2864:
        /* <DEDUP_REMOVED lines=21> */
.L_x_2868:
[----:B------:R-:W-:Y:S05]  /*dbc0*/  BSYNC.RECONVERGENT B1 ;  /* 0x0000000000017941 */ /* 0x000fea0003800200 */
.L_x_2867:
[----:B------:R-:W-:Y:S01]  /*dbd0*/  IMAD.SHL.U32 R0, R0, 0x100000, RZ ;  /* 0x0010000000007824 */ /* 0x000fe200078e00ff */
[----:B------:R-:W-:-:S04]  /*dbe0*/  LEA R2, R2, 0x3b800000, 0x17 ;  /* 0x3b80000002027811 */ /* 0x000fc800078eb8ff */
[----:B------:R-:W-:-:S07]  /*dbf0*/  LOP3.LUT R0, R2, R0, R7, 0xfe, !PT ;  /* 0x0000000002007212 */ /* 0x000fce00078efe07 */
.L_x_2866:
[----:B------:R-:W-:Y:S05]  /*dc00*/  BSYNC.RECONVERGENT B0 ;  /* 0x0000000000007941 */ /* 0x000fea0003800200 */
.L_x_2865:
[----:B------:R-:W-:Y:S02]  /*dc10*/  F2FP.F16.F32.PACK_AB R0, RZ, R0 ;  /* 0x00000000ff00723e */ /* 0x000fe400000000ff */
[----:B------:R-:W-:Y:S01]  /*dc20*/  PRMT R3, R3, 0x5410, RZ ;  /* 0x0000541003037816 */ /* 0x000fe200000000ff */
[----:B------:R-:W-:Y:S06]  /*dc30*/  BRA `(.L_x_2850) ;  /* 0x00000004002c7947 */ /* 0x000fec0003800000 */
.L_x_2863:
[----:B------:R-:W2:Y:S01]  /*dc40*/  LDG.E.U8 R3, desc[UR36][R2.64] ;  /* 0x0000002402037981 */ /* 0x000ea2000c1e1100 */
[----:B------:R-:W-:Y:S01]  /*dc50*/  BSSY.RECONVERGENT B0, `(.L_x_2869) ;  /* 0x0000018000007945 */ /* 0x000fe20003800200 */
[----:B------:R-:W-:Y:S02]  /*dc60*/  MOV R0, RZ ;  /* 0x000000ff00007202 */ /* 0x000fe40000000f00 */
        /* <DEDUP_REMOVED lines=18> */
.L_x_2872:
[----:B------:R-:W-:Y:S05]  /*dd90*/  BSYNC.RECONVERGENT B1 ;  /* 0x0000000000017941 */ /* 0x000fea0003800200 */
.L_x_2871:
[----:B------:R-:W-:Y:S02]  /*dda0*/  SHF.L.U32 R0, R0, 0x15, RZ ;  /* 0x0000001500007819 */ /* 0x000fe400000006ff */
[----:B------:R-:W-:-:S04]  /*ddb0*/  LEA R2, R2, 0x37800000, 0x17 ;  /* 0x3780000002027811 */ /* 0x000fc800078eb8ff */
[----:B------:R-:W-:-:S07]  /*ddc0*/  LOP3.LUT R0, R2, R0, R7, 0xfe, !PT ;  /* 0x0000000002007212 */ /* 0x000fce00078efe07 */
.L_x_2870:
[----:B------:R-:W-:Y:S05]  /*ddd0*/  BSYNC.RECONVERGENT B0 ;  /* 0x0000000000007941 */ /* 0x000fea0003800200 */
.L_x_2869:
[----:B------:R-:W-:Y:S02]  /*dde0*/  F2FP.F16.F32.PACK_AB R0, RZ, R0 ;  /* 0x00000000ff00723e */ /* 0x000fe400000000ff */
[----:B------:R-:W-:Y:S01]  /*ddf0*/  PRMT R3, R3, 0x5410, RZ ;  /* 0x0000541003037816 */ /* 0x000fe200000000ff */
[----:B------:R-:W-:Y:S06]  /*de00*/  BRA `(.L_x_2850) ;  /* 0x0000000000b87947 */ /* 0x000fec0003800000 */
.L_x_2862:
        /* <DEDUP_REMOVED lines=12> */
[----:B------:R-:W-:Y:S02]  /*ded0*/  @!P0 MOV R0, 0x7f800001 ;  /* 0x7f80000100008802 */ /* 0x000fe40000000f00 */
[----:B------:R-:W-:-:S07]  /*dee0*/  @P0 SHF.L.U32 R0, R2, 0x17, RZ ;  /* 0x0000001702000819 */ /* 0x000fce00000006ff */
.L_x_2876:
[----:B------:R-:W-:Y:S05]  /*def0*/  BSYNC.RECONVERGENT B0 ;  /* 0x0000000000007941 */ /* 0x000fea0003800200 */
.L_x_2875:
[----:B------:R-:W-:Y:S02]  /*df00*/  PRMT R3, R3, 0x5410, RZ ;  /* 0x0000541003037816 */ /* 0x000fe400000000ff */
[----:B------:R-:W-:Y:S01]  /*df10*/  F2FP.F16.F32.PACK_AB R0, RZ, R0 ;  /* 0x00000000ff00723e */ /* 0x000fe200000000ff */
[----:B------:R-:W-:Y:S06]  /*df20*/  BRA `(.L_x_2850) ;  /* 0x0000000000707947 */ /* 0x000fec0003800000 */
.L_x_2849:
[----:B------:R-:W-:Y:S01]  /*df30*/  MOV R0, 0x0 ;  /* 0x0000000000007802 */ /* 0x000fe20000000f00 */
[----:B------:R-:W0:Y:S01]  /*df40*/  LDCU.64 UR4, c[0x4][0x158] ;  /* 0x01002b00ff0477ac */ /* 0x000e220008000a00 */
[----:B------:R-:W-:Y:S02]  /*df50*/  HFMA2 R12, -RZ, RZ, 0, 5.9604644775390625e-08 ;  /* 0x00000001ff0c7431 */ /* 0x000fe400000001ff */
[----:B------:R-:W-:Y:S01]  /*df60*/  IMAD.MOV.U32 R8, RZ, RZ, 0x4e ;  /* 0x0000004eff087424 */ /* 0x000fe200078e00ff */
[----:B------:R1:W2:Y:S01]  /*df70*/  LDC.64 R2, c[0x4][R0] ;  /* 0x0100000000027b82 */ /* 0x0002a20000000a00 */
[----:B------:R-:W3:Y:S01]  /*df80*/  LDCU.64 UR6, c[0x4][0x160] ;  /* 0x01002c00ff0677ac */ /* 0x000ee20008000a00 */
[----:B------:R-:W-:Y:S01]  /*df90*/  MOV R13, RZ ;  /* 0x000000ff000d7202 */ /* 0x000fe20000000f00 */
[----:B------:R-:W4:Y:S01]  /*dfa0*/  LDCU.64 UR8, c[0x4][0x28] ;  /* 0x01000500ff0877ac */ /* 0x000f220008000a00 */
[----:B0-----:R-:W-:Y:S01]  /*dfb0*/  IMAD.U32 R4, RZ, RZ, UR4 ;  /* 0x00000004ff047e24 */ /* 0x001fe2000f8e00ff */
[----:B------:R-:W-:-:S02]  /*dfc0*/  MOV R5, UR5 ;  /* 0x0000000500057c02 */ /* 0x000fc40008000f00 */
[----:B---3--:R-:W-:Y:S01]  /*dfd0*/  MOV R6, UR6 ;  /* 0x0000000600067c02 */ /* 0x008fe20008000f00 */
[----:B------:R-:W-:Y:S01]  /*dfe0*/  IMAD.U32 R7, RZ, RZ, UR7 ;  /* 0x00000007ff077e24 */ /* 0x000fe2000f8e00ff */
[----:B----4-:R-:W-:Y:S02]  /*dff0*/  MOV R10, UR8 ;  /* 0x00000008000a7c02 */ /* 0x010fe40008000f00 */
[----:B-1----:R-:W-:-:S07]  /*e000*/  MOV R11, UR9 ;  /* 0x00000009000b7c02 */ /* 0x002fce0008000f00 */
[----:B------:R-:W-:-:S07]  /*e010*/  LEPC R20, `(.L_x_2877) ;  /* 0x000000001014794e */ /* 0x000fce0000000000 */
[----:B--2---:R-:W-:Y:S05]  /*e020*/  CALL.ABS.NOINC R2 ;  /* 0x0000000002007343 */ /* 0x004fea0003c00000 */
.L_x_2877:
[----:B------:R-:W-:Y:S02]  /*e030*/  PRMT R0, RZ, 0x7610, R0 ;  /* 0x00007610ff007816 */ /* 0x000fe40000000000 */
[----:B------:R-:W-:Y:S01]  /*e040*/  PRMT R3, R3, 0x5410, RZ ;  /* 0x0000541003037816 */ /* 0x000fe200000000ff */
[----:B------:R-:W-:Y:S06]  /*e050*/  BRA `(.L_x_2850) ;  /* 0x0000000000247947 */ /* 0x000fec0003800000 */
.L_x_2874:
[----:B------:R-:W2:Y:S02]  /*e060*/  LDG.E.64 R2, desc[UR36][R2.64] ;  /* 0x0000002402027981 */ /* 0x000ea4000c1e1b00 */
[----:B--2---:R0:W1:Y:S02]  /*e070*/  I2F.U64 R0, R2 ;  /* 0x0000000200007312 */ /* 0x0040640000301000 */
[----:B0-----:R-:W-:Y:S02]  /*e080*/  PRMT R3, R3, 0x5410, RZ ;  /* 0x0000541003037816 */ /* 0x001fe400000000ff */
[----:B-1----:R-:W-:Y:S01]  /*e090*/  F2FP.F16.F32.PACK_AB R0, RZ, R0 ;  /* 0x00000000ff00723e */ /* 0x002fe200000000ff */
[----:B------:R-:W-:Y:S06]  /*e0a0*/  BRA `(.L_x_2850) ;  /* 0x0000000000107947 */ /* 0x000fec0003800000 */
.L_x_2873:
[----:B------:R0:W2:Y:S02]  /*e0b0*/  LDG.E R2, desc[UR36][R2.64] ;  /* 0x0000002402027981 */ /* 0x0000a4000c1e1900 */
[----:B0-----:R-:W-:Y:S02]  /*e0c0*/  PRMT R3, R3, 0x5410, RZ ;  /* 0x0000541003037816 */ /* 0x001fe400000000ff */
[----:B--2---:R-:W-:-:S04]  /*e0d0*/  I2FP.F32.U32 R0, R2 ;  /* 0x0000000200007245 */ /* 0x004fc80000201000 */
[----:B------:R-:W-:-:S07]  /*e0e0*/  F2FP.F16.F32.PACK_AB R0, RZ, R0 ;  /* 0x00000000ff00723e */ /* 0x000fce00000000ff */
.L_x_2850:
        /* <DEDUP_REMOVED lines=13> */
[----:B------:R-:W-:-:S04]  /*e1c0*/  @!P0 IMAD.MOV.U32 R10, RZ, RZ, R9 ;  /* 0x000000ffff0a8224 */ /* 0x000fc800078e0009 */
[----:B------:R-:W-:Y:S01]  /*e1d0*/  @!P0 MOV R9, R0 ;  /* 0x0000000000098202 */ /* 0x000fe20000000f00 */
[----:B------:R-:W-:Y:S06]  /*e1e0*/  @!P0 BRA `(.L_x_2880) ;  /* 0x0000002400f48947 */ /* 0x000fec0003800000 */
[----:B------:R-:W-:-:S13]  /*e1f0*/  FSETP.NEU.FTZ.AND P0, PT, R9, RZ, PT ;  /* 0x000000ff0900720b */ /* 0x000fda0003f1d000 */
[----:B------:R-:W-:Y:S01]  /*e200*/  @P0 FADD.FTZ R0, RZ, R10 ;  /* 0x0000000aff000221 */ /* 0x000fe20000010000 */
[----:B------:R-:W-:-:S04]  /*e210*/  @P0 FADD.FTZ R3, RZ, R9 ;  /* 0x00000009ff030221 */ /* 0x000fc80000010000 */
[----:B------:R-:W-:-:S05]  /*e220*/  @P0 FADD.FTZ R9, R0, R3 ;  /* 0x0000000300090221 */ /* 0x000fca0000010000 */
[----:B------:R-:W-:-:S05]  /*e230*/  @P0 MOV R10, R9 ;  /* 0x00000009000a0202 */ /* 0x000fca0000000f00 */
[----:B------:R-:W-:Y:S01]  /*e240*/  @!P0 FADD.FTZ R10, R10, R10 ;  /* 0x0000000a0a0a8221 */ /* 0x000fe20000010000 */
[----:B------:R-:W-:Y:S06]  /*e250*/  BRA `(.L_x_2880) ;  /* 0x0000002400d87947 */ /* 0x000fec0003800000 */
.L_x_2879:
        /* <DEDUP_REMOVED lines=70> */
.L_x_2887:
[----:B------:R-:W-:-:S04]  /*e6c0*/  FADD.FTZ R7, -R0, R5 ;  /* 0x0000000500077221 */ /* 0x000fc80000010100 */
[----:B------:R-:W-:-:S07]  /*e6d0*/  FMUL.FTZ R7, R7, 0.5 ;  /* 0x3f00000007077820 */ /* 0x000fce0000410000 */
.L_x_2888:
[----:B------:R-:W-:Y:S05]  /*e6e0*/  BSYNC.RECONVERGENT B1 ;  /* 0x0000000000017941 */ /* 0x000fea0003800200 */
.L_x_2886:
        /* <DEDUP_REMOVED lines=11> */
.L_x_2890:
[----:B------:R-:W-:-:S04]  /*e7a0*/  FADD.FTZ R12, R4, -R13 ;  /* 0x8000000d040c7221 */ /* 0x000fc80000010000 */
[----:B------:R-:W-:-:S07]  /*e7b0*/  FMUL.FTZ R12, R12, 0.5 ;  /* 0x3f0000000c0c7820 */ /* 0x000fce0000410000 */
.L_x_2891:
[----:B------:R-:W-:Y:S05]  /*e7c0*/  BSYNC.RECONVERGENT B1 ;  /* 0x0000000000017941 */ /* 0x000fea0003800200 */
.L_x_2889:
[----:B------:R-:W-:Y:S01]  /*e7d0*/  FADD.FTZ R7, R12, R7 ;  /* 0x000000070c077221 */ /* 0x000fe20000010000 */
[----:B------:R-:W-:Y:S01]  /*e7e0*/  FADD.FTZ R8, R6, 1 ;  /* 0x3f80000006087421 */ /* 0x000fe20000010000 */
[----:B------:R-:W-:Y:S02]  /*e7f0*/  HFMA2 R18, -RZ, RZ, 1.625, 0 ;  /* 0x3e800000ff127431 */ /* 0x000fe400000001ff */
[----:B------:R-:W-:Y:S02]  /*e800*/  IMAD.MOV.U32 R15, RZ, RZ, 0x3d39bf78 ;  /* 0x3d39bf78ff0f7424 */ /* 0x000fe400078e00ff */
[----:B------:R-:W-:-:S06]  /*e810*/  FMUL.FTZ R8, R7, R8 ;  /* 0x0000000807087220 */ /* 0x000fcc0000410000 */
        /* <DEDUP_REMOVED lines=30> */
.L_x_2885:
[----:B------:R-:W-:-:S13]  /*ea00*/  FSETP.GEU.FTZ.AND P0, PT, R11, 1, PT ;  /* 0x3f8000000b00780b */ /* 0x000fda0003f1e000 */
[----:B------:R-:W-:Y:S05]  /*ea10*/  @!P0 BRA `(.L_x_2892) ;  /* 0x0000000000848947 */ /* 0x000fea0003800000 */
[----:B------:R-:W-:Y:S01]  /*ea20*/  FMUL.FTZ R7, R0, R3 ;  /* 0x0000000300077220 */ /* 0x000fe20000410000 */
[----:B------:R-:W-:Y:S01]  /*ea30*/  IMAD.MOV.U32 R14, RZ, RZ, 0x3e800000 ;  /* 0x3e800000ff0e7424 */ /* 0x000fe200078e00ff */
[----:B------:R-:W-:Y:S02]  /*ea40*/  MOV R19, 0x3d39bf78 ;  /* 0x3d39bf7800137802 */ /* 0x000fe40000000f00 */
[----:B------:R-:W0:Y:S02]  /*ea50*/  MUFU.SQRT R8, R7 ;  /* 0x0000000700087308 */ /* 0x000e240000002000 */
[----:B0-----:R-:W-:-:S04]  /*ea60*/  FADD.FTZ R15, R3, R8 ;  /* 0x00000008030f7221 */ /* 0x001fc80000010000 */
[C---:B------:R-:W-:Y:S01]  /*ea70*/  FADD.FTZ.RZ R8, R15.reuse, 1 ;  /* 0x3f8000000f087421 */ /* 0x040fe2000001c000 */
[----:B------:R-:W-:-:S04]  /*ea80*/  ISETP.GE.U32.AND P0, PT, R15, 0x7f800000, PT ;  /* 0x7f8000000f00780c */ /* 0x000fc80003f06070 */
[----:B------:R-:W-:-:S04]  /*ea90*/  IADD3 R8, PT, PT, R8, -0x3f400000, RZ ;  /* 0xc0c0000008087810 */ /* 0x000fc80007ffe0ff */
        /* <DEDUP_REMOVED lines=19> */
[C---:B------:R-:W-:Y:S01]  /*ebd0*/  ISETP.GT.AND P0, PT, R15.reuse, -0x40800000, PT ;  /* 0xbf8000000f00780c */ /* 0x040fe20003f04270 */
[----:B------:R-:W-:Y:S01]  /*ebe0*/  IMAD.MOV.U32 R8, RZ, RZ, 0x7f800000 ;  /* 0x7f800000ff087424 */ /* 0x000fe200078e00ff */
[----:B------:R-:W-:-:S11]  /*ebf0*/  FSETP.NEU.FTZ.AND P1, PT, R15, RZ, PT ;  /* 0x000000ff0f00720b */ /* 0x000fd60003f3d000 */
[----:B------:R-:W-:-:S05]  /*ec00*/  @P0 FFMA.FTZ R13, R15, R8, +INF ;  /* 0x7f8000000f0d0423 */ /* 0x000fca0000010008 */
[----:B------:R-:W-:Y:S01]  /*ec10*/  FSEL R13, R13, -RZ, P1 ;  /* 0x800000ff0d0d7208 */ /* 0x000fe20000800000 */
[----:B------:R-:W-:Y:S06]  /*ec20*/  BRA `(.L_x_2883) ;  /* 0x00000000001c7947 */ /* 0x000fec0003800000 */
.L_x_2892:
[----:B------:R-:W-:-:S04]  /*ec30*/  FADD.FTZ R7, -R11, 1 ;  /* 0x3f8000000b077421 */ /* 0x000fc80000010100 */
[----:B------:R-:W-:-:S06]  /*ec40*/  FMUL.FTZ R7, R0, R7 ;  /* 0x0000000700077220 */ /* 0x000fcc0000410000 */
[----:B------:R-:W0:Y:S08]  /*ec50*/  MUFU.SQRT R7, R7 ;  /* 0x0000000700077308 */ /* 0x000e300000002000 */
[----:B0-----:R-:W0:Y:S02]  /*ec60*/  MUFU.RCP R13, R7 ;  /* 0x00000007000d7308 */ /* 0x001e240000001000 */
[----:B0-----:R-:W-:Y:S01]  /*ec70*/  FMUL.FTZ R13, |R10|, R13 ;  /* 0x0000000d0a0d7220 */ /* 0x001fe20000410200 */
[----:B------:R-:W-:Y:S06]  /*ec80*/  BRA `(.L_x_2883) ;  /* 0x0000000000047947 */ /* 0x000fec0003800000 */
.L_x_2884:
[----:B------:R0:W1:Y:S02]  /*ec90*/  MUFU.SQRT R13, R2 ;  /* 0x00000002000d7308 */ /* 0x0000640000002000 */
.L_x_2883:
[----:B------:R-:W-:Y:S05]  /*eca0*/  BSYNC.RECONVERGENT B0 ;  /* 0x0000000000007941 */ /* 0x000fea0003800200 */
.L_x_2882:
        /* <DEDUP_REMOVED lines=35> */
.L_x_2896:
        /* <DEDUP_REMOVED lines=23> */
.L_x_2902:
[----:B------:R-:W-:-:S04]  /*f050*/  FADD.FTZ R3, -R3, R4 ;  /* 0x0000000403037221 */ /* 0x000fc80000010100 */
[----:B------:R-:W-:-:S07]  /*f060*/  FMUL.FTZ R5, R3, 0.5 ;  /* 0x3f00000003057820 */ /* 0x000fce0000410000 */
.L_x_2903:
[----:B------:R-:W-:Y:S05]  /*f070*/  BSYNC.RECONVERGENT B4 ;  /* 0x0000000000047941 */ /* 0x000fea0003800200 */
.L_x_2901:
[----:B------:R-:W-:Y:S01]  /*f080*/  FADD.FTZ R0, R5, R0 ;  /* 0x0000000005007221 */ /* 0x000fe20000010000 */
[----:B------:R-:W-:-:S04]  /*f090*/  FADD.FTZ R3, R11, R6 ;  /* 0x000000060b037221 */ /* 0x000fc80000010000 */
[----:B------:R-:W-:-:S04]  /*f0a0*/  FMUL.FTZ R0, R0, R3 ;  /* 0x0000000300007220 */ /* 0x000fc80000410000 */
[----:B------:R2:W3:Y:S01]  /*f0b0*/  MUFU.SQRT R12, R0 ;  /* 0x00000000000c7308 */ /* 0x0004e20000002000 */
[----:B------:R-:W-:Y:S05]  /*f0c0*/  BRA `(.L_x_2904) ;  /* 0x0000000000487947 */ /* 0x000fea0003800000 */
.L_x_2900:
        /* <DEDUP_REMOVED lines=12> */
.L_x_2899:
[----:B------:R-:W-:Y:S01]  /*f190*/  FADD.FTZ R0, R6, 1 ;  /* 0x3f80000006007421 */ /* 0x000fe20000010000 */
[----:B------:R-:W-:Y:S01]  /*f1a0*/  MUFU.SQRT R3, R2 ;  /* 0x0000000200037308 */ /* 0x000fe20000002000 */
[----:B------:R-:W-:Y:S02]  /*f1b0*/  HFMA2 R11, -RZ, RZ, 1.875, 0 ;  /* 0x3f800000ff0b7431 */ /* 0x000fe400000001ff */
[----:B------:R-:W-:-:S06]  /*f1c0*/  FMUL.FTZ R0, R0, 0.5 ;  /* 0x3f00000000007820 */ /* 0x000fcc0000410000 */
[----:B------:R-:W2:Y:S02]  /*f1d0*/  MUFU.SQRT R0, R0 ;  /* 0x0000000000007308 */ /* 0x000ea40000002000 */
[----:B--2---:R-:W-:-:S07]  /*f1e0*/  FMUL.FTZ R12, R3, R0 ;  /* 0x00000000030c7220 */ /* 0x004fce0000410000 */
.L_x_2904:
[----:B------:R-:W-:Y:S05]  /*f1f0*/  BSYNC.RECONVERGENT B1 ;  /* 0x0000000000017941 */ /* 0x000fea0003800200 */
.L_x_2898:
[----:B------:R-:W-:Y:S05]  /*f200*/  BRA `(.L_x_2905) ;  /* 0x0000000000087947 */ /* 0x000fea0003800000 */
.L_x_2895:
[----:B------:R-:W-:Y:S01]  /*f210*/  FMUL.FTZ R12, R6, 16777216 ;  /* 0x4b800000060c7820 */ /* 0x000fe20000410000 */
[----:B------:R-:W-:-:S07]  /*f220*/  FMUL.FTZ R11, R11, 16777216 ;  /* 0x4b8000000b0b7820 */ /* 0x000fce0000410000 */
.L_x_2905:
[----:B------:R-:W-:Y:S05]  /*f230*/  BSYNC.RELIABLE B0 ;  /* 0x0000000000007941 */ /* 0x000fea0003800100 */
.L_x_2894:
        /* <DEDUP_REMOVED lines=16> */
[----:B------:R-:W-:-:S07]  /*f340*/  MOV R2, R7 ;  /* 0x0000000700027202 */ /* 0x000fce0000000f00 */
.L_x_2907:
[----:B------:R-:W-:Y:S05]  /*f350*/  BSYNC.RECONVERGENT B4 ;  /* 0x0000000000047941 */ /* 0x000fea0003800200 */
.L_x_2906:
[----:B------:R-:W-:Y:S02]  /*f360*/  IMAD.MOV.U32 R3, RZ, RZ, 0x3b33710b ;  /* 0x3b33710bff037424 */ /* 0x000fe400078e00ff */
[----:B------:R-:W-:Y:S01]  /*f370*/  FMUL.FTZ R0, R2, R2 ;  /* 0x0000000202007220 */ /* 0x000fe20000410000 */
[----:B------:R-:W-:Y:S01]  /*f380*/  HFMA2 R5, -RZ, RZ, 1.9599609375, 20144 ;  /* 0x3fd774ebff057431 */ /* 0x000fe200000001ff */
[----:B------:R-:W-:Y:S02]  /*f390*/  ISETP.GE.AND P0, PT, R12, RZ, PT ;  /* 0x000000ff0c00720c */ /* 0x000fe40003f06270 */
        /* <DEDUP_REMOVED lines=13> */
[----:B------:R-:W-:Y:S01]  /*f470*/  FFMA.FTZ R3, R5, 0.93318945169448852539, -R2 ;  /* 0x3f6ee58105037823 */ /* 0x000fe20000010802 */
        /* <DEDUP_REMOVED lines=9> */
[----:B------:R-:W-:-:S07]  /*f510*/  FSEL R0, R12, R11, P0 ;  /* 0x0000000b0c007208 */ /* 0x000fce0000000000 */
.L_x_2897:
[----:B------:R-:W-:Y:S05]  /*f520*/  BSYNC.RECONVERGENT B3 ;  /* 0x0000000000037941 */ /* 0x000fea0003800200 */
.L_x_2893:
[----:B-1----:R-:W-:Y:S02]  /*f530*/  LOP3.LUT R10, R13, 0x80000000, R10, 0xb8, !PT ;  /* 0x800000000d0a7812 */ /* 0x002fe400078eb80a */
[----:B------:R-:W-:Y:S01]  /*f540*/  LOP3.LUT R9, R0, 0x80000000, R9, 0xb8, !PT ;  /* 0x8000000000097812 */ /* 0x000fe200078eb809 */
[----:B------:R-:W-:Y:S06]  /*f550*/  BRA `(.L_x_2880) ;  /* 0x0000001400187947 */ /* 0x000fec0003800000 */
.L_x_2881:
        /* <DEDUP_REMOVED lines=32> */
[----:B------:R-:W-:-:S07]  /*f760*/  MOV R3, R7 ;  /* 0x0000000700037202 */ /* 0x000fce0000000f00 */
.L_x_2913:
[----:B------:R-:W-:Y:S05]  /*f770*/  BSYNC.RECONVERGENT B4 ;  /* 0x0000000000047941 */ /* 0x000fea0003800200 */
.L_x_2912:
[----:B------:R-:W-:Y:S02]  /*f780*/  IMAD.MOV.U32 R5, RZ, RZ, 0x3b33710b ;  /* 0x3b33710bff057424 */ /* 0x000fe400078e00ff */
        /* <DEDUP_REMOVED lines=12> */
[----:B------:R-:W-:-:S03]  /*f850*/  HFMA2 R5, -RZ, RZ, 1.9599609375, 20144 ;  /* 0x3fd774ebff057431 */ /* 0x000fc600000001ff */
        /* <DEDUP_REMOVED lines=8> */
.L_x_2911:
        /* <DEDUP_REMOVED lines=29> */
.L_x_2916:
[----:B------:R-:W-:Y:S05]  /*fab0*/  BSYNC.RECONVERGENT B4 ;  /* 0x0000000000047941 */ /* 0x000fea0003800200 */
.L_x_2915:
        /* <DEDUP_REMOVED lines=22> */
.L_x_2910:
        /* <DEDUP_REMOVED lines=21> */
[----:B------:R-:W-:Y:S02]  /*fd70*/  IMAD.MOV.U32 R3, RZ, RZ, 0x3f800000 ;  /* 0x3f800000ff037424 */ /* 0x000fe400078e00ff */
        /* <DEDUP_REMOVED lines=11> */
[----:B------:R-:W-:-:S07]  /*fe30*/  MOV R2, R7 ;  /* 0x0000000700027202 */ /* 0x000fce0000000f00 */
.L_x_2918:
[----:B------:R-:W-:Y:S05]  /*fe40*/  BSYNC.RECONVERGENT B4 ;  /* 0x0000000000047941 */ /* 0x000fea0003800200 */
.L_x_2917:
        /* <DEDUP_REMOVED lines=22> */
.L_x_2909:
        /* <DEDUP_REMOVED lines=26> */
.L_x_2922:
[----:B------:R-:W-:Y:S05]  /*10150*/  BSYNC.RECONVERGENT B4 ;  /* 0x0000000000047941 */ /* 0x000fea0003800200 */
.L_x_2921:
        /* <DEDUP_REMOVED lines=22> */
.L_x_2920:
        /* <DEDUP_REMOVED lines=29> */
.L_x_2924:
[----:B------:R-:W-:Y:S05]  /*10490*/  BSYNC.RECONVERGENT B4 ;  /* 0x0000000000047941 */ /* 0x000fea0003800200 */
.L_x_2923:
        /* <DEDUP_REMOVED lines=22> */
.L_x_2919:
        /* <DEDUP_REMOVED lines=34> */
.L_x_2926:
[----:B------:R-:W-:Y:S05]  /*10820*/  BSYNC.RECONVERGENT B4 ;  /* 0x0000000000047941 */ /* 0x000fea0003800200 */
.L_x_2925:
[----:B------:R-:W-:Y:S02]  /*10830*/  HFMA2 R3, -RZ, RZ, 0.89990234375, 10328 ;  /* 0x3b33710bff037431 */ /* 0x000fe400000001ff */
[----:B------:R-:W-:Y:S01]  /*10840*/  FMUL.FTZ R0, R2, R2 ;  /* 0x0000000202007220 */ /* 0x000fe20000410000 */
[----:B------:R-:W-:Y:S02]  /*10850*/  MOV R5, 0x3fd774eb ;  /* 0x3fd774eb00057802 */ /* 0x000fe40000000f00 */
[----:B------:R-:W-:Y:S01]  /*10860*/  FSETP.NEU.FTZ.AND P1, PT, |R10|, R11, PT ;  /* 0x0000000b0a00720b */ /* 0x000fe20003f3d200 */
[----:B------:R-:W-:Y:S01]  /*10870*/  FFMA.FTZ R3, R0, R3, -0.015681877732276916504 ;  /* 0xbc80774800037423 */ /* 0x000fe20000010003 */
[----:B------:R-:W-:Y:S01]  /*10880*/  FSETP.NEU.FTZ.AND P0, PT, R13, RZ, PT ;  /* 0x000000ff0d00720b */ /* 0x000fe20003f1d000 */
[----:B------:R-:W-:Y:S02]  /*10890*/  FADD.FTZ R11, |R10|, R11 ;  /* 0x0000000b0a0b7221 */ /* 0x000fe40000010200 */
        /* <DEDUP_REMOVED lines=14> */
.L_x_2914:
[----:B------:R-:W-:Y:S05]  /*10980*/  BSYNC.RECONVERGENT B3 ;  /* 0x0000000000037941 */ /* 0x000fea0003800200 */
.L_x_2908:
[----:B------:R-:W-:Y:S01]  /*10990*/  FADD.FTZ R3, R14, 0.69314718246459960938 ;  /* 0x3f3172180e037421 */ /* 0x000fe20000010000 */
[----:B------:R-:W-:-:S04]  /*109a0*/  LOP3.LUT R9, R12, 0x80000000, R9, 0xb8, !PT ;  /* 0x800000000c097812 */ /* 0x000fc800078eb809 */
[----:B------:R-:W-:-:S07]  /*109b0*/  LOP3.LUT R10, R3, 0x80000000, R10, 0xb8, !PT ;  /* 0x80000000030a7812 */ /* 0x000fce00078eb80a */
.L_x_2880:
[----:B------:R-:W-:Y:S05]  /*109c0*/  BSYNC.RECONVERGENT B2 ;  /* 0x0000000000027941 */ /* 0x000fea0003800200 */
.L_x_2878:
[----:B------:R-:W0:Y:S01]  /*109d0*/  LDCU.64 UR6, c[0x0][0x580] ;  /* 0x0000b000ff0677ac */ /* 0x000e220008000a00 */
[----:B------:R-:W-:Y:S01]  /*109e0*/  F2FP.F16.F32.PACK_AB R0, R10, R9 ;  /* 0x000000090a00723e */ /* 0x000fe200000000ff */
        /* <DEDUP_REMOVED lines=17> */
.L_x_2930:
[----:B------:R-:W-:-:S06]  /*10b00*/  HADD2.F32 R5, -RZ, R0.H0_H0 ;  /* 0x20000000ff057230 */ /* 0x000fcc0000004100 */
[----:B------:R-:W0:Y:S02]  /*10b10*/  F2I.S64.TRUNC R4, R5 ;  /* 0x0000000500047311 */ /* 0x000e24000020d900 */
[----:B0-----:R0:W-:Y:S01]  /*10b20*/  STG.E.U8 desc[UR36][R2.64], R4 ;  /* 0x0000000402007986 */ /* 0x0011e2000c101124 */
[----:B------:R-:W-:Y:S05]  /*10b30*/  BRA `(.L_x_2932) ;  /* 0x0000000c00847947 */ /* 0x000fea0003800000 */
.L_x_2929:
        /* <DEDUP_REMOVED lines=10> */
.L_x_2934:
[----:B------:R-:W-:-:S04]  /*10be0*/  HADD2.F32 R0, -RZ, R0.H0_H0 ;  /* 0x20000000ff007230 */ /* 0x000fc80000004100 */
[----:B------:R-:W0:Y:S02]  /*10bf0*/  F2I.FTZ.TRUNC.NTZ R5, R0 ;  /* 0x0000000000057305 */ /* 0x000e24000021f100 */
[----:B0-----:R0:W-:Y:S01]  /*10c00*/  STG.E desc[UR36][R2.64], R5 ;  /* 0x0000000502007986 */ /* 0x0011e2000c101924 */
[----:B------:R-:W-:Y:S05]  /*10c10*/  BRA `(.L_x_2932) ;  /* 0x0000000c004c7947 */ /* 0x000fea0003800000 */
.L_x_2933:
[----:B------:R-:W-:-:S04]  /*10c20*/  HADD2.F32 R0, -RZ, R0.H0_H0 ;  /* 0x20000000ff007230 */ /* 0x000fc80000004100 */
[----:B------:R-:W0:Y:S02]  /*10c30*/  F2I.FTZ.TRUNC.NTZ R5, R0 ;  /* 0x0000000000057305 */ /* 0x000e24000021f100 */
[----:B0-----:R0:W-:Y:S01]  /*10c40*/  STG.E.U16 desc[UR36][R2.64], R5 ;  /* 0x0000000502007986 */ /* 0x0011e2000c101524 */
[----:B------:R-:W-:Y:S05]  /*10c50*/  BRA `(.L_x_2932) ;  /* 0x0000000c003c7947 */ /* 0x000fea0003800000 */
.L_x_2928:
        /* <DEDUP_REMOVED lines=9> */
.L_x_2936:
[----:B------:R0:W-:Y:S01]  /*10cf0*/  STG.E.U16 desc[UR36][R2.64], R0 ;  /* 0x0000000002007986 */ /* 0x0001e2000c101524 */
[----:B------:R-:W-:Y:S05]  /*10d00*/  BRA `(.L_x_2932) ;  /* 0x0000000c00107947 */ /* 0x000fea0003800000 */
.L_x_2935:
        /* <DEDUP_REMOVED lines=10> */
.L_x_2938:
[----:B------:R-:W-:-:S05]  /*10db0*/  MOV R5, R0 ;  /* 0x0000000000057202 */ /* 0x000fca0000000f00 */
[----:B------:R0:W-:Y:S01]  /*10dc0*/  STG.E desc[UR36][R2.64], R5 ;  /* 0x0000000502007986 */ /* 0x0001e2000c101924 */
[----:B------:R-:W-:Y:S05]  /*10dd0*/  BRA `(.L_x_2932) ;  /* 0x0000000800dc7947 */ /* 0x000fea0003800000 */
.L_x_2937:
[----:B------:R-:W-:-:S05]  /*10de0*/  HADD2.F32 R4, -RZ, R0.H0_H0 ;  /* 0x20000000ff047230 */ /* 0x000fca0000004100 */
[----:B------:R-:W-:-:S06]  /*10df0*/  FMUL.FTZ R4, R4, 1 ;  /* 0x3f80000004047820 */ /* 0x000fcc0000410000 */
[----:B------:R-:W0:Y:S02]  /*10e00*/  F2F.F64.F32 R4, R4 ;  /* 0x0000000400047310 */ /* 0x000e240000201800 */
[----:B0-----:R0:W-:Y:S01]  /*10e10*/  STG.E.64 desc[UR36][R2.64], R4 ;  /* 0x0000000402007986 */ /* 0x0011e2000c101b24 */
[----:B------:R-:W-:Y:S05]  /*10e20*/  BRA `(.L_x_2932) ;  /* 0x0000000800c87947 */ /* 0x000fea0003800000 */
.L_x_2927:
        /* <DEDUP_REMOVED lines=14> */
.L_x_2942:
        /* <DEDUP_REMOVED lines=18> */
.L_x_2945:
[----:B------:R-:W-:-:S04]  /*11030*/  SHF.R.U32.HI R5, RZ, 0x18, R5 ;  /* 0x00000018ff057819 */ /* 0x000fc80000011605 */
[----:B------:R-:W-:-:S07]  /*11040*/  LOP3.LUT R0, R0, 0x80, R5, 0xf8, !PT ;  /* 0x0000008000007812 */ /* 0x000fce00078ef805 */
.L_x_2944:
[----:B------:R-:W-:Y:S05]  /*11050*/  BSYNC.RECONVERGENT B0 ;  /* 0x0000000000007941 */ /* 0x000fea0003800200 */
.L_x_2943:
[----:B------:R0:W-:Y:S01]  /*11060*/  STG.E.U8 desc[UR36][R2.64], R0 ;  /* 0x0000000002007986 */ /* 0x0001e2000c101124 */
[----:B------:R-:W-:Y:S05]  /*11070*/  BRA `(.L_x_2932) ;  /* 0x0000000800347947 */ /* 0x000fea0003800000 */
.L_x_2941:
        /* <DEDUP_REMOVED lines=18> */
.L_x_2948:
[----:B------:R-:W-:-:S04]  /*111a0*/  SHF.R.U32.HI R5, RZ, 0x18, R5 ;  /* 0x00000018ff057819 */ /* 0x000fc80000011605 */
[----:B------:R-:W-:-:S07]  /*111b0*/  LOP3.LUT R0, R0, 0x80, R5, 0xf8, !PT ;  /* 0x0000008000007812 */ /* 0x000fce00078ef805 */
.L_x_2947:
[----:B------:R-:W-:Y:S05]  /*111c0*/  BSYNC.RECONVERGENT B0 ;  /* 0x0000000000007941 */ /* 0x000fea0003800200 */
.L_x_2946:
[----:B------:R0:W-:Y:S01]  /*111d0*/  STG.E.U8 desc[UR36][R2.64], R0 ;  /* 0x0000000002007986 */ /* 0x0001e2000c101124 */
[----:B------:R-:W-:Y:S05]  /*111e0*/  BRA `(.L_x_2932) ;  /* 0x0000000400d87947 */ /* 0x000fea0003800000 */
.L_x_2940:
        /* <DEDUP_REMOVED lines=18> */
[----:B------:R-:W-:-:S04]  /*11310*/  @!P0 IADD3 R0, PT, PT, R6, RZ, RZ ;  /* 0x000000ff06008210 */ /* 0x000fc80007ffe0ff */
[----:B------:R-:W-:-:S05]  /*11320*/  @P2 MOV R5, R0 ;  /* 0x0000000000052202 */ /* 0x000fca0000000f00 */
[----:B------:R0:W-:Y:S01]  /*11330*/  STG.E.U8 desc[UR36][R2.64], R5 ;  /* 0x0000000502007986 */ /* 0x0001e2000c101124 */
[----:B------:R-:W-:Y:S05]  /*11340*/  BRA `(.L_x_2932) ;  /* 0x0000000400807947 */ /* 0x000fea0003800000 */
.L_x_2950:
[----:B------:R-:W-:-:S06]  /*11350*/  HADD2.F32 R4, -RZ, R0.H0_H0 ;  /* 0x20000000ff047230 */ /* 0x000fcc0000004100 */
[----:B------:R-:W0:Y:S02]  /*11360*/  F2I.U64.TRUNC R4, R4 ;  /* 0x0000000400047311 */ /* 0x000e24000020d800 */
[----:B0-----:R0:W-:Y:S01]  /*11370*/  STG.E.64 desc[UR36][R2.64], R4 ;  /* 0x0000000402007986 */ /* 0x0011e2000c101b24 */
[----:B------:R-:W-:Y:S05]  /*11380*/  BRA `(.L_x_2932) ;  /* 0x0000000400707947 */ /* 0x000fea0003800000 */
.L_x_2949:
[----:B------:R-:W-:-:S04]  /*11390*/  HADD2.F32 R0, -RZ, R0.H0_H0 ;  /* 0x20000000ff007230 */ /* 0x000fc80000004100 */
[----:B------:R-:W0:Y:S02]  /*113a0*/  F2I.FTZ.U32.TRUNC.NTZ R5, R0 ;  /* 0x0000000000057305 */ /* 0x000e24000021f000 */
[----:B0-----:R0:W-:Y:S01]  /*113b0*/  STG.E desc[UR36][R2.64], R5 ;  /* 0x0000000502007986 */ /* 0x0011e2000c101924 */
[----:B------:R-:W-:Y:S05]  /*113c0*/  BRA `(.L_x_2932) ;  /* 0x0000000400607947 */ /* 0x000fea0003800000 */
.L_x_2939:
        /* <DEDUP_REMOVED lines=13> */
.L_x_2952:
        /* <DEDUP_REMOVED lines=12> */
.L_x_2951:
[----:B------:R-:W-:-:S09]  /*11560*/  UISETP.NE.AND UP0, UPT, UR4, 0xf, UPT ;  /* 0x0000000f0400788c */ /* 0x000fd2000bf05270 */
[----:B------:R-:W-:Y:S05]  /*11570*/  BRA.U !UP0, `(.L_x_2953) ;  /* 0x0000000108e87547 */ /* 0x000fea000b800000 */
[----:B------:R-:W-:-:S09]  /*11580*/  UISETP.NE.AND UP0, UPT, UR4, 0x17, UPT ;  /* 0x000000170400788c */ /* 0x000fd2000bf05270 */
[----:B------:R-:W-:Y:S05]  /*11590*/  BRA.U !UP0, `(.L_x_2954) ;  /* 0x0000000108907547 */ /* 0x000fea000b800000 */
[----:B------:R-:W-:-:S09]  /*115a0*/  UISETP.NE.AND UP0, UPT, UR4, 0x18, UPT ;  /* 0x000000180400788c */ /* 0x000fd2000bf05270 */
[----:B------:R-:W-:Y:S05]  /*115b0*/  BRA.U !UP0, `(.L_x_2955) ;  /* 0x0000000108447547 */ /* 0x000fea000b800000 */
.L_x_2931:
        /* <DEDUP_REMOVED lines=8> */
[----:B0-----:R-:W-:Y:S01]  /*11640*/  IMAD.U32 R4, RZ, RZ, UR4 ;  /* 0x00000004ff047e24 */ /* 0x001fe2000f8e00ff */
[----:B------:R-:W-:Y:S02]  /*11650*/  MOV R5, UR5 ;  /* 0x0000000500057c02 */ /* 0x000fe40008000f00 */
[----:B---3--:R-:W-:-:S02]  /*11660*/  MOV R6, UR6 ;  /* 0x0000000600067c02 */ /* 0x008fc40008000f00 */
[----:B------:R-:W-:Y:S01]  /*11670*/  MOV R7, UR7 ;  /* 0x0000000700077c02 */ /* 0x000fe20008000f00 */
[----:B----4-:R-:W-:Y:S01]  /*11680*/  IMAD.U32 R10, RZ, RZ, UR8 ;  /* 0x00000008ff0a7e24 */ /* 0x010fe2000f8e00ff */
[----:B-1----:R-:W-:-:S07]  /*11690*/  MOV R11, UR9 ;  /* 0x00000009000b7c02 */ /* 0x002fce0008000f00 */
[----:B------:R-:W-:-:S07]  /*116a0*/  LEPC R20, `(.L_x_2956) ;  /* 0x000000001014794e */ /* 0x000fce0000000000 */
[----:B--2---:R-:W-:Y:S05]  /*116b0*/  CALL.ABS.NOINC R2 ;  /* 0x0000000002007343 */ /* 0x004fea0003c00000 */
.L_x_2956:
[----:B------:R-:W-:Y:S05]  /*116c0*/  BRA `(.L_x_2932) ;  /* 0x0000000000a07947 */ /* 0x000fea0003800000 */
.L_x_2955:
        /* <DEDUP_REMOVED lines=13> */
.L_x_2958:
[----:B------:R-:W-:Y:S05]  /*117a0*/  BSYNC.RECONVERGENT B0 ;  /* 0x0000000000007941 */ /* 0x000fea0003800200 */
.L_x_2957:
[----:B------:R-:W-:-:S05]  /*117b0*/  LOP3.LUT R5, R0, 0x80, R5, 0xf8, !PT ;  /* 0x0000008000057812 */ /* 0x000fca00078ef805 */
[----:B------:R1:W-:Y:S01]  /*117c0*/  STG.E.U8 desc[UR36][R2.64], R5 ;  /* 0x0000000502007986 */ /* 0x0003e2000c101124 */
[----:B------:R-:W-:Y:S05]  /*117d0*/  BRA `(.L_x_2932) ;  /* 0x00000000005c7947 */ /* 0x000fea0003800000 */
.L_x_2954:
        /* <DEDUP_REMOVED lines=12> */
.L_x_2960:
[----:B------:R-:W-:Y:S02]  /*118a0*/  ISETP.GT.U32.AND P0, PT, R4, 0x7f800000, PT ;  /* 0x7f8000000400780c */ /* 0x000fe40003f04070 */
[----:B------:R-:W-:-:S04]  /*118b0*/  MOV R0, 0x7f ;  /* 0x0000007f00007802 */ /* 0x000fc80000000f00 */
[----:B------:R-:W-:-:S07]  /*118c0*/  SEL R0, R0, 0x7c, P0 ;  /* 0x0000007c00007807 */ /* 0x000fce0000000000 */
.L_x_2961:
[----:B------:R-:W-:Y:S05]  /*118d0*/  BSYNC.RECONVERGENT B0 ;  /* 0x0000000000007941 */ /* 0x000fea0003800200 */
.L_x_2959:
[----:B------:R-:W-:-:S04]  /*118e0*/  SHF.R.U32.HI R5, RZ, 0x18, R5 ;  /* 0x00000018ff057819 */ /* 0x000fc80000011605 */
[----:B------:R-:W-:-:S05]  /*118f0*/  LOP3.LUT R5, R0, 0x80, R5, 0xf8, !PT ;  /* 0x0000008000057812 */ /* 0x000fca00078ef805 */
[----:B------:R2:W-:Y:S01]  /*11900*/  STG.E.U8 desc[UR36][R2.64], R5 ;  /* 0x0000000502007986 */ /* 0x0005e2000c101124 */
[----:B------:R-:W-:Y:S05]  /*11910*/  BRA `(.L_x_2932) ;  /* 0x00000000000c7947 */ /* 0x000fea0003800000 */
.L_x_2953:
[----:B------:R-:W-:-:S05]  /*11920*/  HADD2.F32 R0, -RZ, R0.H0_H0 ;  /* 0x20000000ff007230 */ /* 0x000fca0000004100 */
[----:B------:R-:W-:-:S05]  /*11930*/  F2FP.BF16.F32.PACK_AB R0, RZ, R0 ;  /* 0x00000000ff00723e */ /* 0x000fca00000010ff */
[----:B------:R0:W-:Y:S02]  /*11940*/  STG.E.U16 desc[UR36][R2.64], R0 ;  /* 0x0000000002007986 */ /* 0x0001e4000c101524 */
.L_x_2932:
[----:B------:R-:W-:-:S07]  /*11950*/  IADD3 R17, PT, PT, R17, 0x80, RZ ;  /* 0x0000008011117810 */ /* 0x000fce0007ffe0ff */
.L_x_2843:
[----:B------:R-:W-:Y:S05]  /*11960*/  BSYNC.RECONVERGENT B6 ;  /* 0x0000000000067941 */ /* 0x000fea0003800200 */
.L_x_2842:
        /* <DEDUP_REMOVED lines=306> */
.L_x_2962:
[----:B------:R-:W0:Y:S01]  /*12c90*/  LDCU.128 UR8, c[0x0][0x580] ;  /* 0x0000b000ff0877ac */ /* 0x000e220008000c00 */
[----:B------:R-:W-:-:S04]  /*12ca0*/  UPRMT UR4, UR41, 0x9910, URZ ;  /* 0x0000991029047896 */ /* 0x000fc800080000ff */
[----:B------:R-:W-:Y:S01]  /*12cb0*/  UISETP.GT.AND UP0, UPT, UR4, 0x9, UPT ;  /* 0x000000090400788c */ /* 0x000fe2000bf04270 */
[----:B0-----:R-:W-:Y:S02]  /*12cc0*/  IADD3 R16, P0, PT, R16, UR8, RZ ;  /* 0x0000000810107c10 */ /* 0x001fe4000ff1e0ff */
[----:B-1234-:R-:W-:-:S03]  /*12cd0*/  IADD3 R2, P1, PT, R0, UR10, RZ ;  /* 0x0000000a00027c10 */ /* 0x01efc6000ff3e0ff */
        /* <DEDUP_REMOVED lines=16> */
.L_x_2966:
[----:B------:R0:W2:Y:S02]  /*12de0*/  LDG.E.U8 R2, desc[UR36][R2.64] ;  /* 0x0000002402027981 */ /* 0x0000a4000c1e1100 */
[----:B0-----:R-:W-:Y:S02]  /*12df0*/  PRMT R3, R3, 0x5410, RZ ;  /* 0x0000541003037816 */ /* 0x001fe400000000ff */
[----:B--2---:R-:W-:-:S04]  /*12e00*/  I2FP.F32.U32 R0, R2 ;  /* 0x0000000200007245 */ /* 0x004fc80000201000 */
[----:B------:R-:W-:Y:S01]  /*12e10*/  F2FP.F16.F32.PACK_AB R0, RZ, R0 ;  /* 0x00000000ff00723e */ /* 0x000fe200000000ff */
[----:B------:R-:W-:Y:S06]  /*12e20*/  BRA `(.L_x_2968) ;  /* 0x0000001000207947 */ /* 0x000fec0003800000 */
.L_x_2965:
        /* <DEDUP_REMOVED lines=11> */
.L_x_2970:
[----:B------:R0:W2:Y:S02]  /*12ee0*/  LDG.E R2, desc[UR36][R2.64] ;  /* 0x0000002402027981 */ /* 0x0000a4000c1e1900 */
[----:B0-----:R-:W-:Y:S02]  /*12ef0*/  PRMT R3, R3, 0x5410, RZ ;  /* 0x0000541003037816 */ /* 0x001fe400000000ff */
[----:B--2---:R-:W-:-:S04]  /*12f00*/  I2FP.F32.S32 R0, R2 ;  /* 0x0000000200007245 */ /* 0x004fc80000201400 */
[----:B------:R-:W-:Y:S01]  /*12f10*/  F2FP.F16.F32.PACK_AB R0, RZ, R0 ;  /* 0x00000000ff00723e */ /* 0x000fe200000000ff */
[----:B------:R-:W-:Y:S06]  /*12f20*/  BRA `(.L_x_2968) ;  /* 0x0000000c00e07947 */ /* 0x000fec0003800000 */
.L_x_2969:
[----:B------:R0:W2:Y:S02]  /*12f30*/  LDG.E.U16 R2, desc[UR36][R2.64] ;  /* 0x0000002402027981 */ /* 0x0000a4000c1e1500 */
[----:B0-----:R-:W-:Y:S01]  /*12f40*/  PRMT R3, R3, 0x5410, RZ ;  /* 0x0000541003037816 */ /* 0x001fe200000000ff */
[----:B--2---:R-:W0:Y:S02]  /*12f50*/  I2F.S16 R0, R2 ;  /* 0x0000000200007306 */ /* 0x004e240000101400 */
[----:B0-----:R-:W-:Y:S01]  /*12f60*/  F2FP.F16.F32.PACK_AB R0, RZ, R0 ;  /* 0x00000000ff00723e */ /* 0x001fe200000000ff */
[----:B------:R-:W-:Y:S06]  /*12f70*/  BRA `(.L_x_2968) ;  /* 0x0000000c00cc7947 */ /* 0x000fec0003800000 */
.L_x_2964:
        /* <DEDUP_REMOVED lines=10> */
.L_x_2972:
[----:B------:R0:W2:Y:S02]  /*13020*/  LDG.E.U16 R0, desc[UR36][R2.64] ;  /* 0x0000002402007981 */ /* 0x0000a4000c1e1500 */
[----:B0-----:R-:W-:Y:S01]  /*13030*/  PRMT R3, R3, 0x5410, RZ ;  /* 0x0000541003037816 */ /* 0x001fe200000000ff */
[----:B--2---:R-:W-:-:S05]  /*13040*/  HADD2.F32 R0, -RZ, R0.H0_H0 ;  /* 0x20000000ff007230 */ /* 0x004fca0000004100 */
[----:B------:R-:W-:Y:S01]  /*13050*/  F2FP.F16.F32.PACK_AB R0, RZ, R0 ;  /* 0x00000000ff00723e */ /* 0x000fe200000000ff */
[----:B------:R-:W-:Y:S06]  /*13060*/  BRA `(.L_x_2968) ;  /* 0x0000000c00907947 */ /* 0x000fec0003800000 */
.L_x_2971:
        /* <DEDUP_REMOVED lines=10> */
.L_x_2974:
[----:B------:R-:W2:Y:S02]  /*13110*/  LDG.E R2, desc[UR36][R2.64] ;  /* 0x0000002402027981 */ /* 0x000ea4000c1e1900 */
[----:B--2---:R-:W-:Y:S02]  /*13120*/  PRMT R0, R2, 0x7610, R0 ;  /* 0x0000761002007816 */ /* 0x004fe40000000000 */
[----:B------:R-:W-:Y:S01]  /*13130*/  PRMT R3, R3, 0x7610, R2 ;  /* 0x0000761003037816 */ /* 0x000fe20000000002 */
[----:B------:R-:W-:Y:S06]  /*13140*/  BRA `(.L_x_2968) ;  /* 0x0000000c00587947 */ /* 0x000fec0003800000 */
.L_x_2973:
        /* <DEDUP_REMOVED lines=13> */
.L_x_2963:
        /* <DEDUP_REMOVED lines=14> */
.L_x_2977:
        /* <DEDUP_REMOVED lines=24> */
.L_x_2976:
        /* <DEDUP_REMOVED lines=27> */
.L_x_2979:
[----:B------:R0:W2:Y:S02]  /*13630*/  LDG.E.U8 R2, desc[UR36][R2.64] ;  /* 0x0000002402027981 */ /* 0x0000a4000c1e1100 */
[----:B0-----:R-:W-:Y:S02]  /*13640*/  PRMT R3, R3, 0x5410, RZ ;  /* 0x0000541003037816 */ /* 0x001fe400000000ff */
[C---:B--2---:R-:W-:Y:S02]  /*13650*/  SHF.L.U32 R0, R2.reuse, 0x19, RZ ;  /* 0x0000001902007819 */ /* 0x044fe400000006ff */
[----:B------:R-:W-:Y:S02]  /*13660*/  SHF.L.U32 R5, R2, 0x8, RZ ;  /* 0x0000000802057819 */ /* 0x000fe400000006ff */
        /* <DEDUP_REMOVED lines=10> */
.L_x_2978:
[----:B------:R0:W2:Y:S02]  /*13710*/  LDG.E.U16 R0, desc[UR36][R2.64] ;  /* 0x0000002402007981 */ /* 0x0000a4000c1e1500 */
[----:B0-----:R-:W-:Y:S02]  /*13720*/  PRMT R3, R3, 0x5410, RZ ;  /* 0x0000541003037816 */ /* 0x001fe400000000ff */
[----:B--2---:R-:W-:-:S04]  /*13730*/  SHF.L.U32 R0, R0, 0x10, RZ ;  /* 0x0000001000007819 */ /* 0x004fc800000006ff */
[----:B------:R-:W-:Y:S01]  /*13740*/  F2FP.F16.F32.PACK_AB R0, RZ, R0 ;  /* 0x00000000ff00723e */ /* 0x000fe200000000ff */
[----:B------:R-:W-:Y:S06]  /*13750*/  BRA `(.L_x_2968) ;  /* 0x0000000400d47947 */ /* 0x000fec0003800000 */
.L_x_2975:
        /* <DEDUP_REMOVED lines=13> */
.L_x_2982:
        /* <DEDUP_REMOVED lines=21> */
.L_x_2986:
[----:B------:R-:W-:Y:S05]  /*13980*/  BSYNC.RECONVERGENT B1 ;  /* 0x0000000000017941 */ /* 0x000fea0003800200 */
.L_x_2985:
[----:B------:R-:W-:Y:S01]  /*13990*/  IMAD.SHL.U32 R0, R0, 0x100000, RZ ;  /* 0x0010000000007824 */ /* 0x000fe200078e00ff */
[----:B------:R-:W-:-:S04]  /*139a0*/  LEA R2, R2, 0x3b800000, 0x17 ;  /* 0x3b80000002027811 */ /* 0x000fc800078eb8ff */
[----:B------:R-:W-:-:S07]  /*139b0*/  LOP3.LUT R0, R2, R0, R7, 0xfe, !PT ;  /* 0x0000000002007212 */ /* 0x000fce00078efe07 */
.L_x_2984:
[----:B------:R-:W-:Y:S05]  /*139c0*/  BSYNC.RECONVERGENT B0 ;  /* 0x0000000000007941 */ /* 0x000fea0003800200 */
.L_x_2983:
[----:B------:R-:W-:Y:S02]  /*139d0*/  F2FP.F16.F32.PACK_AB R0, RZ, R0 ;  /* 0x00000000ff00723e */ /* 0x000fe400000000ff */
[----:B------:R-:W-:Y:S01]  /*139e0*/  PRMT R3, R3, 0x5410, RZ ;  /* 0x0000541003037816 */ /* 0x000fe200000000ff */
[----:B------:R-:W-:Y:S06]  /*139f0*/  BRA `(.L_x_2968) ;  /* 0x00000004002c7947 */ /* 0x000fec0003800000 */
.L_x_2981:
        /* <DEDUP_REMOVED lines=21> */
.L_x_2990:
[----:B------:R-:W-:Y:S05]  /*13b50*/  BSYNC.RECONVERGENT B1 ;  /* 0x0000000000017941 */ /* 0x000fea0003800200 */
.L_x_2989:
[----:B------:R-:W-:Y:S02]  /*13b60*/  SHF.L.U32 R0, R0, 0x15, RZ ;  /* 0x0000001500007819 */ /* 0x000fe400000006ff */
[----:B------:R-:W-:-:S04]  /*13b70*/  LEA R2, R2, 0x37800000, 0x17 ;  /* 0x3780000002027811 */ /* 0x000fc800078eb8ff */
[----:B------:R-:W-:-:S07]  /*13b80*/  LOP3.LUT R0, R2, R0, R7, 0xfe, !PT ;  /* 0x0000000002007212 */ /* 0x000fce00078efe07 */
.L_x_2988:
[----:B------:R-:W-:Y:S05]  /*13b90*/  BSYNC.RECONVERGENT B0 ;  /* 0x0000000000007941 */ /* 0x000fea0003800200 */
.L_x_2987:
[----:B------:R-:W-:Y:S02]  /*13ba0*/  F2FP.F16.F32.PACK_AB R0, RZ, R0 ;  /* 0x00000000ff00723e */ /* 0x000fe400000000ff */
[----:B------:R-:W-:Y:S01]  /*13bb0*/  PRMT R3, R3, 0x5410, RZ ;  /* 0x0000541003037816 */ /* 0x000fe200000000ff */
[----:B------:R-:W-:Y:S06]  /*13bc0*/  BRA `(.L_x_2968) ;  /* 0x0000000000b87947 */ /* 0x000fec0003800000 */
.L_x_2980:
        /* <DEDUP_REMOVED lines=14> */
.L_x_2994:
[----:B------:R-:W-:Y:S05]  /*13cb0*/  BSYNC.RECONVERGENT B0 ;  /* 0x0000000000007941 */ /* 0x000fea0003800200 */
.L_x_2993:
[----:B------:R-:W-:Y:S02]  /*13cc0*/  PRMT R3, R3, 0x5410, RZ ;  /* 0x0000541003037816 */ /* 0x000fe400000000ff */
[----:B------:R-:W-:Y:S01]  /*13cd0*/  F2FP.F16.F32.PACK_AB R0, RZ, R0 ;  /* 0x00000000ff00723e */ /* 0x000fe200000000ff */
[----:B------:R-:W-:Y:S06]  /*13ce0*/  BRA `(.L_x_2968) ;  /* 0x0000000000707947 */ /* 0x000fec0003800000 */
.L_x_2967:
        /* <DEDUP_REMOVED lines=8> */
[----:B0-----:R-:W-:Y:S02]  /*13d70*/  MOV R4, UR4 ;  /* 0x0000000400047c02 */ /* 0x001fe40008000f00 */
[----:B------:R-:W-:-:S02]  /*13d80*/  MOV R5, UR5 ;  /* 0x0000000500057c02 */ /* 0x000fc40008000f00 */
[----:B---3--:R-:W-:Y:S01]  /*13d90*/  MOV R6, UR6 ;  /* 0x0000000600067c02 */ /* 0x008fe20008000f00 */
[----:B------:R-:W-:Y:S01]  /*13da0*/  IMAD.U32 R7, RZ, RZ, UR7 ;  /* 0x00000007ff077e24 */ /* 0x000fe2000f8e00ff */
[----:B----4-:R-:W-:Y:S02]  /*13db0*/  MOV R10, UR8 ;  /* 0x00000008000a7c02 */ /* 0x010fe40008000f00 */
[----:B-1----:R-:W-:-:S07]  /*13dc0*/  MOV R11, UR9 ;  /* 0x00000009000b7c02 */ /* 0x002fce0008000f00 */
[----:B------:R-:W-:-:S07]  /*13dd0*/  LEPC R20, `(.L_x_2995) ;  /* 0x000000001014794e */ /* 0x000fce0000000000 */
[----:B--2---:R-:W-:Y:S05]  /*13de0*/  CALL.ABS.NOINC R2 ;  /* 0x0000000002007343 */ /* 0x004fea0003c00000 */
.L_x_2995:
[----:B------:R-:W-:Y:S02]  /*13df0*/  PRMT R0, RZ, 0x7610, R0 ;  /* 0x00007610ff007816 */ /* 0x000fe40000000000 */
[----:B------:R-:W-:Y:S01]  /*13e00*/  PRMT R3, R3, 0x5410, RZ ;  /* 0x0000541003037816 */ /* 0x000fe200000000ff */
[----:B------:R-:W-:Y:S06]  /*13e10*/  BRA `(.L_x_2968) ;  /* 0x0000000000247947 */ /* 0x000fec0003800000 */
.L_x_2992:
[----:B------:R-:W2:Y:S02]  /*13e20*/  LDG.E.64 R2, desc[UR36][R2.64] ;  /* 0x0000002402027981 */ /* 0x000ea4000c1e1b00 */
[----:B--2---:R0:W1:Y:S02]  /*13e30*/  I2F.U64 R0, R2 ;  /* 0x0000000200007312 */ /* 0x0040640000301000 */
[----:B0-----:R-:W-:Y:S02]  /*13e40*/  PRMT R3, R3, 0x5410, RZ ;  /* 0x0000541003037816 */ /* 0x001fe400000000ff */
[----:B-1----:R-:W-:Y:S01]  /*13e50*/  F2FP.F16.F32.PACK_AB R0, RZ, R0 ;  /* 0x00000000ff00723e */ /* 0x002fe200000000ff */
[----:B------:R-:W-:Y:S06]  /*13e60*/  BRA `(.L_x_2968) ;  /* 0x0000000000107947 */ /* 0x000fec0003800000 */
.L_x_2991:
[----:B------:R0:W2:Y:S02]  /*13e70*/  LDG.E R2, desc[UR36][R2.64] ;  /* 0x0000002402027981 */ /* 0x0000a4000c1e1900 */
[----:B0-----:R-:W-:Y:S02]  /*13e80*/  PRMT R3, R3, 0x5410, RZ ;  /* 0x0000541003037816 */ /* 0x001fe400000000ff */
[----:B--2---:R-:W-:-:S04]  /*13e90*/  I2FP.F32.U32 R0, R2 ;  /* 0x0000000200007245 */ /* 0x004fc80000201000 */
[----:B------:R-:W-:-:S07]  /*13ea0*/  F2FP.F16.F32.PACK_AB R0, RZ, R0 ;  /* 0x00000000ff00723e */ /* 0x000fce00000000ff */
.L_x_2968:
        /* <DEDUP_REMOVED lines=23> */
.L_x_2997:
        /* <DEDUP_REMOVED lines=70> */
.L_x_3005:
[----:B------:R-:W-:-:S04]  /*14480*/  FADD.FTZ R7, -R0, R5 ;  /* 0x0000000500077221 */ /* 0x000fc80000010100 */
[----:B------:R-:W-:-:S07]  /*14490*/  FMUL.FTZ R7, R7, 0.5 ;  /* 0x3f00000007077820 */ /* 0x000fce0000410000 */
.L_x_3006:
[----:B------:R-:W-:Y:S05]  /*144a0*/  BSYNC.RECONVERGENT B1 ;  /* 0x0000000000017941 */ /* 0x000fea0003800200 */
.L_x_3004:
        /* <DEDUP_REMOVED lines=11> */
.L_x_3008:
[----:B------:R-:W-:-:S04]  /*14560*/  FADD.FTZ R12, R4, -R13 ;  /* 0x8000000d040c7221 */ /* 0x000fc80000010000 */
[----:B------:R-:W-:-:S07]  /*14570*/  FMUL.FTZ R12, R12, 0.5 ;  /* 0x3f0000000c0c7820 */ /* 0x000fce0000410000 */
.L_x_3009:
[----:B------:R-:W-:Y:S05]  /*14580*/  BSYNC.RECONVERGENT B1 ;  /* 0x0000000000017941 */ /* 0x000fea0003800200 */
.L_x_3007:
        /* <DEDUP_REMOVED lines=35> */
.L_x_3003:
[----:B------:R-:W-:-:S13]  /*147c0*/  FSETP.GEU.FTZ.AND P0, PT, R11, 1, PT ;  /* 0x3f8000000b00780b */ /* 0x000fda0003f1e000 */
[----:B------:R-:W-:Y:S05]  /*147d0*/  @!P0 BRA `(.L_x_3010) ;  /* 0x0000000000848947 */ /* 0x000fea0003800000 */
[----:B------:R-:W-:Y:S01]  /*147e0*/  FMUL.FTZ R7, R0, R3 ;  /* 0x0000000300077220 */ /* 0x000fe20000410000 */
[----:B------:R-:W-:Y:S01]  /*147f0*/  MOV R14, 0x3e800000 ;  /* 0x3e800000000e7802 */ /* 0x000fe20000000f00 */
[----:B------:R-:W-:Y:S02]  /*14800*/  HFMA2 R19, -RZ, RZ, 1.3056640625, -1.8671875 ;  /* 0x3d39bf78ff137431 */ /* 0x000fe400000001ff */
        /* <DEDUP_REMOVED lines=30> */
.L_x_3010:
[----:B------:R-:W-:-:S04]  /*149f0*/  FADD.FTZ R7, -R11, 1 ;  /* 0x3f8000000b077421 */ /* 0x000fc80000010100 */
[----:B------:R-:W-:-:S06]  /*14a00*/  FMUL.FTZ R7, R0, R7 ;  /* 0x0000000700077220 */ /* 0x000fcc0000410000 */
[----:B------:R-:W0:Y:S08]  /*14a10*/  MUFU.SQRT R7, R7 ;  /* 0x0000000700077308 */ /* 0x000e300000002000 */
[----:B0-----:R-:W0:Y:S02]  /*14a20*/  MUFU.RCP R13, R7 ;  /* 0x00000007000d7308 */ /* 0x001e240000001000 */
[----:B0-----:R-:W-:Y:S01]  /*14a30*/  FMUL.FTZ R13, |R10|, R13 ;  /* 0x0000000d0a0d7220 */ /* 0x001fe20000410200 */
[----:B------:R-:W-:Y:S06]  /*14a40*/  BRA `(.L_x_3001) ;  /* 0x0000000000047947 */ /* 0x000fec0003800000 */
.L_x_3002:
[----:B------:R0:W1:Y:S02]  /*14a50*/  MUFU.SQRT R13, R2 ;  /* 0x00000002000d7308 */ /* 0x0000640000002000 */
.L_x_3001:
[----:B------:R-:W-:Y:S05]  /*14a60*/  BSYNC.RECONVERGENT B0 ;  /* 0x0000000000007941 */ /* 0x000fea0003800200 */
.L_x_3000:
        /* <DEDUP_REMOVED lines=35> */
.L_x_3014:
        /* <DEDUP_REMOVED lines=23> */
.L_x_3020:
[----:B------:R-:W-:-:S04]  /*14e10*/  FADD.FTZ R3, -R3, R4 ;  /* 0x0000000403037221 */ /* 0x000fc80000010100 */
[----:B------:R-:W-:-:S07]  /*14e20*/  FMUL.FTZ R5, R3, 0.5 ;  /* 0x3f00000003057820 */ /* 0x000fce0000410000 */
.L_x_3021:
[----:B------:R-:W-:Y:S05]  /*14e30*/  BSYNC.RECONVERGENT B4 ;  /* 0x0000000000047941 */ /* 0x000fea0003800200 */
.L_x_3019:
[----:B------:R-:W-:Y:S01]  /*14e40*/  FADD.FTZ R0, R5, R0 ;  /* 0x0000000005007221 */ /* 0x000fe20000010000 */
[----:B------:R-:W-:-:S04]  /*14e50*/  FADD.FTZ R3, R11, R6 ;  /* 0x000000060b037221 */ /* 0x000fc80000010000 */
[----:B------:R-:W-:-:S04]  /*14e60*/  FMUL.FTZ R0, R0, R3 ;  /* 0x0000000300007220 */ /* 0x000fc80000410000 */
[----:B------:R2:W3:Y:S01]  /*14e70*/  MUFU.SQRT R12, R0 ;  /* 0x00000000000c7308 */ /* 0x0004e20000002000 */
[----:B------:R-:W-:Y:S05]  /*14e80*/  BRA `(.L_x_3022) ;  /* 0x0000000000487947 */ /* 0x000fea0003800000 */
.L_x_3018:
        /* <DEDUP_REMOVED lines=12> */
.L_x_3017:
[----:B------:R-:W-:Y:S01]  /*14f50*/  FADD.FTZ R0, R6, 1 ;  /* 0x3f80000006007421 */ /* 0x000fe20000010000 */
[----:B------:R-:W-:Y:S01]  /*14f60*/  MUFU.SQRT R3, R2 ;  /* 0x0000000200037308 */ /* 0x000fe20000002000 */
[----:B------:R-:W-:Y:S02]  /*14f70*/  MOV R11, 0x3f800000 ;  /* 0x3f800000000b7802 */ /* 0x000fe40000000f00 */
[----:B------:R-:W-:-:S06]  /*14f80*/  FMUL.FTZ R0, R0, 0.5 ;  /* 0x3f00000000007820 */ /* 0x000fcc0000410000 */
[----:B------:R-:W2:Y:S02]  /*14f90*/  MUFU.SQRT R0, R0 ;  /* 0x0000000000007308 */ /* 0x000ea40000002000 */
[----:B--2---:R-:W-:-:S07]  /*14fa0*/  FMUL.FTZ R12, R3, R0 ;  /* 0x00000000030c7220 */ /* 0x004fce0000410000 */
.L_x_3022:
[----:B------:R-:W-:Y:S05]  /*14fb0*/  BSYNC.RECONVERGENT B1 ;  /* 0x0000000000017941 */ /* 0x000fea0003800200 */
.L_x_3016:
[----:B------:R-:W-:Y:S05]  /*14fc0*/  BRA `(.L_x_3023) ;  /* 0x0000000000087947 */ /* 0x000fea0003800000 */
.L_x_3013:
[----:B------:R-:W-:Y:S01]  /*14fd0*/  FMUL.FTZ R12, R6, 16777216 ;  /* 0x4b800000060c7820 */ /* 0x000fe20000410000 */
[----:B------:R-:W-:-:S07]  /*14fe0*/  FMUL.FTZ R11, R11, 16777216 ;  /* 0x4b8000000b0b7820 */ /* 0x000fce0000410000 */
.L_x_3023:
[----:B------:R-:W-:Y:S05]  /*14ff0*/  BSYNC.RELIABLE B0 ;  /* 0x0000000000007941 */ /* 0x000fea0003800100 */
.L_x_3012:
        /* <DEDUP_REMOVED lines=17> */
.L_x_3025:
[----:B------:R-:W-:Y:S05]  /*15110*/  BSYNC.RECONVERGENT B4 ;  /* 0x0000000000047941 */ /* 0x000fea0003800200 */
.L_x_3024:
        /* <DEDUP_REMOVED lines=28> */
.L_x_3015:
[----:B------:R-:W-:Y:S05]  /*152e0*/  BSYNC.RECONVERGENT B3 ;  /* 0x0000000000037941 */ /* 0x000fea0003800200 */
.L_x_3011:
[----:B-1----:R-:W-:Y:S02]  /*152f0*/  LOP3.LUT R10, R13, 0x80000000, R10, 0xb8, !PT ;  /* 0x800000000d0a7812 */ /* 0x002fe400078eb80a */
[----:B------:R-:W-:Y:S01]  /*15300*/  LOP3.LUT R9, R0, 0x80000000, R9, 0xb8, !PT ;  /* 0x8000000000097812 */ /* 0x000fe200078eb809 */
[----:B------:R-:W-:Y:S06]  /*15310*/  BRA `(.L_x_2998) ;  /* 0x0000001400187947 */ /* 0x000fec0003800000 */
.L_x_2999:
        /* <DEDUP_REMOVED lines=33> */
.L_x_3031:
[----:B------:R-:W-:Y:S05]  /*15530*/  BSYNC.RECONVERGENT B4 ;  /* 0x0000000000047941 */ /* 0x000fea0003800200 */
.L_x_3030:
        /* <DEDUP_REMOVED lines=22> */
.L_x_3029:
        /* <DEDUP_REMOVED lines=29> */
.L_x_3034:
[----:B------:R-:W-:Y:S05]  /*15870*/  BSYNC.RECONVERGENT B4 ;  /* 0x0000000000047941 */ /* 0x000fea0003800200 */
.L_x_3033:
        /* <DEDUP_REMOVED lines=22> */
.L_x_3028:
        /* <DEDUP_REMOVED lines=34> */
.L_x_3036:
[----:B------:R-:W-:Y:S05]  /*15c00*/  BSYNC.RECONVERGENT B4 ;  /* 0x0000000000047941 */ /* 0x000fea0003800200 */
.L_x_3035:
        /* <DEDUP_REMOVED lines=22> */
.L_x_3027:
        /* <DEDUP_REMOVED lines=26> */
.L_x_3040:
[----:B------:R-:W-:Y:S05]  /*15f10*/  BSYNC.RECONVERGENT B4 ;  /* 0x0000000000047941 */ /* 0x000fea0003800200 */
.L_x_3039:
        /* <DEDUP_REMOVED lines=22> */
.L_x_3038:
        /* <DEDUP_REMOVED lines=29> */
.L_x_3042:
[----:B------:R-:W-:Y:S05]  /*16250*/  BSYNC.RECONVERGENT B4 ;  /* 0x0000000000047941 */ /* 0x000fea0003800200 */
.L_x_3041:
        /* <DEDUP_REMOVED lines=22> */
.L_x_3037:
        /* <DEDUP_REMOVED lines=34> */
.L_x_3044:
[----:B------:R-:W-:Y:S05]  /*165e0*/  BSYNC.RECONVERGENT B4 ;  /* 0x0000000000047941 */ /* 0x000fea0003800200 */
.L_x_3043:
        /* <DEDUP_REMOVED lines=21> */
.L_x_3032:
[----:B------:R-:W-:Y:S05]  /*16740*/  BSYNC.RECONVERGENT B3 ;  /* 0x0000000000037941 */ /* 0x000fea0003800200 */
.L_x_3026:
[----:B------:R-:W-:Y:S01]  /*16750*/  FADD.FTZ R3, R14, 0.69314718246459960938 ;  /* 0x3f3172180e037421 */ /* 0x000fe20000010000 */
[----:B------:R-:W-:-:S04]  /*16760*/  LOP3.LUT R9, R12, 0x80000000, R9, 0xb8, !PT ;  /* 0x800000000c097812 */ /* 0x000fc800078eb809 */
[----:B------:R-:W-:-:S07]  /*16770*/  LOP3.LUT R10, R3, 0x80000000, R10, 0xb8, !PT ;  /* 0x80000000030a7812 */ /* 0x000fce00078eb80a */
.L_x_2998:
[----:B------:R-:W-:Y:S05]  /*16780*/  BSYNC.RECONVERGENT B2 ;  /* 0x0000000000027941 */ /* 0x000fea0003800200 */
.L_x_2996:
[----:B------:R-:W-:Y:S01]  /*16790*/  UPRMT UR4, UR42, 0x9910, URZ ;  /* 0x000099102a047896 */ /* 0x000fe200080000ff */
[----:B------:R-:W-:-:S03]  /*167a0*/  F2FP.F16.F32.PACK_AB R3, R10, R9 ;  /* 0x000000090a03723e */ /* 0x000fc600000000ff */
        /* <DEDUP_REMOVED lines=14> */
.L_x_3048:
[----:B------:R-:W-:-:S06]  /*16890*/  HADD2.F32 R3, -RZ, R3.H0_H0 ;  /* 0x20000003ff037230 */ /* 0x000fcc0000004100 */
[----:B------:R-:W0:Y:S02]  /*168a0*/  F2I.S64.TRUNC R2, R3 ;  /* 0x0000000300027311 */ /* 0x000e24000020d900 */
[----:B0-----:R-:W-:Y:S01]  /*168b0*/  STG.E.U8 desc[UR36][R16.64], R2 ;  /* 0x0000000210007986 */ /* 0x001fe2000c101124 */
[----:B------:R-:W-:Y:S05]  /*168c0*/  EXIT ;  /* 0x000000000000794d */ /* 0x000fea0003800000 */
.L_x_3047:
        /* <DEDUP_REMOVED lines=10> */
.L_x_3051:
[----:B------:R-:W-:-:S06]  /*16970*/  HADD2.F32 R3, -RZ, R3.H0_H0 ;  /* 0x20000003ff037230 */ /* 0x000fcc0000004100 */
[----:B------:R-:W0:Y:S02]  /*16980*/  F2I.FTZ.TRUNC.NTZ R3, R3 ;  /* 0x0000000300037305 */ /* 0x000e24000021f100 */
[----:B0-----:R-:W-:Y:S01]  /*16990*/  STG.E desc[UR36][R16.64], R3 ;  /* 0x0000000310007986 */ /* 0x001fe2000c101924 */
[----:B------:R-:W-:Y:S05]  /*169a0*/  EXIT ;  /* 0x000000000000794d */ /* 0x000fea0003800000 */
.L_x_3050:
[----:B------:R-:W-:-:S06]  /*169b0*/  HADD2.F32 R3, -RZ, R3.H0_H0 ;  /* 0x20000003ff037230 */ /* 0x000fcc0000004100 */
[----:B------:R-:W0:Y:S02]  /*169c0*/  F2I.FTZ.TRUNC.NTZ R3, R3 ;  /* 0x0000000300037305 */ /* 0x000e24000021f100 */
[----:B0-----:R-:W-:Y:S01]  /*169d0*/  STG.E.U16 desc[UR36][R16.64], R3 ;  /* 0x0000000310007986 */ /* 0x001fe2000c101524 */
[----:B------:R-:W-:Y:S05]  /*169e0*/  EXIT ;  /* 0x000000000000794d */ /* 0x000fea0003800000 */
.L_x_3046:
        /* <DEDUP_REMOVED lines=9> */
.L_x_3053:
[----:B------:R-:W-:Y:S01]  /*16a80*/  STG.E.U16 desc[UR36][R16.64], R3 ;  /* 0x0000000310007986 */ /* 0x000fe2000c101524 */
[----:B------:R-:W-:Y:S05]  /*16a90*/  EXIT ;  /* 0x000000000000794d */ /* 0x000fea0003800000 */
.L_x_3052:
        /* <DEDUP_REMOVED lines=8> */
[----:B------:R-:W-:Y:S01]  /*16b20*/  STG.E.64 desc[UR36][R16.64], R2 ;  /* 0x0000000210007986 */ /* 0x000fe2000c101b24 */
[----:B------:R-:W-:Y:S05]  /*16b30*/  EXIT ;  /* 0x000000000000794d */ /* 0x000fea0003800000 */
.L_x_3055:
[----:B------:R-:W-:Y:S01]  /*16b40*/  STG.E desc[UR36][R16.64], R3 ;  /* 0x0000000310007986 */ /* 0x000fe2000c101924 */
[----:B------:R-:W-:Y:S05]  /*16b50*/  EXIT ;  /* 0x000000000000794d */ /* 0x000fea0003800000 */
.L_x_3054:
[----:B------:R-:W-:-:S05]  /*16b60*/  HADD2.F32 R2, -RZ, R3.H0_H0 ;  /* 0x20000003ff027230 */ /* 0x000fca0000004100 */
[----:B------:R-:W-:-:S06]  /*16b70*/  FMUL.FTZ R2, R2, 1 ;  /* 0x3f80000002027820 */ /* 0x000fcc0000410000 */
[----:B------:R-:W0:Y:S02]  /*16b80*/  F2F.F64.F32 R2, R2 ;  /* 0x0000000200027310 */ /* 0x000e240000201800 */
[----:B0-----:R-:W-:Y:S01]  /*16b90*/  STG.E.64 desc[UR36][R16.64], R2 ;  /* 0x0000000210007986 */ /* 0x001fe2000c101b24 */
[----:B------:R-:W-:Y:S05]  /*16ba0*/  EXIT ;  /* 0x000000000000794d */ /* 0x000fea0003800000 */
.L_x_3045:
        /* <DEDUP_REMOVED lines=14> */
.L_x_3059:
        /* <DEDUP_REMOVED lines=17> */
.L_x_3062:
[----:B------:R-:W-:-:S04]  /*16da0*/  SHF.R.U32.HI R3, RZ, 0x18, R3 ;  /* 0x00000018ff037819 */ /* 0x000fc80000011603 */
[----:B------:R-:W-:-:S04]  /*16db0*/  LOP3.LUT R0, R0, 0x80, R3, 0xf8, !PT ;  /* 0x0000008000007812 */ /* 0x000fc800078ef803 */
[----:B------:R-:W-:-:S07]  /*16dc0*/  PRMT R8, R0, 0x7610, R8 ;  /* 0x0000761000087816 */ /* 0x000fce0000000008 */
.L_x_3061:
[----:B------:R-:W-:Y:S05]  /*16dd0*/  BSYNC.RECONVERGENT B0 ;  /* 0x0000000000007941 */ /* 0x000fea0003800200 */
.L_x_3060:
[----:B------:R-:W-:Y:S01]  /*16de0*/  STG.E.U8 desc[UR36][R16.64], R8 ;  /* 0x0000000810007986 */ /* 0x000fe2000c101124 */
[----:B------:R-:W-:Y:S05]  /*16df0*/  EXIT ;  /* 0x000000000000794d */ /* 0x000fea0003800000 */
.L_x_3058:
        /* <DEDUP_REMOVED lines=17> */
.L_x_3065:
[----:B------:R-:W-:-:S04]  /*16f10*/  SHF.R.U32.HI R3, RZ, 0x18, R3 ;  /* 0x00000018ff037819 */ /* 0x000fc80000011603 */
[----:B------:R-:W-:-:S04]  /*16f20*/  LOP3.LUT R0, R0, 0x80, R3, 0xf8, !PT ;  /* 0x0000008000007812 */ /* 0x000fc800078ef803 */
[----:B------:R-:W-:-:S07]  /*16f30*/  PRMT R8, R0, 0x7610, R8 ;  /* 0x0000761000087816 */ /* 0x000fce0000000008 */
.L_x_3064:
[----:B------:R-:W-:Y:S05]  /*16f40*/  BSYNC.RECONVERGENT B0 ;  /* 0x0000000000007941 */ /* 0x000fea0003800200 */
.L_x_3063:
[----:B------:R-:W-:Y:S01]  /*16f50*/  STG.E.U8 desc[UR36][R16.64], R8 ;  /* 0x0000000810007986 */ /* 0x000fe2000c101124 */
[----:B------:R-:W-:Y:S05]  /*16f60*/  EXIT ;  /* 0x000000000000794d */ /* 0x000fea0003800000 */
.L_x_3057:
        /* <DEDUP_REMOVED lines=20> */
[----:B------:R-:W-:Y:S01]  /*170b0*/  STG.E.U8 desc[UR36][R16.64], R3 ;  /* 0x0000000310007986 */ /* 0x000fe2000c101124 */
[----:B------:R-:W-:Y:S05]  /*170c0*/  EXIT ;  /* 0x000000000000794d */ /* 0x000fea0003800000 */
.L_x_3067:
[----:B------:R-:W-:-:S06]  /*170d0*/  HADD2.F32 R3, -RZ, R3.H0_H0 ;  /* 0x20000003ff037230 */ /* 0x000fcc0000004100 */
[----:B------:R-:W0:Y:S02]  /*170e0*/  F2I.U64.TRUNC R2, R3 ;  /* 0x0000000300027311 */ /* 0x000e24000020d800 */
[----:B0-----:R-:W-:Y:S01]  /*170f0*/  STG.E.64 desc[UR36][R16.64], R2 ;  /* 0x0000000210007986 */ /* 0x001fe2000c101b24 */
[----:B------:R-:W-:Y:S05]  /*17100*/  EXIT ;  /* 0x000000000000794d */ /* 0x000fea0003800000 */
.L_x_3066:
[----:B------:R-:W-:-:S06]  /*17110*/  HADD2.F32 R3, -RZ, R3.H0_H0 ;  /* 0x20000003ff037230 */ /* 0x000fcc0000004100 */
[----:B------:R-:W0:Y:S02]  /*17120*/  F2I.FTZ.U32.TRUNC.NTZ R3, R3 ;  /* 0x0000000300037305 */ /* 0x000e24000021f000 */
[----:B0-----:R-:W-:Y:S01]  /*17130*/  STG.E desc[UR36][R16.64], R3 ;  /* 0x0000000310007986 */ /* 0x001fe2000c101924 */
[----:B------:R-:W-:Y:S05]  /*17140*/  EXIT ;  /* 0x000000000000794d */ /* 0x000fea0003800000 */
.L_x_3056:
        /* <DEDUP_REMOVED lines=11> */
[----:B------:R-:W-:Y:S01]  /*17200*/  STG.E.U8 desc[UR36][R16.64], R3 ;  /* 0x0000000310007986 */ /* 0x000fe2000c101124 */
[----:B------:R-:W-:Y:S05]  /*17210*/  EXIT ;  /* 0x000000000000794d */ /* 0x000fea0003800000 */
.L_x_3069:
[--C-:B------:R-:W-:Y:S02]  /*17220*/  HADD2.F32 R6, -RZ, R3.reuse.H1_H1 ;  /* 0x30000003ff067230 */ /* 0x100fe40000004100 */
[----:B------:R-:W-:-:S03]  /*17230*/  HADD2.F32 R0, -RZ, R3.H0_H0 ;  /* 0x20000003ff007230 */ /* 0x000fc60000004100 */
        /* <DEDUP_REMOVED lines=8> */
[----:B0-----:R-:W-:Y:S01]  /*172c0*/  STG.E.128 desc[UR36][R16.64], R4 ;  /* 0x0000000410007986 */ /* 0x001fe2000c101d24 */
[----:B------:R-:W-:Y:S05]  /*172d0*/  EXIT ;  /* 0x000000000000794d */ /* 0x000fea0003800000 */
.L_x_3068:
[----:B------:R-:W-:-:S09]  /*172e0*/  UISETP.NE.AND UP0, UPT, UR4, 0xf, UPT ;  /* 0x0000000f0400788c */ /* 0x000fd2000bf05270 */
[----:B------:R-:W-:Y:S05]  /*172f0*/  BRA.U !UP0, `(.L_x_3070) ;  /* 0x0000000108e87547 */ /* 0x000fea000b800000 */
[----:B------:R-:W-:-:S09]  /*17300*/  UISETP.NE.AND UP0, UPT, UR4, 0x17, UPT ;  /* 0x000000170400788c */ /* 0x000fd2000bf05270 */
[----:B------:R-:W-:Y:S05]  /*17310*/  BRA.U !UP0, `(.L_x_3071) ;  /* 0x0000000108907547 */ /* 0x000fea000b800000 */
[----:B------:R-:W-:-:S09]  /*17320*/  UISETP.NE.AND UP0, UPT, UR4, 0x18, UPT ;  /* 0x000000180400788c */ /* 0x000fd2000bf05270 */
[----:B------:R-:W-:Y:S05]  /*17330*/  BRA.U !UP0, `(.L_x_3072) ;  /* 0x0000000108447547 */ /* 0x000fea000b800000 */
.L_x_3049:
        /* <DEDUP_REMOVED lines=16> */
.L_x_3073:
[----:B------:R-:W-:Y:S05]  /*17440*/  EXIT ;  /* 0x000000000000794d */ /* 0x000fea0003800000 */
.L_x_3072:
        /* <DEDUP_REMOVED lines=13> */
.L_x_3075:
[----:B------:R-:W-:Y:S05]  /*17520*/  BSYNC.RECONVERGENT B0 ;  /* 0x0000000000007941 */ /* 0x000fea0003800200 */
.L_x_3074:
[----:B------:R-:W-:-:S05]  /*17530*/  LOP3.LUT R3, R0, 0x80, R3, 0xf8, !PT ;  /* 0x0000008000037812 */ /* 0x000fca00078ef803 */
[----:B------:R-:W-:Y:S01]  /*17540*/  STG.E.U8 desc[UR36][R16.64], R3 ;  /* 0x0000000310007986 */ /* 0x000fe2000c101124 */
[----:B------:R-:W-:Y:S05]  /*17550*/  EXIT ;  /* 0x000000000000794d */ /* 0x000fea0003800000 */
.L_x_3071:
        /* <DEDUP_REMOVED lines=12> */
.L_x_3077:
[----:B------:R-:W-:Y:S02]  /*17620*/  ISETP.GT.U32.AND P0, PT, R2, 0x7f800000, PT ;  /* 0x7f8000000200780c */ /* 0x000fe40003f04070 */
[----:B------:R-:W-:-:S04]  /*17630*/  MOV R0, 0x7f ;  /* 0x0000007f00007802 */ /* 0x000fc80000000f00 */
[----:B------:R-:W-:-:S07]  /*17640*/  SEL R0, R0, 0x7c, P0 ;  /* 0x0000007c00007807 */ /* 0x000fce0000000000 */
.L_x_3078:
[----:B------:R-:W-:Y:S05]  /*17650*/  BSYNC.RECONVERGENT B0 ;  /* 0x0000000000007941 */ /* 0x000fea0003800200 */
.L_x_3076:
[----:B------:R-:W-:-:S04]  /*17660*/  SHF.R.U32.HI R3, RZ, 0x18, R3 ;  /* 0x00000018ff037819 */ /* 0x000fc80000011603 */
[----:B------:R-:W-:-:S05]  /*17670*/  LOP3.LUT R3, R0, 0x80, R3, 0xf8, !PT ;  /* 0x0000008000037812 */ /* 0x000fca00078ef803 */
[----:B------:R-:W-:Y:S01]  /*17680*/  STG.E.U8 desc[UR36][R16.64], R3 ;  /* 0x0000000310007986 */ /* 0x000fe2000c101124 */
[----:B------:R-:W-:Y:S05]  /*17690*/  EXIT ;  /* 0x000000000000794d */ /* 0x000fea0003800000 */
.L_x_3070:
[----:B------:R-:W-:-:S05]  /*176a0*/  HADD2.F32 R0, -RZ, R3.H0_H0 ;  /* 0x20000003ff007230 */ /* 0x000fca0000004100 */
[----:B------:R-:W-:-:S05]  /*176b0*/  F2FP.BF16.F32.PACK_AB R0, RZ, R0 ;  /* 0x00000000ff00723e */ /* 0x000fca00000010ff */
[----:B------:R-:W-:Y:S01]  /*176c0*/  STG.E.U16 desc[UR36][R16.64], R0 ;  /* 0x0000000010007986 */ /* 0x000fe2000c101524 */
[----:B------:R-:W-:Y:S05]  /*176d0*/  EXIT ;  /* 0x000000000000794d */ /* 0x000fea0003800000 */
        .weak           $__internal_0_$__cuda_sm3x_div_rn_ftz_f32_slowpath
        .type           $__internal_0_$__cuda_sm3x_div_rn_ftz_f32_slowpath,@function
        .size           $__internal_0_$__cuda_sm3x_div_rn_ftz_f32_slowpath,(.L_x_14564 - $__internal_0_$__cuda_sm3x_div_rn_ftz_f32_slowpath)
$__internal_0_$__cuda_sm3x_div_rn_ftz_f32_slowpath:
[----:B------:R-:W-:Y:S01]  /*176e0*/  SHF.R.U32.HI R3, RZ, 0x17, R19 ;  /* 0x00000017ff037819 */ /* 0x000fe20000011613 */
[----:B------:R-:W-:Y:S01]  /*176f0*/  BSSY.RECONVERGENT B0, `(.L_x_3079) ;  /* 0x0000046000007945 */ /* 0x000fe20003800200 */
[----:B------:R-:W-:-:S03]  /*17700*/  SHF.R.U32.HI R4, RZ, 0x17, R0 ;  /* 0x00000017ff047819 */ /* 0x000fc60000011600 */
[----:B------:R-:W-:Y:S01]  /*17710*/  BSSY.RELIABLE B1, `(.L_x_3080) ;  /* 0x000001d000017945 */ /* 0x000fe20003800100 */
[----:B------:R-:W-:Y:S02]  /*17720*/  LOP3.LUT R3, R3, 0xff, RZ, 0xc0, !PT ;  /* 0x000000ff03037812 */ /* 0x000fe400078ec0ff */
[----:B------:R-:W-:Y:S02]  /*17730*/  LOP3.LUT R4, R4, 0xff, RZ, 0xc0, !PT ;  /* 0x000000ff04047812 */ /* 0x000fe400078ec0ff */
[----:B------:R-:W-:-:S03]  /*17740*/  IADD3 R6, PT, PT, R3, -0x1, RZ ;  /* 0xffffffff03067810 */ /* 0x000fc60007ffe0ff */
[----:B------:R-:W-:Y:S01]  /*17750*/  VIADD R5, R4, 0xffffffff ;  /* 0xffffffff04057836 */ /* 0x000fe20000000000 */
[----:B------:R-:W-:-:S04]  /*17760*/  ISETP.GT.U32.AND P0, PT, R6, 0xfd, PT ;  /* 0x000000fd0600780c */ /* 0x000fc80003f04070 */
[----:B------:R-:W-:-:S13]  /*17770*/  ISETP.GT.U32.OR P0, PT, R5, 0xfd, P0 ;  /* 0x000000fd0500780c */ /* 0x000fda0000704470 */
[----:B------:R-:W-:Y:S05]  /*17780*/  @!P0 BRA `(.L_x_3081) ;  /* 0x0000000000548947 */ /* 0x000fea0003800000 */
[----:B------:R-:W-:Y:S02]  /*17790*/  FSETP.GTU.FTZ.AND P1, PT, |R0|, +INF , PT ;  /* 0x7f8000000000780b */ /* 0x000fe40003f3c200 */
[----:B------:R-:W-:-:S04]  /*177a0*/  FSETP.GTU.FTZ.AND P0, PT, |R19|, +INF , PT ;  /* 0x7f8000001300780b */ /* 0x000fc80003f1c200 */
[----:B------:R-:W-:-:S13]  /*177b0*/  PLOP3.LUT P0, PT, P1, P0, PT, 0xf8, 0x8f ;  /* 0x00000000008f781c */ /* 0x000fda0000f01f70 */
[----:B------:R-:W-:Y:S05]  /*177c0*/  @P0 BREAK.RELIABLE B1 ;  /* 0x0000000000010942 */ /* 0x000fea0003800100 */
[----:B------:R-:W-:Y:S05]  /*177d0*/  @P0 BRA `(.L_x_3082) ;  /* 0x0000000000d80947 */ /* 0x000fea0003800000 */
[C---:B------:R-:W-:Y:S02]  /*177e0*/  FSETP.NEU.FTZ.AND P0, PT, R0.reuse, RZ, PT ;  /* 0x000000ff0000720b */ /* 0x040fe40003f1d000 */
[----:B------:R-:W-:Y:S02]  /*177f0*/  FSETP.NEU.FTZ.AND P4, PT, R19, RZ, PT ;  /* 0x000000ff1300720b */ /* 0x000fe40003f9d000 */
[----:B------:R-:W-:-:S11]  /*17800*/  FSETP.NEU.FTZ.AND P6, PT, R0, RZ, PT ;  /* 0x000000ff0000720b */ /* 0x000fd60003fdd000 */
[----:B------:R-:W-:Y:S05]  /*17810*/  @!P4 BREAK.RELIABLE !P0, B1 ;  /* 0x000000000001c942 */ /* 0x000fea0004000100 */
[----:B------:R-:W-:Y:S05]  /*17820*/  @!P4 BRA !P0, `(.L_x_3083) ;  /* 0x0000000000bcc947 */ /* 0x000fea0004000000 */
[C---:B------:R-:W-:Y:S02]  /*17830*/  FSETP.NEU.FTZ.AND P0, PT, |R0|.reuse, +INF , PT ;  /* 0x7f8000000000780b */ /* 0x040fe40003f1d200 */
[----:B------:R-:W-:Y:S02]  /*17840*/  FSETP.NEU.FTZ.AND P3, PT, |R19|, +INF , PT ;  /* 0x7f8000001300780b */ /* 0x000fe40003f7d200 */
[----:B------:R-:W-:-:S11]  /*17850*/  FSETP.NEU.FTZ.AND P5, PT, |R0|, +INF , PT ;  /* 0x7f8000000000780b */ /* 0x000fd60003fbd200 */
[----:B------:R-:W-:Y:S05]  /*17860*/  @!P3 BREAK.RELIABLE !P0, B1 ;  /* 0x000000000001b942 */ /* 0x000fea0004000100 */
[----:B------:R-:W-:Y:S05]  /*17870*/  @!P3 BRA !P0, `(.L_x_3083) ;  /* 0x0000000000a8b947 */ /* 0x000fea0004000000 */
[----:B------:R-:W-:-:S13]  /*17880*/  PLOP3.LUT P0, PT, P3, P6, PT, 0x2f, 0xf2 ;  /* 0x0000000000f2781c */ /* 0x000fda0001f0c577 */
[----:B------:R-:W-:Y:S05]  /*17890*/  @P0 BREAK.RELIABLE B1 ;  /* 0x0000000000010942 */ /* 0x000fea0003800100 */
[----:B------:R-:W-:Y:S05]  /*178a0*/  @P0 BRA `(.L_x_3084) ;  /* 0x0000000000940947 */ /* 0x000fea0003800000 */
[----:B------:R-:W-:-:S13]  /*178b0*/  PLOP3.LUT P0, PT, P5, P4, PT, 0x2f, 0xf2 ;  /* 0x0000000000f2781c */ /* 0x000fda0002f08577 */
[----:B------:R-:W-:Y:S05]  /*178c0*/  @P0 BREAK.RELIABLE B1 ;  /* 0x0000000000010942 */ /* 0x000fea0003800100 */
[----:B------:R-:W-:Y:S05]  /*178d0*/  @P0 BRA `(.L_x_3085) ;  /* 0x00000000007c0947 */ /* 0x000fea0003800000 */
.L_x_3081:
[----:B------:R-:W-:Y:S05]  /*178e0*/  BSYNC.RELIABLE B1 ;  /* 0x0000000000017941 */ /* 0x000fea0003800100 */
.L_x_3080:
[----:B------:R-:W-:Y:S01]  /*178f0*/  IADD3 R3, PT, PT, R3, -0x7f, RZ ;  /* 0xffffff8103037810 */ /* 0x000fe20007ffe0ff */
[----:B------:R-:W-:Y:S01]  /*17900*/  BSSY.RECONVERGENT B1, `(.L_x_3086) ;  /* 0x000001b000017945 */ /* 0x000fe20003800200 */
[----:B------:R-:W-:-:S03]  /*17910*/  IADD3 R4, PT, PT, R4, -0x7f, RZ ;  /* 0xffffff8104047810 */ /* 0x000fc60007ffe0ff */
[----:B------:R-:W-:Y:S01]  /*17920*/  IMAD R18, R3, -0x800000, R19 ;  /* 0xff80000003127824 */ /* 0x000fe200078e0213 */
[C---:B------:R-:W-:Y:S01]  /*17930*/  IADD3 R3, PT, PT, R4.reuse, -R3, RZ ;  /* 0x8000000304037210 */ /* 0x040fe20007ffe0ff */
[----:B------:R-:W-:Y:S02]  /*17940*/  IMAD R0, R4, -0x800000, R0 ;  /* 0xff80000004007824 */ /* 0x000fe400078e0200 */
[----:B------:R-:W0:Y:S01]  /*17950*/  MUFU.RCP R6, R18 ;  /* 0x0000001200067308 */ /* 0x000e220000001000 */
[----:B------:R-:W-:-:S04]  /*17960*/  FADD.FTZ R5, -R18, -RZ ;  /* 0x800000ff12057221 */ /* 0x000fc80000010100 */
[----:B0-----:R-:W-:-:S04]  /*17970*/  FFMA R7, R6, R5, 1 ;  /* 0x3f80000006077423 */ /* 0x001fc80000000005 */
[----:B------:R-:W-:-:S04]  /*17980*/  FFMA R7, R6, R7, R6 ;  /* 0x0000000706077223 */ /* 0x000fc80000000006 */
[----:B------:R-:W-:-:S04]  /*17990*/  FFMA R6, R0, R7, RZ ;  /* 0x0000000700067223 */ /* 0x000fc800000000ff */
[----:B------:R-:W-:-:S04]  /*179a0*/  FFMA R8, R5, R6, R0 ;  /* 0x0000000605087223 */ /* 0x000fc80000000000 */
[----:B------:R-:W-:-:S04]  /*179b0*/  FFMA R15, R7, R8, R6 ;  /* 0x00000008070f7223 */ /* 0x000fc80000000006 */
[----:B------:R-:W-:-:S04]  /*179c0*/  FFMA R0, R5, R15, R0 ;  /* 0x0000000f05007223 */ /* 0x000fc80000000000 */
[----:B------:R-:W-:-:S05]  /*179d0*/  FFMA.FTZ R7, R7, R0, R15 ;  /* 0x0000000007077223 */ /* 0x000fca000001000f */
[----:B------:R-:W-:-:S04]  /*179e0*/  SHF.R.U32.HI R0, RZ, 0x17, R7 ;  /* 0x00000017ff007819 */ /* 0x000fc80000011607 */
[----:B------:R-:W-:-:S05]  /*179f0*/  LOP3.LUT R0, R0, 0xff, RZ, 0xc0, !PT ;  /* 0x000000ff00007812 */ /* 0x000fca00078ec0ff */
[----:B------:R-:W-:-:S05]  /*17a00*/  IMAD.IADD R0, R0, 0x1, R3 ;  /* 0x0000000100007824 */ /* 0x000fca00078e0203 */
[----:B------:R-:W-:-:S04]  /*17a10*/  IADD3 R4, PT, PT, R0, -0x1, RZ ;  /* 0xffffffff00047810 */ /* 0x000fc80007ffe0ff */
[----:B------:R-:W-:-:S13]  /*17a20*/  ISETP.GE.U32.AND P0, PT, R4, 0xfe, PT ;  /* 0x000000fe0400780c */ /* 0x000fda0003f06070 */
[----:B------:R-:W-:Y:S05]  /*17a30*/  @!P0 BRA `(.L_x_3087) ;  /* 0x0000000000188947 */ /* 0x000fea0003800000 */
[----:B------:R-:W-:Y:S02]  /*17a40*/  ISETP.GT.AND P0, PT, R0, 0xfe, PT ;  /* 0x000000fe0000780c */ /* 0x000fe40003f04270 */
[----:B------:R-:W-:-:S11]  /*17a50*/  LOP3.LUT R4, R7, 0x80000000, RZ, 0xc0, !PT ;  /* 0x8000000007047812 */ /* 0x000fd600078ec0ff */
[----:B------:R-:W-:-:S04]  /*17a60*/  @!P0 ISETP.GE.AND P1, PT, R0, 0x1, PT ;  /* 0x000000010000880c */ /* 0x000fc80003f26270 */
[C---:B------:R-:W-:Y:S02]  /*17a70*/  @!P0 SEL R7, R4.reuse, R7, !P1 ;  /* 0x0000000704078207 */ /* 0x040fe40004800000 */
[----:B------:R-:W-:Y:S01]  /*17a80*/  @P0 LOP3.LUT R7, R4, 0x7f800000, RZ, 0xfc, !PT ;  /* 0x7f80000004070812 */ /* 0x000fe200078efcff */
[----:B------:R-:W-:Y:S06]  /*17a90*/  BRA `(.L_x_3088) ;  /* 0x0000000000047947 */ /* 0x000fec0003800000 */
.L_x_3087:
[----:B------:R-:W-:-:S07]  /*17aa0*/  LEA R7, R3, R7, 0x17 ;  /* 0x0000000703077211 */ /* 0x000fce00078eb8ff */
.L_x_3088:
[----:B------:R-:W-:Y:S05]  /*17ab0*/  BSYNC.RECONVERGENT B1 ;  /* 0x0000000000017941 */ /* 0x000fea0003800200 */
.L_x_3086:
[----:B------:R-:W-:Y:S05]  /*17ac0*/  BRA `(.L_x_3089) ;  /* 0x0000000000207947 */ /* 0x000fea0003800000 */
.L_x_3085:
[----:B------:R-:W-:-:S04]  /*17ad0*/  LOP3.LUT R0, R19, 0x80000000, R0, 0x48, !PT ;  /* 0x8000000013007812 */ /* 0x000fc800078e4800 */
[----:B------:R-:W-:Y:S01]  /*17ae0*/  LOP3.LUT R7, R0, 0x7f800000, RZ, 0xfc, !PT ;  /* 0x7f80000000077812 */ /* 0x000fe200078efcff */
[----:B------:R-:W-:Y:S06]  /*17af0*/  BRA `(.L_x_3089) ;  /* 0x0000000000147947 */ /* 0x000fec0003800000 */
.L_x_3084:
[----:B------:R-:W-:Y:S01]  /*17b00*/  LOP3.LUT R7, R19, 0x80000000, R0, 0x48, !PT ;  /* 0x8000000013077812 */ /* 0x000fe200078e4800 */
[----:B------:R-:W-:Y:S06]  /*17b10*/  BRA `(.L_x_3089) ;  /* 0x00000000000c7947 */ /* 0x000fec0003800000 */
.L_x_3083:
[----:B------:R-:W0:Y:S01]  /*17b20*/  MUFU.RSQ R7, -QNAN ;  /* 0xffc0000000077908 */ /* 0x000e220000001400 */
[----:B------:R-:W-:Y:S05]  /*17b30*/  BRA `(.L_x_3089) ;  /* 0x0000000000047947 */ /* 0x000fea0003800000 */
.L_x_3082:
[----:B------:R-:W-:-:S07]  /*17b40*/  FADD.FTZ R7, R0, R19 ;  /* 0x0000001300077221 */ /* 0x000fce0000010000 */
.L_x_3089:
[----:B------:R-:W-:Y:S05]  /*17b50*/  BSYNC.RECONVERGENT B0 ;  /* 0x0000000000007941 */ /* 0x000fea0003800200 */
.L_x_3079:
[----:B------:R-:W-:-:S04]  /*17b60*/  HFMA2 R3, -RZ, RZ, 0, 0 ;  /* 0x00000000ff037431 */ /* 0x000fc800000001ff */
[----:B0-----:R-:W-:Y:S05]  /*17b70*/  RET.REL.NODEC R2 `(_ZN2at6native18elementwise_kernelILi128ELi4EZNS0_15gpu_kernel_implIZZZNS0_16asin_kernel_cudaERNS_18TensorIteratorBaseEENKUlvE_clEvENKUlvE1_clEvEUlN3c107complexINS7_4HalfEEEE_EEvS4_RKT_EUliE_EEviT1_) ;  /* 0xfffffe8402207950 */ /* 0x001fea0003c3ffff */
.L_x_3090:
        /* <DEDUP_REMOVED lines=16> */
.L_x_14564:


//--------------------- .text._ZN2at6native27unrolled_elementwise_kernelIZZZNS0_16asin_kernel_cudaERNS_18TensorIteratorBaseEENKUlvE_clEvENKUlvE1_clEvEUlN3c107complexINS6_4HalfEEEE_St5arrayIPcLm2EELi4E23TrivialOffsetCalculatorILi1EjESF_NS0_6memory12LoadWithCastILi1EEENSG_13StoreWithCastILi1EEEEEviT_T0_T2_T3_T4_T5_ --------------------------
	.section	.text._ZN2at6native27unrolled_elementwise_kernelIZZZNS0_16asin_kernel_cudaERNS_18TensorIteratorBaseEENKUlvE_clEvENKUlvE1_clEvEUlN3c107complexINS6_4HalfEEEE_St5arrayIPcLm2EELi4E23TrivialOffsetCalculatorILi1EjESF_NS0_6memory12LoadWithCastILi1EEENSG_13StoreWithCastILi1EEEEEviT_T0_T2_T3_T4_T5_,"ax",@progbits
	.align	128
        .global         _ZN2at6native27unrolled_elementwise_kernelIZZZNS0_16asin_kernel_cudaERNS_18TensorIteratorBaseEENKUlvE_clEvENKUlvE1_clEvEUlN3c107complexINS6_4HalfEEEE_St5arrayIPcLm2EELi4E23TrivialOffsetCalculatorILi1EjESF_NS0_6memory12LoadWithCastILi1EEENSG_13StoreWithCastILi1EEEEEviT_T0_T2_T3_T4_T5_
        .type           _ZN2at6native27unrolled_elementwise_kernelIZZZNS0_16asin_kernel_cudaERNS_18TensorIteratorBaseEENKUlvE_clEvENKUlvE1_clEvEUlN3c107complexINS6_4HalfEEEE_St5arrayIPcLm2EELi4E23TrivialOffsetCalculatorILi1EjESF_NS0_6memory12LoadWithCastILi1EEENSG_13StoreWithCastILi1EEEEEviT_T0_T2_T3_T4_T5_,@function
        .size           _ZN2at6native27unrolled_elementwise_kernelIZZZNS0_16asin_kernel_cudaERNS_18TensorIteratorBaseEENKUlvE_clEvENKUlvE1_clEvEUlN3c107complexINS6_4HalfEEEE_St5arrayIPcLm2EELi4E23TrivialOffsetCalculatorILi1EjESF_NS0_6memory12LoadWithCastILi1EEENSG_13StoreWithCastILi1EEEEEviT_T0_T2_T3_T4_T5_,(.L_x_14565 - _ZN2at6native27unrolled_elementwise_kernelIZZZNS0_16asin_kernel_cudaERNS_18TensorIteratorBaseEENKUlvE_clEvENKUlvE1_clEvEUlN3c107complexINS6_4HalfEEEE_St5arrayIPcLm2EELi4E23TrivialOffsetCalculatorILi1EjESF_NS0_6memory12LoadWithCastILi1EEENSG_13StoreWithCastILi1EEEEEviT_T0_T2_T3_T4_T5_)
        .other          _ZN2at6native27unrolled_elementwise_kernelIZZZNS0_16asin_kernel_cudaERNS_18TensorIteratorBaseEENKUlvE_clEvENKUlvE1_clEvEUlN3c107complexINS6_4HalfEEEE_St5arrayIPcLm2EELi4E23TrivialOffsetCalculatorILi1EjESF_NS0_6memory12LoadWithCastILi1EEENSG_13StoreWithCastILi1EEEEEviT_T0_T2_T3_T4_T5_,@"STO_CUDA_ENTRY STV_DEFAULT"
_ZN2at6native27unrolled_elementwise_kernelIZZZNS0_16asin_kernel_cudaERNS_18TensorIteratorBaseEENKUlvE_clEvENKUlvE1_clEvEUlN3c107complexINS6_4HalfEEEE_St5arrayIPcLm2EELi4E23TrivialOffsetCalculatorILi1EjESF_NS0_6memory12LoadWithCastILi1EEENSG_13StoreWithCastILi1EEEEEviT_T0_T2_T3_T4_T5_:
.text._ZN2at6native27unrolled_elementwise_kernelIZZZNS0_16asin_kernel_cudaERNS_18TensorIteratorBaseEENKUlvE_clEvENKUlvE1_clEvEUlN3c107complexINS6_4HalfEEEE_St5arrayIPcLm2EELi4E23TrivialOffsetCalculatorILi1EjESF_NS0_6memory12LoadWithCastILi1EEENSG_13StoreWithCastILi1EEEEEviT_T0_T2_T3_T4_T5_:
[----:B------:R-:W0:Y:S01]  /*0000*/  LDC R1, c[0x0][0x37c] ;  /* 0x0000df00ff017b82 */ /* 0x000e220000000800 */
[----:B------:R-:W1:Y:S07]  /*0010*/  S2R R26, SR_CTAID.X ;  /* 0x00000000001a7919 */ /* 0x000e6e0000002500 */
[----:B------:R-:W1:Y:S01]  /*0020*/  LDC R25, c[0x0][0x380] ;  /* 0x0000e000ff197b82 */ /* 0x000e620000000800 */
[----:B------:R-:W2:Y:S01]  /*0030*/  LDCU.64 UR36, c[0x0][0x358] ;  /* 0x00006b00ff2477ac */ /* 0x000ea20008000a00 */
[----:B------:R-:W-:Y:S01]  /*0040*/  BSSY.RECONVERGENT B6, `(.L_x_3091) ;  /* 0x000012e000067945 */ /* 0x000fe20003800200 */
[----:B------:R-:W3:Y:S01]  /*0050*/  S2R R16, SR_TID.X ;  /* 0x0000000000107919 */ /* 0x000ee20000002100 */
[----:B------:R-:W-:Y:S01]  /*0060*/  PRMT R18, R18, 0x5410, RZ ;  /* 0x0000541012127816 */ /* 0x000fe200000000ff */
[----:B------:R-:W4:Y:S01]  /*0070*/  LDCU.U8 UR38, c[0x0][0x39c] ;  /* 0x00007380ff2677ac */ /* 0x000f220008000000 */
[----:B------:R-:W-:Y:S01]  /*0080*/  PRMT R19, RZ, 0x7610, R19 ;  /* 0x00007610ff137816 */ /* 0x000fe20000000013 */
        /* <DEDUP_REMOVED lines=21> */
[----:B------:R-:W2:Y:S01]  /*01e0*/  LDG.E.S8 R4, desc[UR36][R4.64] ;  /* 0x0000002404047981 */ /* 0x000ea2000c1e1300 */
[----:B------:R-:W-:Y:S01]  /*01f0*/  PRMT R18, R18, 0x5410, RZ ;  /* 0x0000541012127816 */ /* 0x000fe200000000ff */
[----:B--2---:R-:W0:Y:S02]  /*0200*/  I2F.S16 R19, R4 ;  /* 0x0000000400137306 */ /* 0x004e240000101400 */
[----:B0-----:R-:W-:Y:S01]  /*0210*/  F2FP.F16.F32.PACK_AB R19, RZ, R19 ;  /* 0x00000013ff13723e */ /* 0x001fe200000000ff */
[----:B------:R-:W-:Y:S06]  /*0220*/  BRA `(.L_x_3098) ;  /* 0x0000001000387947 */ /* 0x000fec0003800000 */
.L_x_3096:
[----:B------:R-:W2:Y:S01]  /*0230*/  LDG.E.U8 R4, desc[UR36][R4.64] ;  /* 0x0000002404047981 */ /* 0x000ea2000c1e1100 */
[----:B------:R-:W-:Y:S02]  /*0240*/  PRMT R18, R18, 0x5410, RZ ;  /* 0x0000541012127816 */ /* 0x000fe400000000ff */
[----:B--2---:R-:W-:-:S04]  /*0250*/  I2FP.F32.U32 R19, R4 ;  /* 0x0000000400137245 */ /* 0x004fc80000201000 */
[----:B------:R-:W-:Y:S01]  /*0260*/  F2FP.F16.F32.PACK_AB R19, RZ, R19 ;  /* 0x00000013ff13723e */ /* 0x000fe200000000ff */
[----:B------:R-:W-:Y:S06]  /*0270*/  BRA `(.L_x_3098) ;  /* 0x0000001000247947 */ /* 0x000fec0003800000 */
.L_x_3095:
[----:B------:R-:W-:-:S09]  /*0280*/  UISETP.NE.AND UP0, UPT, UR4, 0x2, UPT ;  /* 0x000000020400788c */ /* 0x000fd2000bf05270 */
[----:B------:R-:W-:Y:S05]  /*0290*/  BRA.U !UP0, `(.L_x_3099) ;  /* 0x0000000108387547 */ /* 0x000fea000b800000 */
[----:B------:R-:W-:-:S09]  /*02a0*/  UISETP.NE.AND UP0, UPT, UR4, 0x3, UPT ;  /* 0x000000030400788c */ /* 0x000fd2000bf05270 */
[----:B------:R-:W-:Y:S05]  /*02b0*/  BRA.U !UP0, `(.L_x_3100) ;  /* 0x00000001081c7547 */ /* 0x000fea000b800000 */
[----:B------:R-:W-:-:S09]  /*02c0*/  UISETP.NE.AND UP0, UPT, UR4, 0x4, UPT ;  /* 0x000000040400788c */ /* 0x000fd2000bf05270 */
[----:B------:R-:W-:Y:S05]  /*02d0*/  BRA.U UP0, `(.L_x_3097) ;  /* 0x0000000d006c7547 */ /* 0x000fea000b800000 */
[----:B------:R-:W2:Y:S01]  /*02e0*/  LDG.E.64 R4, desc[UR36][R4.64] ;  /* 0x0000002404047981 */ /* 0x000ea2000c1e1b00 */
[----:B------:R-:W-:Y:S01]  /*02f0*/  PRMT R18, R18, 0x5410, RZ ;  /* 0x0000541012127816 */ /* 0x000fe200000000ff */
[----:B--2---:R-:W0:Y:S02]  /*0300*/  I2F.S64 R19, R4 ;  /* 0x0000000400137312 */ /* 0x004e240000301400 */
[----:B0-----:R-:W-:Y:S01]  /*0310*/  F2FP.F16.F32.PACK_AB R19, RZ, R19 ;  /* 0x00000013ff13723e */ /* 0x001fe200000000ff */
[----:B------:R-:W-:Y:S06]  /*0320*/  BRA `(.L_x_3098) ;  /* 0x0000000c00f87947 */ /* 0x000fec0003800000 */
.L_x_3100:
[----:B------:R-:W2:Y:S01]  /*0330*/  LDG.E R4, desc[UR36][R4.64] ;  /* 0x0000002404047981 */ /* 0x000ea2000c1e1900 */
[----:B------:R-:W-:Y:S02]  /*0340*/  PRMT R18, R18, 0x5410, RZ ;  /* 0x0000541012127816 */ /* 0x000fe400000000ff */
[----:B--2---:R-:W-:-:S04]  /*0350*/  I2FP.F32.S32 R19, R4 ;  /* 0x0000000400137245 */ /* 0x004fc80000201400 */
[----:B------:R-:W-:Y:S01]  /*0360*/  F2FP.F16.F32.PACK_AB R19, RZ, R19 ;  /* 0x00000013ff13723e */ /* 0x000fe200000000ff */
[----:B------:R-:W-:Y:S06]  /*0370*/  BRA `(.L_x_3098) ;  /* 0x0000000c00e47947 */ /* 0x000fec0003800000 */
.L_x_3099:
[----:B------:R-:W2:Y:S01]  /*0380*/  LDG.E.U16 R4, desc[UR36][R4.64] ;  /* 0x0000002404047981 */ /* 0x000ea2000c1e1500 */
[----:B------:R-:W-:Y:S01]  /*0390*/  PRMT R18, R18, 0x5410, RZ ;  /* 0x0000541012127816 */ /* 0x000fe200000000ff */
[----:B--2---:R-:W0:Y:S02]  /*03a0*/  I2F.S16 R19, R4 ;  /* 0x0000000400137306 */ /* 0x004e240000101400 */
[----:B0-----:R-:W-:Y:S01]  /*03b0*/  F2FP.F16.F32.PACK_AB R19, RZ, R19 ;  /* 0x00000013ff13723e */ /* 0x001fe200000000ff */
[----:B------:R-:W-:Y:S06]  /*03c0*/  BRA `(.L_x_3098) ;  /* 0x0000000c00d07947 */ /* 0x000fec0003800000 */
.L_x_3094:
[----:B------:R-:W-:-:S09]  /*03d0*/  UISETP.GT.AND UP0, UPT, UR4, 0x6, UPT ;  /* 0x000000060400788c */ /* 0x000fd2000bf04270 */
[----:B------:R-:W-:Y:S05]  /*03e0*/  BRA.U UP0, `(.L_x_3101) ;  /* 0x0000000100347547 */ /* 0x000fea000b800000 */
[----:B------:R-:W-:-:S09]  /*03f0*/  UISETP.NE.AND UP0, UPT, UR4, 0x5, UPT ;  /* 0x000000050400788c */ /* 0x000fd2000bf05270 */
[----:B------:R-:W-:Y:S05]  /*0400*/  BRA.U !UP0, `(.L_x_3102) ;  /* 0x0000000108187547 */ /* 0x000fea000b800000 */
[----:B------:R-:W-:-:S09]  /*0410*/  UISETP.NE.AND UP0, UPT, UR4, 0x6, UPT ;  /* 0x000000060400788c */ /* 0x000fd2000bf05270 */
[----:B------:R-:W-:Y:S05]  /*0420*/  BRA.U UP0, `(.L_x_3097) ;  /* 0x0000000d00187547 */ /* 0x000fea000b800000 */
[----:B------:R-:W2:Y:S01]  /*0430*/  LDG.E R19, desc[UR36][R4.64] ;  /* 0x0000002404137981 */ /* 0x000ea2000c1e1900 */
[----:B------:R-:W-:Y:S02]  /*0440*/  PRMT R18, R18, 0x5410, RZ ;  /* 0x0000541012127816 */ /* 0x000fe400000000ff */
[----:B--2---:R-:W-:Y:S01]  /*0450*/  F2FP.F16.F32.PACK_AB R19, RZ, R19 ;  /* 0x00000013ff13723e */ /* 0x004fe200000000ff */
[----:B------:R-:W-:Y:S06]  /*0460*/  BRA `(.L_x_3098) ;  /* 0x0000000c00a87947 */ /* 0x000fec0003800000 */
.L_x_3102:
[----:B------:R-:W2:Y:S01]  /*0470*/  LDG.E.U16 R19, desc[UR36][R4.64] ;  /* 0x0000002404137981 */ /* 0x000ea2000c1e1500 */
[----:B------:R-:W-:Y:S01]  /*0480*/  PRMT R18, R18, 0x5410, RZ ;  /* 0x0000541012127816 */ /* 0x000fe200000000ff */
[----:B--2---:R-:W-:-:S05]  /*0490*/  HADD2.F32 R19, -RZ, R19.H0_H0 ;  /* 0x20000013ff137230 */ /* 0x004fca0000004100 */
[----:B------:R-:W-:Y:S01]  /*04a0*/  F2FP.F16.F32.PACK_AB R19, RZ, R19 ;  /* 0x00000013ff13723e */ /* 0x000fe200000000ff */
[----:B------:R-:W-:Y:S06]  /*04b0*/  BRA `(.L_x_3098) ;  /* 0x0000000c00947947 */ /* 0x000fec0003800000 */
.L_x_3101:
        /* <DEDUP_REMOVED lines=10> */
.L_x_3104:
[----:B------:R-:W2:Y:S02]  /*0560*/  LDG.E R4, desc[UR36][R4.64] ;  /* 0x0000002404047981 */ /* 0x000ea4000c1e1900 */
[----:B--2---:R-:W-:Y:S02]  /*0570*/  PRMT R19, R4, 0x7610, R19 ;  /* 0x0000761004137816 */ /* 0x004fe40000000013 */
[----:B------:R-:W-:Y:S01]  /*0580*/  PRMT R18, R18, 0x7610, R4 ;  /* 0x0000761012127816 */ /* 0x000fe20000000004 */
[----:B------:R-:W-:Y:S06]  /*0590*/  BRA `(.L_x_3098) ;  /* 0x0000000c005c7947 */ /* 0x000fec0003800000 */
.L_x_3103:
[----:B------:R-:W2:Y:S01]  /*05a0*/  LDG.E.64 R4, desc[UR36][R4.64] ;  /* 0x0000002404047981 */ /* 0x000ea2000c1e1b00 */
[----:B------:R-:W-:Y:S01]  /*05b0*/  UMOV UR4, 0xf0000000 ;  /* 0xf000000000047882 */ /* 0x000fe20000000000 */
[----:B------:R-:W-:Y:S01]  /*05c0*/  UMOV UR5, 0x380fffff ;  /* 0x380fffff00057882 */ /* 0x000fe20000000000 */
[----:B------:R-:W-:Y:S01]  /*05d0*/  PRMT R18, R18, 0x5410, RZ ;  /* 0x0000541012127816 */ /* 0x000fe200000000ff */
        /* <DEDUP_REMOVED lines=9> */
.L_x_3093:
        /* <DEDUP_REMOVED lines=9> */
[----:B------:R-:W-:Y:S02]  /*0700*/  PRMT R18, R18, 0x5410, RZ ;  /* 0x0000541012127816 */ /* 0x000fe400000000ff */
[----:B--2---:R-:W-:-:S04]  /*0710*/  ISETP.NE.AND P0, PT, R4, RZ, PT ;  /* 0x000000ff0400720c */ /* 0x004fc80003f05270 */
[----:B------:R-:W-:-:S04]  /*0720*/  FSEL R19, RZ, 1, !P0 ;  /* 0x3f800000ff137808 */ /* 0x000fc80004000000 */
[----:B------:R-:W-:Y:S01]  /*0730*/  F2FP.F16.F32.PACK_AB R19, RZ, R19 ;  /* 0x00000013ff13723e */ /* 0x000fe200000000ff */
[----:B------:R-:W-:Y:S06]  /*0740*/  BRA `(.L_x_3098) ;  /* 0x0000000800f07947 */ /* 0x000fec0003800000 */
.L_x_3107:
        /* <DEDUP_REMOVED lines=24> */
.L_x_3106:
        /* <DEDUP_REMOVED lines=8> */
[----:B------:R-:W-:Y:S02]  /*0950*/  PRMT R18, R18, 0x5410, RZ ;  /* 0x0000541012127816 */ /* 0x000fe400000000ff */
[----:B--2---:R-:W-:-:S04]  /*0960*/  SHF.L.U32 R0, R0, 0x18, RZ ;  /* 0x0000001800007819 */ /* 0x004fc800000006ff */
        /* <DEDUP_REMOVED lines=17> */
.L_x_3109:
[----:B------:R-:W2:Y:S01]  /*0a80*/  LDG.E.U8 R4, desc[UR36][R4.64] ;  /* 0x0000002404047981 */ /* 0x000ea2000c1e1100 */
[----:B------:R-:W-:Y:S01]  /*0a90*/  PRMT R18, R18, 0x5410, RZ ;  /* 0x0000541012127816 */ /* 0x000fe200000000ff */
[C---:B--2---:R-:W-:Y:S01]  /*0aa0*/  IMAD.SHL.U32 R3, R4.reuse, 0x2000000, RZ ;  /* 0x0200000004037824 */ /* 0x044fe200078e00ff */
[----:B------:R-:W-:-:S04]  /*0ab0*/  SHF.L.U32 R6, R4, 0x8, RZ ;  /* 0x0000000804067819 */ /* 0x000fc800000006ff */
        /* <DEDUP_REMOVED lines=9> */
[----:B------:R-:W-:Y:S01]  /*0b50*/  F2FP.F16.F32.PACK_AB R19, RZ, R0 ;  /* 0x00000000ff13723e */ /* 0x000fe200000000ff */
[----:B------:R-:W-:Y:S06]  /*0b60*/  BRA `(.L_x_3098) ;  /* 0x0000000400e87947 */ /* 0x000fec0003800000 */
.L_x_3108:
[----:B------:R-:W2:Y:S01]  /*0b70*/  LDG.E.U16 R19, desc[UR36][R4.64] ;  /* 0x0000002404137981 */ /* 0x000ea2000c1e1500 */
[----:B------:R-:W-:Y:S01]  /*0b80*/  PRMT R18, R18, 0x5410, RZ ;  /* 0x0000541012127816 */ /* 0x000fe200000000ff */
[----:B--2---:R-:W-:-:S05]  /*0b90*/  IMAD.U32 R19, R19, 0x10000, RZ ;  /* 0x0001000013137824 */ /* 0x004fca00078e00ff */
[----:B------:R-:W-:Y:S01]  /*0ba0*/  F2FP.F16.F32.PACK_AB R19, RZ, R19 ;  /* 0x00000013ff13723e */ /* 0x000fe200000000ff */
[----:B------:R-:W-:Y:S06]  /*0bb0*/  BRA `(.L_x_3098) ;  /* 0x0000000400d47947 */ /* 0x000fec0003800000 */
.L_x_3105:
        /* <DEDUP_REMOVED lines=8> */
[----:B------:R-:W2:Y:S01]  /*0c40*/  LDG.E.U16 R19, desc[UR36][R4.64] ;  /* 0x0000002404137981 */ /* 0x000ea2000c1e1500 */
[----:B------:R-:W-:Y:S02]  /*0c50*/  PRMT R18, R18, 0x5410, RZ ;  /* 0x0000541012127816 */ /* 0x000fe400000000ff */
[----:B--2---:R-:W-:-:S04]  /*0c60*/  I2FP.F32.U32 R19, R19 ;  /* 0x0000001300137245 */ /* 0x004fc80000201000 */
[----:B------:R-:W-:Y:S01]  /*0c70*/  F2FP.F16.F32.PACK_AB R19, RZ, R19 ;  /* 0x00000013ff13723e */ /* 0x000fe200000000ff */
[----:B------:R-:W-:Y:S06]  /*0c80*/  BRA `(.L_x_3098) ;  /* 0x0000000400a07947 */ /* 0x000fec0003800000 */
.L_x_3112:
        /* <DEDUP_REMOVED lines=21> */
.L_x_3116:
[----:B------:R-:W-:Y:S05]  /*0de0*/  BSYNC.RECONVERGENT B1 ;  /* 0x0000000000017941 */ /* 0x000fea0003800200 */
.L_x_3115:
[----:B------:R-:W-:Y:S01]  /*0df0*/  IMAD.SHL.U32 R0, R0, 0x100000, RZ ;  /* 0x0010000000007824 */ /* 0x000fe200078e00ff */
[----:B------:R-:W-:-:S04]  /*0e00*/  LEA R3, R3, 0x3b800000, 0x17 ;  /* 0x3b80000003037811 */ /* 0x000fc800078eb8ff */
[----:B------:R-:W-:-:S07]  /*0e10*/  LOP3.LUT R19, R3, R0, R19, 0xfe, !PT ;  /* 0x0000000003137212 */ /* 0x000fce00078efe13 */
.L_x_3114:
[----:B------:R-:W-:Y:S05]  /*0e20*/  BSYNC.RECONVERGENT B0 ;  /* 0x0000000000007941 */ /* 0x000fea0003800200 */
.L_x_3113:
[----:B------:R-:W-:Y:S02]  /*0e30*/  F2FP.F16.F32.PACK_AB R19, RZ, R19 ;  /* 0x00000013ff13723e */ /* 0x000fe400000000ff */
[----:B------:R-:W-:Y:S01]  /*0e40*/  PRMT R18, R18, 0x5410, RZ ;  /* 0x0000541012127816 */ /* 0x000fe200000000ff */
[----:B------:R-:W-:Y:S06]  /*0e50*/  BRA `(.L_x_3098) ;  /* 0x00000004002c7947 */ /* 0x000fec0003800000 */
.L_x_3111:
        /* <DEDUP_REMOVED lines=21> */
.L_x_3120:
[----:B------:R-:W-:Y:S05]  /*0fb0*/  BSYNC.RECONVERGENT B1 ;  /* 0x0000000000017941 */ /* 0x000fea0003800200 */
.L_x_3119:
[----:B------:R-:W-:Y:S02]  /*0fc0*/  SHF.L.U32 R0, R0, 0x15, RZ ;  /* 0x0000001500007819 */ /* 0x000fe400000006ff */
[----:B------:R-:W-:-:S04]  /*0fd0*/  LEA R3, R3, 0x37800000, 0x17 ;  /* 0x3780000003037811 */ /* 0x000fc800078eb8ff */
[----:B------:R-:W-:-:S07]  /*0fe0*/  LOP3.LUT R19, R3, R0, R19, 0xfe, !PT ;  /* 0x0000000003137212 */ /* 0x000fce00078efe13 */
.L_x_3118:
[----:B------:R-:W-:Y:S05]  /*0ff0*/  BSYNC.RECONVERGENT B0 ;  /* 0x0000000000007941 */ /* 0x000fea0003800200 */
.L_x_3117:
[----:B------:R-:W-:Y:S02]  /*1000*/  F2FP.F16.F32.PACK_AB R19, RZ, R19 ;  /* 0x00000013ff13723e */ /* 0x000fe400000000ff */
[----:B------:R-:W-:Y:S01]  /*1010*/  PRMT R18, R18, 0x5410, RZ ;  /* 0x0000541012127816 */ /* 0x000fe200000000ff */
[----:B------:R-:W-:Y:S06]  /*1020*/  BRA `(.L_x_3098) ;  /* 0x0000000000b87947 */ /* 0x000fec0003800000 */
.L_x_3110:
[----:B------:R-:W-:-:S09]  /*1030*/  UISETP.NE.AND UP0, UPT, UR4, 0x1c, UPT ;  /* 0x0000001c0400788c */ /* 0x000fd2000bf05270 */
[----:B------:R-:W-:Y:S05]  /*1040*/  BRA.U !UP0, `(.L_x_3121) ;  /* 0x0000000108a07547 */ /* 0x000fea000b800000 */
[----:B------:R-:W-:-:S09]  /*1050*/  UISETP.NE.AND UP0, UPT, UR4, 0x1d, UPT ;  /* 0x0000001d0400788c */ /* 0x000fd2000bf05270 */
[----:B------:R-:W-:Y:S05]  /*1060*/  BRA.U !UP0, `(.L_x_3122) ;  /* 0x0000000108847547 */ /* 0x000fea000b800000 */
[----:B------:R-:W-:-:S09]  /*1070*/  UISETP.NE.AND UP0, UPT, UR4, 0x2c, UPT ;  /* 0x0000002c0400788c */ /* 0x000fd2000bf05270 */
[----:B------:R-:W-:Y:S05]  /*1080*/  BRA.U !UP0, `(.L_x_3123) ;  /* 0x00000001084c7547 */ /* 0x000fea000b800000 */
.L_x_3097:
        /* <DEDUP_REMOVED lines=8> */
[----:B0-----:R-:W-:Y:S02]  /*1110*/  IMAD.U32 R4, RZ, RZ, UR4 ;  /* 0x00000004ff047e24 */ /* 0x001fe4000f8e00ff */
[----:B------:R-:W-:-:S02]  /*1120*/  IMAD.U32 R5, RZ, RZ, UR5 ;  /* 0x00000005ff057e24 */ /* 0x000fc4000f8e00ff */
[----:B-1----:R-:W-:Y:S01]  /*1130*/  IMAD.U32 R6, RZ, RZ, UR6 ;  /* 0x00000006ff067e24 */ /* 0x002fe2000f8e00ff */
[----:B------:R-:W-:Y:S01]  /*1140*/  MOV R7, UR7 ;  /* 0x0000000700077c02 */ /* 0x000fe20008000f00 */
[----:B---3--:R-:W-:Y:S02]  /*1150*/  IMAD.U32 R10, RZ, RZ, UR8 ;  /* 0x00000008ff0a7e24 */ /* 0x008fe4000f8e00ff */
[----:B------:R-:W-:-:S07]  /*1160*/  IMAD.U32 R11, RZ, RZ, UR9 ;  /* 0x00000009ff0b7e24 */ /* 0x000fce000f8e00ff */
[----:B------:R-:W-:-:S07]  /*1170*/  LEPC R20, `(.L_x_3124) ;  /* 0x000000001014794e */ /* 0x000fce0000000000 */
[----:B--2---:R-:W-:Y:S05]  /*1180*/  CALL.ABS.NOINC R14 ;  /* 0x000000000e007343 */ /* 0x004fea0003c00000 */
.L_x_3124:
[----:B------:R-:W-:Y:S02]  /*1190*/  PRMT R19, RZ, 0x7610, R19 ;  /* 0x00007610ff137816 */ /* 0x000fe40000000013 */
[----:B------:R-:W-:Y:S01]  /*11a0*/  PRMT R18, R18, 0x5410, RZ ;  /* 0x0000541012127816 */ /* 0x000fe200000000ff */
[----:B------:R-:W-:Y:S06]  /*11b0*/  BRA `(.L_x_3098) ;  /* 0x0000000000547947 */ /* 0x000fec0003800000 */
.L_x_3123:
        /* <DEDUP_REMOVED lines=8> */
.L_x_3126:
[----:B------:R-:W-:Y:S05]  /*1240*/  BSYNC.RECONVERGENT B0 ;  /* 0x0000000000007941 */ /* 0x000fea0003800200 */
.L_x_3125:
[----:B------:R-:W-:Y:S02]  /*1250*/  PRMT R18, R18, 0x5410, RZ ;  /* 0x0000541012127816 */ /* 0x000fe400000000ff */
[----:B------:R-:W-:Y:S01]  /*1260*/  F2FP.F16.F32.PACK_AB R19, RZ, R19 ;  /* 0x00000013ff13723e */ /* 0x000fe200000000ff */
[----:B------:R-:W-:Y:S06]  /*1270*/  BRA `(.L_x_3098) ;  /* 0x0000000000247947 */ /* 0x000fec0003800000 */
.L_x_3122:
[----:B------:R-:W2:Y:S01]  /*1280*/  LDG.E.64 R4, desc[UR36][R4.64] ;  /* 0x0000002404047981 */ /* 0x000ea2000c1e1b00 */
[----:B------:R-:W-:Y:S01]  /*1290*/  PRMT R18, R18, 0x5410, RZ ;  /* 0x0000541012127816 */ /* 0x000fe200000000ff */
[----:B--2---:R-:W0:Y:S02]  /*12a0*/  I2F.U64 R19, R4 ;  /* 0x0000000400137312 */ /* 0x004e240000301000 */
[----:B0-----:R-:W-:Y:S01]  /*12b0*/  F2FP.F16.F32.PACK_AB R19, RZ, R19 ;  /* 0x00000013ff13723e */ /* 0x001fe200000000ff */
[----:B------:R-:W-:Y:S06]  /*12c0*/  BRA `(.L_x_3098) ;  /* 0x0000000000107947 */ /* 0x000fec0003800000 */
.L_x_3121:
[----:B------:R-:W2:Y:S01]  /*12d0*/  LDG.E R4, desc[UR36][R4.64] ;  /* 0x0000002404047981 */ /* 0x000ea2000c1e1900 */
[----:B------:R-:W-:Y:S02]  /*12e0*/  PRMT R18, R18, 0x5410, RZ ;  /* 0x0000541012127816 */ /* 0x000fe400000000ff */
[----:B--2---:R-:W-:-:S04]  /*12f0*/  I2FP.F32.U32 R19, R4 ;  /* 0x0000000400137245 */ /* 0x004fc80000201000 */
[----:B------:R-:W-:-:S07]  /*1300*/  F2FP.F16.F32.PACK_AB R19, RZ, R19 ;  /* 0x00000013ff13723e */ /* 0x000fce00000000ff */
.L_x_3098:
[----:B------:R-:W-:-:S07]  /*1310*/  VIADD R16, R2, 0x80 ;  /* 0x0000008002107836 */ /* 0x000fce0000000000 */
.L_x_3092:
[----:B------:R-:W-:Y:S05]  /*1320*/  BSYNC.RECONVERGENT B6 ;  /* 0x0000000000067941 */ /* 0x000fea0003800200 */
.L_x_3091:
[----:B------:R-:W-:Y:S01]  /*1330*/  ISETP.GE.AND P0, PT, R16, R25, PT ;  /* 0x000000191000720c */ /* 0x000fe20003f06270 */
[----:B------:R-:W-:Y:S01]  /*1340*/  BSSY.RECONVERGENT B6, `(.L_x_3127) ;  /* 0x0000129000067945 */ /* 0x000fe20003800200 */
[----:B------:R-:W-:Y:S02]  /*1350*/  PRMT R17, R17, 0x5410, RZ ;  /* 0x0000541011117816 */ /* 0x000fe400000000ff */
[----:B------:R-:W-:-:S09]  /*1360*/  PRMT R22, RZ, 0x7610, R22 ;  /* 0x00007610ff167816 */ /* 0x000fd20000000016 */
[----:B------:R-:W-:Y:S05]  /*1370*/  @P0 BRA `(.L_x_3128) ;  /* 0x0000001000940947 */ /* 0x000fea0003800000 */
        /* <DEDUP_REMOVED lines=22> */
.L_x_3132:
[----:B------:R-:W2:Y:S01]  /*14e0*/  LDG.E.U8 R4, desc[UR36][R4.64] ;  /* 0x0000002404047981 */ /* 0x000ea2000c1e1100 */
[----:B------:R-:W-:Y:S02]  /*14f0*/  PRMT R17, R17, 0x5410, RZ ;  /* 0x0000541011117816 */ /* 0x000fe400000000ff */
[----:B--2---:R-:W-:-:S04]  /*1500*/  I2FP.F32.U32 R22, R4 ;  /* 0x0000000400167245 */ /* 0x004fc80000201000 */
[----:B------:R-:W-:Y:S01]  /*1510*/  F2FP.F16.F32.PACK_AB R22, RZ, R22 ;  /* 0x00000016ff16723e */ /* 0x000fe200000000ff */
[----:B------:R-:W-:Y:S06]  /*1520*/  BRA `(.L_x_3134) ;  /* 0x0000001000247947 */ /* 0x000fec0003800000 */
.L_x_3131:
        /* <DEDUP_REMOVED lines=11> */
.L_x_3136:
[----:B------:R-:W2:Y:S01]  /*15e0*/  LDG.E R4, desc[UR36][R4.64] ;  /* 0x0000002404047981 */ /* 0x000ea2000c1e1900 */
[----:B------:R-:W-:Y:S02]  /*15f0*/  PRMT R17, R17, 0x5410, RZ ;  /* 0x0000541011117816 */ /* 0x000fe400000000ff */
[----:B--2---:R-:W-:-:S04]  /*1600*/  I2FP.F32.S32 R22, R4 ;  /* 0x0000000400167245 */ /* 0x004fc80000201400 */
[----:B------:R-:W-:Y:S01]  /*1610*/  F2FP.F16.F32.PACK_AB R22, RZ, R22 ;  /* 0x00000016ff16723e */ /* 0x000fe200000000ff */
[----:B------:R-:W-:Y:S06]  /*1620*/  BRA `(.L_x_3134) ;  /* 0x0000000c00e47947 */ /* 0x000fec0003800000 */
.L_x_3135:
[----:B------:R-:W2:Y:S01]  /*1630*/  LDG.E.U16 R4, desc[UR36][R4.64] ;  /* 0x0000002404047981 */ /* 0x000ea2000c1e1500 */
[----:B------:R-:W-:Y:S01]  /*1640*/  PRMT R17, R17, 0x5410, RZ ;  /* 0x0000541011117816 */ /* 0x000fe200000000ff */
[----:B--2---:R-:W0:Y:S02]  /*1650*/  I2F.S16 R22, R4 ;  /* 0x0000000400167306 */ /* 0x004e240000101400 */
[----:B0-----:R-:W-:Y:S01]  /*1660*/  F2FP.F16.F32.PACK_AB R22, RZ, R22 ;  /* 0x00000016ff16723e */ /* 0x001fe200000000ff */
[----:B------:R-:W-:Y:S06]  /*1670*/  BRA `(.L_x_3134) ;  /* 0x0000000c00d07947 */ /* 0x000fec0003800000 */
.L_x_3130:
        /* <DEDUP_REMOVED lines=10> */
.L_x_3138:
[----:B------:R-:W2:Y:S01]  /*1720*/  LDG.E.U16 R22, desc[UR36][R4.64] ;  /* 0x0000002404167981 */ /* 0x000ea2000c1e1500 */
[----:B------:R-:W-:Y:S01]  /*1730*/  PRMT R17, R17, 0x5410, RZ ;  /* 0x0000541011117816 */ /* 0x000fe200000000ff */
[----:B--2---:R-:W-:-:S05]  /*1740*/  HADD2.F32 R22, -RZ, R22.H0_H0 ;  /* 0x20000016ff167230 */ /* 0x004fca0000004100 */
[----:B------:R-:W-:Y:S01]  /*1750*/  F2FP.F16.F32.PACK_AB R22, RZ, R22 ;  /* 0x00000016ff16723e */ /* 0x000fe200000000ff */
[----:B------:R-:W-:Y:S06]  /*1760*/  BRA `(.L_x_3134) ;  /* 0x0000000c00947947 */ /* 0x000fec0003800000 */
.L_x_3137:
        /* <DEDUP_REMOVED lines=10> */
.L_x_3140:
[----:B------:R-:W2:Y:S02]  /*1810*/  LDG.E R4, desc[UR36][R4.64] ;  /* 0x0000002404047981 */ /* 0x000ea4000c1e1900 */
[----:B--2---:R-:W-:Y:S02]  /*1820*/  PRMT R22, R4, 0x7610, R22 ;  /* 0x0000761004167816 */ /* 0x004fe40000000016 */
[----:B------:R-:W-:Y:S01]  /*1830*/  PRMT R17, R17, 0x7610, R4 ;  /* 0x0000761011117816 */ /* 0x000fe20000000004 */
[----:B------:R-:W-:Y:S06]  /*1840*/  BRA `(.L_x_3134) ;  /* 0x0000000c005c7947 */ /* 0x000fec0003800000 */
.L_x_3139:
        /* <DEDUP_REMOVED lines=13> */
.L_x_3129:
        /* <DEDUP_REMOVED lines=14> */
.L_x_3143:
        /* <DEDUP_REMOVED lines=24> */
.L_x_3142:
        /* <DEDUP_REMOVED lines=27> */
.L_x_3145:
[----:B------:R-:W2:Y:S01]  /*1d30*/  LDG.E.U8 R4, desc[UR36][R4.64] ;  /* 0x0000002404047981 */ /* 0x000ea2000c1e1100 */
[----:B------:R-:W-:Y:S01]  /*1d40*/  PRMT R17, R17, 0x5410, RZ ;  /* 0x0000541011117816 */ /* 0x000fe200000000ff */
[C---:B--2---:R-:W-:Y:S01]  /*1d50*/  IMAD.SHL.U32 R0, R4.reuse, 0x2000000, RZ ;  /* 0x0200000004007824 */ /* 0x044fe200078e00ff */
[----:B------:R-:W-:-:S04]  /*1d60*/  SHF.L.U32 R6, R4, 0x8, RZ ;  /* 0x0000000804067819 */ /* 0x000fc800000006ff */
        /* <DEDUP_REMOVED lines=9> */
[----:B------:R-:W-:Y:S01]  /*1e00*/  F2FP.F16.F32.PACK_AB R22, RZ, R0 ;  /* 0x00000000ff16723e */ /* 0x000fe200000000ff */
[----:B------:R-:W-:Y:S06]  /*1e10*/  BRA `(.L_x_3134) ;  /* 0x0000000400e87947 */ /* 0x000fec0003800000 */
.L_x_3144:
[----:B------:R-:W2:Y:S01]  /*1e20*/  LDG.E.U16 R22, desc[UR36][R4.64] ;  /* 0x0000002404167981 */ /* 0x000ea2000c1e1500 */
[----:B------:R-:W-:Y:S01]  /*1e30*/  PRMT R17, R17, 0x5410, RZ ;  /* 0x0000541011117816 */ /* 0x000fe200000000ff */
[----:B--2---:R-:W-:-:S05]  /*1e40*/  IMAD.U32 R22, R22, 0x10000, RZ ;  /* 0x0001000016167824 */ /* 0x004fca00078e00ff */
[----:B------:R-:W-:Y:S01]  /*1e50*/  F2FP.F16.F32.PACK_AB R22, RZ, R22 ;  /* 0x00000016ff16723e */ /* 0x000fe200000000ff */
[----:B------:R-:W-:Y:S06]  /*1e60*/  BRA `(.L_x_3134) ;  /* 0x0000000400d47947 */ /* 0x000fec0003800000 */
.L_x_3141:
        /* <DEDUP_REMOVED lines=13> */
.L_x_3148:
        /* <DEDUP_REMOVED lines=21> */
.L_x_3152:
[----:B------:R-:W-:Y:S05]  /*2090*/  BSYNC.RECONVERGENT B1 ;  /* 0x0000000000017941 */ /* 0x000fea0003800200 */
.L_x_3151:
[----:B------:R-:W-:Y:S01]  /*20a0*/  IMAD.SHL.U32 R0, R0, 0x100000, RZ ;  /* 0x0010000000007824 */ /* 0x000fe200078e00ff */
[----:B------:R-:W-:-:S04]  /*20b0*/  LEA R3, R3, 0x3b800000, 0x17 ;  /* 0x3b80000003037811 */ /* 0x000fc800078eb8ff */
[----:B------:R-:W-:-:S07]  /*20c0*/  LOP3.LUT R22, R3, R0, R7, 0xfe, !PT ;  /* 0x0000000003167212 */ /* 0x000fce00078efe07 */
.L_x_3150:
[----:B------:R-:W-:Y:S05]  /*20d0*/  BSYNC.RECONVERGENT B0 ;  /* 0x0000000000007941 */ /* 0x000fea0003800200 */
.L_x_3149:
[----:B------:R-:W-:Y:S02]  /*20e0*/  F2FP.F16.F32.PACK_AB R22, RZ, R22 ;  /* 0x00000016ff16723e */ /* 0x000fe400000000ff */
[----:B------:R-:W-:Y:S01]  /*20f0*/  PRMT R17, R17, 0x5410, RZ ;  /* 0x0000541011117816 */ /* 0x000fe200000000ff */
[----:B------:R-:W-:Y:S06]  /*2100*/  BRA `(.L_x_3134) ;  /* 0x00000004002c7947 */ /* 0x000fec0003800000 */
.L_x_3147:
        /* <DEDUP_REMOVED lines=21> */
.L_x_3156:
[----:B------:R-:W-:Y:S05]  /*2260*/  BSYNC.RECONVERGENT B1 ;  /* 0x0000000000017941 */ /* 0x000fea0003800200 */
.L_x_3155:
[----:B------:R-:W-:Y:S02]  /*2270*/  SHF.L.U32 R0, R0, 0x15, RZ ;  /* 0x0000001500007819 */ /* 0x000fe400000006ff */
[----:B------:R-:W-:-:S04]  /*2280*/  LEA R3, R3, 0x37800000, 0x17 ;  /* 0x3780000003037811 */ /* 0x000fc800078eb8ff */
[----:B------:R-:W-:-:S07]  /*2290*/  LOP3.LUT R22, R3, R0, R7, 0xfe, !PT ;  /* 0x0000000003167212 */ /* 0x000fce00078efe07 */
.L_x_3154:
[----:B------:R-:W-:Y:S05]  /*22a0*/  BSYNC.RECONVERGENT B0 ;  /* 0x0000000000007941 */ /* 0x000fea0003800200 */
.L_x_3153:
[----:B------:R-:W-:Y:S02]  /*22b0*/  F2FP.F16.F32.PACK_AB R22, RZ, R22 ;  /* 0x00000016ff16723e */ /* 0x000fe400000000ff */
[----:B------:R-:W-:Y:S01]  /*22c0*/  PRMT R17, R17, 0x5410, RZ ;  /* 0x0000541011117816 */ /* 0x000fe200000000ff */
[----:B------:R-:W-:Y:S06]  /*22d0*/  BRA `(.L_x_3134) ;  /* 0x0000000000b87947 */ /* 0x000fec0003800000 */
.L_x_3146:
        /* <DEDUP_REMOVED lines=14> */
.L_x_3160:
[----:B------:R-:W-:Y:S05]  /*23c0*/  BSYNC.RECONVERGENT B0 ;  /* 0x0000000000007941 */ /* 0x000fea0003800200 */
.L_x_3159:
[----:B------:R-:W-:Y:S02]  /*23d0*/  PRMT R17, R17, 0x5410, RZ ;  /* 0x0000541011117816 */ /* 0x000fe400000000ff */
[----:B------:R-:W-:Y:S01]  /*23e0*/  F2FP.F16.F32.PACK_AB R22, RZ, R22 ;  /* 0x00000016ff16723e */ /* 0x000fe200000000ff */
[----:B------:R-:W-:Y:S06]  /*23f0*/  BRA `(.L_x_3134) ;  /* 0x0000000000707947 */ /* 0x000fec0003800000 */
.L_x_3133:
        /* <DEDUP_REMOVED lines=8> */
[----:B0-----:R-:W-:Y:S01]  /*2480*/  MOV R4, UR4 ;  /* 0x0000000400047c02 */ /* 0x001fe20008000f00 */
[----:B------:R-:W-:-:S02]  /*2490*/  IMAD.U32 R5, RZ, RZ, UR5 ;  /* 0x00000005ff057e24 */ /* 0x000fc4000f8e00ff */
[----:B-1----:R-:W-:Y:S02]  /*24a0*/  IMAD.U32 R6, RZ, RZ, UR6 ;  /* 0x00000006ff067e24 */ /* 0x002fe4000f8e00ff */
[----:B------:R-:W-:Y:S01]  /*24b0*/  IMAD.U32 R7, RZ, RZ, UR7 ;  /* 0x00000007ff077e24 */ /* 0x000fe2000f8e00ff */
[----:B---3--:R-:W-:Y:S01]  /*24c0*/  MOV R10, UR8 ;  /* 0x00000008000a7c02 */ /* 0x008fe20008000f00 */
[----:B------:R-:W-:-:S07]  /*24d0*/  IMAD.U32 R11, RZ, RZ, UR9 ;  /* 0x00000009ff0b7e24 */ /* 0x000fce000f8e00ff */
[----:B------:R-:W-:-:S07]  /*24e0*/  LEPC R20, `(.L_x_3161) ;  /* 0x000000001014794e */ /* 0x000fce0000000000 */
[----:B--2---:R-:W-:Y:S05]  /*24f0*/  CALL.ABS.NOINC R14 ;  /* 0x000000000e007343 */ /* 0x004fea0003c00000 */
.L_x_3161:
[----:B------:R-:W-:Y:S02]  /*2500*/  PRMT R22, RZ, 0x7610, R22 ;  /* 0x00007610ff167816 */ /* 0x000fe40000000016 */
[----:B------:R-:W-:Y:S01]  /*2510*/  PRMT R17, R17, 0x5410, RZ ;  /* 0x0000541011117816 */ /* 0x000fe200000000ff */
[----:B------:R-:W-:Y:S06]  /*2520*/  BRA `(.L_x_3134) ;  /* 0x0000000000247947 */ /* 0x000fec0003800000 */
.L_x_3158:
[----:B------:R-:W2:Y:S01]  /*2530*/  LDG.E.64 R4, desc[UR36][R4.64] ;  /* 0x0000002404047981 */ /* 0x000ea2000c1e1b00 */
[----:B------:R-:W-:Y:S01]  /*2540*/  PRMT R17, R17, 0x5410, RZ ;  /* 0x0000541011117816 */ /* 0x000fe200000000ff */
[----:B--2---:R-:W0:Y:S02]  /*2550*/  I2F.U64 R22, R4 ;  /* 0x0000000400167312 */ /* 0x004e240000301000 */
[----:B0-----:R-:W-:Y:S01]  /*2560*/  F2FP.F16.F32.PACK_AB R22, RZ, R22 ;  /* 0x00000016ff16723e */ /* 0x001fe200000000ff */
[----:B------:R-:W-:Y:S06]  /*2570*/  BRA `(.L_x_3134) ;  /* 0x0000000000107947 */ /* 0x000fec0003800000 */
.L_x_3157:
[----:B------:R-:W2:Y:S01]  /*2580*/  LDG.E R4, desc[UR36][R4.64] ;  /* 0x0000002404047981 */ /* 0x000ea2000c1e1900 */
[----:B------:R-:W-:Y:S02]  /*2590*/  PRMT R17, R17, 0x5410, RZ ;  /* 0x0000541011117816 */ /* 0x000fe400000000ff */
[----:B--2---:R-:W-:-:S04]  /*25a0*/  I2FP.F32.U32 R22, R4 ;  /* 0x0000000400167245 */ /* 0x004fc80000201000 */
[----:B------:R-:W-:-:S07]  /*25b0*/  F2FP.F16.F32.PACK_AB R22, RZ, R22 ;  /* 0x00000016ff16723e */ /* 0x000fce00000000ff */
.L_x_3134:
[----:B------:R-:W-:-:S07]  /*25c0*/  VIADD R16, R16, 0x80 ;  /* 0x0000008010107836 */ /* 0x000fce0000000000 */
.L_x_3128:
[----:B------:R-:W-:Y:S05]  /*25d0*/  BSYNC.RECONVERGENT B6 ;  /* 0x0000000000067941 */ /* 0x000fea0003800200 */
.L_x_3127:
        /* <DEDUP_REMOVED lines=27> */
.L_x_3167:
[----:B------:R-:W2:Y:S01]  /*2790*/  LDG.E.U8 R4, desc[UR36][R4.64] ;  /* 0x0000002404047981 */ /* 0x000ea2000c1e1100 */
[----:B------:R-:W-:Y:S02]  /*27a0*/  PRMT R23, R23, 0x5410, RZ ;  /* 0x0000541017177816 */ /* 0x000fe400000000ff */
[----:B--2---:R-:W-:-:S04]  /*27b0*/  I2FP.F32.U32 R24, R4 ;  /* 0x0000000400187245 */ /* 0x004fc80000201000 */
[----:B------:R-:W-:Y:S01]  /*27c0*/  F2FP.F16.F32.PACK_AB R24, RZ, R24 ;  /* 0x00000018ff18723e */ /* 0x000fe200000000ff */
[----:B------:R-:W-:Y:S06]  /*27d0*/  BRA `(.L_x_3169) ;  /* 0x0000001000247947 */ /* 0x000fec0003800000 */
.L_x_3166:
        /* <DEDUP_REMOVED lines=11> */
.L_x_3171:
[----:B------:R-:W2:Y:S01]  /*2890*/  LDG.E R4, desc[UR36][R4.64] ;  /* 0x0000002404047981 */ /* 0x000ea2000c1e1900 */
[----:B------:R-:W-:Y:S02]  /*28a0*/  PRMT R23, R23, 0x5410, RZ ;  /* 0x0000541017177816 */ /* 0x000fe400000000ff */
[----:B--2---:R-:W-:-:S04]  /*28b0*/  I2FP.F32.S32 R24, R4 ;  /* 0x0000000400187245 */ /* 0x004fc80000201400 */
[----:B------:R-:W-:Y:S01]  /*28c0*/  F2FP.F16.F32.PACK_AB R24, RZ, R24 ;  /* 0x00000018ff18723e */ /* 0x000fe200000000ff */
[----:B------:R-:W-:Y:S06]  /*28d0*/  BRA `(.L_x_3169) ;  /* 0x0000000c00e47947 */ /* 0x000fec0003800000 */
.L_x_3170:
[----:B------:R-:W2:Y:S01]  /*28e0*/  LDG.E.U16 R4, desc[UR36][R4.64] ;  /* 0x0000002404047981 */ /* 0x000ea2000c1e1500 */
[----:B------:R-:W-:Y:S01]  /*28f0*/  PRMT R23, R23, 0x5410, RZ ;  /* 0x0000541017177816 */ /* 0x000fe200000000ff */
[----:B--2---:R-:W0:Y:S02]  /*2900*/  I2F.S16 R24, R4 ;  /* 0x0000000400187306 */ /* 0x004e240000101400 */
[----:B0-----:R-:W-:Y:S01]  /*2910*/  F2FP.F16.F32.PACK_AB R24, RZ, R24 ;  /* 0x00000018ff18723e */ /* 0x001fe200000000ff */
[----:B------:R-:W-:Y:S06]  /*2920*/  BRA `(.L_x_3169) ;  /* 0x0000000c00d07947 */ /* 0x000fec0003800000 */
.L_x_3165:
        /* <DEDUP_REMOVED lines=10> */
.L_x_3173:
[----:B------:R-:W2:Y:S01]  /*29d0*/  LDG.E.U16 R24, desc[UR36][R4.64] ;  /* 0x0000002404187981 */ /* 0x000ea2000c1e1500 */
[----:B------:R-:W-:Y:S01]  /*29e0*/  PRMT R23, R23, 0x5410, RZ ;  /* 0x0000541017177816 */ /* 0x000fe200000000ff */
[----:B--2---:R-:W-:-:S05]  /*29f0*/  HADD2.F32 R24, -RZ, R24.H0_H0 ;  /* 0x20000018ff187230 */ /* 0x004fca0000004100 */
[----:B------:R-:W-:Y:S01]  /*2a00*/  F2FP.F16.F32.PACK_AB R24, RZ, R24 ;  /* 0x00000018ff18723e */ /* 0x000fe200000000ff */
[----:B------:R-:W-:Y:S06]  /*2a10*/  BRA `(.L_x_3169) ;  /* 0x0000000c00947947 */ /* 0x000fec0003800000 */
.L_x_3172:
        /* <DEDUP_REMOVED lines=10> */
.L_x_3175:
[----:B------:R-:W2:Y:S02]  /*2ac0*/  LDG.E R4, desc[UR36][R4.64] ;  /* 0x0000002404047981 */ /* 0x000ea4000c1e1900 */
[----:B--2---:R-:W-:Y:S02]  /*2ad0*/  PRMT R24, R4, 0x7610, R24 ;  /* 0x0000761004187816 */ /* 0x004fe40000000018 */
[----:B------:R-:W-:Y:S01]  /*2ae0*/  PRMT R23, R23, 0x7610, R4 ;  /* 0x0000761017177816 */ /* 0x000fe20000000004 */
[----:B------:R-:W-:Y:S06]  /*2af0*/  BRA `(.L_x_3169) ;  /* 0x0000000c005c7947 */ /* 0x000fec0003800000 */
.L_x_3174:
        /* <DEDUP_REMOVED lines=13> */
.L_x_3164:
        /* <DEDUP_REMOVED lines=14> */
.L_x_3178:
        /* <DEDUP_REMOVED lines=24> */
.L_x_3177:
        /* <DEDUP_REMOVED lines=27> */
.L_x_3180:
        /* <DEDUP_REMOVED lines=15> */
.L_x_3179:
[----:B------:R-:W2:Y:S01]  /*30d0*/  LDG.E.U16 R24, desc[UR36][R4.64] ;  /* 0x0000002404187981 */ /* 0x000ea2000c1e1500 */
[----:B------:R-:W-:Y:S01]  /*30e0*/  PRMT R23, R23, 0x5410, RZ ;  /* 0x0000541017177816 */ /* 0x000fe200000000ff */
[----:B--2---:R-:W-:-:S05]  /*30f0*/  IMAD.U32 R24, R24, 0x10000, RZ ;  /* 0x0001000018187824 */ /* 0x004fca00078e00ff */
[----:B------:R-:W-:Y:S01]  /*3100*/  F2FP.F16.F32.PACK_AB R24, RZ, R24 ;  /* 0x00000018ff18723e */ /* 0x000fe200000000ff */
[----:B------:R-:W-:Y:S06]  /*3110*/  BRA `(.L_x_3169) ;  /* 0x0000000400d47947 */ /* 0x000fec0003800000 */
.L_x_3176:
        /* <DEDUP_REMOVED lines=13> */
.L_x_3183:
        /* <DEDUP_REMOVED lines=21> */
.L_x_3187:
[----:B------:R-:W-:Y:S05]  /*3340*/  BSYNC.RECONVERGENT B1 ;  /* 0x0000000000017941 */ /* 0x000fea0003800200 */
.L_x_3186:
[----:B------:R-:W-:Y:S01]  /*3350*/  IMAD.SHL.U32 R0, R0, 0x100000, RZ ;  /* 0x0010000000007824 */ /* 0x000fe200078e00ff */
[----:B------:R-:W-:-:S04]  /*3360*/  LEA R3, R3, 0x3b800000, 0x17 ;  /* 0x3b80000003037811 */ /* 0x000fc800078eb8ff */
[----:B------:R-:W-:-:S07]  /*3370*/  LOP3.LUT R24, R3, R0, R7, 0xfe, !PT ;  /* 0x0000000003187212 */ /* 0x000fce00078efe07 */
.L_x_3185:
[----:B------:R-:W-:Y:S05]  /*3380*/  BSYNC.RECONVERGENT B0 ;  /* 0x0000000000007941 */ /* 0x000fea0003800200 */
.L_x_3184:
[----:B------:R-:W-:Y:S02]  /*3390*/  F2FP.F16.F32.PACK_AB R24, RZ, R24 ;  /* 0x00000018ff18723e */ /* 0x000fe400000000ff */
[----:B------:R-:W-:Y:S01]  /*33a0*/  PRMT R23, R23, 0x5410, RZ ;  /* 0x0000541017177816 */ /* 0x000fe200000000ff */
[----:B------:R-:W-:Y:S06]  /*33b0*/  BRA `(.L_x_3169) ;  /* 0x00000004002c7947 */ /* 0x000fec0003800000 */
.L_x_3182:
        /* <DEDUP_REMOVED lines=21> */
.L_x_3191:
[----:B------:R-:W-:Y:S05]  /*3510*/  BSYNC.RECONVERGENT B1 ;  /* 0x0000000000017941 */ /* 0x000fea0003800200 */
.L_x_3190:
[----:B------:R-:W-:Y:S02]  /*3520*/  SHF.L.U32 R0, R0, 0x15, RZ ;  /* 0x0000001500007819 */ /* 0x000fe400000006ff */
[----:B------:R-:W-:-:S04]  /*3530*/  LEA R3, R3, 0x37800000, 0x17 ;  /* 0x3780000003037811 */ /* 0x000fc800078eb8ff */
[----:B------:R-:W-:-:S07]  /*3540*/  LOP3.LUT R24, R3, R0, R7, 0xfe, !PT ;  /* 0x0000000003187212 */ /* 0x000fce00078efe07 */
.L_x_3189:
[----:B------:R-:W-:Y:S05]  /*3550*/  BSYNC.RECONVERGENT B0 ;  /* 0x0000000000007941 */ /* 0x000fea0003800200 */
.L_x_3188:
[----:B------:R-:W-:Y:S02]  /*3560*/  F2FP.F16.F32.PACK_AB R24, RZ, R24 ;  /* 0x00000018ff18723e */ /* 0x000fe400000000ff */
[----:B------:R-:W-:Y:S01]  /*3570*/  PRMT R23, R23, 0x5410, RZ ;  /* 0x0000541017177816 */ /* 0x000fe200000000ff */
[----:B------:R-:W-:Y:S06]  /*3580*/  BRA `(.L_x_3169) ;  /* 0x0000000000b87947 */ /* 0x000fec0003800000 */
.L_x_3181:
        /* <DEDUP_REMOVED lines=14> */
.L_x_3195:
[----:B------:R-:W-:Y:S05]  /*3670*/  BSYNC.RECONVERGENT B0 ;  /* 0x0000000000007941 */ /* 0x000fea0003800200 */
.L_x_3194:
[----:B------:R-:W-:Y:S02]  /*3680*/  PRMT R23, R23, 0x5410, RZ ;  /* 0x0000541017177816 */ /* 0x000fe400000000ff */
[----:B------:R-:W-:Y:S01]  /*3690*/  F2FP.F16.F32.PACK_AB R24, RZ, R24 ;  /* 0x00000018ff18723e */ /* 0x000fe200000000ff */
[----:B------:R-:W-:Y:S06]  /*36a0*/  BRA `(.L_x_3169) ;  /* 0x0000000000707947 */ /* 0x000fec0003800000 */
.L_x_3168:
        /* <DEDUP_REMOVED lines=16> */
.L_x_3196:
[----:B------:R-:W-:Y:S02]  /*37b0*/  PRMT R24, RZ, 0x7610, R24 ;  /* 0x00007610ff187816 */ /* 0x000fe40000000018 */
[----:B------:R-:W-:Y:S01]  /*37c0*/  PRMT R23, R23, 0x5410, RZ ;  /* 0x0000541017177816 */ /* 0x000fe200000000ff */
[----:B------:R-:W-:Y:S06]  /*37d0*/  BRA `(.L_x_3169) ;  /* 0x0000000000247947 */ /* 0x000fec0003800000 */
.L_x_3193:
[----:B------:R-:W2:Y:S01]  /*37e0*/  LDG.E.64 R4, desc[UR36][R4.64] ;  /* 0x0000002404047981 */ /* 0x000ea2000c1e1b00 */
[----:B------:R-:W-:Y:S01]  /*37f0*/  PRMT R23, R23, 0x5410, RZ ;  /* 0x0000541017177816 */ /* 0x000fe200000000ff */
[----:B--2---:R-:W0:Y:S02]  /*3800*/  I2F.U64 R24, R4 ;  /* 0x0000000400187312 */ /* 0x004e240000301000 */
[----:B0-----:R-:W-:Y:S01]  /*3810*/  F2FP.F16.F32.PACK_AB R24, RZ, R24 ;  /* 0x00000018ff18723e */ /* 0x001fe200000000ff */
[----:B------:R-:W-:Y:S06]  /*3820*/  BRA `(.L_x_3169) ;  /* 0x0000000000107947 */ /* 0x000fec0003800000 */
.L_x_3192:
[----:B------:R-:W2:Y:S01]  /*3830*/  LDG.E R4, desc[UR36][R4.64] ;  /* 0x0000002404047981 */ /* 0x000ea2000c1e1900 */
[----:B------:R-:W-:Y:S02]  /*3840*/  PRMT R23, R23, 0x5410, RZ ;  /* 0x0000541017177816 */ /* 0x000fe400000000ff */
[----:B--2---:R-:W-:-:S04]  /*3850*/  I2FP.F32.U32 R24, R4 ;  /* 0x0000000400187245 */ /* 0x004fc80000201000 */
[----:B------:R-:W-:-:S07]  /*3860*/  F2FP.F16.F32.PACK_AB R24, RZ, R24 ;  /* 0x00000018ff18723e */ /* 0x000fce00000000ff */
.L_x_3169:
[----:B------:R-:W-:-:S07]  /*3870*/  VIADD R16, R16, 0x80 ;  /* 0x0000008010107836 */ /* 0x000fce0000000000 */
.L_x_3163:
[----:B------:R-:W-:Y:S05]  /*3880*/  BSYNC.RECONVERGENT B6 ;  /* 0x0000000000067941 */ /* 0x000fea0003800200 */
.L_x_3162:
        /* <DEDUP_REMOVED lines=27> */
.L_x_3202:
[----:B------:R-:W2:Y:S01]  /*3a40*/  LDG.E.U8 R6, desc[UR36][R6.64] ;  /* 0x0000002406067981 */ /* 0x000ea2000c1e1100 */
[----:B------:R-:W-:Y:S02]  /*3a50*/  PRMT R4, R4, 0x5410, RZ ;  /* 0x0000541004047816 */ /* 0x000fe400000000ff */
[----:B--2---:R-:W-:-:S04]  /*3a60*/  I2FP.F32.U32 R3, R6 ;  /* 0x0000000600037245 */ /* 0x004fc80000201000 */
[----:B------:R-:W-:Y:S01]  /*3a70*/  F2FP.F16.F32.PACK_AB R3, RZ, R3 ;  /* 0x00000003ff03723e */ /* 0x000fe200000000ff */
[----:B------:R-:W-:Y:S06]  /*3a80*/  BRA `(.L_x_3198) ;  /* 0x0000001000207947 */ /* 0x000fec0003800000 */
.L_x_3201:
        /* <DEDUP_REMOVED lines=11> */
.L_x_3205:
[----:B------:R-:W2:Y:S01]  /*3b40*/  LDG.E R6, desc[UR36][R6.64] ;  /* 0x0000002406067981 */ /* 0x000ea2000c1e1900 */
[----:B------:R-:W-:Y:S02]  /*3b50*/  PRMT R4, R4, 0x5410, RZ ;  /* 0x0000541004047816 */ /* 0x000fe400000000ff */
[----:B--2---:R-:W-:-:S04]  /*3b60*/  I2FP.F32.S32 R3, R6 ;  /* 0x0000000600037245 */ /* 0x004fc80000201400 */
[----:B------:R-:W-:Y:S01]  /*3b70*/  F2FP.F16.F32.PACK_AB R3, RZ, R3 ;  /* 0x00000003ff03723e */ /* 0x000fe200000000ff */
[----:B------:R-:W-:Y:S06]  /*3b80*/  BRA `(.L_x_3198) ;  /* 0x0000000c00e07947 */ /* 0x000fec0003800000 */
.L_x_3204:
[----:B------:R-:W2:Y:S01]  /*3b90*/  LDG.E.U16 R6, desc[UR36][R6.64] ;  /* 0x0000002406067981 */ /* 0x000ea2000c1e1500 */
[----:B------:R-:W-:Y:S01]  /*3ba0*/  PRMT R4, R4, 0x5410, RZ ;  /* 0x0000541004047816 */ /* 0x000fe200000000ff */
[----:B--2---:R-:W0:Y:S02]  /*3bb0*/  I2F.S16 R3, R6 ;  /* 0x0000000600037306 */ /* 0x004e240000101400 */
[----:B0-----:R-:W-:Y:S01]  /*3bc0*/  F2FP.F16.F32.PACK_AB R3, RZ, R3 ;  /* 0x00000003ff03723e */ /* 0x001fe200000000ff */
[----:B------:R-:W-:Y:S06]  /*3bd0*/  BRA `(.L_x_3198) ;  /* 0x0000000c00cc7947 */ /* 0x000fec0003800000 */
.L_x_3200:
        /* <DEDUP_REMOVED lines=10> */
.L_x_3207:
[----:B------:R-:W2:Y:S01]  /*3c80*/  LDG.E.U16 R3, desc[UR36][R6.64] ;  /* 0x0000002406037981 */ /* 0x000ea2000c1e1500 */
[----:B------:R-:W-:Y:S01]  /*3c90*/  PRMT R4, R4, 0x5410, RZ ;  /* 0x0000541004047816 */ /* 0x000fe200000000ff */
[----:B--2---:R-:W-:-:S05]  /*3ca0*/  HADD2.F32 R3, -RZ, R3.H0_H0 ;  /* 0x20000003ff037230 */ /* 0x004fca0000004100 */
[----:B------:R-:W-:Y:S01]  /*3cb0*/  F2FP.F16.F32.PACK_AB R3, RZ, R3 ;  /* 0x00000003ff03723e */ /* 0x000fe200000000ff */
[----:B------:R-:W-:Y:S06]  /*3cc0*/  BRA `(.L_x_3198) ;  /* 0x0000000c00907947 */ /* 0x000fec0003800000 */
.L_x_3206:
        /* <DEDUP_REMOVED lines=10> */
.L_x_3209:
[----:B------:R-:W2:Y:S02]  /*3d70*/  LDG.E R4, desc[UR36][R6.64] ;  /* 0x0000002406047981 */ /* 0x000ea4000c1e1900 */
[----:B--2---:R-:W-:Y:S01]  /*3d80*/  PRMT R3, R4, 0x7610, R3 ;  /* 0x0000761004037816 */ /* 0x004fe20000000003 */
[----:B------:R-:W-:Y:S06]  /*3d90*/  BRA `(.L_x_3198) ;  /* 0x0000000c005c7947 */ /* 0x000fec0003800000 */
.L_x_3208:
        /* <DEDUP_REMOVED lines=13> */
.L_x_3199:
        /* <DEDUP_REMOVED lines=14> */
.L_x_3212:
        /* <DEDUP_REMOVED lines=10> */
[----:B------:R-:W-:-:S15]  /*3ff0*/  F2FP.F16.F32.PACK_AB R0, RZ, R0 ;  /* 0x00000000ff00723e */ /* 0x000fde00000000ff */
[----:B------:R-:W-:-:S15]  /*4000*/  NOP ;  /* 0x0000000000007918 */ /* 0x000fde0000000000 */
[----:B------:R-:W-:-:S15]  /*4010*/  NOP ;  /* 0x0000000000007918 */ /* 0x000fde0000000000 */
[----:B------:R-:W-:-:S12]  /*4020*/  NOP ;  /* 0x0000000000007918 */ /* 0x000fd80000000000 */
[----:B------:R-:W0:-:S15]  /*4030*/  DSETP.GEU.AND P0, PT, |R4|, UR4, PT ;  /* 0x0000000404007e2a */ /* 0x000e1e000bf0e200 */
[----:B------:R-:W-:-:S15]  /*4040*/  NOP ;  /* 0x0000000000007918 */ /* 0x000fde0000000000 */
[----:B------:R-:W-:-:S15]  /*4050*/  NOP ;  /* 0x0000000000007918 */ /* 0x000fde0000000000 */
[----:B------:R-:W-:-:S15]  /*4060*/  NOP ;  /* 0x0000000000007918 */ /* 0x000fde0000000000 */
[----:B------:R-:W-:-:S04]  /*4070*/  NOP ;  /* 0x0000000000007918 */ /* 0x000fc80000000000 */
[----:B------:R-:W0:Y:S02]  /*4080*/  F2F.F32.F64 R3, R4 ;  /* 0x0000000400037310 */ /* 0x000e240000301000 */
[----:B0-----:R-:W-:Y:S01]  /*4090*/  @!P0 FMUL R3, R3, 1.175494350822287508e-38 ;  /* 0x0080000003038820 */ /* 0x001fe20000400000 */
[----:B------:R-:W-:-:S04]  /*40a0*/  PRMT R4, R4, 0x5410, R0 ;  /* 0x0000541004047816 */ /* 0x000fc80000000000 */
[----:B------:R-:W-:Y:S01]  /*40b0*/  F2FP.F16.F32.PACK_AB R3, RZ, R3 ;  /* 0x00000003ff03723e */ /* 0x000fe200000000ff */
[----:B------:R-:W-:Y:S06]  /*40c0*/  BRA `(.L_x_3198) ;  /* 0x0000000800907947 */ /* 0x000fec0003800000 */
.L_x_3211:
        /* <DEDUP_REMOVED lines=22> */
[C---:B------:R-:W-:Y:S02]  /*4230*/  SEL R3, R4.reuse, RZ, P0 ;  /* 0x000000ff04037207 */ /* 0x040fe40000000000 */
[----:B------:R-:W-:Y:S02]  /*4240*/  PRMT R4, R4, 0x5410, RZ ;  /* 0x0000541004047816 */ /* 0x000fe400000000ff */
[----:B------:R-:W-:-:S04]  /*4250*/  LOP3.LUT R3, R3, 0x80000000, R0, 0xf8, !PT ;  /* 0x8000000003037812 */ /* 0x000fc800078ef800 */
[----:B------:R-:W-:Y:S01]  /*4260*/  F2FP.F16.F32.PACK_AB R3, RZ, R3 ;  /* 0x00000003ff03723e */ /* 0x000fe200000000ff */
[----:B------:R-:W-:Y:S06]  /*4270*/  BRA `(.L_x_3198) ;  /* 0x0000000800247947 */ /* 0x000fec0003800000 */
.L_x_3214:
[----:B------:R-:W2:Y:S02]  /*4280*/  LDG.E.U8 R4, desc[UR36][R6.64] ;  /* 0x0000002406047981 */ /* 0x000ea4000c1e1100 */
        /* <DEDUP_REMOVED lines=9> */
[----:B------:R-:W-:Y:S01]  /*4320*/  IMAD.MOV.U32 R3, RZ, RZ, R4 ;  /* 0x000000ffff037224 */ /* 0x000fe200078e0004 */
[----:B------:R-:W-:-:S04]  /*4330*/  PRMT R4, R4, 0x5410, RZ ;  /* 0x0000541004047816 */ /* 0x000fc800000000ff */
[----:B------:R-:W-:-:S04]  /*4340*/  LOP3.LUT R3, R0, 0x80000000, R3, 0xf8, !PT ;  /* 0x8000000000037812 */ /* 0x000fc800078ef803 */
[----:B------:R-:W-:Y:S01]  /*4350*/  F2FP.F16.F32.PACK_AB R3, RZ, R3 ;  /* 0x00000003ff03723e */ /* 0x000fe200000000ff */
[----:B------:R-:W-:Y:S06]  /*4360*/  BRA `(.L_x_3198) ;  /* 0x0000000400e87947 */ /* 0x000fec0003800000 */
.L_x_3213:
[----:B------:R-:W2:Y:S01]  /*4370*/  LDG.E.U16 R3, desc[UR36][R6.64] ;  /* 0x0000002406037981 */ /* 0x000ea2000c1e1500 */
[----:B------:R-:W-:Y:S01]  /*4380*/  PRMT R4, R4, 0x5410, RZ ;  /* 0x0000541004047816 */ /* 0x000fe200000000ff */
[----:B--2---:R-:W-:-:S05]  /*4390*/  IMAD.U32 R3, R3, 0x10000, RZ ;  /* 0x0001000003037824 */ /* 0x004fca00078e00ff */
[----:B------:R-:W-:Y:S01]  /*43a0*/  F2FP.F16.F32.PACK_AB R3, RZ, R3 ;  /* 0x00000003ff03723e */ /* 0x000fe200000000ff */
[----:B------:R-:W-:Y:S06]  /*43b0*/  BRA `(.L_x_3198) ;  /* 0x0000000400d47947 */ /* 0x000fec0003800000 */
.L_x_3210:
        /* <DEDUP_REMOVED lines=13> */
.L_x_3217:
        /* <DEDUP_REMOVED lines=21> */
.L_x_3221:
[----:B------:R-:W-:Y:S05]  /*45e0*/  BSYNC.RECONVERGENT B1 ;  /* 0x0000000000017941 */ /* 0x000fea0003800200 */
.L_x_3220:
[----:B------:R-:W-:Y:S01]  /*45f0*/  IMAD.SHL.U32 R0, R0, 0x100000, RZ ;  /* 0x0010000000007824 */ /* 0x000fe200078e00ff */
[----:B------:R-:W-:-:S04]  /*4600*/  LEA R3, R3, 0x3b800000, 0x17 ;  /* 0x3b80000003037811 */ /* 0x000fc800078eb8ff */
[----:B------:R-:W-:-:S07]  /*4610*/  LOP3.LUT R3, R3, R0, R7, 0xfe, !PT ;  /* 0x0000000003037212 */ /* 0x000fce00078efe07 */
.L_x_3219:
[----:B------:R-:W-:Y:S05]  /*4620*/  BSYNC.RECONVERGENT B0 ;  /* 0x0000000000007941 */ /* 0x000fea0003800200 */
.L_x_3218:
[----:B------:R-:W-:Y:S02]  /*4630*/  F2FP.F16.F32.PACK_AB R3, RZ, R3 ;  /* 0x00000003ff03723e */ /* 0x000fe400000000ff */
[----:B------:R-:W-:Y:S01]  /*4640*/  PRMT R4, R4, 0x5410, RZ ;  /* 0x0000541004047816 */ /* 0x000fe200000000ff */
[----:B------:R-:W-:Y:S06]  /*4650*/  BRA `(.L_x_3198) ;  /* 0x00000004002c7947 */ /* 0x000fec0003800000 */
.L_x_3216:
        /* <DEDUP_REMOVED lines=21> */
.L_x_3225:
[----:B------:R-:W-:Y:S05]  /*47b0*/  BSYNC.RECONVERGENT B1 ;  /* 0x0000000000017941 */ /* 0x000fea0003800200 */
.L_x_3224:
[----:B------:R-:W-:Y:S02]  /*47c0*/  SHF.L.U32 R0, R0, 0x15, RZ ;  /* 0x0000001500007819 */ /* 0x000fe400000006ff */
[----:B------:R-:W-:-:S04]  /*47d0*/  LEA R3, R3, 0x37800000, 0x17 ;  /* 0x3780000003037811 */ /* 0x000fc800078eb8ff */
[----:B------:R-:W-:-:S07]  /*47e0*/  LOP3.LUT R3, R3, R0, R7, 0xfe, !PT ;  /* 0x0000000003037212 */ /* 0x000fce00078efe07 */
.L_x_3223:
[----:B------:R-:W-:Y:S05]  /*47f0*/  BSYNC.RECONVERGENT B0 ;  /* 0x0000000000007941 */ /* 0x000fea0003800200 */
.L_x_3222:
[----:B------:R-:W-:Y:S02]  /*4800*/  F2FP.F16.F32.PACK_AB R3, RZ, R3 ;  /* 0x00000003ff03723e */ /* 0x000fe400000000ff */
[----:B------:R-:W-:Y:S01]  /*4810*/  PRMT R4, R4, 0x5410, RZ ;  /* 0x0000541004047816 */ /* 0x000fe200000000ff */
[----:B------:R-:W-:Y:S06]  /*4820*/  BRA `(.L_x_3198) ;  /* 0x0000000000b87947 */ /* 0x000fec0003800000 */
.L_x_3215:
        /* <DEDUP_REMOVED lines=14> */
.L_x_3229:
[----:B------:R-:W-:Y:S05]  /*4910*/  BSYNC.RECONVERGENT B0 ;  /* 0x0000000000007941 */ /* 0x000fea0003800200 */
.L_x_3228:
[----:B------:R-:W-:Y:S02]  /*4920*/  PRMT R4, R4, 0x5410, RZ ;  /* 0x0000541004047816 */ /* 0x000fe400000000ff */
[----:B------:R-:W-:Y:S01]  /*4930*/  F2FP.F16.F32.PACK_AB R3, RZ, R3 ;  /* 0x00000003ff03723e */ /* 0x000fe200000000ff */
[----:B------:R-:W-:Y:S06]  /*4940*/  BRA `(.L_x_3198) ;  /* 0x0000000000707947 */ /* 0x000fec0003800000 */
.L_x_3203:
        /* <DEDUP_REMOVED lines=16> */
.L_x_3230:
[----:B------:R-:W-:Y:S02]  /*4a50*/  PRMT R4, R4, 0x5410, RZ ;  /* 0x0000541004047816 */ /* 0x000fe400000000ff */
[----:B------:R-:W-:Y:S01]  /*4a60*/  PRMT R3, RZ, 0x7610, R3 ;  /* 0x00007610ff037816 */ /* 0x000fe20000000003 */
[----:B------:R-:W-:Y:S06]  /*4a70*/  BRA `(.L_x_3198) ;  /* 0x0000000000247947 */ /* 0x000fec0003800000 */
.L_x_3227:
[----:B------:R-:W2:Y:S01]  /*4a80*/  LDG.E.64 R6, desc[UR36][R6.64] ;  /* 0x0000002406067981 */ /* 0x000ea2000c1e1b00 */
[----:B------:R-:W-:Y:S01]  /*4a90*/  PRMT R4, R4, 0x5410, RZ ;  /* 0x0000541004047816 */ /* 0x000fe200000000ff */
[----:B--2---:R-:W0:Y:S02]  /*4aa0*/  I2F.U64 R3, R6 ;  /* 0x0000000600037312 */ /* 0x004e240000301000 */
[----:B0-----:R-:W-:Y:S01]  /*4ab0*/  F2FP.F16.F32.PACK_AB R3, RZ, R3 ;  /* 0x00000003ff03723e */ /* 0x001fe200000000ff */
[----:B------:R-:W-:Y:S06]  /*4ac0*/  BRA `(.L_x_3198) ;  /* 0x0000000000107947 */ /* 0x000fec0003800000 */
.L_x_3226:
[----:B------:R-:W2:Y:S01]  /*4ad0*/  LDG.E R6, desc[UR36][R6.64] ;  /* 0x0000002406067981 */ /* 0x000ea2000c1e1900 */
[----:B------:R-:W-:Y:S02]  /*4ae0*/  PRMT R4, R4, 0x5410, RZ ;  /* 0x0000541004047816 */ /* 0x000fe400000000ff */
[----:B--2---:R-:W-:-:S04]  /*4af0*/  I2FP.F32.U32 R3, R6 ;  /* 0x0000000600037245 */ /* 0x004fc80000201000 */
[----:B------:R-:W-:-:S07]  /*4b00*/  F2FP.F16.F32.PACK_AB R3, RZ, R3 ;  /* 0x00000003ff03723e */ /* 0x000fce00000000ff */
.L_x_3198:
[----:B------:R-:W-:Y:S05]  /*4b10*/  BSYNC.RECONVERGENT B6 ;  /* 0x0000000000067941 */ /* 0x000fea0003800200 */
.L_x_3197:
[----:B------:R-:W-:Y:S01]  /*4b20*/  ISETP.GE.AND P0, PT, R2, R25, PT ;  /* 0x000000190200720c */ /* 0x000fe20003f06270 */
[----:B------:R-:W-:-:S12]  /*4b30*/  BSSY.RECONVERGENT B3, `(.L_x_3231) ;  /* 0x000028c000037945 */ /* 0x000fd80003800200 */
[----:B------:R-:W-:Y:S05]  /*4b40*/  @P0 BRA `(.L_x_3232) ;  /* 0x0000002800280947 */ /* 0x000fea0003800000 */
[----:B------:R-:W-:Y:S01]  /*4b50*/  HADD2.F32 R5, -RZ, R19.H0_H0 ;  /* 0x20000013ff057230 */ /* 0x000fe20000004100 */
[----:B------:R-:W-:Y:S01]  /*4b60*/  BSSY.RECONVERGENT B2, `(.L_x_3233) ;  /* 0x0000287000027945 */ /* 0x000fe20003800200 */
[----:B------:R-:W-:-:S03]  /*4b70*/  HADD2.F32 R18, -RZ, R18.H1_H1 ;  /* 0x30000012ff127230 */ /* 0x000fc60000004100 */
[C---:B------:R-:W-:Y:S01]  /*4b80*/  FSETP.NAN.FTZ.AND P0, PT, |R5|.reuse, |R5|, PT ;  /* 0x400000050500720b */ /* 0x040fe20003f18200 */
[----:B------:R-:W-:Y:S01]  /*4b90*/  FADD.FTZ R9, |R5|, -RZ ;  /* 0x800000ff05097221 */ /* 0x000fe20000010200 */
[C---:B------:R-:W-:Y:S01]  /*4ba0*/  FSETP.NAN.FTZ.AND P1, PT, |R18|.reuse, |R18|, PT ;  /* 0x400000121200720b */ /* 0x040fe20003f38200 */
[----:B------:R-:W-:Y:S01]  /*4bb0*/  FADD.FTZ R6, |R18|, -RZ ;  /* 0x800000ff12067221 */ /* 0x000fe20000010200 */
[----:B------:R-:W-:-:S11]  /*4bc0*/  IMAD.MOV.U32 R12, RZ, RZ, R18 ;  /* 0x000000ffff0c7224 */ /* 0x000fd600078e0012 */
[----:B------:R-:W-:Y:S05]  /*4bd0*/  @!P0 BRA !P1, `(.L_x_3234) ;  /* 0x00000000003c8947 */ /* 0x000fea0004800000 */
[----:B------:R-:W-:-:S13]  /*4be0*/  FSETP.NEU.FTZ.AND P0, PT, |R18|, +INF , PT ;  /* 0x7f8000001200780b */ /* 0x000fda0003f1d200 */
[----:B------:R-:W-:Y:S01]  /*4bf0*/  @!P0 FADD.FTZ R5, R5, R5 ;  /* 0x0000000505058221 */ /* 0x000fe20000010000 */
[----:B------:R-:W-:Y:S06]  /*4c00*/  @!P0 BRA `(.L_x_3235) ;  /* 0x0000002400f08947 */ /* 0x000fec0003800000 */
[----:B------:R-:W-:-:S13]  /*4c10*/  FSETP.NEU.FTZ.AND P0, PT, R9, +INF , PT ;  /* 0x7f8000000900780b */ /* 0x000fda0003f1d000 */
[----:B------:R-:W-:Y:S01]  /*4c20*/  @!P0 FADD.FTZ R0, R12, R12 ;  /* 0x0000000c0c008221 */ /* 0x000fe20000010000 */
[----:B------:R-:W-:-:S03]  /*4c30*/  @!P0 IMAD.MOV.U32 R12, RZ, RZ, R5 ;  /* 0x000000ffff0c8224 */ /* 0x000fc600078e0005 */
        /* <DEDUP_REMOVED lines=9> */
.L_x_3234:
        /* <DEDUP_REMOVED lines=13> */
[----:B------:R-:W-:Y:S01]  /*4da0*/  MUFU.RCP R16, R11 ;  /* 0x0000000b00107308 */ /* 0x000fe20000001000 */
[----:B------:R-:W-:Y:S01]  /*4db0*/  BSSY.RECONVERGENT B5, `(.L_x_3240) ;  /* 0x000001f000057945 */ /* 0x000fe20003800200 */
[----:B------:R-:W-:Y:S01]  /*4dc0*/  FADD.FTZ R6, |R6|, -RZ ;  /* 0x800000ff06067221 */ /* 0x000fe20000010200 */
[----:B------:R-:W-:-:S05]  /*4dd0*/  FADD.FTZ R7, |R7|, -RZ ;  /* 0x800000ff07077221 */ /* 0x000fca0000010200 */
[CC--:B------:R-:W-:Y:S02]  /*4de0*/  VIMNMX R8, PT, PT, R6.reuse, R7.reuse, !PT ;  /* 0x0000000706087248 */ /* 0x0c0fe40007fe0100 */
[----:B------:R-:W-:Y:S02]  /*4df0*/  VIMNMX R6, PT, PT, R6, R7, PT ;  /* 0x0000000706067248 */ /* 0x000fe40003fe0100 */
[----:B------:R-:W-:Y:S02]  /*4e00*/  LOP3.LUT R10, R8, 0xfe000000, RZ, 0xc0, !PT ;  /* 0xfe000000080a7812 */ /* 0x000fe400078ec0ff */
[----:B------:R-:W-:Y:S02]  /*4e10*/  FSETP.NEU.FTZ.AND P0, PT, R6, RZ, PT ;  /* 0x000000ff0600720b */ /* 0x000fe40003f1d000 */
[----:B------:R-:W-:-:S05]  /*4e20*/  LOP3.LUT R7, R10, 0x7e800000, RZ, 0x3c, !PT ;  /* 0x7e8000000a077812 */ /* 0x000fca00078e3cff */
[-C--:B------:R-:W-:Y:S01]  /*4e30*/  FMUL.FTZ R13, R6, R7.reuse ;  /* 0x00000007060d7220 */ /* 0x080fe20000410000 */
[----:B------:R-:W-:-:S03]  /*4e40*/  FMUL.FTZ R7, R8, R7 ;  /* 0x0000000708077220 */ /* 0x000fc60000410000 */
[----:B------:R-:W-:Y:S01]  /*4e50*/  FMUL.FTZ R14, R13, R13 ;  /* 0x0000000d0d0e7220 */ /* 0x000fe20000410000 */
[----:B------:R-:W-:-:S03]  /*4e60*/  IMAD.MOV.U32 R13, RZ, RZ, 0x3f800000 ;  /* 0x3f800000ff0d7424 */ /* 0x000fc600078e00ff */
        /* <DEDUP_REMOVED lines=13> */
[----:B0-----:R-:W-:Y:S01]  /*4f40*/  FFMA.FTZ R10, R8, 0.69314718246459960938, R13 ;  /* 0x3f317218080a7823 */ /* 0x001fe2000001000d */
[----:B-1----:R-:W-:Y:S06]  /*4f50*/  @!P0 BRA `(.L_x_3241) ;  /* 0x0000000000108947 */ /* 0x002fec0003800000 */
[----:B------:R-:W-:Y:S01]  /*4f60*/  IMAD.MOV.U32 R7, RZ, RZ, R11 ;  /* 0x000000ffff077224 */ /* 0x000fe200078e000b */
[----:B------:R-:W-:-:S07]  /*4f70*/  MOV R6, 0x4f90 ;  /* 0x00004f9000067802 */ /* 0x000fce0000000f00 */
[----:B------:R-:W-:Y:S05]  /*4f80*/  CALL.REL.NOINC `($__internal_1_$__cuda_sm3x_div_rn_ftz_f32_slowpath) ;  /* 0x000000e000587944 */ /* 0x000fea0003c00000 */
[----:B------:R-:W-:-:S07]  /*4f90*/  IMAD.MOV.U32 R6, RZ, RZ, R0 ;  /* 0x000000ffff067224 */ /* 0x000fce00078e0000 */
.L_x_3241:
[----:B------:R-:W-:Y:S05]  /*4fa0*/  BSYNC.RECONVERGENT B5 ;  /* 0x0000000000057941 */ /* 0x000fea0003800200 */
.L_x_3240:
        /* <DEDUP_REMOVED lines=22> */
.L_x_3239:
[----:B------:R-:W-:Y:S02]  /*5110*/  FSETP.GT.FTZ.AND P1, PT, R11, 2.30584300921369395200e+18, PT ;  /* 0x5e0000000b00780b */ /* 0x000fe40003f34000 */
[----:B------:R-:W-:-:S13]  /*5120*/  FSETP.GEU.FTZ.AND P0, PT, R0, 1.084202172485504434e-19, PT ;  /* 0x200000000000780b */ /* 0x000fda0003f1e000 */
[----:B------:R-:W-:Y:S05]  /*5130*/  @P0 BRA !P1, `(.L_x_3243) ;  /* 0x0000000000d00947 */ /* 0x000fea0004800000 */
[CC--:B------:R-:W-:Y:S01]  /*5140*/  VIMNMX R7, PT, PT, R6.reuse, R9.reuse, !PT ;  /* 0x0000000906077248 */ /* 0x0c0fe20007fe0100 */
[----:B------:R-:W-:Y:S01]  /*5150*/  BSSY.RECONVERGENT B5, `(.L_x_3244) ;  /* 0x000001c000057945 */ /* 0x000fe20003800200 */
        /* <DEDUP_REMOVED lines=8> */
[----:B------:R-:W-:Y:S02]  /*51e0*/  FFMA.FTZ R13, R10, R10, R13 ;  /* 0x0000000a0a0d7223 */ /* 0x000fe4000001000d */
[----:B------:R-:W0:Y:S08]  /*51f0*/  MUFU.RCP R10, R11 ;  /* 0x0000000b000a7308 */ /* 0x000e300000001000 */
[----:B------:R-:W1:Y:S01]  /*5200*/  MUFU.SQRT R13, R13 ;  /* 0x0000000d000d7308 */ /* 0x000e620000002000 */
[----:B0-----:R-:W-:-:S04]  /*5210*/  FFMA R15, -R11, R10, 1 ;  /* 0x3f8000000b0f7423 */ /* 0x001fc8000000010a */
[----:B------:R-:W-:Y:S01]  /*5220*/  FFMA R15, R10, R15, R10 ;  /* 0x0000000f0a0f7223 */ /* 0x000fe2000000000a */
[----:B-1----:R-:W-:Y:S01]  /*5230*/  @P0 FMUL.FTZ R7, R13, R8 ;  /* 0x000000080d070220 */ /* 0x002fe20000410000 */
[----:B------:R-:W-:Y:S02]  /*5240*/  FSETP.NEU.FTZ.AND P0, PT, R6, +INF , PT ;  /* 0x7f8000000600780b */ /* 0x000fe40003f1d000 */
[----:B------:R-:W-:Y:S02]  /*5250*/  FFMA R6, R0, R15, RZ ;  /* 0x0000000f00067223 */ /* 0x000fe400000000ff */
[----:B------:R-:W-:Y:S02]  /*5260*/  FSEL R7, R7, +INF , P0 ;  /* 0x7f80000007077808 */ /* 0x000fe40000000000 */
[----:B------:R-:W-:-:S04]  /*5270*/  FFMA R8, -R11, R6, R0 ;  /* 0x000000060b087223 */ /* 0x000fc80000000100 */
[----:B------:R-:W-:Y:S01]  /*5280*/  FFMA R6, R15, R8, R6 ;  /* 0x000000080f067223 */ /* 0x000fe20000000006 */
[----:B------:R-:W0:Y:S08]  /*5290*/  MUFU.LG2 R7, R7 ;  /* 0x0000000700077308 */ /* 0x000e300000000c00 */
[----:B------:R-:W1:Y:S01]  /*52a0*/  FCHK P0, R0, R11 ;  /* 0x0000000b00007302 */ /* 0x000e620000000000 */
[----:B0-----:R-:W-:Y:S01]  /*52b0*/  FMUL.FTZ R10, R7, 0.69314718246459960938 ;  /* 0x3f317218070a7820 */ /* 0x001fe20000410000 */
[----:B-1----:R-:W-:Y:S06]  /*52c0*/  @!P0 BRA `(.L_x_3245) ;  /* 0x0000000000108947 */ /* 0x002fec0003800000 */
[----:B------:R-:W-:Y:S01]  /*52d0*/  IMAD.MOV.U32 R7, RZ, RZ, R11 ;  /* 0x000000ffff077224 */ /* 0x000fe200078e000b */
[----:B------:R-:W-:-:S07]  /*52e0*/  MOV R6, 0x5300 ;  /* 0x0000530000067802 */ /* 0x000fce0000000f00 */
[----:B------:R-:W-:Y:S05]  /*52f0*/  CALL.REL.NOINC `($__internal_1_$__cuda_sm3x_div_rn_ftz_f32_slowpath) ;  /* 0x000000dc007c7944 */ /* 0x000fea0003c00000 */
[----:B------:R-:W-:-:S07]  /*5300*/  IMAD.MOV.U32 R6, RZ, RZ, R0 ;  /* 0x000000ffff067224 */ /* 0x000fce00078e0000 */
.L_x_3245:
[----:B------:R-:W-:Y:S05]  /*5310*/  BSYNC.RECONVERGENT B5 ;  /* 0x0000000000057941 */ /* 0x000fea0003800200 */
.L_x_3244:
[----:B------:R-:W-:Y:S01]  /*5320*/  MOV R7, 0x3b33710b ;  /* 0x3b33710b00077802 */ /* 0x000fe20000000f00 */
        /* <DEDUP_REMOVED lines=21> */
.L_x_3243:
        /* <DEDUP_REMOVED lines=15> */
[----:B------:R-:W-:Y:S05]  /*5570*/  CALL.REL.NOINC `($__internal_1_$__cuda_sm3x_div_rn_ftz_f32_slowpath) ;  /* 0x000000d800dc7944 */ /* 0x000fea0003c00000 */
[----:B------:R-:W-:-:S07]  /*5580*/  IMAD.MOV.U32 R7, RZ, RZ, R0 ;  /* 0x000000ffff077224 */ /* 0x000fce00078e0000 */
.L_x_3247:
[----:B------:R-:W-:Y:S05]  /*5590*/  BSYNC.RECONVERGENT B5 ;  /* 0x0000000000057941 */ /* 0x000fea0003800200 */
.L_x_3246:
        /* <DEDUP_REMOVED lines=22> */
.L_x_3238:
[----:B------:R-:W-:Y:S01]  /*5700*/  FADD.FTZ R11, -R12, -RZ ;  /* 0x800000ff0c0b7221 */ /* 0x000fe20000010100 */
[----:B------:R-:W-:-:S03]  /*5710*/  FADD.FTZ R9, -R5, -RZ ;  /* 0x800000ff05097221 */ /* 0x000fc60000010100 */
[----:B------:R-:W-:Y:S01]  /*5720*/  FADD.FTZ R6, |R11|, -RZ ;  /* 0x800000ff0b067221 */ /* 0x000fe20000010200 */
        /* <DEDUP_REMOVED lines=8> */
[----:B------:R-:W-:Y:S01]  /*57b0*/  MUFU.RCP R16, R13 ;  /* 0x0000000d00107308 */ /* 0x000fe20000001000 */
        /* <DEDUP_REMOVED lines=30> */
[----:B------:R-:W-:-:S07]  /*59a0*/  MOV R6, R0 ;  /* 0x0000000000067202 */ /* 0x000fce0000000f00 */
.L_x_3250:
[----:B------:R-:W-:Y:S05]  /*59b0*/  BSYNC.RECONVERGENT B5 ;  /* 0x0000000000057941 */ /* 0x000fea0003800200 */
.L_x_3249:
[----:B------:R-:W-:Y:S02]  /*59c0*/  IMAD.MOV.U32 R7, RZ, RZ, 0x3b33710b ;  /* 0x3b33710bff077424 */ /* 0x000fe400078e00ff */
        /* <DEDUP_REMOVED lines=21> */
.L_x_3248:
        /* <DEDUP_REMOVED lines=28> */
[----:B------:R-:W-:Y:S02]  /*5ce0*/  MOV R7, R13 ;  /* 0x0000000d00077202 */ /* 0x000fe40000000f00 */
[----:B------:R-:W-:-:S07]  /*5cf0*/  MOV R6, 0x5d10 ;  /* 0x00005d1000067802 */ /* 0x000fce0000000f00 */
[----:B------:R-:W-:Y:S05]  /*5d00*/  CALL.REL.NOINC `($__internal_1_$__cuda_sm3x_div_rn_ftz_f32_slowpath) ;  /* 0x000000d000f87944 */ /* 0x000fea0003c00000 */
[----:B------:R-:W-:-:S07]  /*5d10*/  IMAD.MOV.U32 R6, RZ, RZ, R0 ;  /* 0x000000ffff067224 */ /* 0x000fce00078e0000 */
.L_x_3253:
[----:B------:R-:W-:Y:S05]  /*5d20*/  BSYNC.RECONVERGENT B5 ;  /* 0x0000000000057941 */ /* 0x000fea0003800200 */
.L_x_3252:
[----:B------:R-:W-:Y:S02]  /*5d30*/  IMAD.MOV.U32 R7, RZ, RZ, 0x3b33710b ;  /* 0x3b33710bff077424 */ /* 0x000fe400078e00ff */
[----:B------:R-:W-:Y:S01]  /*5d40*/  FMUL.FTZ R0, R6, R6 ;  /* 0x0000000606007220 */ /* 0x000fe20000410000 */
[----:B------:R-:W-:Y:S01]  /*5d50*/  HFMA2 R15, -RZ, RZ, 1.9599609375, 20144 ;  /* 0x3fd774ebff0f7431 */ /* 0x000fe200000001ff */
[C---:B------:R-:W-:Y:S01]  /*5d60*/  FSETP.NEU.FTZ.AND P1, PT, |R11|.reuse, |R9|, PT ;  /* 0x400000090b00720b */ /* 0x040fe20003f3d200 */
[----:B------:R-:W-:Y:S01]  /*5d70*/  FADD.FTZ R11, |R11|, |R9| ;  /* 0x400000090b0b7221 */ /* 0x000fe20000010200 */
        /* <DEDUP_REMOVED lines=17> */
.L_x_3251:
        /* <DEDUP_REMOVED lines=17> */
.L_x_3255:
[----:B------:R-:W-:Y:S05]  /*5fa0*/  BSYNC.RECONVERGENT B5 ;  /* 0x0000000000057941 */ /* 0x000fea0003800200 */
.L_x_3254:
[----:B------:R-:W-:Y:S01]  /*5fb0*/  MOV R15, 0x3b33710b ;  /* 0x3b33710b000f7802 */ /* 0x000fe20000000f00 */
        /* <DEDUP_REMOVED lines=19> */
[----:B------:R-:W-:-:S07]  /*60f0*/  FSEL R6, R11, R0, P0 ;  /* 0x000000000b067208 */ /* 0x000fce0000000000 */
.L_x_3242:
[----:B------:R-:W-:Y:S05]  /*6100*/  BSYNC.RECONVERGENT B4 ;  /* 0x0000000000047941 */ /* 0x000fea0003800200 */
.L_x_3237:
[----:B------:R-:W-:Y:S01]  /*6110*/  FADD.FTZ R7, R10, 0.69314718246459960938 ;  /* 0x3f3172180a077421 */ /* 0x000fe20000010000 */
[----:B------:R-:W-:-:S04]  /*6120*/  LOP3.LUT R5, R6, 0x80000000, R5, 0xb8, !PT ;  /* 0x8000000006057812 */ /* 0x000fc800078eb805 */
[----:B------:R-:W-:Y:S01]  /*6130*/  LOP3.LUT R12, R7, 0x80000000, R12, 0xb8, !PT ;  /* 0x80000000070c7812 */ /* 0x000fe200078eb80c */
[----:B------:R-:W-:Y:S06]  /*6140*/  BRA `(.L_x_3235) ;  /* 0x0000001000a07947 */ /* 0x000fec0003800000 */
.L_x_3236:
[----:B------:R-:W-:Y:S02]  /*6150*/  FSETP.NEU.FTZ.AND P0, PT, R12, RZ, PT ;  /* 0x000000ff0c00720b */ /* 0x000fe40003f1d000 */
[----:B------:R-:W-:Y:S02]  /*6160*/  FSETP.NEU.FTZ.AND P3, PT, R5, RZ, PT ;  /* 0x000000ff0500720b */ /* 0x000fe40003f7d000 */
[----:B------:R-:W-:Y:S02]  /*6170*/  FSETP.GEU.FTZ.AND P1, PT, |R18|, 0.00021143197955098003149, PT ;  /* 0x395db3d71200780b */ /* 0x000fe40003f3e200 */
[----:B------:R-:W-:Y:S02]  /*6180*/  FSETP.GEU.FTZ.AND P2, PT, R9, 0.00021143197955098003149, PT ;  /* 0x395db3d70900780b */ /* 0x000fe40003f5e000 */
[----:B------:R-:W-:-:S04]  /*6190*/  PLOP3.LUT P0, PT, P0, P3, PT, 0x2, 0x20 ;  /* 0x000000000020781c */ /* 0x000fc80000706072 */
[----:B------:R-:W-:-:S13]  /*61a0*/  PLOP3.LUT P0, PT, P0, P1, P2, 0xf1, 0x0 ;  /* 0x000000000000781c */ /* 0x000fda0000703e21 */
[----:B------:R-:W-:Y:S05]  /*61b0*/  @P0 BRA `(.L_x_3235) ;  /* 0x0000001000840947 */ /* 0x000fea0003800000 */
[C---:B------:R-:W-:Y:S01]  /*61c0*/  FADD.FTZ R0, R9.reuse, 1 ;  /* 0x3f80000009007421 */ /* 0x040fe20000010000 */
[----:B------:R-:W-:Y:S01]  /*61d0*/  FADD.FTZ R7, R9, -1 ;  /* 0xbf80000009077421 */ /* 0x000fe20000010000 */
[----:B------:R-:W-:Y:S01]  /*61e0*/  FADD.FTZ R15, |R6|, -RZ ;  /* 0x800000ff060f7221 */ /* 0x000fe20000010200 */
[----:B------:R-:W-:Y:S01]  /*61f0*/  BSSY.RECONVERGENT B0, `(.L_x_3256) ;  /* 0x0000095000007945 */ /* 0x000fe20003800200 */
[----:B------:R-:W-:Y:S01]  /*6200*/  FADD.FTZ R14, |R0|, -RZ ;  /* 0x800000ff000e7221 */ /* 0x000fe20000010200 */
[----:B------:R-:W-:-:S04]  /*6210*/  FADD.FTZ R20, |R7|, -RZ ;  /* 0x800000ff07147221 */ /* 0x000fc80000010200 */
[C---:B------:R-:W-:Y:S02]  /*6220*/  VIMNMX R13, PT, PT, R15.reuse, R14, !PT ;  /* 0x0000000e0f0d7248 */ /* 0x040fe40007fe0100 */
[C---:B------:R-:W-:Y:S02]  /*6230*/  VIMNMX R8, PT, PT, R15.reuse, R20, !PT ;  /* 0x000000140f087248 */ /* 0x040fe40007fe0100 */
[----:B------:R-:W-:Y:S02]  /*6240*/  VIMNMX R11, PT, PT, R15, R14, PT ;  /* 0x0000000e0f0b7248 */ /* 0x000fe40003fe0100 */
[----:B------:R-:W-:Y:S02]  /*6250*/  LOP3.LUT R10, R13, 0xfe000000, RZ, 0xc0, !PT ;  /* 0xfe0000000d0a7812 */ /* 0x000fe400078ec0ff */
[----:B------:R-:W-:Y:S02]  /*6260*/  LOP3.LUT R14, R8, 0xfe000000, RZ, 0xc0, !PT ;  /* 0xfe000000080e7812 */ /* 0x000fe400078ec0ff */
[----:B------:R-:W-:-:S02]  /*6270*/  VIMNMX R15, PT, PT, R15, R20, PT ;  /* 0x000000140f0f7248 */ /* 0x000fc40003fe0100 */
[----:B------:R-:W-:Y:S02]  /*6280*/  LOP3.LUT R16, R10, 0x7e800000, RZ, 0x3c, !PT ;  /* 0x7e8000000a107812 */ /* 0x000fe400078e3cff */
[----:B------:R-:W-:Y:S02]  /*6290*/  LOP3.LUT R20, R14, 0x7e800000, RZ, 0x3c, !PT ;  /* 0x7e8000000e147812 */ /* 0x000fe400078e3cff */
[C---:B------:R-:W-:Y:S01]  /*62a0*/  FSETP.NEU.FTZ.AND P0, PT, R11.reuse, RZ, PT ;  /* 0x000000ff0b00720b */ /* 0x040fe20003f1d000 */
[-C--:B------:R-:W-:Y:S01]  /*62b0*/  FMUL.FTZ R19, R11, R16.reuse ;  /* 0x000000100b137220 */ /* 0x080fe20000410000 */
[----:B------:R-:W-:Y:S01]  /*62c0*/  FMUL.FTZ R16, R13, R16 ;  /* 0x000000100d107220 */ /* 0x000fe20000410000 */
[-C--:B------:R-:W-:Y:S01]  /*62d0*/  FMUL.FTZ R21, R15, R20.reuse ;  /* 0x000000140f157220 */ /* 0x080fe20000410000 */
[----:B------:R-:W-:Y:S01]  /*62e0*/  FMUL.FTZ R20, R8, R20 ;  /* 0x0000001408147220 */ /* 0x000fe20000410000 */
[----:B------:R-:W-:Y:S01]  /*62f0*/  FMUL.FTZ R19, R19, R19 ;  /* 0x0000001313137220 */ /* 0x000fe20000410000 */
[----:B------:R-:W-:Y:S01]  /*6300*/  FSETP.NEU.FTZ.AND P2, PT, R15, RZ, PT ;  /* 0x000000ff0f00720b */ /* 0x000fe20003f5d000 */
[----:B------:R-:W-:Y:S01]  /*6310*/  FMUL.FTZ R21, R21, R21 ;  /* 0x0000001515157220 */ /* 0x000fe20000410000 */
[----:B------:R-:W-:Y:S01]  /*6320*/  LOP3.LUT R10, R10, 0x800000, RZ, 0xfc, !PT ;  /* 0x008000000a0a7812 */ /* 0x000fe200078efcff */
[----:B------:R-:W-:Y:S01]  /*6330*/  FFMA.FTZ R19, R16, R16, R19 ;  /* 0x0000001010137223 */ /* 0x000fe20000010013 */
[----:B------:R-:W-:Y:S01]  /*6340*/  LOP3.LUT R14, R14, 0x800000, RZ, 0xfc, !PT ;  /* 0x008000000e0e7812 */ /* 0x000fe200078efcff */
[----:B------:R-:W-:Y:S01]  /*6350*/  FFMA.FTZ R21, R20, R20, R21 ;  /* 0x0000001414157223 */ /* 0x000fe20000010015 */
[----:B------:R-:W-:-:S03]  /*6360*/  FSETP.NEU.FTZ.AND P1, PT, R11, +INF , PT ;  /* 0x7f8000000b00780b */ /* 0x000fc60003f3d000 */
[----:B------:R-:W0:Y:S08]  /*6370*/  MUFU.SQRT R19, R19 ;  /* 0x0000001300137308 */ /* 0x000e300000002000 */
        /* <DEDUP_REMOVED lines=16> */
[----:B-1----:R-:W-:-:S05]  /*6480*/  FMUL.FTZ R11, |R7|, 1.1920928955078125e-07 ;  /* 0x34000000070b7820 */ /* 0x002fca0000410200 */
        /* <DEDUP_REMOVED lines=15> */
[----:B------:R-:W-:-:S04]  /*6580*/  @!P0 FMUL.FTZ R11, |R18|, 0.5 ;  /* 0x3f000000120b8820 */ /* 0x000fc80000410200 */
[----:B------:R-:W1:Y:S02]  /*6590*/  @P0 MUFU.RCP R16, R16 ;  /* 0x0000001000100308 */ /* 0x000e640000001000 */
[----:B-1----:R-:W-:-:S07]  /*65a0*/  @P0 FMUL.FTZ.D2 R11, R15, R16 ;  /* 0x000000100f0b0220 */ /* 0x002fce0000310000 */
.L_x_3261:
[----:B------:R-:W-:Y:S05]  /*65b0*/  BSYNC.RECONVERGENT B1 ;  /* 0x0000000000017941 */ /* 0x000fea0003800200 */
.L_x_3260:
[----:B------:R-:W-:Y:S04]  /*65c0*/  BSSY.RECONVERGENT B1, `(.L_x_3262) ;  /* 0x0000008000017945 */ /* 0x000fe80003800200 */
[----:B------:R-:W-:Y:S05]  /*65d0*/  @!P1 BRA `(.L_x_3263) ;  /* 0x0000000000189947 */ /* 0x000fea0003800000 */
[----:B------:R-:W-:-:S13]  /*65e0*/  FSETP.NEU.FTZ.AND P0, PT, R19, RZ, PT ;  /* 0x000000ff1300720b */ /* 0x000fda0003f1d000 */
[----:B------:R-:W-:Y:S01]  /*65f0*/  @P0 FADD.FTZ R15, R8, R19 ;  /* 0x00000013080f0221 */ /* 0x000fe20000010000 */
[C---:B------:R-:W-:Y:S01]  /*6600*/  @P0 FMUL.FTZ R16, R18.reuse, R18 ;  /* 0x0000001212100220 */ /* 0x040fe20000410000 */
[----:B------:R-:W-:-:S04]  /*6610*/  @!P0 FMUL.FTZ R20, |R18|, 0.5 ;  /* 0x3f00000012148820 */ /* 0x000fc80000410200 */
[----:B------:R-:W1:Y:S02]  /*6620*/  @P0 MUFU.RCP R15, R15 ;  /* 0x0000000f000f0308 */ /* 0x000e640000001000 */
[----:B-1----:R-:W-:-:S07]  /*6630*/  @P0 FMUL.FTZ.D2 R20, R16, R15 ;  /* 0x0000000f10140220 */ /* 0x002fce0000310000 */
.L_x_3263:
[----:B------:R-:W-:Y:S05]  /*6640*/  BSYNC.RECONVERGENT B1 ;  /* 0x0000000000017941 */ /* 0x000fea0003800200 */
.L_x_3262:
[----:B------:R-:W-:Y:S01]  /*6650*/  FADD.FTZ R11, R20, R11 ;  /* 0x0000000b140b7221 */ /* 0x000fe20000010000 */
[----:B------:R-:W-:Y:S02]  /*6660*/  HFMA2 R20, -RZ, RZ, 1.875, 0 ;  /* 0x3f800000ff147431 */ /* 0x000fe400000001ff */
[----:B------:R-:W-:Y:S02]  /*6670*/  IMAD.MOV.U32 R28, RZ, RZ, 0x3d39bf78 ;  /* 0x3d39bf78ff1c7424 */ /* 0x000fe400078e00ff */
[----:B------:R-:W-:-:S04]  /*6680*/  FMUL.FTZ R16, R11, R10 ;  /* 0x0000000a0b107220 */ /* 0x000fc80000410000 */
[----:B------:R-:W1:Y:S02]  /*6690*/  MUFU.SQRT R10, R16 ;  /* 0x00000010000a7308 */ /* 0x000e640000002000 */
[----:B-1----:R-:W-:-:S04]  /*66a0*/  FADD.FTZ R10, R11, R10 ;  /* 0x0000000a0b0a7221 */ /* 0x002fc80000010000 */
[C---:B------:R-:W-:Y:S01]  /*66b0*/  FADD.FTZ.RZ R11, R10.reuse, 1 ;  /* 0x3f8000000a0b7421 */ /* 0x040fe2000001c000 */
[----:B------:R-:W-:-:S03]  /*66c0*/  ISETP.GE.U32.AND P0, PT, R10, 0x7f800000, PT ;  /* 0x7f8000000a00780c */ /* 0x000fc60003f06070 */
[----:B------:R-:W-:-:S05]  /*66d0*/  VIADD R11, R11, 0xc0c00000 ;  /* 0xc0c000000b0b7836 */ /* 0x000fca0000000000 */
        /* <DEDUP_REMOVED lines=25> */
.L_x_3259:
        /* <DEDUP_REMOVED lines=8> */
[----:B------:R-:W-:Y:S02]  /*68f0*/  IMAD.MOV.U32 R20, RZ, RZ, 0x3f800000 ;  /* 0x3f800000ff147424 */ /* 0x000fe400078e00ff */
[----:B------:R-:W-:Y:S01]  /*6900*/  IMAD.MOV.U32 R28, RZ, RZ, 0x3d39bf78 ;  /* 0x3d39bf78ff1c7424 */ /* 0x000fe200078e00ff */
        /* <DEDUP_REMOVED lines=30> */
.L_x_3257:
[----:B------:R-:W-:-:S04]  /*6af0*/  FFMA.FTZ R10, R14, R14, -1 ;  /* 0xbf8000000e0a7423 */ /* 0x000fc8000001000e */
[----:B------:R-:W0:Y:S02]  /*6b00*/  MUFU.SQRT R11, R10 ;  /* 0x0000000a000b7308 */ /* 0x000e240000002000 */
[----:B0-----:R-:W-:-:S06]  /*6b10*/  FADD.FTZ R15, R14, R11 ;  /* 0x0000000b0e0f7221 */ /* 0x001fcc0000010000 */
[----:B------:R-:W0:Y:S02]  /*6b20*/  MUFU.LG2 R15, R15 ;  /* 0x0000000f000f7308 */ /* 0x000e240000000c00 */
[----:B0-----:R-:W-:-:S07]  /*6b30*/  FMUL.FTZ R11, R15, 0.69314718246459960938 ;  /* 0x3f3172180f0b7820 */ /* 0x001fce0000410000 */
.L_x_3258:
[----:B------:R-:W-:Y:S05]  /*6b40*/  BSYNC.RECONVERGENT B0 ;  /* 0x0000000000007941 */ /* 0x000fea0003800200 */
.L_x_3256:
        /* <DEDUP_REMOVED lines=32> */
[----:B------:R-:W-:Y:S01]  /*6d50*/  @!P1 FMUL.FTZ R0, |R18|, 0.5 ;  /* 0x3f00000012009820 */ /* 0x000fe20000410200 */
        /* <DEDUP_REMOVED lines=10> */
.L_x_3271:
[----:B------:R-:W-:Y:S05]  /*6e00*/  BSYNC.RECONVERGENT B5 ;  /* 0x0000000000057941 */ /* 0x000fea0003800200 */
.L_x_3270:
[----:B------:R-:W-:-:S04]  /*6e10*/  FADD.FTZ R0, R13, R0 ;  /* 0x000000000d007221 */ /* 0x000fc80000010000 */
[----:B------:R-:W-:-:S04]  /*6e20*/  FMUL.FTZ R0, R0, R15 ;  /* 0x0000000f00007220 */ /* 0x000fc80000410000 */
[----:B------:R0:W2:Y:S01]  /*6e30*/  MUFU.SQRT R10, R0 ;  /* 0x00000000000a7308 */ /* 0x0000a20000002000 */
[----:B------:R-:W-:Y:S05]  /*6e40*/  BRA `(.L_x_3268) ;  /* 0x00000000002c7947 */ /* 0x000fea0003800000 */
.L_x_3269:
        /* <DEDUP_REMOVED lines=10> */
[----:B------:R3:W4:Y:S02]  /*6ef0*/  @!P0 MUFU.SQRT R10, R13 ;  /* 0x0000000d000a8308 */ /* 0x0007240000002000 */
.L_x_3268:
[----:B------:R-:W-:Y:S05]  /*6f00*/  BSYNC.RECONVERGENT B1 ;  /* 0x0000000000017941 */ /* 0x000fea0003800200 */
.L_x_3266:
[----:B------:R-:W-:Y:S05]  /*6f10*/  BSYNC.RELIABLE B0 ;  /* 0x0000000000007941 */ /* 0x000fea0003800100 */
.L_x_3265:
[----:B0-2-4-:R-:W-:Y:S01]  /*6f20*/  FADD.FTZ R0, |R10|, -RZ ;  /* 0x800000ff0a007221 */ /* 0x015fe20000010200 */
[C---:B------:R-:W-:Y:S01]  /*6f30*/  FADD.FTZ R7, |R9|.reuse, -RZ ;  /* 0x800000ff09077221 */ /* 0x040fe20000010200 */
[----:B------:R-:W-:Y:S01]  /*6f40*/  FSETP.GT.FTZ.AND P2, PT, |R9|, |R10|, PT ;  /* 0x4000000a0900720b */ /* 0x000fe20003f54200 */
[----:B------:R-:W-:Y:S03]  /*6f50*/  BSSY.RECONVERGENT B5, `(.L_x_3272) ;  /* 0x000000f000057945 */ /* 0x000fe60003800200 */
[----:B---3--:R-:W-:Y:S02]  /*6f60*/  FSEL R13, R7, R0, P2 ;  /* 0x00000000070d7208 */ /* 0x008fe40001000000 */
[----:B------:R-:W-:Y:S02]  /*6f70*/  FSEL R0, R0, R7, P2 ;  /* 0x0000000700007208 */ /* 0x000fe40001000000 */
[----:B------:R-:W0:Y:S08]  /*6f80*/  MUFU.RCP R6, R13 ;  /* 0x0000000d00067308 */ /* 0x000e300000001000 */
[----:B------:R-:W2:Y:S01]  /*6f90*/  FCHK P0, R0, R13 ;  /* 0x0000000d00007302 */ /* 0x000ea20000000000 */
[----:B0-----:R-:W-:-:S04]  /*6fa0*/  FFMA R15, -R13, R6, 1 ;  /* 0x3f8000000d0f7423 */ /* 0x001fc80000000106 */
[----:B------:R-:W-:-:S04]  /*6fb0*/  FFMA R15, R6, R15, R6 ;  /* 0x0000000f060f7223 */ /* 0x000fc80000000006 */
[----:B------:R-:W-:-:S04]  /*6fc0*/  FFMA R6, R0, R15, RZ ;  /* 0x0000000f00067223 */ /* 0x000fc800000000ff */
[----:B------:R-:W-:-:S04]  /*6fd0*/  FFMA R7, -R13, R6, R0 ;  /* 0x000000060d077223 */ /* 0x000fc80000000100 */
[----:B------:R-:W-:Y:S01]  /*6fe0*/  FFMA R6, R15, R7, R6 ;  /* 0x000000070f067223 */ /* 0x000fe20000000006 */
[----:B--2---:R-:W-:Y:S06]  /*6ff0*/  @!P0 BRA `(.L_x_3273) ;  /* 0x0000000000108947 */ /* 0x004fec0003800000 */
[----:B------:R-:W-:Y:S01]  /*7000*/  IMAD.MOV.U32 R7, RZ, RZ, R13 ;  /* 0x000000ffff077224 */ /* 0x000fe200078e000d */
[----:B------:R-:W-:-:S07]  /*7010*/  MOV R6, 0x7030 ;  /* 0x0000703000067802 */ /* 0x000fce0000000f00 */
[----:B-1----:R-:W-:Y:S05]  /*7020*/  CALL.REL.NOINC `($__internal_1_$__cuda_sm3x_div_rn_ftz_f32_slowpath) ;  /* 0x000000c000307944 */ /* 0x002fea0003c00000 */
[----:B------:R-:W-:-:S07]  /*7030*/  IMAD.MOV.U32 R6, RZ, RZ, R0 ;  /* 0x000000ffff067224 */ /* 0x000fce00078e0000 */
.L_x_3273:
[----:B------:R-:W-:Y:S05]  /*7040*/  BSYNC.RECONVERGENT B5 ;  /* 0x0000000000057941 */ /* 0x000fea0003800200 */
.L_x_3272:
[----:B------:R-:W-:Y:S02]  /*7050*/  HFMA2 R7, -RZ, RZ, 0.89990234375, 10328 ;  /* 0x3b33710bff077431 */ /* 0x000fe400000001ff */
[----:B------:R-:W-:Y:S01]  /*7060*/  FMUL.FTZ R0, R6, R6 ;  /* 0x0000000606007220 */ /* 0x000fe20000410000 */
[----:B------:R-:W-:Y:S01]  /*7070*/  IMAD.MOV.U32 R15, RZ, RZ, 0x3f6ee581 ;  /* 0x3f6ee581ff0f7424 */ /* 0x000fe200078e00ff */
[----:B------:R-:W-:Y:S02]  /*7080*/  ISETP.GE.AND P0, PT, R10, RZ, PT ;  /* 0x000000ff0a00720c */ /* 0x000fe40003f06270 */
[----:B------:R-:W-:Y:S01]  /*7090*/  FFMA.FTZ R7, R0, R7, -0.015681877732276916504 ;  /* 0xbc80774800077423 */ /* 0x000fe20000010007 */
[C---:B------:R-:W-:Y:S01]  /*70a0*/  FSETP.NEU.FTZ.AND P3, PT, |R10|.reuse, |R9|, PT ;  /* 0x400000090a00720b */ /* 0x040fe20003f7d200 */
[----:B------:R-:W-:Y:S01]  /*70b0*/  FADD.FTZ R10, |R10|, |R9| ;  /* 0x400000090a0a7221 */ /* 0x000fe20000010200 */
[----:B------:R-:W-:Y:S01]  /*70c0*/  FSETP.NEU.FTZ.AND P1, PT, R13, RZ, PT ;  /* 0x000000ff0d00720b */ /* 0x000fe20003f3d000 */
[----:B------:R-:W-:Y:S01]  /*70d0*/  FFMA.FTZ R7, R0, R7, 0.042200751602649688721 ;  /* 0x3d2cdab200077423 */ /* 0x000fe20000010007 */
[----:B------:R-:W-:-:S03]  /*70e0*/  FSEL R13, R15, 1.8663789033889770508, P2 ;  /* 0x3feee5810f0d7808 */ /* 0x000fc60001000000 */
[----:B------:R-:W-:-:S04]  /*70f0*/  FFMA.FTZ R7, R0, R7, -0.074792981147766113281 ;  /* 0xbd992d1000077423 */ /* 0x000fc80000010007 */
[----:B------:R-:W-:-:S04]  /*7100*/  FFMA.FTZ R7, R0, R7, 0.10640415549278259277 ;  /* 0x3dd9ea6c00077423 */ /* 0x000fc80000010007 */
[----:B------:R-:W-:-:S04]  /*7110*/  FFMA.FTZ R7, R0, R7, -0.14207722246646881104 ;  /* 0xbe117cb100077423 */ /* 0x000fc80000010007 */
[----:B------:R-:W-:-:S04]  /*7120*/  FFMA.FTZ R7, R0, R7, 0.19993925094604492188 ;  /* 0x3e4cbce000077423 */ /* 0x000fc80000010007 */
[----:B------:R-:W-:-:S04]  /*7130*/  FFMA.FTZ R7, R0, R7, -0.33333197236061096191 ;  /* 0xbeaaaa7d00077423 */ /* 0x000fc80000010007 */
[----:B------:R-:W-:-:S04]  /*7140*/  FMUL.FTZ R7, R0, R7 ;  /* 0x0000000700077220 */ /* 0x000fc80000410000 */
[----:B------:R-:W-:-:S04]  /*7150*/  FFMA.FTZ R6, R7, R6, R6 ;  /* 0x0000000607067223 */ /* 0x000fc80000010006 */
[----:B------:R-:W-:-:S05]  /*7160*/  FFMA.FTZ R7, R15, 1.6832555532455444336, -R6 ;  /* 0x3fd774eb0f077823 */ /* 0x000fca0000010806 */
        /* <DEDUP_REMOVED lines=10> */
.L_x_3267:
[----:B------:R-:W-:Y:S01]  /*7210*/  MOV R7, 0x3f000000 ;  /* 0x3f00000000077802 */ /* 0x000fe20000000f00 */
[C---:B------:R-:W-:Y:S01]  /*7220*/  FADD.FTZ R8, |R10|.reuse, -RZ ;  /* 0x800000ff0a087221 */ /* 0x040fe20000010200 */
[C---:B------:R-:W-:Y:S01]  /*7230*/  FSETP.GT.FTZ.AND P0, PT, |R10|.reuse, 0.56000000238418579102, PT ;  /* 0x3f0f5c290a00780b */ /* 0x040fe20003f14200 */
[----:B------:R-:W-:Y:S01]  /*7240*/  IMAD.MOV.U32 R9, RZ, RZ, 0x3f6ee581 ;  /* 0x3f6ee581ff097424 */ /* 0x000fe200078e00ff */
        /* <DEDUP_REMOVED lines=21> */
.L_x_3274:
[----:B------:R-:W-:Y:S05]  /*73a0*/  BSYNC.RECONVERGENT B4 ;  /* 0x0000000000047941 */ /* 0x000fea0003800200 */
.L_x_3264:
[----:B-1----:R-:W-:Y:S02]  /*73b0*/  LOP3.LUT R12, R11, 0x80000000, R12, 0xb8, !PT ;  /* 0x800000000b0c7812 */ /* 0x002fe400078eb80c */
[----:B------:R-:W-:-:S07]  /*73c0*/  LOP3.LUT R5, R10, 0x80000000, R5, 0xb8, !PT ;  /* 0x800000000a057812 */ /* 0x000fce00078eb805 */
.L_x_3235:
[----:B------:R-:W-:Y:S05]  /*73d0*/  BSYNC.RECONVERGENT B2 ;  /* 0x0000000000027941 */ /* 0x000fea0003800200 */
.L_x_3233:
[----:B------:R-:W-:-:S07]  /*73e0*/  F2FP.F16.F32.PACK_AB R5, R12, R5 ;  /* 0x000000050c05723e */ /* 0x000fce00000000ff */
.L_x_3232:
[----:B------:R-:W-:Y:S05]  /*73f0*/  BSYNC.RECONVERGENT B3 ;  /* 0x0000000000037941 */ /* 0x000fea0003800200 */
.L_x_3231:
[----:B------:R-:W-:Y:S01]  /*7400*/  IADD3 R16, PT, PT, R2, 0x80, RZ ;  /* 0x0000008002107810 */ /* 0x000fe20007ffe0ff */
[----:B------:R-:W-:Y:S03]  /*7410*/  BSSY.RECONVERGENT B3, `(.L_x_3275) ;  /* 0x0000293000037945 */ /* 0x000fe60003800200 */
[----:B------:R-:W-:-:S13]  /*7420*/  ISETP.GE.AND P0, PT, R16, R25, PT ;  /* 0x000000191000720c */ /* 0x000fda0003f06270 */
[----:B------:R-:W-:Y:S05]  /*7430*/  @P0 BRA `(.L_x_3276) ;  /* 0x0000002800400947 */ /* 0x000fea0003800000 */
        /* <DEDUP_REMOVED lines=23> */
.L_x_3278:
        /* <DEDUP_REMOVED lines=48> */
[----:B------:R-:W-:-:S04]  /*78b0*/  @P0 FFMA.FTZ R12, R8, R8, -1 ;  /* 0xbf800000080c0423 */ /* 0x000fc80000010008 */
        /* <DEDUP_REMOVED lines=21> */
.L_x_3286:
[----:B------:R-:W-:-:S04]  /*7a10*/  FADD.FTZ R11, -R7, R10 ;  /* 0x0000000a070b7221 */ /* 0x000fc80000010100 */
[----:B------:R-:W-:-:S07]  /*7a20*/  FMUL.FTZ R11, R11, 0.5 ;  /* 0x3f0000000b0b7820 */ /* 0x000fce0000410000 */
.L_x_3287:
[----:B------:R-:W-:Y:S05]  /*7a30*/  BSYNC.RECONVERGENT B1 ;  /* 0x0000000000017941 */ /* 0x000fea0003800200 */
.L_x_3285:
        /* <DEDUP_REMOVED lines=11> */
.L_x_3289:
[----:B------:R-:W-:-:S04]  /*7af0*/  FADD.FTZ R14, R13, -R12 ;  /* 0x8000000c0d0e7221 */ /* 0x000fc80000010000 */
[----:B------:R-:W-:-:S07]  /*7b00*/  FMUL.FTZ R14, R14, 0.5 ;  /* 0x3f0000000e0e7820 */ /* 0x000fce0000410000 */
.L_x_3290:
[----:B------:R-:W-:Y:S05]  /*7b10*/  BSYNC.RECONVERGENT B1 ;  /* 0x0000000000017941 */ /* 0x000fea0003800200 */
.L_x_3288:
[----:B------:R-:W-:Y:S01]  /*7b20*/  FADD.FTZ R11, R14, R11 ;  /* 0x0000000b0e0b7221 */ /* 0x000fe20000010000 */
[----:B------:R-:W-:Y:S01]  /*7b30*/  FADD.FTZ R12, R8, 1 ;  /* 0x3f800000080c7421 */ /* 0x000fe20000010000 */
[----:B------:R-:W-:Y:S02]  /*7b40*/  IMAD.MOV.U32 R19, RZ, RZ, 0x3e800000 ;  /* 0x3e800000ff137424 */ /* 0x000fe400078e00ff */
[----:B------:R-:W-:Y:S02]  /*7b50*/  IMAD.MOV.U32 R21, RZ, RZ, 0x3d39bf78 ;  /* 0x3d39bf78ff157424 */ /* 0x000fe400078e00ff */
[----:B------:R-:W-:-:S04]  /*7b60*/  FMUL.FTZ R15, R11, R12 ;  /* 0x0000000c0b0f7220 */ /* 0x000fc80000410000 */
        /* <DEDUP_REMOVED lines=30> */
.L_x_3284:
[----:B------:R-:W-:-:S13]  /*7d50*/  FSETP.GEU.FTZ.AND P0, PT, R9, 1, PT ;  /* 0x3f8000000900780b */ /* 0x000fda0003f1e000 */
[----:B------:R-:W-:Y:S05]  /*7d60*/  @!P0 BRA `(.L_x_3291) ;  /* 0x0000000000848947 */ /* 0x000fea0003800000 */
[----:B------:R-:W-:Y:S01]  /*7d70*/  FMUL.FTZ R15, R7, R0 ;  /* 0x00000000070f7220 */ /* 0x000fe20000410000 */
[----:B------:R-:W-:Y:S02]  /*7d80*/  IMAD.MOV.U32 R19, RZ, RZ, 0x3e800000 ;  /* 0x3e800000ff137424 */ /* 0x000fe400078e00ff */
[----:B------:R-:W-:-:S03]  /*7d90*/  HFMA2 R21, -RZ, RZ, 1.3056640625, -1.8671875 ;  /* 0x3d39bf78ff157431 */ /* 0x000fc600000001ff */
        /* <DEDUP_REMOVED lines=30> */
.L_x_3291:
[----:B------:R-:W-:-:S04]  /*7f80*/  FADD.FTZ R12, -R9, 1 ;  /* 0x3f800000090c7421 */ /* 0x000fc80000010100 */
[----:B------:R-:W-:-:S06]  /*7f90*/  FMUL.FTZ R12, R7, R12 ;  /* 0x0000000c070c7220 */ /* 0x000fcc0000410000 */
[----:B------:R-:W0:Y:S08]  /*7fa0*/  MUFU.SQRT R12, R12 ;  /* 0x0000000c000c7308 */ /* 0x000e300000002000 */
[----:B0-----:R-:W0:Y:S02]  /*7fb0*/  MUFU.RCP R14, R12 ;  /* 0x0000000c000e7308 */ /* 0x001e240000001000 */
[----:B0-----:R-:W-:Y:S01]  /*7fc0*/  FMUL.FTZ R11, |R17|, R14 ;  /* 0x0000000e110b7220 */ /* 0x001fe20000410200 */
[----:B------:R-:W-:Y:S06]  /*7fd0*/  BRA `(.L_x_3282) ;  /* 0x0000000000047947 */ /* 0x000fec0003800000 */
.L_x_3283:
[----:B------:R0:W1:Y:S02]  /*7fe0*/  MUFU.SQRT R11, R6 ;  /* 0x00000006000b7308 */ /* 0x0000640000002000 */
.L_x_3282:
[----:B------:R-:W-:Y:S05]  /*7ff0*/  BSYNC.RECONVERGENT B0 ;  /* 0x0000000000007941 */ /* 0x000fea0003800200 */
.L_x_3281:
        /* <DEDUP_REMOVED lines=9> */
[----:B------:R-:W-:Y:S01]  /*8090*/  IMAD.MOV.U32 R7, RZ, RZ, 0x3f000000 ;  /* 0x3f000000ff077424 */ /* 0x000fe200078e00ff */
[C---:B------:R-:W-:Y:S01]  /*80a0*/  FSETP.GT.FTZ.AND P0, PT, |R12|.reuse, 0.56000000238418579102, PT ;  /* 0x3f0f5c290c00780b */ /* 0x040fe20003f14200 */
[C---:B------:R-:W-:Y:S01]  /*80b0*/  FADD.FTZ R8, |R12|.reuse, -RZ ;  /* 0x800000ff0c087221 */ /* 0x040fe20000010200 */
[C---:B------:R-:W-:Y:S01]  /*80c0*/  FSETP.NEU.FTZ.AND P1, PT, |R12|.reuse, 1, PT ;  /* 0x3f8000000c00780b */ /* 0x040fe20003f3d200 */
[----:B------:R-:W-:Y:S01]  /*80d0*/  FFMA.FTZ R0, |R12|, -R7, 0.5 ;  /* 0x3f0000000c007423 */ /* 0x000fe20000010a07 */
[----:B------:R-:W-:-:S03]  /*80e0*/  IMAD.MOV.U32 R9, RZ, RZ, 0x3fd774eb ;  /* 0x3fd774ebff097424 */ /* 0x000fc600078e00ff */
        /* <DEDUP_REMOVED lines=20> */
.L_x_3295:
[----:B------:R-:W-:Y:S01]  /*8230*/  FSETP.NEU.FTZ.AND P1, PT, R9, 1, PT ;  /* 0x3f8000000900780b */ /* 0x000fe20003f3d000 */
[----:B------:R-:W-:Y:S01]  /*8240*/  BSSY.RECONVERGENT B1, `(.L_x_3297) ;  /* 0x0000030000017945 */ /* 0x000fe20003800200 */
[----:B------:R-:W-:-:S13]  /*8250*/  FSETP.GEU.FTZ.AND P0, PT, |R17|, 9.3132257461547851562e-10, PT ;  /* 0x308000001100780b */ /* 0x000fda0003f1e200 */
[----:B------:R-:W-:Y:S05]  /*8260*/  @!P0 BRA !P1, `(.L_x_3298) ;  /* 0x00000000009c8947 */ /* 0x000fea0004800000 */
[----:B0-----:R-:W-:-:S05]  /*8270*/  FMUL.FTZ R6, |R0|, 1.1920928955078125e-07 ;  /* 0x3400000000067820 */ /* 0x001fca0000410200 */
[----:B------:R-:W-:-:S13]  /*8280*/  FSETP.GE.FTZ.AND P0, PT, |R17|, R6, PT ;  /* 0x000000061100720b */ /* 0x000fda0003f16200 */
[----:B------:R-:W-:Y:S05]  /*8290*/  @!P0 BRA `(.L_x_3299) ;  /* 0x0000000000608947 */ /* 0x000fea0003800000 */
[----:B------:R-:W-:Y:S01]  /*82a0*/  FSETP.NEU.FTZ.AND P1, PT, R7, RZ, PT ;  /* 0x000000ff0700720b */ /* 0x000fe20003f3d000 */
[----:B------:R-:W-:Y:S01]  /*82b0*/  BSSY.RECONVERGENT B5, `(.L_x_3300) ;  /* 0x0000011000057945 */ /* 0x000fe20003800200 */
[----:B------:R-:W-:-:S11]  /*82c0*/  FSETP.GEU.FTZ.AND P0, PT, R0, RZ, PT ;  /* 0x000000ff0000720b */ /* 0x000fd60003f1e000 */
[----:B------:R-:W-:Y:S01]  /*82d0*/  @P1 FADD.FTZ R7, R7, R10 ;  /* 0x0000000a07071221 */ /* 0x000fe20000010000 */
[----:B------:R-:W-:-:S05]  /*82e0*/  @P1 FMUL.FTZ R6, R17, R17 ;  /* 0x0000001111061220 */ /* 0x000fca0000410000 */
[----:B------:R-:W0:Y:S02]  /*82f0*/  @P1 MUFU.RCP R7, R7 ;  /* 0x0000000700071308 */ /* 0x000e240000001000 */
[----:B0-----:R-:W-:Y:S01]  /*8300*/  @P1 FMUL.FTZ.D2 R6, R6, R7 ;  /* 0x0000000706061220 */ /* 0x001fe20000310000 */
[----:B------:R-:W-:Y:S01]  /*8310*/  @!P1 FMUL.FTZ R6, |R17|, 0.5 ;  /* 0x3f00000011069820 */ /* 0x000fe20000410200 */
[----:B------:R-:W-:Y:S06]  /*8320*/  @!P0 BRA `(.L_x_3301) ;  /* 0x00000000001c8947 */ /* 0x000fec0003800000 */
[----:B------:R-:W-:-:S13]  /*8330*/  FSETP.NEU.FTZ.AND P0, PT, R0, RZ, PT ;  /* 0x000000ff0000720b */ /* 0x000fda0003f1d000 */
[----:B------:R-:W-:Y:S01]  /*8340*/  @P0 FADD.FTZ R0, R0, R13 ;  /* 0x0000000d00000221 */ /* 0x000fe20000010000 */
[----:B------:R-:W-:-:S05]  /*8350*/  @P0 FMUL.FTZ R7, R17, R17 ;  /* 0x0000001111070220 */ /* 0x000fca0000410000 */
[----:B------:R-:W0:Y:S02]  /*8360*/  @P0 MUFU.RCP R0, R0 ;  /* 0x0000000000000308 */ /* 0x000e240000001000 */
[----:B0-----:R-:W-:Y:S01]  /*8370*/  @P0 FMUL.FTZ.D2 R7, R7, R0 ;  /* 0x0000000007070220 */ /* 0x001fe20000310000 */
[----:B------:R-:W-:Y:S01]  /*8380*/  @!P0 FMUL.FTZ R7, |R17|, 0.5 ;  /* 0x3f00000011078820 */ /* 0x000fe20000410200 */
[----:B------:R-:W-:Y:S06]  /*8390*/  BRA `(.L_x_3302) ;  /* 0x0000000000087947 */ /* 0x000fec0003800000 */
.L_x_3301:
[----:B------:R-:W-:-:S04]  /*83a0*/  FADD.FTZ R0, -R0, R13 ;  /* 0x0000000d00007221 */ /* 0x000fc80000010100 */
[----:B------:R-:W-:-:S07]  /*83b0*/  FMUL.FTZ R7, R0, 0.5 ;  /* 0x3f00000000077820 */ /* 0x000fce0000410000 */
.L_x_3302:
[----:B------:R-:W-:Y:S05]  /*83c0*/  BSYNC.RECONVERGENT B5 ;  /* 0x0000000000057941 */ /* 0x000fea0003800200 */
.L_x_3300:
[----:B------:R-:W-:Y:S01]  /*83d0*/  FADD.FTZ R6, R7, R6 ;  /* 0x0000000607067221 */ /* 0x000fe20000010000 */
[----:B------:R-:W-:-:S04]  /*83e0*/  FADD.FTZ R7, R9, R8 ;  /* 0x0000000809077221 */ /* 0x000fc80000010000 */
[----:B------:R-:W-:-:S04]  /*83f0*/  FMUL.FTZ R6, R6, R7 ;  /* 0x0000000706067220 */ /* 0x000fc80000410000 */
[----:B------:R2:W3:Y:S01]  /*8400*/  MUFU.SQRT R10, R6 ;  /* 0x00000006000a7308 */ /* 0x0004e20000002000 */
[----:B------:R-:W-:Y:S05]  /*8410*/  BRA `(.L_x_3303) ;  /* 0x0000000000487947 */ /* 0x000fea0003800000 */
.L_x_3299:
[----:B------:R-:W-:-:S13]  /*8420*/  FSETP.GT.FTZ.AND P0, PT, R9, 1, PT ;  /* 0x3f8000000900780b */ /* 0x000fda0003f14000 */
[----:B------:R-:W-:Y:S01]  /*8430*/  @P0 FMUL.FTZ R8, R7, R0 ;  /* 0x0000000007080220 */ /* 0x000fe20000410000 */
[----:B------:R-:W-:-:S04]  /*8440*/  @!P0 FADD.FTZ R0, -R9, 1 ;  /* 0x3f80000009008421 */ /* 0x000fc80000010100 */
[----:B------:R-:W-:Y:S01]  /*8450*/  @!P0 FMUL.FTZ R6, R7, R0 ;  /* 0x0000000007068220 */ /* 0x000fe20000410000 */
        /* <DEDUP_REMOVED lines=8> */
.L_x_3298:
[----:B------:R-:W-:Y:S01]  /*84e0*/  FADD.FTZ R0, R8, 1 ;  /* 0x3f80000008007421 */ /* 0x000fe20000010000 */
[----:B------:R-:W-:Y:S01]  /*84f0*/  MUFU.SQRT R7, R6 ;  /* 0x0000000600077308 */ /* 0x000fe20000002000 */
[----:B------:R-:W-:Y:S02]  /*8500*/  IMAD.MOV.U32 R9, RZ, RZ, 0x3f800000 ;  /* 0x3f800000ff097424 */ /* 0x000fe400078e00ff */
[----:B------:R-:W-:-:S06]  /*8510*/  FMUL.FTZ R0, R0, 0.5 ;  /* 0x3f00000000007820 */ /* 0x000fcc0000410000 */
[----:B------:R-:W2:Y:S02]  /*8520*/  MUFU.SQRT R0, R0 ;  /* 0x0000000000007308 */ /* 0x000ea40000002000 */
[----:B--2---:R-:W-:-:S07]  /*8530*/  FMUL.FTZ R10, R7, R0 ;  /* 0x00000000070a7220 */ /* 0x004fce0000410000 */
.L_x_3303:
[----:B------:R-:W-:Y:S05]  /*8540*/  BSYNC.RECONVERGENT B1 ;  /* 0x0000000000017941 */ /* 0x000fea0003800200 */
.L_x_3297:
[----:B------:R-:W-:Y:S05]  /*8550*/  BRA `(.L_x_3304) ;  /* 0x0000000000087947 */ /* 0x000fea0003800000 */
.L_x_3294:
[----:B------:R-:W-:Y:S01]  /*8560*/  FMUL.FTZ R10, R8, 16777216 ;  /* 0x4b800000080a7820 */ /* 0x000fe20000410000 */
[----:B------:R-:W-:-:S07]  /*8570*/  FMUL.FTZ R9, R9, 16777216 ;  /* 0x4b80000009097820 */ /* 0x000fce0000410000 */
.L_x_3304:
[----:B------:R-:W-:Y:S05]  /*8580*/  BSYNC.RELIABLE B0 ;  /* 0x0000000000007941 */ /* 0x000fea0003800100 */
.L_x_3293:
[----:B---3--:R-:W-:Y:S01]  /*8590*/  FADD.FTZ R0, |R10|, -RZ ;  /* 0x800000ff0a007221 */ /* 0x008fe20000010200 */
[C---:B------:R-:W-:Y:S01]  /*85a0*/  FADD.FTZ R7, |R9|.reuse, -RZ ;  /* 0x800000ff09077221 */ /* 0x040fe20000010200 */
[----:B------:R-:W-:Y:S01]  /*85b0*/  FSETP.GT.FTZ.AND P2, PT, |R9|, |R10|, PT ;  /* 0x4000000a0900720b */ /* 0x000fe20003f54200 */
[----:B------:R-:W-:Y:S03]  /*85c0*/  BSSY.RECONVERGENT B5, `(.L_x_3305) ;  /* 0x000000f000057945 */ /* 0x000fe60003800200 */
[----:B------:R-:W-:Y:S02]  /*85d0*/  FSEL R12, R7, R0, P2 ;  /* 0x00000000070c7208 */ /* 0x000fe40001000000 */
[----:B------:R-:W-:Y:S02]  /*85e0*/  FSEL R0, R0, R7, P2 ;  /* 0x0000000700007208 */ /* 0x000fe40001000000 */
[----:B------:R-:W0:Y:S08]  /*85f0*/  MUFU.RCP R13, R12 ;  /* 0x0000000c000d7308 */ /* 0x000e300000001000 */
[----:B------:R-:W3:Y:S01]  /*8600*/  FCHK P0, R0, R12 ;  /* 0x0000000c00007302 */ /* 0x000ee20000000000 */
[----:B0-2---:R-:W-:-:S04]  /*8610*/  FFMA R6, -R12, R13, 1 ;  /* 0x3f8000000c067423 */ /* 0x005fc8000000010d */
[----:B------:R-:W-:-:S04]  /*8620*/  FFMA R13, R13, R6, R13 ;  /* 0x000000060d0d7223 */ /* 0x000fc8000000000d */
[----:B------:R-:W-:-:S04]  /*8630*/  FFMA R6, R0, R13, RZ ;  /* 0x0000000d00067223 */ /* 0x000fc800000000ff */
[----:B------:R-:W-:-:S04]  /*8640*/  FFMA R7, -R12, R6, R0 ;  /* 0x000000060c077223 */ /* 0x000fc80000000100 */
[----:B------:R-:W-:Y:S01]  /*8650*/  FFMA R6, R13, R7, R6 ;  /* 0x000000070d067223 */ /* 0x000fe20000000006 */
[----:B---3--:R-:W-:Y:S06]  /*8660*/  @!P0 BRA `(.L_x_3306) ;  /* 0x0000000000108947 */ /* 0x008fec0003800000 */
[----:B------:R-:W-:Y:S02]  /*8670*/  MOV R7, R12 ;  /* 0x0000000c00077202 */ /* 0x000fe40000000f00 */
[----:B------:R-:W-:-:S07]  /*8680*/  MOV R6, 0x86a0 ;  /* 0x000086a000067802 */ /* 0x000fce0000000f00 */
[----:B-1----:R-:W-:Y:S05]  /*8690*/  CALL.REL.NOINC `($__internal_1_$__cuda_sm3x_div_rn_ftz_f32_slowpath) ;  /* 0x000000a800947944 */ /* 0x002fea0003c00000 */
[----:B------:R-:W-:-:S07]  /*86a0*/  IMAD.MOV.U32 R6, RZ, RZ, R0 ;  /* 0x000000ffff067224 */ /* 0x000fce00078e0000 */
.L_x_3306:
[----:B------:R-:W-:Y:S05]  /*86b0*/  BSYNC.RECONVERGENT B5 ;  /* 0x0000000000057941 */ /* 0x000fea0003800200 */
.L_x_3305:
[----:B------:R-:W-:Y:S02]  /*86c0*/  IMAD.MOV.U32 R7, RZ, RZ, 0x3b33710b ;  /* 0x3b33710bff077424 */ /* 0x000fe400078e00ff */
[----:B------:R-:W-:Y:S01]  /*86d0*/  FMUL.FTZ R0, R6, R6 ;  /* 0x0000000606007220 */ /* 0x000fe20000410000 */
[----:B------:R-:W-:Y:S01]  /*86e0*/  HFMA2 R13, -RZ, RZ, 1.9599609375, 20144 ;  /* 0x3fd774ebff0d7431 */ /* 0x000fe200000001ff */
[----:B------:R-:W-:Y:S02]  /*86f0*/  ISETP.GE.AND P0, PT, R10, RZ, PT ;  /* 0x000000ff0a00720c */ /* 0x000fe40003f06270 */
[----:B------:R-:W-:Y:S01]  /*8700*/  FFMA.FTZ R7, R0, R7, -0.015681877732276916504 ;  /* 0xbc80774800077423 */ /* 0x000fe20000010007 */
[----:B------:R-:W-:Y:S02]  /*8710*/  FSETP.NEU.FTZ.AND P3, PT, |R10|, |R9|, PT ;  /* 0x400000090a00720b */ /* 0x000fe40003f7d200 */
        /* <DEDUP_REMOVED lines=13> */
[----:B------:R-:W-:Y:S01]  /*87f0*/  @!P2 FADD.FTZ R6, -R6, -RZ ;  /* 0x800000ff0606a221 */ /* 0x000fe20000010100 */
[----:B------:R-:W-:-:S03]  /*8800*/  FADD.FTZ R7, |R10|, |R9| ;  /* 0x400000090a077221 */ /* 0x000fc60000010200 */
[----:B------:R-:W-:Y:S01]  /*8810*/  @!P0 FFMA.FTZ R0, R13, 1.6832555532455444336, R6 ;  /* 0x3fd774eb0d008823 */ /* 0x000fe20000010006 */
[----:B------:R-:W-:-:S05]  /*8820*/  IMAD.MOV.U32 R6, RZ, RZ, 0x4016cbe4 ;  /* 0x4016cbe4ff067424 */ /* 0x000fca00078e00ff */
[----:B------:R-:W-:Y:S02]  /*8830*/  @!P3 FSEL R0, R6, 0.78539818525314331055, !P0 ;  /* 0x3f490fdb0600b808 */ /* 0x000fe40004000000 */
[----:B------:R-:W-:Y:S02]  /*8840*/  @!P1 FSEL R0, RZ, 3.1415927410125732422, P0 ;  /* 0x40490fdbff009808 */ /* 0x000fe40000000000 */
[----:B------:R-:W-:Y:S02]  /*8850*/  FSETP.NAN.FTZ.AND P0, PT, |R7|, |R7|, PT ;  /* 0x400000070700720b */ /* 0x000fe40003f18200 */
[----:B------:R-:W-:-:S04]  /*8860*/  LOP3.LUT R0, R0, 0x80000000, R9, 0xb8, !PT ;  /* 0x8000000000007812 */ /* 0x000fc800078eb809 */
[----:B------:R-:W-:-:S07]  /*8870*/  FSEL R7, R7, R0, P0 ;  /* 0x0000000007077208 */ /* 0x000fce0000000000 */
.L_x_3296:
[----:B------:R-:W-:Y:S05]  /*8880*/  BSYNC.RECONVERGENT B4 ;  /* 0x0000000000047941 */ /* 0x000fea0003800200 */
.L_x_3292:
[----:B-1----:R-:W-:Y:S02]  /*8890*/  LOP3.LUT R17, R11, 0x80000000, R17, 0xb8, !PT ;  /* 0x800000000b117812 */ /* 0x002fe400078eb811 */
[----:B------:R-:W-:Y:S01]  /*88a0*/  LOP3.LUT R22, R7, 0x80000000, R22, 0xb8, !PT ;  /* 0x8000000007167812 */ /* 0x000fe200078eb816 */
[----:B------:R-:W-:Y:S06]  /*88b0*/  BRA `(.L_x_3279) ;  /* 0x0000001400187947 */ /* 0x000fec0003800000 */
.L_x_3280:
[----:B------:R-:W-:Y:S01]  /*88c0*/  ISETP.GT.AND P0, PT, R17, -0x1, PT ;  /* 0xffffffff1100780c */ /* 0x000fe20003f04270 */
[----:B------:R-:W-:-:S12]  /*88d0*/  BSSY.RECONVERGENT B4, `(.L_x_3307) ;  /* 0x0000141000047945 */ /* 0x000fd80003800200 */
[----:B------:R-:W-:Y:S05]  /*88e0*/  @P0 BRA `(.L_x_3308) ;  /* 0x0000000800880947 */ /* 0x000fea0003800000 */
        /* <DEDUP_REMOVED lines=28> */
[----:B------:R-:W-:Y:S05]  /*8ab0*/  CALL.REL.NOINC `($__internal_1_$__cuda_sm3x_div_rn_ftz_f32_slowpath) ;  /* 0x000000a4008c7944 */ /* 0x000fea0003c00000 */
[----:B------:R-:W-:-:S07]  /*8ac0*/  IMAD.MOV.U32 R6, RZ, RZ, R0 ;  /* 0x000000ffff067224 */ /* 0x000fce00078e0000 */
.L_x_3312:
[----:B------:R-:W-:Y:S05]  /*8ad0*/  BSYNC.RECONVERGENT B5 ;  /* 0x0000000000057941 */ /* 0x000fea0003800200 */
.L_x_3311:
        /* <DEDUP_REMOVED lines=22> */
.L_x_3310:
[CC--:B------:R-:W-:Y:S01]  /*8c40*/  VIMNMX R7, PT, PT, R6.reuse, R13.reuse, !PT ;  /* 0x0000000d06077248 */ /* 0x0c0fe20007fe0100 */
[----:B------:R-:W-:Y:S01]  /*8c50*/  MUFU.RCP R15, R12 ;  /* 0x0000000c000f7308 */ /* 0x000fe20000001000 */
[----:B------:R-:W-:Y:S01]  /*8c60*/  VIMNMX R6, PT, PT, R6, R13, PT ;  /* 0x0000000d06067248 */ /* 0x000fe20003fe0100 */
[----:B------:R-:W-:Y:S01]  /*8c70*/  BSSY.RECONVERGENT B5, `(.L_x_3314) ;  /* 0x000001a000057945 */ /* 0x000fe20003800200 */
[----:B------:R-:W-:Y:S02]  /*8c80*/  LOP3.LUT R8, R7, 0xfe000000, RZ, 0xc0, !PT ;  /* 0xfe00000007087812 */ /* 0x000fe400078ec0ff */
[----:B------:R-:W-:Y:S02]  /*8c90*/  FSETP.NEU.FTZ.AND P0, PT, R6, RZ, PT ;  /* 0x000000ff0600720b */ /* 0x000fe40003f1d000 */
[C---:B------:R-:W-:Y:S02]  /*8ca0*/  LOP3.LUT R10, R8.reuse, 0x7e800000, RZ, 0x3c, !PT ;  /* 0x7e800000080a7812 */ /* 0x040fe400078e3cff */
[----:B------:R-:W-:-:S03]  /*8cb0*/  LOP3.LUT R8, R8, 0x800000, RZ, 0xfc, !PT ;  /* 0x0080000008087812 */ /* 0x000fc600078efcff */
[-C--:B------:R-:W-:Y:S01]  /*8cc0*/  FMUL.FTZ R13, R6, R10.reuse ;  /* 0x0000000a060d7220 */ /* 0x080fe20000410000 */
[----:B------:R-:W-:-:S03]  /*8cd0*/  FMUL.FTZ R10, R7, R10 ;  /* 0x0000000a070a7220 */ /* 0x000fc60000410000 */
[----:B------:R-:W-:-:S04]  /*8ce0*/  FMUL.FTZ R13, R13, R13 ;  /* 0x0000000d0d0d7220 */ /* 0x000fc80000410000 */
[----:B------:R-:W-:-:S06]  /*8cf0*/  FFMA.FTZ R13, R10, R10, R13 ;  /* 0x0000000a0a0d7223 */ /* 0x000fcc000001000d */
        /* <DEDUP_REMOVED lines=15> */
[----:B------:R-:W-:Y:S05]  /*8df0*/  CALL.REL.NOINC `($__internal_1_$__cuda_sm3x_div_rn_ftz_f32_slowpath) ;  /* 0x000000a000bc7944 */ /* 0x000fea0003c00000 */
[----:B------:R-:W-:-:S07]  /*8e00*/  IMAD.MOV.U32 R6, RZ, RZ, R0 ;  /* 0x000000ffff067224 */ /* 0x000fce00078e0000 */
.L_x_3315:
[----:B------:R-:W-:Y:S05]  /*8e10*/  BSYNC.RECONVERGENT B5 ;  /* 0x0000000000057941 */ /* 0x000fea0003800200 */
.L_x_3314:
[----:B------:R-:W-:Y:S01]  /*8e20*/  MOV R7, 0x3b33710b ;  /* 0x3b33710b00077802 */ /* 0x000fe20000000f00 */
[----:B------:R-:W-:Y:S01]  /*8e30*/  FMUL.FTZ R0, R6, R6 ;  /* 0x0000000606007220 */ /* 0x000fe20000410000 */
[----:B------:R-:W-:Y:S01]  /*8e40*/  IMAD.MOV.U32 R13, RZ, RZ, 0x3fd774eb ;  /* 0x3fd774ebff0d7424 */ /* 0x000fe200078e00ff */
        /* <DEDUP_REMOVED lines=19> */
.L_x_3309:
[----:B------:R-:W-:Y:S01]  /*8f80*/  FMUL.FTZ R6, R11, 0.36787945032119750977 ;  /* 0x3ebc5ab20b067820 */ /* 0x000fe20000410000 */
[----:B------:R-:W-:Y:S01]  /*8f90*/  FMUL.FTZ R7, R9, 0.36787945032119750977 ;  /* 0x3ebc5ab209077820 */ /* 0x000fe20000410000 */
[----:B------:R-:W-:Y:S02]  /*8fa0*/  BSSY.RECONVERGENT B5, `(.L_x_3316) ;  /* 0x0000020000057945 */ /* 0x000fe40003800200 */
        /* <DEDUP_REMOVED lines=9> */
[----:B------:R-:W-:Y:S02]  /*9040*/  FMUL.FTZ R14, R13, R13 ;  /* 0x0000000d0d0e7220 */ /* 0x000fe40000410000 */
[----:B------:R-:W-:Y:S02]  /*9050*/  MUFU.RCP R13, R12 ;  /* 0x0000000c000d7308 */ /* 0x000fe40000001000 */
[----:B------:R-:W-:Y:S01]  /*9060*/  FFMA.FTZ R14, R7, R7, R14 ;  /* 0x00000007070e7223 */ /* 0x000fe2000001000e */
[----:B------:R-:W-:-:S05]  /*9070*/  LOP3.LUT R7, R10, 0x800000, RZ, 0xfc, !PT ;  /* 0x008000000a077812 */ /* 0x000fca00078efcff */
[----:B------:R-:W0:Y:S02]  /*9080*/  MUFU.SQRT R14, R14 ;  /* 0x0000000e000e7308 */ /* 0x000e240000002000 */
[----:B0-----:R-:W-:Y:S01]  /*9090*/  @P0 FMUL.FTZ R8, R14, R7 ;  /* 0x000000070e080220 */ /* 0x001fe20000410000 */
[----:B------:R-:W-:Y:S01]  /*90a0*/  FSETP.NEU.FTZ.AND P0, PT, R6, +INF , PT ;  /* 0x7f8000000600780b */ /* 0x000fe20003f1d000 */
[----:B------:R-:W-:Y:S01]  /*90b0*/  FFMA R6, -R12, R13, 1 ;  /* 0x3f8000000c067423 */ /* 0x000fe2000000010d */
[----:B------:R-:W-:Y:S02]  /*90c0*/  IMAD.MOV.U32 R7, RZ, RZ, 0x3f800000 ;  /* 0x3f800000ff077424 */ /* 0x000fe400078e00ff */
        /* <DEDUP_REMOVED lines=9> */
[----:B------:R-:W-:Y:S02]  /*9160*/  MOV R7, R12 ;  /* 0x0000000c00077202 */ /* 0x000fe40000000f00 */
[----:B------:R-:W-:-:S07]  /*9170*/  MOV R6, 0x9190 ;  /* 0x0000919000067802 */ /* 0x000fce0000000f00 */
[----:B------:R-:W-:Y:S05]  /*9180*/  CALL.REL.NOINC `($__internal_1_$__cuda_sm3x_div_rn_ftz_f32_slowpath) ;  /* 0x0000009c00d87944 */ /* 0x000fea0003c00000 */
[----:B------:R-:W-:-:S07]  /*9190*/  IMAD.MOV.U32 R6, RZ, RZ, R0 ;  /* 0x000000ffff067224 */ /* 0x000fce00078e0000 */
.L_x_3317:
[----:B------:R-:W-:Y:S05]  /*91a0*/  BSYNC.RECONVERGENT B5 ;  /* 0x0000000000057941 */ /* 0x000fea0003800200 */
.L_x_3316:
        /* <DEDUP_REMOVED lines=22> */
.L_x_3308:
        /* <DEDUP_REMOVED lines=26> */
.L_x_3321:
[----:B------:R-:W-:Y:S05]  /*94b0*/  BSYNC.RECONVERGENT B5 ;  /* 0x0000000000057941 */ /* 0x000fea0003800200 */
.L_x_3320:
[----:B------:R-:W-:Y:S01]  /*94c0*/  MOV R13, 0x3b33710b ;  /* 0x3b33710b000d7802 */ /* 0x000fe20000000f00 */
        /* <DEDUP_REMOVED lines=21> */
.L_x_3319:
        /* <DEDUP_REMOVED lines=28> */
[----:B------:R-:W-:-:S07]  /*97e0*/  MOV R6, R0 ;  /* 0x0000000000067202 */ /* 0x000fce0000000f00 */
.L_x_3323:
[----:B------:R-:W-:Y:S05]  /*97f0*/  BSYNC.RECONVERGENT B5 ;  /* 0x0000000000057941 */ /* 0x000fea0003800200 */
.L_x_3322:
[----:B------:R-:W-:Y:S02]  /*9800*/  IMAD.MOV.U32 R7, RZ, RZ, 0x3b33710b ;  /* 0x3b33710bff077424 */ /* 0x000fe400078e00ff */
[----:B------:R-:W-:Y:S01]  /*9810*/  FMUL.FTZ R0, R6, R6 ;  /* 0x0000000606007220 */ /* 0x000fe20000410000 */
[----:B------:R-:W-:Y:S01]  /*9820*/  IMAD.MOV.U32 R13, RZ, RZ, 0x3fd774eb ;  /* 0x3fd774ebff0d7424 */ /* 0x000fe200078e00ff */
[----:B------:R-:W-:Y:S02]  /*9830*/  FSETP.NEU.FTZ.AND P1, PT, |R17|, R9, PT ;  /* 0x000000091100720b */ /* 0x000fe40003f3d200 */
        /* <DEDUP_REMOVED lines=8> */
[----:B------:R-:W-:Y:S01]  /*98c0*/  FMUL.FTZ R7, R0, R7 ;  /* 0x0000000700077220 */ /* 0x000fe20000410000 */
[----:B------:R-:W-:-:S03]  /*98d0*/  FADD.FTZ R0, |R17|, R9 ;  /* 0x0000000911007221 */ /* 0x000fc60000010200 */
        /* <DEDUP_REMOVED lines=8> */
.L_x_3318:
        /* <DEDUP_REMOVED lines=21> */
[----:B------:R-:W-:Y:S01]  /*9ab0*/  FFMA R13, R14, R7, R14 ;  /* 0x000000070e0d7223 */ /* 0x000fe2000000000e */
[----:B------:R-:W-:-:S03]  /*9ac0*/  HFMA2 R7, -RZ, RZ, 1.875, 0 ;  /* 0x3f800000ff077431 */ /* 0x000fc600000001ff */
        /* <DEDUP_REMOVED lines=11> */
.L_x_3325:
[----:B------:R-:W-:Y:S05]  /*9b80*/  BSYNC.RECONVERGENT B5 ;  /* 0x0000000000057941 */ /* 0x000fea0003800200 */
.L_x_3324:
[----:B------:R-:W-:Y:S01]  /*9b90*/  MOV R7, 0x3b33710b ;  /* 0x3b33710b00077802 */ /* 0x000fe20000000f00 */
        /* <DEDUP_REMOVED lines=19> */
[----:B------:R-:W-:-:S07]  /*9cd0*/  FSEL R11, R0, R7, P0 ;  /* 0x00000007000b7208 */ /* 0x000fce0000000000 */
.L_x_3313:
[----:B------:R-:W-:Y:S05]  /*9ce0*/  BSYNC.RECONVERGENT B4 ;  /* 0x0000000000047941 */ /* 0x000fea0003800200 */
.L_x_3307:
[----:B------:R-:W-:Y:S01]  /*9cf0*/  FADD.FTZ R10, R10, 0.69314718246459960938 ;  /* 0x3f3172180a0a7421 */ /* 0x000fe20000010000 */
[----:B------:R-:W-:-:S04]  /*9d00*/  LOP3.LUT R22, R11, 0x80000000, R22, 0xb8, !PT ;  /* 0x800000000b167812 */ /* 0x000fc800078eb816 */
[----:B------:R-:W-:-:S07]  /*9d10*/  LOP3.LUT R17, R10, 0x80000000, R17, 0xb8, !PT ;  /* 0x800000000a117812 */ /* 0x000fce00078eb811 */
.L_x_3279:
[----:B------:R-:W-:Y:S05]  /*9d20*/  BSYNC.RECONVERGENT B2 ;  /* 0x0000000000027941 */ /* 0x000fea0003800200 */
.L_x_3277:
[----:B------:R-:W-:-:S07]  /*9d30*/  F2FP.F16.F32.PACK_AB R17, R17, R22 ;  /* 0x000000161111723e */ /* 0x000fce00000000ff */
.L_x_3276:
[----:B------:R-:W-:Y:S05]  /*9d40*/  BSYNC.RECONVERGENT B3 ;  /* 0x0000000000037941 */ /* 0x000fea0003800200 */
.L_x_3275:
[----:B------:R-:W-:Y:S01]  /*9d50*/  VIADD R0, R2, 0x100 ;  /* 0x0000010002007836 */ /* 0x000fe20000000000 */
[----:B------:R-:W-:Y:S04]  /*9d60*/  BSSY.RECONVERGENT B3, `(.L_x_3326) ;  /* 0x0000294000037945 */ /* 0x000fe80003800200 */
[----:B------:R-:W-:-:S13]  /*9d70*/  ISETP.GE.AND P0, PT, R0, R25, PT ;  /* 0x000000190000720c */ /* 0x000fda0003f06270 */
[----:B------:R-:W-:Y:S05]  /*9d80*/  @P0 BRA `(.L_x_3327) ;  /* 0x0000002800440947 */ /* 0x000fea0003800000 */
[----:B------:R-:W-:Y:S01]  /*9d90*/  HADD2.F32 R18, -RZ, R24.H0_H0 ;  /* 0x20000018ff127230 */ /* 0x000fe20000004100 */
[----:B------:R-:W-:Y:S01]  /*9da0*/  BSSY.RECONVERGENT B2, `(.L_x_3328) ;  /* 0x000028e000027945 */ /* 0x000fe20003800200 */
[----:B------:R-:W-:-:S03]  /*9db0*/  HADD2.F32 R23, -RZ, R23.H1_H1 ;  /* 0x30000017ff177230 */ /* 0x000fc60000004100 */
[C---:B------:R-:W-:Y:S01]  /*9dc0*/  FSETP.NAN.FTZ.AND P0, PT, |R18|.reuse, |R18|, PT ;  /* 0x400000121200720b */ /* 0x040fe20003f18200 */
[----:B------:R-:W-:Y:S01]  /*9dd0*/  FADD.FTZ R9, |R18|, -RZ ;  /* 0x800000ff12097221 */ /* 0x000fe20000010200 */
[CC--:B------:R-:W-:Y:S01]  /*9de0*/  FSETP.NAN.FTZ.AND P1, PT, |R23|.reuse, |R23|.reuse, PT ;  /* 0x400000171700720b */ /* 0x0c0fe20003f38200 */
[----:B------:R-:W-:Y:S01]  /*9df0*/  FADD.FTZ R6, |R23|, -RZ ;  /* 0x800000ff17067221 */ /* 0x000fe20000010200 */
[----:B------:R-:W-:-:S11]  /*9e00*/  MOV R12, R23 ;  /* 0x00000017000c7202 */ /* 0x000fd60000000f00 */
        /* <DEDUP_REMOVED lines=16> */
.L_x_3329:
[----:B------:R-:W-:-:S04]  /*9f10*/  FMNMX.FTZ R0, |R23|, R9, !PT ;  /* 0x0000000917007209 */ /* 0x000fc80007810200 */
[----:B------:R-:W-:-:S13]  /*9f20*/  FSETP.GT.FTZ.AND P0, PT, R0, 8388608, PT ;  /* 0x4b0000000000780b */ /* 0x000fda0003f14000 */
[----:B------:R-:W-:Y:S05]  /*9f30*/  @P0 BRA `(.L_x_3331) ;  /* 0x0000001000b80947 */ /* 0x000fea0003800000 */
        /* <DEDUP_REMOVED lines=18> */
[----:B------:R-:W-:-:S02]  /*a060*/  LOP3.LUT R19, R11, 0x7e800000, RZ, 0x3c, !PT ;  /* 0x7e8000000b137812 */ /* 0x000fc400078e3cff */
[----:B------:R-:W-:Y:S02]  /*a070*/  VIMNMX R15, PT, PT, R15, R20, PT ;  /* 0x000000140f0f7248 */ /* 0x000fe40003fe0100 */
[----:B------:R-:W-:Y:S01]  /*a080*/  LOP3.LUT R21, R14, 0x7e800000, RZ, 0x3c, !PT ;  /* 0x7e8000000e157812 */ /* 0x000fe200078e3cff */
[CC--:B------:R-:W-:Y:S01]  /*a090*/  FMUL.FTZ R20, R13.reuse, R19.reuse ;  /* 0x000000130d147220 */ /* 0x0c0fe20000410000 */
[----:B------:R-:W-:Y:S01]  /*a0a0*/  FMUL.FTZ R19, R10, R19 ;  /* 0x000000130a137220 */ /* 0x000fe20000410000 */
[----:B------:R-:W-:Y:S02]  /*a0b0*/  FSETP.NEU.FTZ.AND P0, PT, R13, RZ, PT ;  /* 0x000000ff0d00720b */ /* 0x000fe40003f1d000 */
[CC--:B------:R-:W-:Y:S01]  /*a0c0*/  FMUL.FTZ R22, R15.reuse, R21.reuse ;  /* 0x000000150f167220 */ /* 0x0c0fe20000410000 */
[----:B------:R-:W-:Y:S01]  /*a0d0*/  FMUL.FTZ R20, R20, R20 ;  /* 0x0000001414147220 */ /* 0x000fe20000410000 */
[----:B------:R-:W-:Y:S01]  /*a0e0*/  FMUL.FTZ R21, R8, R21 ;  /* 0x0000001508157220 */ /* 0x000fe20000410000 */
[----:B------:R-:W-:Y:S01]  /*a0f0*/  FSETP.NEU.FTZ.AND P2, PT, R15, RZ, PT ;  /* 0x000000ff0f00720b */ /* 0x000fe20003f5d000 */
[----:B------:R-:W-:Y:S01]  /*a100*/  FMUL.FTZ R22, R22, R22 ;  /* 0x0000001616167220 */ /* 0x000fe20000410000 */
[----:B------:R-:W-:Y:S01]  /*a110*/  FFMA.FTZ R20, R19, R19, R20 ;  /* 0x0000001313147223 */ /* 0x000fe20000010014 */
[----:B------:R-:W-:-:S02]  /*a120*/  LOP3.LUT R11, R11, 0x800000, RZ, 0xfc, !PT ;  /* 0x008000000b0b7812 */ /* 0x000fc400078efcff */
[----:B------:R-:W-:Y:S01]  /*a130*/  FFMA.FTZ R22, R21, R21, R22 ;  /* 0x0000001515167223 */ /* 0x000fe20000010016 */
[----:B------:R-:W-:Y:S02]  /*a140*/  LOP3.LUT R19, R14, 0x800000, RZ, 0xfc, !PT ;  /* 0x008000000e137812 */ /* 0x000fe400078efcff */
[----:B------:R-:W0:Y:S01]  /*a150*/  MUFU.SQRT R20, R20 ;  /* 0x0000001400147308 */ /* 0x000e220000002000 */
[----:B------:R-:W-:-:S07]  /*a160*/  FSETP.NEU.FTZ.AND P1, PT, R13, +INF , PT ;  /* 0x7f8000000d00780b */ /* 0x000fce0003f3d000 */
        /* <DEDUP_REMOVED lines=32> */
.L_x_3337:
[----:B------:R-:W-:-:S04]  /*a370*/  FADD.FTZ R10, -R0, R11 ;  /* 0x0000000b000a7221 */ /* 0x000fc80000010100 */
[----:B------:R-:W-:-:S07]  /*a380*/  FMUL.FTZ R10, R10, 0.5 ;  /* 0x3f0000000a0a7820 */ /* 0x000fce0000410000 */
.L_x_3338:
[----:B------:R-:W-:Y:S05]  /*a390*/  BSYNC.RECONVERGENT B1 ;  /* 0x0000000000017941 */ /* 0x000fea0003800200 */
.L_x_3336:
        /* <DEDUP_REMOVED lines=11> */
.L_x_3340:
[----:B------:R-:W-:-:S04]  /*a450*/  FADD.FTZ R15, R8, -R13 ;  /* 0x8000000d080f7221 */ /* 0x000fc80000010000 */
[----:B------:R-:W-:-:S07]  /*a460*/  FMUL.FTZ R15, R15, 0.5 ;  /* 0x3f0000000f0f7820 */ /* 0x000fce0000410000 */
.L_x_3341:
[----:B------:R-:W-:Y:S05]  /*a470*/  BSYNC.RECONVERGENT B1 ;  /* 0x0000000000017941 */ /* 0x000fea0003800200 */
.L_x_3339:
        /* <DEDUP_REMOVED lines=35> */
.L_x_3335:
[----:B------:R-:W-:-:S13]  /*a6b0*/  FSETP.GEU.FTZ.AND P0, PT, R9, 1, PT ;  /* 0x3f8000000900780b */ /* 0x000fda0003f1e000 */
[----:B------:R-:W-:Y:S05]  /*a6c0*/  @!P0 BRA `(.L_x_3342) ;  /* 0x0000000000848947 */ /* 0x000fea0003800000 */
[----:B------:R-:W-:Y:S01]  /*a6d0*/  FMUL.FTZ R19, R0, R7 ;  /* 0x0000000700137220 */ /* 0x000fe20000410000 */
[----:B------:R-:W-:Y:S02]  /*a6e0*/  IMAD.MOV.U32 R21, RZ, RZ, 0x3f800000 ;  /* 0x3f800000ff157424 */ /* 0x000fe400078e00ff */
[----:B------:R-:W-:Y:S01]  /*a6f0*/  HFMA2 R22, -RZ, RZ, 1.3056640625, -1.8671875 ;  /* 0x3d39bf78ff167431 */ /* 0x000fe200000001ff */
        /* <DEDUP_REMOVED lines=30> */
.L_x_3342:
[----:B------:R-:W-:-:S04]  /*a8e0*/  FADD.FTZ R13, -R9, 1 ;  /* 0x3f800000090d7421 */ /* 0x000fc80000010100 */
[----:B------:R-:W-:-:S06]  /*a8f0*/  FMUL.FTZ R13, R0, R13 ;  /* 0x0000000d000d7220 */ /* 0x000fcc0000410000 */
[----:B------:R-:W0:Y:S08]  /*a900*/  MUFU.SQRT R13, R13 ;  /* 0x0000000d000d7308 */ /* 0x000e300000002000 */
[----:B0-----:R-:W0:Y:S02]  /*a910*/  MUFU.RCP R10, R13 ;  /* 0x0000000d000a7308 */ /* 0x001e240000001000 */
[----:B0-----:R-:W-:Y:S01]  /*a920*/  FMUL.FTZ R10, |R23|, R10 ;  /* 0x0000000a170a7220 */ /* 0x001fe20000410200 */
[----:B------:R-:W-:Y:S06]  /*a930*/  BRA `(.L_x_3333) ;  /* 0x0000000000047947 */ /* 0x000fec0003800000 */
.L_x_3334:
[----:B------:R0:W1:Y:S02]  /*a940*/  MUFU.SQRT R10, R6 ;  /* 0x00000006000a7308 */ /* 0x0000640000002000 */
.L_x_3333:
[----:B------:R-:W-:Y:S05]  /*a950*/  BSYNC.RECONVERGENT B0 ;  /* 0x0000000000007941 */ /* 0x000fea0003800200 */
.L_x_3332:
        /* <DEDUP_REMOVED lines=28> */
[----:B------:R-:W-:-:S03]  /*ab20*/  IMAD.MOV.U32 R7, RZ, RZ, 0x3fd774eb ;  /* 0x3fd774ebff077424 */ /* 0x000fc600078e00ff */
[----:B------:R-:W-:-:S04]  /*ab30*/  FMUL.FTZ R0, R8, -2 ;  /* 0xc000000008007820 */ /* 0x000fc80000410000 */
[----:B------:R-:W-:-:S05]  /*ab40*/  @P0 FFMA.FTZ R8, R7, 0.93318945169448852539, R0 ;  /* 0x3f6ee58107080823 */ /* 0x000fca0000010000 */
[C---:B------:R-:W-:Y:S02]  /*ab50*/  FSETP.NAN.FTZ.AND P0, PT, R8.reuse, R8, PT ;  /* 0x000000080800720b */ /* 0x040fe40003f18000 */
[----:B------:R-:W-:-:S04]  /*ab60*/  LOP3.LUT R13, R8, 0x80000000, R13, 0xb8, !PT ;  /* 0x80000000080d7812 */ /* 0x000fc800078eb80d */
[----:B------:R-:W-:Y:S01]  /*ab70*/  FSEL R13, R13, R8, !P0 ;  /* 0x000000080d0d7208 */ /* 0x000fe20004000000 */
[----:B------:R-:W-:Y:S06]  /*ab80*/  BRA `(.L_x_3347) ;  /* 0x0000000400947947 */ /* 0x000fec0003800000 */
.L_x_3346:
        /* <DEDUP_REMOVED lines=23> */
.L_x_3352:
[----:B------:R-:W-:-:S04]  /*ad00*/  FADD.FTZ R7, -R7, R8 ;  /* 0x0000000807077221 */ /* 0x000fc80000010100 */
[----:B------:R-:W-:-:S07]  /*ad10*/  FMUL.FTZ R11, R7, 0.5 ;  /* 0x3f000000070b7820 */ /* 0x000fce0000410000 */
.L_x_3353:
[----:B------:R-:W-:Y:S05]  /*ad20*/  BSYNC.RECONVERGENT B5 ;  /* 0x0000000000057941 */ /* 0x000fea0003800200 */
.L_x_3351:
[----:B------:R-:W-:Y:S01]  /*ad30*/  FADD.FTZ R0, R11, R0 ;  /* 0x000000000b007221 */ /* 0x000fe20000010000 */
[----:B------:R-:W-:-:S04]  /*ad40*/  FADD.FTZ R7, R9, R14 ;  /* 0x0000000e09077221 */ /* 0x000fc80000010000 */
[----:B------:R-:W-:-:S04]  /*ad50*/  FMUL.FTZ R0, R0, R7 ;  /* 0x0000000700007220 */ /* 0x000fc80000410000 */
[----:B------:R0:W2:Y:S01]  /*ad60*/  MUFU.SQRT R11, R0 ;  /* 0x00000000000b7308 */ /* 0x0000a20000002000 */
[----:B------:R-:W-:Y:S05]  /*ad70*/  BRA `(.L_x_3354) ;  /* 0x0000000000487947 */ /* 0x000fea0003800000 */
.L_x_3350:
        /* <DEDUP_REMOVED lines=12> */
.L_x_3349:
[----:B------:R-:W-:Y:S01]  /*ae40*/  FADD.FTZ R0, R14, 1 ;  /* 0x3f8000000e007421 */ /* 0x000fe20000010000 */
[----:B------:R-:W-:Y:S01]  /*ae50*/  MUFU.SQRT R11, R6 ;  /* 0x00000006000b7308 */ /* 0x000fe20000002000 */
[----:B------:R-:W-:Y:S02]  /*ae60*/  IMAD.MOV.U32 R9, RZ, RZ, 0x3f800000 ;  /* 0x3f800000ff097424 */ /* 0x000fe400078e00ff */
[----:B------:R-:W-:-:S06]  /*ae70*/  FMUL.FTZ R0, R0, 0.5 ;  /* 0x3f00000000007820 */ /* 0x000fcc0000410000 */
[----:B------:R-:W2:Y:S02]  /*ae80*/  MUFU.SQRT R0, R0 ;  /* 0x0000000000007308 */ /* 0x000ea40000002000 */
[----:B--2---:R-:W-:-:S07]  /*ae90*/  FMUL.FTZ R11, R11, R0 ;  /* 0x000000000b0b7220 */ /* 0x004fce0000410000 */
.L_x_3354:
[----:B------:R-:W-:Y:S05]  /*aea0*/  BSYNC.RECONVERGENT B1 ;  /* 0x0000000000017941 */ /* 0x000fea0003800200 */
.L_x_3348:
[----:B------:R-:W-:Y:S05]  /*aeb0*/  BRA `(.L_x_3355) ;  /* 0x0000000000087947 */ /* 0x000fea0003800000 */
.L_x_3345:
[----:B------:R-:W-:Y:S01]  /*aec0*/  FMUL.FTZ R11, R14, 16777216 ;  /* 0x4b8000000e0b7820 */ /* 0x000fe20000410000 */
[----:B------:R-:W-:-:S07]  /*aed0*/  FMUL.FTZ R9, R9, 16777216 ;  /* 0x4b80000009097820 */ /* 0x000fce0000410000 */
.L_x_3355:
[----:B------:R-:W-:Y:S05]  /*aee0*/  BSYNC.RELIABLE B0 ;  /* 0x0000000000007941 */ /* 0x000fea0003800100 */
.L_x_3344:
[----:B0-2---:R-:W-:Y:S01]  /*aef0*/  FADD.FTZ R0, |R11|, -RZ ;  /* 0x800000ff0b007221 */ /* 0x005fe20000010200 */
[C---:B------:R-:W-:Y:S01]  /*af00*/  FADD.FTZ R7, |R9|.reuse, -RZ ;  /* 0x800000ff09077221 */ /* 0x040fe20000010200 */
[----:B------:R-:W-:Y:S01]  /*af10*/  FSETP.GT.FTZ.AND P2, PT, |R9|, |R11|, PT ;  /* 0x4000000b0900720b */ /* 0x000fe20003f54200 */
[----:B------:R-:W-:Y:S03]  /*af20*/  BSSY.RECONVERGENT B5, `(.L_x_3356) ;  /* 0x000000f000057945 */ /* 0x000fe60003800200 */
[----:B------:R-:W-:Y:S02]  /*af30*/  FSEL R13, R7, R0, P2 ;  /* 0x00000000070d7208 */ /* 0x000fe40001000000 */
        /* <DEDUP_REMOVED lines=9> */
[----:B------:R-:W-:Y:S02]  /*afd0*/  MOV R7, R13 ;  /* 0x0000000d00077202 */ /* 0x000fe40000000f00 */
[----:B------:R-:W-:-:S07]  /*afe0*/  MOV R6, 0xb000 ;  /* 0x0000b00000067802 */ /* 0x000fce0000000f00 */
[----:B-1----:R-:W-:Y:S05]  /*aff0*/  CALL.REL.NOINC `($__internal_1_$__cuda_sm3x_div_rn_ftz_f32_slowpath) ;  /* 0x00000080003c7944 */ /* 0x002fea0003c00000 */
[----:B------:R-:W-:-:S07]  /*b000*/  IMAD.MOV.U32 R6, RZ, RZ, R0 ;  /* 0x000000ffff067224 */ /* 0x000fce00078e0000 */
.L_x_3357:
[----:B------:R-:W-:Y:S05]  /*b010*/  BSYNC.RECONVERGENT B5 ;  /* 0x0000000000057941 */ /* 0x000fea0003800200 */
.L_x_3356:
[----:B------:R-:W-:Y:S02]  /*b020*/  IMAD.MOV.U32 R7, RZ, RZ, 0x3b33710b ;  /* 0x3b33710bff077424 */ /* 0x000fe400078e00ff */
[----:B------:R-:W-:Y:S01]  /*b030*/  FMUL.FTZ R0, R6, R6 ;  /* 0x0000000606007220 */ /* 0x000fe20000410000 */
[----:B------:R-:W-:Y:S01]  /*b040*/  HFMA2 R15, -RZ, RZ, 1.9599609375, 20144 ;  /* 0x3fd774ebff0f7431 */ /* 0x000fe200000001ff */
[C---:B------:R-:W-:Y:S02]  /*b050*/  ISETP.GE.AND P0, PT, R11.reuse, RZ, PT ;  /* 0x000000ff0b00720c */ /* 0x040fe40003f06270 */
[C---:B------:R-:W-:Y:S01]  /*b060*/  FFMA.FTZ R7, R0.reuse, R7, -0.015681877732276916504 ;  /* 0xbc80774800077423 */ /* 0x040fe20000010007 */
        /* <DEDUP_REMOVED lines=11> */
[----:B------:R-:W-:Y:S02]  /*b120*/  FFMA.FTZ R6, R7, R6, R6 ;  /* 0x0000000607067223 */ /* 0x000fe40000010006 */
[----:B------:R-:W-:Y:S02]  /*b130*/  FSEL R13, R0, 1.8663789033889770508, P2 ;  /* 0x3feee581000d7808 */ /* 0x000fe40001000000 */
[----:B------:R-:W-:-:S05]  /*b140*/  FFMA.FTZ R7, R15, 0.93318945169448852539, -R6 ;  /* 0x3f6ee5810f077823 */ /* 0x000fca0000010806 */
        /* <DEDUP_REMOVED lines=9> */
.L_x_3347:
[----:B------:R-:W-:Y:S05]  /*b1e0*/  BSYNC.RECONVERGENT B4 ;  /* 0x0000000000047941 */ /* 0x000fea0003800200 */
.L_x_3343:
[----:B-1----:R-:W-:Y:S02]  /*b1f0*/  LOP3.LUT R12, R10, 0x80000000, R12, 0xb8, !PT ;  /* 0x800000000a0c7812 */ /* 0x002fe400078eb80c */
[----:B------:R-:W-:Y:S01]  /*b200*/  LOP3.LUT R18, R13, 0x80000000, R18, 0xb8, !PT ;  /* 0x800000000d127812 */ /* 0x000fe200078eb812 */
[----:B------:R-:W-:Y:S06]  /*b210*/  BRA `(.L_x_3330) ;  /* 0x0000001400187947 */ /* 0x000fec0003800000 */
.L_x_3331:
        /* <DEDUP_REMOVED lines=33> */
.L_x_3363:
[----:B------:R-:W-:Y:S05]  /*b430*/  BSYNC.RECONVERGENT B5 ;  /* 0x0000000000057941 */ /* 0x000fea0003800200 */
.L_x_3362:
        /* <DEDUP_REMOVED lines=22> */
.L_x_3361:
        /* <DEDUP_REMOVED lines=29> */
.L_x_3366:
[----:B------:R-:W-:Y:S05]  /*b770*/  BSYNC.RECONVERGENT B5 ;  /* 0x0000000000057941 */ /* 0x000fea0003800200 */
.L_x_3365:
        /* <DEDUP_REMOVED lines=22> */
.L_x_3360:
        /* <DEDUP_REMOVED lines=22> */
[----:B------:R-:W-:-:S03]  /*ba40*/  IMAD.MOV.U32 R7, RZ, RZ, 0x3f800000 ;  /* 0x3f800000ff077424 */ /* 0x000fc600078e00ff */
        /* <DEDUP_REMOVED lines=11> */
.L_x_3368:
[----:B------:R-:W-:Y:S05]  /*bb00*/  BSYNC.RECONVERGENT B5 ;  /* 0x0000000000057941 */ /* 0x000fea0003800200 */
.L_x_3367:
        /* <DEDUP_REMOVED lines=22> */
.L_x_3359:
        /* <DEDUP_REMOVED lines=26> */
.L_x_3372:
[----:B------:R-:W-:Y:S05]  /*be10*/  BSYNC.RECONVERGENT B5 ;  /* 0x0000000000057941 */ /* 0x000fea0003800200 */
.L_x_3371:
        /* <DEDUP_REMOVED lines=22> */
.L_x_3370:
        /* <DEDUP_REMOVED lines=29> */
.L_x_3374:
[----:B------:R-:W-:Y:S05]  /*c150*/  BSYNC.RECONVERGENT B5 ;  /* 0x0000000000057941 */ /* 0x000fea0003800200 */
.L_x_3373:
        /* <DEDUP_REMOVED lines=22> */
.L_x_3369:
        /* <DEDUP_REMOVED lines=34> */
.L_x_3376:
[----:B------:R-:W-:Y:S05]  /*c4e0*/  BSYNC.RECONVERGENT B5 ;  /* 0x0000000000057941 */ /* 0x000fea0003800200 */
.L_x_3375:
        /* <DEDUP_REMOVED lines=21> */
.L_x_3364:
[----:B------:R-:W-:Y:S05]  /*c640*/  BSYNC.RECONVERGENT B4 ;  /* 0x0000000000047941 */ /* 0x000fea0003800200 */
.L_x_3358:
[----:B------:R-:W-:Y:S01]  /*c650*/  FADD.FTZ R7, R10, 0.69314718246459960938 ;  /* 0x3f3172180a077421 */ /* 0x000fe20000010000 */
[----:B------:R-:W-:-:S04]  /*c660*/  LOP3.LUT R18, R11, 0x80000000, R18, 0xb8, !PT ;  /* 0x800000000b127812 */ /* 0x000fc800078eb812 */
[----:B------:R-:W-:-:S07]  /*c670*/  LOP3.LUT R12, R7, 0x80000000, R12, 0xb8, !PT ;  /* 0x80000000070c7812 */ /* 0x000fce00078eb80c */
.L_x_3330:
[----:B------:R-:W-:Y:S05]  /*c680*/  BSYNC.RECONVERGENT B2 ;  /* 0x0000000000027941 */ /* 0x000fea0003800200 */
.L_x_3328:
[----:B------:R-:W-:-:S07]  /*c690*/  F2FP.F16.F32.PACK_AB R18, R12, R18 ;  /* 0x000000120c12723e */ /* 0x000fce00000000ff */
.L_x_3327:
[----:B------:R-:W-:Y:S05]  /*c6a0*/  BSYNC.RECONVERGENT B3 ;  /* 0x0000000000037941 */ /* 0x000fea0003800200 */
.L_x_3326:
        /* <DEDUP_REMOVED lines=27> */
.L_x_3380:
        /* <DEDUP_REMOVED lines=34> */
[----:B------:R-:W-:-:S02]  /*ca80*/  LOP3.LUT R15, R12, 0x800000, RZ, 0xfc, !PT ;  /* 0x008000000c0f7812 */ /* 0x000fc400078efcff */
[----:B------:R-:W-:Y:S01]  /*ca90*/  FSETP.NEU.FTZ.AND P1, PT, R10, +INF , PT ;  /* 0x7f8000000a00780b */ /* 0x000fe20003f3d000 */
[----:B------:R-:W-:Y:S01]  /*caa0*/  FFMA.FTZ R22, R21, R21, R22 ;  /* 0x0000001515167223 */ /* 0x000fe20000010016 */
[----:B------:R-:W0:Y:S08]  /*cab0*/  MUFU.SQRT R20, R20 ;  /* 0x0000001400147308 */ /* 0x000e300000002000 */
[----:B------:R-:W1:Y:S01]  /*cac0*/  MUFU.SQRT R22, R22 ;  /* 0x0000001600167308 */ /* 0x000e620000002000 */
[----:B0-----:R-:W-:Y:S01]  /*cad0*/  @P0 FMUL.FTZ R8, R20, R9 ;  /* 0x0000000914080220 */ /* 0x001fe20000410000 */
[----:B------:R-:W-:Y:S01]  /*cae0*/  FSETP.NEU.FTZ.AND P0, PT, R14, +INF , PT ;  /* 0x7f8000000e00780b */ /* 0x000fe20003f1d000 */
[----:B-1----:R-:W-:-:S03]  /*caf0*/  @P2 FMUL.FTZ R6, R22, R15 ;  /* 0x0000000f16062220 */ /* 0x002fc60000410000 */
[----:B------:R-:W-:Y:S02]  /*cb00*/  FSEL R15, R8, +INF , P1 ;  /* 0x7f800000080f7808 */ /* 0x000fe40000800000 */
        /* <DEDUP_REMOVED lines=27> */
.L_x_3388:
[----:B------:R-:W-:-:S04]  /*ccc0*/  FADD.FTZ R8, -R0, R15 ;  /* 0x0000000f00087221 */ /* 0x000fc80000010100 */
[----:B------:R-:W-:-:S07]  /*ccd0*/  FMUL.FTZ R8, R8, 0.5 ;  /* 0x3f00000008087820 */ /* 0x000fce0000410000 */
.L_x_3389:
[----:B------:R-:W-:Y:S05]  /*cce0*/  BSYNC.RECONVERGENT B1 ;  /* 0x0000000000017941 */ /* 0x000fea0003800200 */
.L_x_3387:
        /* <DEDUP_REMOVED lines=11> */
.L_x_3391:
[----:B------:R-:W-:-:S04]  /*cda0*/  FADD.FTZ R21, R6, -R9 ;  /* 0x8000000906157221 */ /* 0x000fc80000010000 */
[----:B------:R-:W-:-:S07]  /*cdb0*/  FMUL.FTZ R21, R21, 0.5 ;  /* 0x3f00000015157820 */ /* 0x000fce0000410000 */
.L_x_3392:
[----:B------:R-:W-:Y:S05]  /*cdc0*/  BSYNC.RECONVERGENT B1 ;  /* 0x0000000000017941 */ /* 0x000fea0003800200 */
.L_x_3390:
[----:B------:R-:W-:Y:S01]  /*cdd0*/  FADD.FTZ R8, R21, R8 ;  /* 0x0000000815087221 */ /* 0x000fe20000010000 */
[----:B------:R-:W-:Y:S01]  /*cde0*/  FADD.FTZ R9, R19, 1 ;  /* 0x3f80000013097421 */ /* 0x000fe20000010000 */
[----:B------:R-:W-:Y:S02]  /*cdf0*/  IMAD.MOV.U32 R21, RZ, RZ, 0x3f800000 ;  /* 0x3f800000ff157424 */ /* 0x000fe400078e00ff */
[----:B------:R-:W-:Y:S02]  /*ce00*/  HFMA2 R23, -RZ, RZ, 1.3056640625, -1.8671875 ;  /* 0x3d39bf78ff177431 */ /* 0x000fe400000001ff */
[----:B------:R-:W-:-:S04]  /*ce10*/  FMUL.FTZ R12, R8, R9 ;  /* 0x00000009080c7220 */ /* 0x000fc80000410000 */
        /* <DEDUP_REMOVED lines=30> */
.L_x_3386:
[----:B------:R-:W-:-:S13]  /*d000*/  FSETP.GEU.FTZ.AND P0, PT, R4, 1, PT ;  /* 0x3f8000000400780b */ /* 0x000fda0003f1e000 */
[----:B------:R-:W-:Y:S05]  /*d010*/  @!P0 BRA `(.L_x_3393) ;  /* 0x0000000000848947 */ /* 0x000fea0003800000 */
[----:B------:R-:W-:Y:S01]  /*d020*/  FMUL.FTZ R12, R0, R13 ;  /* 0x0000000d000c7220 */ /* 0x000fe20000410000 */
[----:B------:R-:W-:Y:S01]  /*d030*/  MOV R21, 0x3f800000 ;  /* 0x3f80000000157802 */ /* 0x000fe20000000f00 */
[----:B------:R-:W-:Y:S02]  /*d040*/  IMAD.MOV.U32 R23, RZ, RZ, 0x3d39bf78 ;  /* 0x3d39bf78ff177424 */ /* 0x000fe400078e00ff */
[----:B------:R-:W0:Y:S02]  /*d050*/  MUFU.SQRT R8, R12 ;  /* 0x0000000c00087308 */ /* 0x000e240000002000 */
[----:B0-----:R-:W-:-:S04]  /*d060*/  FADD.FTZ R8, R13, R8 ;  /* 0x000000080d087221 */ /* 0x001fc80000010000 */
        /* <DEDUP_REMOVED lines=28> */
.L_x_3393:
[----:B------:R-:W-:-:S04]  /*d230*/  FADD.FTZ R9, -R4, 1 ;  /* 0x3f80000004097421 */ /* 0x000fc80000010100 */
[----:B------:R-:W-:-:S06]  /*d240*/  FMUL.FTZ R8, R0, R9 ;  /* 0x0000000900087220 */ /* 0x000fcc0000410000 */
[----:B------:R-:W0:Y:S08]  /*d250*/  MUFU.SQRT R8, R8 ;  /* 0x0000000800087308 */ /* 0x000e300000002000 */
[----:B0-----:R-:W0:Y:S02]  /*d260*/  MUFU.RCP R10, R8 ;  /* 0x00000008000a7308 */ /* 0x001e240000001000 */
[----:B0-----:R-:W-:Y:S01]  /*d270*/  FMUL.FTZ R9, |R11|, R10 ;  /* 0x0000000a0b097220 */ /* 0x001fe20000410200 */
[----:B------:R-:W-:Y:S06]  /*d280*/  BRA `(.L_x_3384) ;  /* 0x0000000000047947 */ /* 0x000fec0003800000 */
.L_x_3385:
[----:B------:R0:W1:Y:S02]  /*d290*/  MUFU.SQRT R9, R7 ;  /* 0x0000000700097308 */ /* 0x0000640000002000 */
.L_x_3384:
[----:B------:R-:W-:Y:S05]  /*d2a0*/  BSYNC.RECONVERGENT B0 ;  /* 0x0000000000007941 */ /* 0x000fea0003800200 */
.L_x_3383:
        /* <DEDUP_REMOVED lines=9> */
[----:B0-----:R-:W-:Y:S01]  /*d340*/  IMAD.MOV.U32 R7, RZ, RZ, 0x3f000000 ;  /* 0x3f000000ff077424 */ /* 0x001fe200078e00ff */
[C---:B------:R-:W-:Y:S01]  /*d350*/  FSETP.GT.FTZ.AND P0, PT, |R8|.reuse, 0.56000000238418579102, PT ;  /* 0x3f0f5c290800780b */ /* 0x040fe20003f14200 */
[C---:B------:R-:W-:Y:S01]  /*d360*/  FADD.FTZ R6, |R8|.reuse, -RZ ;  /* 0x800000ff08067221 */ /* 0x040fe20000010200 */
[C---:B------:R-:W-:Y:S01]  /*d370*/  FSETP.NEU.FTZ.AND P1, PT, |R8|.reuse, 1, PT ;  /* 0x3f8000000800780b */ /* 0x040fe20003f3d200 */
[----:B------:R-:W-:Y:S01]  /*d380*/  FFMA.FTZ R0, |R8|, -R7, 0.5 ;  /* 0x3f00000008007423 */ /* 0x000fe20000010a07 */
[----:B------:R-:W-:-:S03]  /*d390*/  HFMA2 R13, -RZ, RZ, 1.9599609375, 20144 ;  /* 0x3fd774ebff0d7431 */ /* 0x000fc600000001ff */
        /* <DEDUP_REMOVED lines=20> */
.L_x_3397:
        /* <DEDUP_REMOVED lines=23> */
.L_x_3403:
[----:B------:R-:W-:-:S04]  /*d650*/  FADD.FTZ R6, -R13, R6 ;  /* 0x000000060d067221 */ /* 0x000fc80000010100 */
[----:B0-----:R-:W-:-:S07]  /*d660*/  FMUL.FTZ R7, R6, 0.5 ;  /* 0x3f00000006077820 */ /* 0x001fce0000410000 */
.L_x_3404:
[----:B------:R-:W-:Y:S05]  /*d670*/  BSYNC.RECONVERGENT B5 ;  /* 0x0000000000057941 */ /* 0x000fea0003800200 */
.L_x_3402:
[----:B------:R-:W-:Y:S01]  /*d680*/  FADD.FTZ R0, R7, R0 ;  /* 0x0000000007007221 */ /* 0x000fe20000010000 */
[----:B------:R-:W-:-:S04]  /*d690*/  FADD.FTZ R19, R4, R19 ;  /* 0x0000001304137221 */ /* 0x000fc80000010000 */
[----:B------:R-:W-:-:S04]  /*d6a0*/  FMUL.FTZ R0, R0, R19 ;  /* 0x0000001300007220 */ /* 0x000fc80000410000 */
[----:B------:R0:W2:Y:S01]  /*d6b0*/  MUFU.SQRT R10, R0 ;  /* 0x00000000000a7308 */ /* 0x0000a20000002000 */
[----:B------:R-:W-:Y:S05]  /*d6c0*/  BRA `(.L_x_3405) ;  /* 0x0000000000487947 */ /* 0x000fea0003800000 */
.L_x_3401:
[----:B------:R-:W-:-:S13]  /*d6d0*/  FSETP.GT.FTZ.AND P0, PT, R4, 1, PT ;  /* 0x3f8000000400780b */ /* 0x000fda0003f14000 */
[----:B------:R-:W-:Y:S01]  /*d6e0*/  @P0 FMUL.FTZ R13, R0, R13 ;  /* 0x0000000d000d0220 */ /* 0x000fe20000410000 */
[----:B0-----:R-:W-:-:S04]  /*d6f0*/  @!P0 FADD.FTZ R7, -R4, 1 ;  /* 0x3f80000004078421 */ /* 0x001fc80000010100 */
        /* <DEDUP_REMOVED lines=9> */
.L_x_3400:
[----:B------:R-:W-:Y:S01]  /*d790*/  FADD.FTZ R0, R19, 1 ;  /* 0x3f80000013007421 */ /* 0x000fe20000010000 */
[----:B0-----:R-:W-:Y:S01]  /*d7a0*/  MUFU.SQRT R7, R7 ;  /* 0x0000000700077308 */ /* 0x001fe20000002000 */
[----:B------:R-:W-:Y:S02]  /*d7b0*/  IMAD.MOV.U32 R4, RZ, RZ, 0x3f800000 ;  /* 0x3f800000ff047424 */ /* 0x000fe400078e00ff */
[----:B------:R-:W-:-:S06]  /*d7c0*/  FMUL.FTZ R0, R0, 0.5 ;  /* 0x3f00000000007820 */ /* 0x000fcc0000410000 */
[----:B------:R-:W0:Y:S02]  /*d7d0*/  MUFU.SQRT R0, R0 ;  /* 0x0000000000007308 */ /* 0x000e240000002000 */
[----:B0-----:R-:W-:-:S07]  /*d7e0*/  FMUL.FTZ R10, R7, R0 ;  /* 0x00000000070a7220 */ /* 0x001fce0000410000 */
.L_x_3405:
[----:B------:R-:W-:Y:S05]  /*d7f0*/  BSYNC.RECONVERGENT B1 ;  /* 0x0000000000017941 */ /* 0x000fea0003800200 */
.L_x_3399:
[----:B------:R-:W-:Y:S05]  /*d800*/  BRA `(.L_x_3406) ;  /* 0x0000000000087947 */ /* 0x000fea0003800000 */
.L_x_3396:
[----:B------:R-:W-:Y:S01]  /*d810*/  FMUL.FTZ R10, R19, 16777216 ;  /* 0x4b800000130a7820 */ /* 0x000fe20000410000 */
[----:B------:R-:W-:-:S07]  /*d820*/  FMUL.FTZ R4, R4, 16777216 ;  /* 0x4b80000004047820 */ /* 0x000fce0000410000 */
.L_x_3406:
[----:B------:R-:W-:Y:S05]  /*d830*/  BSYNC.RELIABLE B0 ;  /* 0x0000000000007941 */ /* 0x000fea0003800100 */
.L_x_3395:
        /* <DEDUP_REMOVED lines=17> */
[----:B------:R-:W-:-:S07]  /*d950*/  MOV R6, R0 ;  /* 0x0000000000067202 */ /* 0x000fce0000000f00 */
.L_x_3408:
[----:B------:R-:W-:Y:S05]  /*d960*/  BSYNC.RECONVERGENT B5 ;  /* 0x0000000000057941 */ /* 0x000fea0003800200 */
.L_x_3407:
[----:B------:R-:W-:Y:S02]  /*d970*/  IMAD.MOV.U32 R7, RZ, RZ, 0x3b33710b ;  /* 0x3b33710bff077424 */ /* 0x000fe400078e00ff */
[----:B------:R-:W-:Y:S01]  /*d980*/  FMUL.FTZ R0, R6, R6 ;  /* 0x0000000606007220 */ /* 0x000fe20000410000 */
[----:B------:R-:W-:Y:S01]  /*d990*/  IMAD.MOV.U32 R13, RZ, RZ, 0x3fd774eb ;  /* 0x3fd774ebff0d7424 */ /* 0x000fe200078e00ff */
[C---:B------:R-:W-:Y:S01]  /*d9a0*/  ISETP.GE.AND P0, PT, R10.reuse, RZ, PT ;  /* 0x000000ff0a00720c */ /* 0x040fe20003f06270 */
[----:B------:R-:W-:Y:S01]  /*d9b0*/  FADD.FTZ R8, |R10|, |R4| ;  /* 0x400000040a087221 */ /* 0x000fe20000010200 */
        /* <DEDUP_REMOVED lines=10> */
[----:B------:R-:W-:-:S03]  /*da60*/  HFMA2 R0, -RZ, RZ, 1.857421875, -1409 ;  /* 0x3f6ee581ff007431 */ /* 0x000fc600000001ff */
[----:B------:R-:W-:-:S04]  /*da70*/  FFMA.FTZ R6, R7, R6, R6 ;  /* 0x0000000607067223 */ /* 0x000fc80000010006 */
[----:B------:R-:W-:Y:S01]  /*da80*/  FFMA.FTZ R7, R13, 0.93318945169448852539, -R6 ;  /* 0x3f6ee5810d077823 */ /* 0x000fe20000010806 */
[----:B------:R-:W-:Y:S01]  /*da90*/  FSEL R13, R0, 1.8663789033889770508, P2 ;  /* 0x3feee581000d7808 */ /* 0x000fe20001000000 */
[----:B------:R-:W-:-:S03]  /*daa0*/  IMAD.MOV.U32 R0, RZ, RZ, 0x4016cbe4 ;  /* 0x4016cbe4ff007424 */ /* 0x000fc600078e00ff */
[----:B------:R-:W-:Y:S01]  /*dab0*/  FSEL R7, R7, R6, P2 ;  /* 0x0000000607077208 */ /* 0x000fe20001000000 */
[----:B------:R-:W-:-:S04]  /*dac0*/  @!P2 FADD.FTZ R6, -R6, -RZ ;  /* 0x800000ff0606a221 */ /* 0x000fc80000010100 */
[----:B------:R-:W-:Y:S01]  /*dad0*/  @!P0 FFMA.FTZ R7, R13, 1.6832555532455444336, R6 ;  /* 0x3fd774eb0d078823 */ /* 0x000fe20000010006 */
[----:B------:R-:W-:Y:S02]  /*dae0*/  @!P3 FSEL R7, R0, 0.78539818525314331055, !P0 ;  /* 0x3f490fdb0007b808 */ /* 0x000fe40004000000 */
[----:B------:R-:W-:Y:S02]  /*daf0*/  @!P1 FSEL R7, RZ, 3.1415927410125732422, P0 ;  /* 0x40490fdbff079808 */ /* 0x000fe40000000000 */
[----:B------:R-:W-:Y:S02]  /*db00*/  FSETP.NAN.FTZ.AND P0, PT, |R8|, |R8|, PT ;  /* 0x400000080800720b */ /* 0x000fe40003f18200 */
[----:B------:R-:W-:-:S04]  /*db10*/  LOP3.LUT R7, R7, 0x80000000, R4, 0xb8, !PT ;  /* 0x8000000007077812 */ /* 0x000fc800078eb804 */
[----:B------:R-:W-:-:S07]  /*db20*/  FSEL R8, R8, R7, P0 ;  /* 0x0000000708087208 */ /* 0x000fce0000000000 */
.L_x_3398:
[----:B------:R-:W-:Y:S05]  /*db30*/  BSYNC.RECONVERGENT B4 ;  /* 0x0000000000047941 */ /* 0x000fea0003800200 */
.L_x_3394:
[----:B-1----:R-:W-:Y:S02]  /*db40*/  LOP3.LUT R11, R9, 0x80000000, R11, 0xb8, !PT ;  /* 0x80000000090b7812 */ /* 0x002fe400078eb80b */
[----:B------:R-:W-:Y:S01]  /*db50*/  LOP3.LUT R3, R8, 0x80000000, R3, 0xb8, !PT ;  /* 0x8000000008037812 */ /* 0x000fe200078eb803 */
[----:B------:R-:W-:Y:S06]  /*db60*/  BRA `(.L_x_3381) ;  /* 0x0000001400187947 */ /* 0x000fec0003800000 */
.L_x_3382:
        /* <DEDUP_REMOVED lines=32> */
[----:B------:R-:W-:-:S07]  /*dd70*/  MOV R6, R0 ;  /* 0x0000000000067202 */ /* 0x000fce0000000f00 */
.L_x_3414:
[----:B------:R-:W-:Y:S05]  /*dd80*/  BSYNC.RECONVERGENT B5 ;  /* 0x0000000000057941 */ /* 0x000fea0003800200 */
.L_x_3413:
[----:B------:R-:W-:Y:S02]  /*dd90*/  IMAD.MOV.U32 R7, RZ, RZ, 0x3b33710b ;  /* 0x3b33710bff077424 */ /* 0x000fe400078e00ff */
        /* <DEDUP_REMOVED lines=21> */
.L_x_3412:
[CC--:B------:R-:W-:Y:S01]  /*def0*/  VIMNMX R7, PT, PT, R6.reuse, R9.reuse, !PT ;  /* 0x0000000906077248 */ /* 0x0c0fe20007fe0100 */
[----:B------:R-:W-:Y:S01]  /*df00*/  BSSY.RECONVERGENT B5, `(.L_x_3416) ;  /* 0x000001c000057945 */ /* 0x000fe20003800200 */
        /* <DEDUP_REMOVED lines=25> */
[----:B------:R-:W-:Y:S05]  /*e0a0*/  CALL.REL.NOINC `($__internal_1_$__cuda_sm3x_div_rn_ftz_f32_slowpath) ;  /* 0x0000005000107944 */ /* 0x000fea0003c00000 */
[----:B------:R-:W-:-:S07]  /*e0b0*/  IMAD.MOV.U32 R6, RZ, RZ, R0 ;  /* 0x000000ffff067224 */ /* 0x000fce00078e0000 */
.L_x_3417:
[----:B------:R-:W-:Y:S05]  /*e0c0*/  BSYNC.RECONVERGENT B5 ;  /* 0x0000000000057941 */ /* 0x000fea0003800200 */
.L_x_3416:
        /* <DEDUP_REMOVED lines=22> */
.L_x_3411:
        /* <DEDUP_REMOVED lines=15> */
[----:B------:R-:W-:Y:S08]  /*e320*/  MUFU.RCP R7, R12 ;  /* 0x0000000c00077308 */ /* 0x000ff00000001000 */
[----:B------:R-:W0:Y:S02]  /*e330*/  MUFU.SQRT R14, R14 ;  /* 0x0000000e000e7308 */ /* 0x000e240000002000 */
[----:B0-----:R-:W-:Y:S01]  /*e340*/  @P0 FMUL.FTZ R8, R14, R9 ;  /* 0x000000090e080220 */ /* 0x001fe20000410000 */
[----:B------:R-:W-:Y:S01]  /*e350*/  FSETP.NEU.FTZ.AND P0, PT, R6, +INF , PT ;  /* 0x7f8000000600780b */ /* 0x000fe20003f1d000 */
[----:B------:R-:W-:Y:S01]  /*e360*/  FFMA R6, -R12, R7, 1 ;  /* 0x3f8000000c067423 */ /* 0x000fe20000000107 */
[----:B------:R-:W-:-:S02]  /*e370*/  IMAD.MOV.U32 R9, RZ, RZ, 0x3f800000 ;  /* 0x3f800000ff097424 */ /* 0x000fc400078e00ff */
        /* <DEDUP_REMOVED lines=13> */
.L_x_3419:
[----:B------:R-:W-:Y:S05]  /*e450*/  BSYNC.RECONVERGENT B5 ;  /* 0x0000000000057941 */ /* 0x000fea0003800200 */
.L_x_3418:
        /* <DEDUP_REMOVED lines=22> */
.L_x_3410:
        /* <DEDUP_REMOVED lines=26> */
.L_x_3423:
[----:B------:R-:W-:Y:S05]  /*e760*/  BSYNC.RECONVERGENT B5 ;  /* 0x0000000000057941 */ /* 0x000fea0003800200 */
.L_x_3422:
        /* <DEDUP_REMOVED lines=22> */
.L_x_3421:
[CC--:B------:R-:W-:Y:S01]  /*e8d0*/  VIMNMX R6, PT, PT, R7.reuse, R4.reuse, !PT ;  /* 0x0000000407067248 */ /* 0x0c0fe20007fe0100 */
[----:B------:R-:W0:Y:S01]  /*e8e0*/  MUFU.RCP R13, R10 ;  /* 0x0000000a000d7308 */ /* 0x000e220000001000 */
        /* <DEDUP_REMOVED lines=9> */
[----:B------:R-:W-:Y:S01]  /*e980*/  LOP3.LUT R9, R8, 0x800000, RZ, 0xfc, !PT ;  /* 0x0080000008097812 */ /* 0x000fe200078efcff */
[----:B0-----:R-:W-:-:S04]  /*e990*/  FFMA R8, -R10, R13, 1 ;  /* 0x3f8000000a087423 */ /* 0x001fc8000000010d */
[----:B------:R-:W0:Y:S02]  /*e9a0*/  MUFU.SQRT R12, R12 ;  /* 0x0000000c000c7308 */ /* 0x000e240000002000 */
[----:B0-----:R-:W-:Y:S01]  /*e9b0*/  @P0 FMUL.FTZ R6, R12, R9 ;  /* 0x000000090c060220 */ /* 0x001fe20000410000 */
[----:B------:R-:W-:Y:S01]  /*e9c0*/  FSETP.NEU.FTZ.AND P0, PT, R7, +INF , PT ;  /* 0x7f8000000700780b */ /* 0x000fe20003f1d000 */
[----:B------:R-:W-:-:S03]  /*e9d0*/  FFMA R7, R13, R8, R13 ;  /* 0x000000080d077223 */ /* 0x000fc6000000000d */
[----:B------:R-:W-:Y:S01]  /*e9e0*/  FSEL R6, R6, +INF , P0 ;  /* 0x7f80000006067808 */ /* 0x000fe20000000000 */
[----:B------:R-:W-:-:S04]  /*e9f0*/  FFMA R8, R0, R7, RZ ;  /* 0x0000000700087223 */ /* 0x000fc800000000ff */
[----:B------:R-:W-:Y:S01]  /*ea00*/  FFMA R9, -R10, R8, R0 ;  /* 0x000000080a097223 */ /* 0x000fe20000000100 */
[----:B------:R-:W0:Y:S03]  /*ea10*/  MUFU.LG2 R6, R6 ;  /* 0x0000000600067308 */ /* 0x000e260000000c00 */
[----:B------:R-:W-:-:S05]  /*ea20*/  FFMA R7, R7, R9, R8 ;  /* 0x0000000907077223 */ /* 0x000fca0000000008 */
[----:B------:R-:W1:Y:S01]  /*ea30*/  FCHK P0, R0, R10 ;  /* 0x0000000a00007302 */ /* 0x000e620000000000 */
[----:B0-----:R-:W-:Y:S01]  /*ea40*/  FMUL.FTZ R9, R6, 0.69314718246459960938 ;  /* 0x3f31721806097820 */ /* 0x001fe20000410000 */
[----:B-1----:R-:W-:Y:S06]  /*ea50*/  @!P0 BRA `(.L_x_3425) ;  /* 0x0000000000108947 */ /* 0x002fec0003800000 */
[----:B------:R-:W-:Y:S01]  /*ea60*/  IMAD.MOV.U32 R7, RZ, RZ, R10 ;  /* 0x000000ffff077224 */ /* 0x000fe200078e000a */
[----:B------:R-:W-:-:S07]  /*ea70*/  MOV R6, 0xea90 ;  /* 0x0000ea9000067802 */ /* 0x000fce0000000f00 */
[----:B------:R-:W-:Y:S05]  /*ea80*/  CALL.REL.NOINC `($__internal_1_$__cuda_sm3x_div_rn_ftz_f32_slowpath) ;  /* 0x0000004400987944 */ /* 0x000fea0003c00000 */
[----:B------:R-:W-:-:S07]  /*ea90*/  IMAD.MOV.U32 R7, RZ, RZ, R0 ;  /* 0x000000ffff077224 */ /* 0x000fce00078e0000 */
.L_x_3425:
[----:B------:R-:W-:Y:S05]  /*eaa0*/  BSYNC.RECONVERGENT B5 ;  /* 0x0000000000057941 */ /* 0x000fea0003800200 */
.L_x_3424:
[----:B------:R-:W-:Y:S01]  /*eab0*/  MOV R13, 0x3b33710b ;  /* 0x3b33710b000d7802 */ /* 0x000fe20000000f00 */
[----:B------:R-:W-:Y:S01]  /*eac0*/  FMUL.FTZ R0, R7, R7 ;  /* 0x0000000707007220 */ /* 0x000fe20000410000 */
[----:B------:R-:W-:Y:S02]  /*ead0*/  FSETP.NEU.FTZ.AND P1, PT, |R11|, R4, PT ;  /* 0x000000040b00720b */ /* 0x000fe40003f3d200 */
        /* <DEDUP_REMOVED lines=11> */
[----:B------:R-:W-:-:S03]  /*eb90*/  FADD.FTZ R7, |R11|, R4 ;  /* 0x000000040b077221 */ /* 0x000fc60000010200 */
[----:B------:R-:W-:-:S05]  /*eba0*/  @!P2 FFMA.FTZ R0, R13, 0.93318945169448852539, -R0 ;  /* 0x3f6ee5810d00a823 */ /* 0x000fca0000010800 */
[----:B------:R-:W-:-:S04]  /*ebb0*/  FSEL R0, R0, 0.78539818525314331055, P1 ;  /* 0x3f490fdb00007808 */ /* 0x000fc80000800000 */
[----:B------:R-:W-:Y:S02]  /*ebc0*/  FSEL R0, R0, RZ, P0 ;  /* 0x000000ff00007208 */ /* 0x000fe40000000000 */
[----:B------:R-:W-:Y:S02]  /*ebd0*/  FSETP.NAN.FTZ.AND P0, PT, |R7|, |R7|, PT ;  /* 0x400000070700720b */ /* 0x000fe40003f18200 */
[----:B------:R-:W-:-:S04]  /*ebe0*/  LOP3.LUT R0, R0, 0x80000000, R3, 0xb8, !PT ;  /* 0x8000000000007812 */ /* 0x000fc800078eb803 */
[----:B------:R-:W-:Y:S01]  /*ebf0*/  FSEL R10, R7, R0, P0 ;  /* 0x00000000070a7208 */ /* 0x000fe20000000000 */
[----:B------:R-:W-:Y:S06]  /*ec00*/  BRA `(.L_x_3415) ;  /* 0x0000000000e07947 */ /* 0x000fec0003800000 */
.L_x_3420:
        /* <DEDUP_REMOVED lines=34> */
.L_x_3427:
[----:B------:R-:W-:Y:S05]  /*ee30*/  BSYNC.RECONVERGENT B5 ;  /* 0x0000000000057941 */ /* 0x000fea0003800200 */
.L_x_3426:
[----:B------:R-:W-:Y:S02]  /*ee40*/  IMAD.MOV.U32 R7, RZ, RZ, 0x3b33710b ;  /* 0x3b33710bff077424 */ /* 0x000fe400078e00ff */
[----:B------:R-:W-:Y:S01]  /*ee50*/  FMUL.FTZ R0, R6, R6 ;  /* 0x0000000606007220 */ /* 0x000fe20000410000 */
[----:B------:R-:W-:Y:S01]  /*ee60*/  HFMA2 R13, -RZ, RZ, 1.9599609375, 20144 ;  /* 0x3fd774ebff0d7431 */ /* 0x000fe200000001ff */
        /* <DEDUP_REMOVED lines=11> */
[----:B------:R-:W-:-:S03]  /*ef20*/  FADD.FTZ R7, |R11|, R4 ;  /* 0x000000040b077221 */ /* 0x000fc60000010200 */
[----:B------:R-:W-:-:S05]  /*ef30*/  @!P2 FFMA.FTZ R6, R13, 0.93318945169448852539, -R6 ;  /* 0x3f6ee5810d06a823 */ /* 0x000fca0000010806 */
[----:B------:R-:W-:-:S04]  /*ef40*/  FSEL R6, R6, 0.78539818525314331055, P1 ;  /* 0x3f490fdb06067808 */ /* 0x000fc80000800000 */
[----:B------:R-:W-:Y:S02]  /*ef50*/  FSEL R6, R6, RZ, P0 ;  /* 0x000000ff06067208 */ /* 0x000fe40000000000 */
[----:B------:R-:W-:Y:S02]  /*ef60*/  FSETP.NAN.FTZ.AND P0, PT, |R7|, |R7|, PT ;  /* 0x400000070700720b */ /* 0x000fe40003f18200 */
[----:B------:R-:W-:-:S04]  /*ef70*/  LOP3.LUT R6, R6, 0x80000000, R3, 0xb8, !PT ;  /* 0x8000000006067812 */ /* 0x000fc800078eb803 */
[----:B------:R-:W-:-:S07]  /*ef80*/  FSEL R10, R7, R6, P0 ;  /* 0x00000006070a7208 */ /* 0x000fce0000000000 */
.L_x_3415:
[----:B------:R-:W-:Y:S05]  /*ef90*/  BSYNC.RECONVERGENT B4 ;  /* 0x0000000000047941 */ /* 0x000fea0003800200 */
.L_x_3409:
[----:B------:R-:W-:Y:S01]  /*efa0*/  FADD.FTZ R0, R9, 0.69314718246459960938 ;  /* 0x3f31721809007421 */ /* 0x000fe20000010000 */
[----:B------:R-:W-:-:S04]  /*efb0*/  LOP3.LUT R3, R10, 0x80000000, R3, 0xb8, !PT ;  /* 0x800000000a037812 */ /* 0x000fc800078eb803 */
[----:B------:R-:W-:-:S07]  /*efc0*/  LOP3.LUT R11, R0, 0x80000000, R11, 0xb8, !PT ;  /* 0x80000000000b7812 */ /* 0x000fce00078eb80b */
.L_x_3381:
[----:B------:R-:W-:Y:S05]  /*efd0*/  BSYNC.RECONVERGENT B2 ;  /* 0x0000000000027941 */ /* 0x000fea0003800200 */
.L_x_3379:
[----:B------:R-:W-:-:S07]  /*efe0*/  F2FP.F16.F32.PACK_AB R19, R11, R3 ;  /* 0x000000030b13723e */ /* 0x000fce00000000ff */
.L_x_3378:
[----:B------:R-:W-:Y:S05]  /*eff0*/  BSYNC.RECONVERGENT B3 ;  /* 0x0000000000037941 */ /* 0x000fea0003800200 */
.L_x_3377:
[----:B------:R-:W0:Y:S01]  /*f000*/  LDC.U8 R22, c[0x0][0x3a4] ;  /* 0x0000e900ff167b82 */ /* 0x000e220000000000 */
[----:B------:R-:W-:Y:S01]  /*f010*/  ISETP.GE.AND P0, PT, R2, R25, PT ;  /* 0x000000190200720c */ /* 0x000fe20003f06270 */
[----:B------:R-:W-:Y:S04]  /*f020*/  BSSY.RECONVERGENT B7, `(.L_x_3428) ;  /* 0x0000310000077945 */ /* 0x000fe80003800200 */
[----:B------:R-:W-:Y:S08]  /*f030*/  BSSY.RELIABLE B6, `(.L_x_3429) ;  /* 0x0000213000067945 */ /* 0x000ff00003800100 */
        /* <DEDUP_REMOVED lines=8> */
[----:B--2---:R-:W-:-:S04]  /*f0c0*/  IADD3 R6, P1, PT, R3, R6, RZ ;  /* 0x0000000603067210 */ /* 0x004fc80007f3e0ff */
[----:B------:R-:W-:-:S07]  /*f0d0*/  IADD3.X R7, PT, PT, RZ, R7, RZ, P1, !PT ;  /* 0x00000007ff077210 */ /* 0x000fce0000ffe4ff */
        /* <DEDUP_REMOVED lines=10> */
[----:B------:R-:W-:-:S04]  /*f180*/  IMAD.MOV.U32 R2, RZ, RZ, R16 ;  /* 0x000000ffff027224 */ /* 0x000fc800078e0010 */
[----:B------:R-:W0:Y:S02]  /*f190*/  F2I.FTZ.TRUNC.NTZ R5, R5 ;  /* 0x0000000500057305 */ /* 0x000e24000021f100 */
[----:B0-----:R0:W-:Y:S01]  /*f1a0*/  STG.E.U8 desc[UR36][R6.64], R5 ;  /* 0x0000000506007986 */ /* 0x0011e2000c101124 */
[----:B------:R-:W-:Y:S05]  /*f1b0*/  BRA `(.L_x_3436) ;  /* 0x0000000c00e47947 */ /* 0x000fea0003800000 */
.L_x_3434:
[----:B------:R-:W-:-:S06]  /*f1c0*/  HADD2.F32 R3, -RZ, R5.H0_H0 ;  /* 0x20000005ff037230 */ /* 0x000fcc0000004100 */
[----:B------:R-:W0:Y:S02]  /*f1d0*/  F2I.S64.TRUNC R2, R3 ;  /* 0x0000000300027311 */ /* 0x000e24000020d900 */
[----:B0-----:R-:W-:Y:S01]  /*f1e0*/  IMAD.MOV.U32 R5, RZ, RZ, R2 ;  /* 0x000000ffff057224 */ /* 0x001fe200078e0002 */
[----:B------:R-:W-:-:S04]  /*f1f0*/  MOV R2, R16 ;  /* 0x0000001000027202 */ /* 0x000fc80000000f00 */
[----:B------:R0:W-:Y:S01]  /*f200*/  STG.E.U8 desc[UR36][R6.64], R5 ;  /* 0x0000000506007986 */ /* 0x0001e2000c101124 */
[----:B------:R-:W-:Y:S05]  /*f210*/  BRA `(.L_x_3436) ;  /* 0x0000000c00cc7947 */ /* 0x000fea0003800000 */
.L_x_3433:
        /* <DEDUP_REMOVED lines=11> */
.L_x_3438:
[----:B------:R-:W-:Y:S02]  /*f2d0*/  HADD2.F32 R5, -RZ, R5.H0_H0 ;  /* 0x20000005ff057230 */ /* 0x000fe40000004100 */
[----:B------:R-:W-:-:S04]  /*f2e0*/  IMAD.MOV.U32 R2, RZ, RZ, R16 ;  /* 0x000000ffff027224 */ /* 0x000fc800078e0010 */
[----:B------:R-:W0:Y:S02]  /*f2f0*/  F2I.FTZ.TRUNC.NTZ R5, R5 ;  /* 0x0000000500057305 */ /* 0x000e24000021f100 */
[----:B0-----:R0:W-:Y:S01]  /*f300*/  STG.E desc[UR36][R6.64], R5 ;  /* 0x0000000506007986 */ /* 0x0011e2000c101924 */
[----:B------:R-:W-:Y:S05]  /*f310*/  BRA `(.L_x_3436) ;  /* 0x0000000c008c7947 */ /* 0x000fea0003800000 */
.L_x_3437:
[----:B------:R-:W-:Y:S01]  /*f320*/  HADD2.F32 R5, -RZ, R5.H0_H0 ;  /* 0x20000005ff057230 */ /* 0x000fe20000004100 */
[----:B------:R-:W-:-:S05]  /*f330*/  MOV R2, R16 ;  /* 0x0000001000027202 */ /* 0x000fca0000000f00 */
[----:B------:R-:W0:Y:S02]  /*f340*/  F2I.FTZ.TRUNC.NTZ R5, R5 ;  /* 0x0000000500057305 */ /* 0x000e24000021f100 */
[----:B0-----:R0:W-:Y:S01]  /*f350*/  STG.E.U16 desc[UR36][R6.64], R5 ;  /* 0x0000000506007986 */ /* 0x0011e2000c101524 */
[----:B------:R-:W-:Y:S05]  /*f360*/  BRA `(.L_x_3436) ;  /* 0x0000000c00787947 */ /* 0x000fea0003800000 */
.L_x_3432:
        /* <DEDUP_REMOVED lines=10> */
.L_x_3440:
[----:B------:R0:W-:Y:S01]  /*f410*/  STG.E.U16 desc[UR36][R6.64], R5 ;  /* 0x0000000506007986 */ /* 0x0001e2000c101524 */
[----:B------:R-:W-:Y:S01]  /*f420*/  IMAD.MOV.U32 R2, RZ, RZ, R16 ;  /* 0x000000ffff027224 */ /* 0x000fe200078e0010 */
[----:B------:R-:W-:Y:S06]  /*f430*/  BRA `(.L_x_3436) ;  /* 0x0000000c00447947 */ /* 0x000fec0003800000 */
.L_x_3439:
[----:B------:R-:W-:-:S13]  /*f440*/  ISETP.NE.AND P0, PT, R0, 0x7, PT ;  /* 0x000000070000780c */ /* 0x000fda0003f05270 */
[----:B------:R-:W-:Y:S05]  /*f450*/  @!P0 BRA `(.L_x_3441) ;  /* 0x0000000000308947 */ /* 0x000fea0003800000 */
[----:B------:R-:W-:-:S13]  /*f460*/  ISETP.NE.AND P0, PT, R0, 0x8, PT ;  /* 0x000000080000780c */ /* 0x000fda0003f05270 */
[----:B------:R-:W-:Y:S05]  /*f470*/  @!P0 BRA `(.L_x_3442) ;  /* 0x00000000001c8947 */ /* 0x000fea0003800000 */
[----:B------:R-:W-:-:S13]  /*f480*/  ISETP.NE.AND P0, PT, R0, 0x9, PT ;  /* 0x000000090000780c */ /* 0x000fda0003f05270 */
[----:B------:R-:W-:Y:S05]  /*f490*/  @P0 BRA `(.L_x_3435) ;  /* 0x00000008007c0947 */ /* 0x000fea0003800000 */
[--C-:B------:R-:W-:Y:S01]  /*f4a0*/  HADD2.F32 R4, -RZ, R5.reuse.H0_H0 ;  /* 0x20000005ff047230 */ /* 0x100fe20000004100 */
[----:B------:R-:W-:Y:S01]  /*f4b0*/  MOV R2, R16 ;  /* 0x0000001000027202 */ /* 0x000fe20000000f00 */
[----:B------:R-:W-:-:S05]  /*f4c0*/  HADD2.F32 R5, -RZ, R5.H1_H1 ;  /* 0x30000005ff057230 */ /* 0x000fca0000004100 */
[----:B------:R0:W-:Y:S01]  /*f4d0*/  STG.E.64 desc[UR36][R6.64], R4 ;  /* 0x0000000406007986 */ /* 0x0001e2000c101b24 */
[----:B------:R-:W-:Y:S05]  /*f4e0*/  BRA `(.L_x_3436) ;  /* 0x0000000c00187947 */ /* 0x000fea0003800000 */
.L_x_3442:
[----:B------:R0:W-:Y:S01]  /*f4f0*/  STG.E desc[UR36][R6.64], R5 ;  /* 0x0000000506007986 */ /* 0x0001e2000c101924 */
[----:B------:R-:W-:Y:S01]  /*f500*/  IMAD.MOV.U32 R2, RZ, RZ, R16 ;  /* 0x000000ffff027224 */ /* 0x000fe200078e0010 */
[----:B------:R-:W-:Y:S06]  /*f510*/  BRA `(.L_x_3436) ;  /* 0x0000000c000c7947 */ /* 0x000fec0003800000 */
.L_x_3441:
[----:B------:R-:W-:Y:S02]  /*f520*/  HADD2.F32 R4, -RZ, R5.H0_H0 ;  /* 0x20000005ff047230 */ /* 0x000fe40000004100 */
[----:B------:R-:W-:-:S03]  /*f530*/  IMAD.MOV.U32 R2, RZ, RZ, R16 ;  /* 0x000000ffff027224 */ /* 0x000fc600078e0010 */
[----:B------:R-:W-:-:S06]  /*f540*/  FMUL.FTZ R4, R4, 1 ;  /* 0x3f80000004047820 */ /* 0x000fcc0000410000 */
[----:B------:R-:W0:Y:S02]  /*f550*/  F2F.F64.F32 R4, R4 ;  /* 0x0000000400047310 */ /* 0x000e240000201800 */
[----:B0-----:R0:W-:Y:S01]  /*f560*/  STG.E.64 desc[UR36][R6.64], R4 ;  /* 0x0000000406007986 */ /* 0x0011e2000c101b24 */
[----:B------:R-:W-:Y:S05]  /*f570*/  BRA `(.L_x_3436) ;  /* 0x0000000800f47947 */ /* 0x000fea0003800000 */
.L_x_3431:
        /* <DEDUP_REMOVED lines=8> */
[----:B------:R-:W-:Y:S01]  /*f600*/  HADD2.F32 R0, -RZ, R5.H0_H0 ;  /* 0x20000005ff007230 */ /* 0x000fe20000004100 */
[----:B------:R-:W-:-:S04]  /*f610*/  MOV R2, R16 ;  /* 0x0000001000027202 */ /* 0x000fc80000000f00 */
[----:B------:R-:W-:-:S13]  /*f620*/  FSETP.NEU.FTZ.AND P0, PT, R0, RZ, PT ;  /* 0x000000ff0000720b */ /* 0x000fda0003f1d000 */
[----:B------:R-:W-:-:S05]  /*f630*/  @!P0 HADD2.F32 R5, -RZ, R5.H1_H1 ;  /* 0x30000005ff058230 */ /* 0x000fca0000004100 */
[----:B------:R-:W-:-:S04]  /*f640*/  FSETP.NEU.OR P0, PT, R5, RZ, P0 ;  /* 0x000000ff0500720b */ /* 0x000fc8000070d400 */
[----:B------:R-:W-:-:S05]  /*f650*/  SEL R3, RZ, 0x1, !P0 ;  /* 0x00000001ff037807 */ /* 0x000fca0004000000 */
[----:B------:R0:W-:Y:S01]  /*f660*/  STG.E.U8 desc[UR36][R6.64], R3 ;  /* 0x0000000306007986 */ /* 0x0001e2000c101124 */
[----:B------:R-:W-:Y:S05]  /*f670*/  BRA `(.L_x_3436) ;  /* 0x0000000800b47947 */ /* 0x000fea0003800000 */
.L_x_3445:
[--C-:B------:R-:W-:Y:S02]  /*f680*/  HADD2.F32 R10, -RZ, R5.reuse.H1_H1 ;  /* 0x30000005ff0a7230 */ /* 0x100fe40000004100 */
[----:B------:R-:W-:Y:S02]  /*f690*/  HADD2.F32 R0, -RZ, R5.H0_H0 ;  /* 0x20000005ff007230 */ /* 0x000fe40000004100 */
[----:B------:R-:W-:Y:S02]  /*f6a0*/  IMAD.MOV.U32 R2, RZ, RZ, R16 ;  /* 0x000000ffff027224 */ /* 0x000fe400078e0010 */
[----:B------:R-:W-:Y:S01]  /*f6b0*/  FMUL.FTZ R10, R10, 1 ;  /* 0x3f8000000a0a7820 */ /* 0x000fe20000410000 */
        /* <DEDUP_REMOVED lines=9> */
.L_x_3444:
        /* <DEDUP_REMOVED lines=19> */
.L_x_3449:
[----:B------:R-:W-:Y:S05]  /*f880*/  BSYNC.RECONVERGENT B0 ;  /* 0x0000000000007941 */ /* 0x000fea0003800200 */
.L_x_3448:
[----:B------:R-:W-:Y:S02]  /*f890*/  LOP3.LUT R3, R0, 0x80, R3, 0xf8, !PT ;  /* 0x0000008000037812 */ /* 0x000fe400078ef803 */
[----:B------:R-:W-:-:S03]  /*f8a0*/  MOV R2, R16 ;  /* 0x0000001000027202 */ /* 0x000fc60000000f00 */
[----:B------:R0:W-:Y:S01]  /*f8b0*/  STG.E.U8 desc[UR36][R6.64], R3 ;  /* 0x0000000306007986 */ /* 0x0001e2000c101124 */
[----:B------:R-:W-:Y:S05]  /*f8c0*/  BRA `(.L_x_3436) ;  /* 0x0000000800207947 */ /* 0x000fea0003800000 */
.L_x_3447:
        /* <DEDUP_REMOVED lines=15> */
.L_x_3451:
[----:B------:R-:W-:Y:S05]  /*f9c0*/  BSYNC.RECONVERGENT B0 ;  /* 0x0000000000007941 */ /* 0x000fea0003800200 */
.L_x_3450:
[----:B------:R-:W-:Y:S01]  /*f9d0*/  LOP3.LUT R3, R0, 0x80, R3, 0xf8, !PT ;  /* 0x0000008000037812 */ /* 0x000fe200078ef803 */
[----:B------:R-:W-:-:S04]  /*f9e0*/  IMAD.MOV.U32 R2, RZ, RZ, R16 ;  /* 0x000000ffff027224 */ /* 0x000fc800078e0010 */
[----:B------:R0:W-:Y:S01]  /*f9f0*/  STG.E.U8 desc[UR36][R6.64], R3 ;  /* 0x0000000306007986 */ /* 0x0001e2000c101124 */
[----:B------:R-:W-:Y:S05]  /*fa00*/  BRA `(.L_x_3436) ;  /* 0x0000000400d07947 */ /* 0x000fea0003800000 */
.L_x_3446:
[----:B------:R-:W-:Y:S01]  /*fa10*/  HADD2.F32 R0, -RZ, R5.H0_H0 ;  /* 0x20000005ff007230 */ /* 0x000fe20000004100 */
[----:B------:R-:W-:-:S04]  /*fa20*/  MOV R2, R16 ;  /* 0x0000001000027202 */ /* 0x000fc80000000f00 */
[----:B------:R-:W-:-:S05]  /*fa30*/  F2FP.BF16.F32.PACK_AB R0, RZ, R0 ;  /* 0x00000000ff00723e */ /* 0x000fca00000010ff */
[----:B------:R0:W-:Y:S01]  /*fa40*/  STG.E.U16 desc[UR36][R6.64], R0 ;  /* 0x0000000006007986 */ /* 0x0001e2000c101524 */
[----:B------:R-:W-:Y:S05]  /*fa50*/  BRA `(.L_x_3436) ;  /* 0x0000000400bc7947 */ /* 0x000fea0003800000 */
.L_x_3443:
        /* <DEDUP_REMOVED lines=13> */
.L_x_3454:
        /* <DEDUP_REMOVED lines=13> */
.L_x_3457:
[----:B------:R-:W-:-:S04]  /*fc00*/  SHF.R.U32.HI R0, RZ, 0x14, R5 ;  /* 0x00000014ff007819 */ /* 0x000fc80000011605 */
[----:B------:R-:W-:-:S04]  /*fc10*/  LOP3.LUT R0, R0, 0x1, RZ, 0xc0, !PT ;  /* 0x0000000100007812 */ /* 0x000fc800078ec0ff */
[----:B------:R-:W-:-:S04]  /*fc20*/  IADD3 R0, PT, PT, R5, 0x487ffff, R0 ;  /* 0x0487ffff05007810 */ /* 0x000fc80007ffe000 */
[----:B------:R-:W-:-:S04]  /*fc30*/  SHF.R.U32.HI R0, RZ, 0x14, R0 ;  /* 0x00000014ff007819 */ /* 0x000fc80000011600 */
[----:B------:R-:W-:-:S07]  /*fc40*/  LOP3.LUT R0, R0, 0xff, RZ, 0xc0, !PT ;  /* 0x000000ff00007812 */ /* 0x000fce00078ec0ff */
.L_x_3458:
[----:B------:R-:W-:-:S04]  /*fc50*/  SHF.R.U32.HI R3, RZ, 0x18, R5 ;  /* 0x00000018ff037819 */ /* 0x000fc80000011605 */
[----:B------:R-:W-:-:S07]  /*fc60*/  LOP3.LUT R3, R0, 0x80, R3, 0xf8, !PT ;  /* 0x0000008000037812 */ /* 0x000fce00078ef803 */
.L_x_3456:
[----:B------:R-:W-:Y:S05]  /*fc70*/  BSYNC.RECONVERGENT B0 ;  /* 0x0000000000007941 */ /* 0x000fea0003800200 */
.L_x_3455:
[----:B------:R2:W-:Y:S01]  /*fc80*/  STG.E.U8 desc[UR36][R6.64], R3 ;  /* 0x0000000306007986 */ /* 0x0005e2000c101124 */
[----:B------:R-:W-:Y:S01]  /*fc90*/  MOV R2, R16 ;  /* 0x0000001000027202 */ /* 0x000fe20000000f00 */
[----:B------:R-:W-:Y:S06]  /*fca0*/  BRA `(.L_x_3436) ;  /* 0x0000000400287947 */ /* 0x000fec0003800000 */
.L_x_3453:
        /* <DEDUP_REMOVED lines=13> */
.L_x_3461:
[----:B------:R-:W-:-:S04]  /*fd80*/  SHF.R.U32.HI R0, RZ, 0x15, R5 ;  /* 0x00000015ff007819 */ /* 0x000fc80000011605 */
[----:B------:R-:W-:-:S04]  /*fd90*/  LOP3.LUT R0, R0, 0x1, RZ, 0xc0, !PT ;  /* 0x0000000100007812 */ /* 0x000fc800078ec0ff */
[----:B------:R-:W-:-:S04]  /*fda0*/  IADD3 R0, PT, PT, R5, 0x88fffff, R0 ;  /* 0x088fffff05007810 */ /* 0x000fc80007ffe000 */
[----:B------:R-:W-:-:S04]  /*fdb0*/  SHF.R.U32.HI R0, RZ, 0x15, R0 ;  /* 0x00000015ff007819 */ /* 0x000fc80000011600 */
[----:B------:R-:W-:-:S07]  /*fdc0*/  LOP3.LUT R0, R0, 0xff, RZ, 0xc0, !PT ;  /* 0x000000ff00007812 */ /* 0x000fce00078ec0ff */
.L_x_3462:
[----:B------:R-:W-:-:S04]  /*fdd0*/  SHF.R.U32.HI R3, RZ, 0x18, R5 ;  /* 0x00000018ff037819 */ /* 0x000fc80000011605 */
[----:B------:R-:W-:-:S07]  /*fde0*/  LOP3.LUT R3, R0, 0x80, R3, 0xf8, !PT ;  /* 0x0000008000037812 */ /* 0x000fce00078ef803 */
.L_x_3460:
[----:B------:R-:W-:Y:S05]  /*fdf0*/  BSYNC.RECONVERGENT B0 ;  /* 0x0000000000007941 */ /* 0x000fea0003800200 */
.L_x_3459:
[----:B------:R0:W-:Y:S01]  /*fe00*/  STG.E.U8 desc[UR36][R6.64], R3 ;  /* 0x0000000306007986 */ /* 0x0001e2000c101124 */
[----:B------:R-:W-:Y:S01]  /*fe10*/  IMAD.MOV.U32 R2, RZ, RZ, R16 ;  /* 0x000000ffff027224 */ /* 0x000fe200078e0010 */
[----:B------:R-:W-:Y:S06]  /*fe20*/  BRA `(.L_x_3436) ;  /* 0x0000000000c87947 */ /* 0x000fec0003800000 */
.L_x_3452:
[----:B------:R-:W-:-:S13]  /*fe30*/  ISETP.NE.AND P0, PT, R0, 0x1c, PT ;  /* 0x0000001c0000780c */ /* 0x000fda0003f05270 */
[----:B------:R-:W-:Y:S05]  /*fe40*/  @!P0 BRA `(.L_x_3463) ;  /* 0x0000000000b08947 */ /* 0x000fea0003800000 */
[----:B------:R-:W-:-:S13]  /*fe50*/  ISETP.NE.AND P0, PT, R0, 0x1d, PT ;  /* 0x0000001d0000780c */ /* 0x000fda0003f05270 */
[----:B------:R-:W-:Y:S05]  /*fe60*/  @!P0 BRA `(.L_x_3464) ;  /* 0x0000000000948947 */ /* 0x000fea0003800000 */
[----:B------:R-:W-:-:S13]  /*fe70*/  ISETP.NE.AND P0, PT, R0, 0x2c, PT ;  /* 0x0000002c0000780c */ /* 0x000fda0003f05270 */
[----:B------:R-:W-:Y:S05]  /*fe80*/  @!P0 BRA `(.L_x_3465) ;  /* 0x0000000000488947 */ /* 0x000fea0003800000 */
.L_x_3435:
[----:B------:R-:W-:Y:S01]  /*fe90*/  MOV R2, 0x0 ;  /* 0x0000000000027802 */ /* 0x000fe20000000f00 */
[----:B------:R-:W0:Y:S01]  /*fea0*/  LDCU.64 UR6, c[0x4][0x158] ;  /* 0x01002b00ff0677ac */ /* 0x000e220008000a00 */
[----:B------:R-:W-:Y:S02]  /*feb0*/  HFMA2 R8, -RZ, RZ, 0, 6.020069122314453125e-06 ;  /* 0x00000065ff087431 */ /* 0x000fe400000001ff */
        /* <DEDUP_REMOVED lines=13> */
.L_x_3466:
[----:B------:R-:W-:Y:S01]  /*ff90*/  MOV R2, R16 ;  /* 0x0000001000027202 */ /* 0x000fe20000000f00 */
[----:B------:R-:W-:Y:S06]  /*ffa0*/  BRA `(.L_x_3436) ;  /* 0x0000000000687947 */ /* 0x000fec0003800000 */
.L_x_3465:
[----:B------:R-:W-:Y:S02]  /*ffb0*/  HADD2.F32 R5, -RZ, R5.H0_H0 ;  /* 0x20000005ff057230 */ /* 0x000fe40000004100 */
[----:B------:R-:W-:-:S03]  /*ffc0*/  IMAD.MOV.U32 R3, RZ, RZ, 0xff ;  /* 0x000000ffff037424 */ /* 0x000fc600078e00ff */
[----:B------:R-:W-:-:S04]  /*ffd0*/  SHF.R.U32.HI R4, RZ, 0x17, R5 ;  /* 0x00000017ff047819 */ /* 0x000fc80000011605 */
[----:B------:R-:W-:-:S04]  /*ffe0*/  LOP3.LUT R2, R4, 0xff, RZ, 0xc0, !PT ;  /* 0x000000ff04027812 */ /* 0x000fc800078ec0ff */
[----:B------:R-:W-:-:S13]  /*fff0*/  ISETP.NE.AND P2, PT, R2, 0xff, PT ;  /* 0x000000ff0200780c */ /* 0x000fda0003f45270 */
[--C-:B------:R-:W-:Y:S02]  /*10000*/  @P2 SHF.R.U32.HI R0, RZ, 0x16, R5.reuse ;  /* 0x00000016ff002819 */ /* 0x100fe40000011605 */
[----:B------:R-:W-:Y:S01]  /*10010*/  @P2 LOP3.LUT P0, RZ, R2, 0x3fffff, R5, 0xf8, !PT ;  /* 0x003fffff02ff2812 */ /* 0x000fe2000780f805 */
[----:B------:R-:W-:Y:S01]  /*10020*/  IMAD.MOV.U32 R2, RZ, RZ, R16 ;  /* 0x000000ffff027224 */ /* 0x000fe200078e0010 */
        /* <DEDUP_REMOVED lines=9> */
.L_x_3464:
[----:B------:R-:W-:Y:S01]  /*100c0*/  HADD2.F32 R5, -RZ, R5.H0_H0 ;  /* 0x20000005ff057230 */ /* 0x000fe20000004100 */
[----:B------:R-:W-:-:S05]  /*100d0*/  MOV R2, R16 ;  /* 0x0000001000027202 */ /* 0x000fca0000000f00 */
[----:B------:R-:W0:Y:S02]  /*100e0*/  F2I.U64.TRUNC R4, R5 ;  /* 0x0000000500047311 */ /* 0x000e24000020d800 */
[----:B0-----:R4:W-:Y:S01]  /*100f0*/  STG.E.64 desc[UR36][R6.64], R4 ;  /* 0x0000000406007986 */ /* 0x0019e2000c101b24 */
[----:B------:R-:W-:Y:S05]  /*10100*/  BRA `(.L_x_3436) ;  /* 0x0000000000107947 */ /* 0x000fea0003800000 */
.L_x_3463:
[----:B------:R-:W-:Y:S02]  /*10110*/  HADD2.F32 R5, -RZ, R5.H0_H0 ;  /* 0x20000005ff057230 */ /* 0x000fe40000004100 */
[----:B------:R-:W-:-:S04]  /*10120*/  IMAD.MOV.U32 R2, RZ, RZ, R16 ;  /* 0x000000ffff027224 */ /* 0x000fc800078e0010 */
[----:B------:R-:W0:Y:S02]  /*10130*/  F2I.FTZ.U32.TRUNC.NTZ R5, R5 ;  /* 0x0000000500057305 */ /* 0x000e24000021f000 */
[----:B0-----:R3:W-:Y:S02]  /*10140*/  STG.E desc[UR36][R6.64], R5 ;  /* 0x0000000506007986 */ /* 0x0017e4000c101924 */
.L_x_3436:
[----:B------:R-:W-:-:S13]  /*10150*/  ISETP.GE.AND P0, PT, R2, R25, PT ;  /* 0x000000190200720c */ /* 0x000fda0003f06270 */
[----:B------:R-:W-:Y:S05]  /*10160*/  @P0 BREAK.RELIABLE B6 ;  /* 0x0000000000060942 */ /* 0x000fea0003800100 */
[----:B------:R-:W-:Y:S05]  /*10170*/  @P0 BRA `(.L_x_3467) ;  /* 0x0000001c00e80947 */ /* 0x000fea0003800000 */
[----:B------:R-:W1:Y:S01]  /*10180*/  LDCU UR4, c[0x0][0x3a8] ;  /* 0x00007500ff0477ac */ /* 0x000e620008000800 */
[----:B0-----:R-:W0:Y:S01]  /*10190*/  LDC.64 R8, c[0x0][0x388] ;  /* 0x0000e200ff087b82 */ /* 0x001e220000000a00 */
[----:B------:R-:W-:Y:S01]  /*101a0*/  IMAD R0, R26, 0x200, R2 ;  /* 0x000002001a007824 */ /* 0x000fe200078e0202 */
[----:B----4-:R-:W-:-:S03]  /*101b0*/  PRMT R4, R22, 0x9910, RZ ;  /* 0x0000991016047816 */ /* 0x010fc600000000ff */
[----:B-12---:R-:W-:Y:S01]  /*101c0*/  IMAD R3, R0, UR4, RZ ;  /* 0x0000000400037c24 */ /* 0x006fe2000f8e02ff */
[----:B------:R-:W-:-:S04]  /*101d0*/  MOV R0, R4 ;  /* 0x0000000400007202 */ /* 0x000fc80000000f00 */
        /* <DEDUP_REMOVED lines=14> */
[----:B0-----:R0:W-:Y:S01]  /*102c0*/  STG.E.U8 desc[UR36][R8.64], R17 ;  /* 0x0000001108007986 */ /* 0x0011e2000c101124 */
[----:B------:R-:W-:Y:S05]  /*102d0*/  BRA `(.L_x_3473) ;  /* 0x0000000c00907947 */ /* 0x000fea0003800000 */
.L_x_3471:
[----:B---3--:R-:W-:-:S06]  /*102e0*/  HADD2.F32 R5, -RZ, R17.H0_H0 ;  /* 0x20000011ff057230 */ /* 0x008fcc0000004100 */
[----:B------:R-:W0:Y:S02]  /*102f0*/  F2I.S64.TRUNC R4, R5 ;  /* 0x0000000500047311 */ /* 0x000e24000020d900 */
[----:B0-----:R0:W-:Y:S01]  /*10300*/  STG.E.U8 desc[UR36][R8.64], R4 ;  /* 0x0000000408007986 */ /* 0x0011e2000c101124 */
[----:B------:R-:W-:Y:S05]  /*10310*/  BRA `(.L_x_3473) ;  /* 0x0000000c00807947 */ /* 0x000fea0003800000 */
.L_x_3470:
[----:B------:R-:W-:-:S13]  /*10320*/  ISETP.NE.AND P0, PT, R0, 0x2, PT ;  /* 0x000000020000780c */ /* 0x000fda0003f05270 */
[----:B------:R-:W-:Y:S05]  /*10330*/  @!P0 BRA `(.L_x_3474) ;  /* 0x0000000000308947 */ /* 0x000fea0003800000 */
[----:B------:R-:W-:-:S13]  /*10340*/  ISETP.NE.AND P0, PT, R0, 0x3, PT ;  /* 0x000000030000780c */ /* 0x000fda0003f05270 */
[----:B------:R-:W-:Y:S05]  /*10350*/  @!P0 BRA `(.L_x_3475) ;  /* 0x0000000000188947 */ /* 0x000fea0003800000 */
[----:B------:R-:W-:-:S13]  /*10360*/  ISETP.NE.AND P0, PT, R0, 0x4, PT ;  /* 0x000000040000780c */ /* 0x000fda0003f05270 */
[----:B------:R-:W-:Y:S05]  /*10370*/  @P0 BRA `(.L_x_3472) ;  /* 0x0000000800840947 */ /* 0x000fea0003800000 */
[----:B------:R-:W-:-:S06]  /*10380*/  HADD2.F32 R4, -RZ, R17.H0_H0 ;  /* 0x20000011ff047230 */ /* 0x000fcc0000004100 */
[----:B---3--:R-:W0:Y:S02]  /*10390*/  F2I.S64.TRUNC R4, R4 ;  /* 0x0000000400047311 */ /* 0x008e24000020d900 */
[----:B0-----:R0:W-:Y:S01]  /*103a0*/  STG.E.64 desc[UR36][R8.64], R4 ;  /* 0x0000000408007986 */ /* 0x0011e2000c101b24 */
[----:B------:R-:W-:Y:S05]  /*103b0*/  BRA `(.L_x_3473) ;  /* 0x0000000c00587947 */ /* 0x000fea0003800000 */
.L_x_3475:
[----:B------:R-:W-:-:S06]  /*103c0*/  HADD2.F32 R17, -RZ, R17.H0_H0 ;  /* 0x20000011ff117230 */ /* 0x000fcc0000004100 */
[----:B------:R-:W0:Y:S02]  /*103d0*/  F2I.FTZ.TRUNC.NTZ R17, R17 ;  /* 0x0000001100117305 */ /* 0x000e24000021f100 */
[----:B0-----:R0:W-:Y:S01]  /*103e0*/  STG.E desc[UR36][R8.64], R17 ;  /* 0x0000001108007986 */ /* 0x0011e2000c101924 */
[----:B------:R-:W-:Y:S05]  /*103f0*/  BRA `(.L_x_3473) ;  /* 0x0000000c00487947 */ /* 0x000fea0003800000 */
.L_x_3474:
[----:B------:R-:W-:-:S06]  /*10400*/  HADD2.F32 R17, -RZ, R17.H0_H0 ;  /* 0x20000011ff117230 */ /* 0x000fcc0000004100 */
[----:B------:R-:W0:Y:S02]  /*10410*/  F2I.FTZ.TRUNC.NTZ R17, R17 ;  /* 0x0000001100117305 */ /* 0x000e24000021f100 */
[----:B0-----:R0:W-:Y:S01]  /*10420*/  STG.E.U16 desc[UR36][R8.64], R17 ;  /* 0x0000001108007986 */ /* 0x0011e2000c101524 */
[----:B------:R-:W-:Y:S05]  /*10430*/  BRA `(.L_x_3473) ;  /* 0x0000000c00387947 */ /* 0x000fea0003800000 */
.L_x_3469:
        /* <DEDUP_REMOVED lines=9> */
.L_x_3477:
[----:B------:R0:W-:Y:S01]  /*104d0*/  STG.E.U16 desc[UR36][R8.64], R17 ;  /* 0x0000001108007986 */ /* 0x0001e2000c101524 */
[----:B------:R-:W-:Y:S05]  /*104e0*/  BRA `(.L_x_3473) ;  /* 0x0000000c000c7947 */ /* 0x000fea0003800000 */
.L_x_3476:
[----:B------:R-:W-:-:S13]  /*104f0*/  ISETP.NE.AND P0, PT, R0, 0x7, PT ;  /* 0x000000070000780c */ /* 0x000fda0003f05270 */
[----:B------:R-:W-:Y:S05]  /*10500*/  @!P0 BRA `(.L_x_3478) ;  /* 0x0000000000288947 */ /* 0x000fea0003800000 */
[----:B------:R-:W-:-:S13]  /*10510*/  ISETP.NE.AND P0, PT, R0, 0x8, PT ;  /* 0x000000080000780c */ /* 0x000fda0003f05270 */
[----:B------:R-:W-:Y:S05]  /*10520*/  @!P0 BRA `(.L_x_3479) ;  /* 0x0000000000188947 */ /* 0x000fea0003800000 */
[----:B------:R-:W-:-:S13]  /*10530*/  ISETP.NE.AND P0, PT, R0, 0x9, PT ;  /* 0x000000090000780c */ /* 0x000fda0003f05270 */
[----:B------:R-:W-:Y:S05]  /*10540*/  @P0 BRA `(.L_x_3472) ;  /* 0x0000000800100947 */ /* 0x000fea0003800000 */
[--C-:B------:R-:W-:Y:S02]  /*10550*/  HADD2.F32 R16, -RZ, R17.reuse.H0_H0 ;  /* 0x20000011ff107230 */ /* 0x100fe40000004100 */
[----:B------:R-:W-:-:S05]  /*10560*/  HADD2.F32 R17, -RZ, R17.H1_H1 ;  /* 0x30000011ff117230 */ /* 0x000fca0000004100 */
[----:B------:R4:W-:Y:S01]  /*10570*/  STG.E.64 desc[UR36][R8.64], R16 ;  /* 0x0000001008007986 */ /* 0x0009e2000c101b24 */
[----:B------:R-:W-:Y:S05]  /*10580*/  BRA `(.L_x_3473) ;  /* 0x0000000800e47947 */ /* 0x000fea0003800000 */
.L_x_3479:
[----:B------:R2:W-:Y:S01]  /*10590*/  STG.E desc[UR36][R8.64], R17 ;  /* 0x0000001108007986 */ /* 0x0005e2000c101924 */
[----:B------:R-:W-:Y:S05]  /*105a0*/  BRA `(.L_x_3473) ;  /* 0x0000000800dc7947 */ /* 0x000fea0003800000 */
.L_x_3478:
[----:B------:R-:W-:-:S05]  /*105b0*/  HADD2.F32 R4, -RZ, R17.H0_H0 ;  /* 0x20000011ff047230 */ /* 0x000fca0000004100 */
[----:B------:R-:W-:-:S06]  /*105c0*/  FMUL.FTZ R4, R4, 1 ;  /* 0x3f80000004047820 */ /* 0x000fcc0000410000 */
[----:B---3--:R-:W0:Y:S02]  /*105d0*/  F2F.F64.F32 R4, R4 ;  /* 0x0000000400047310 */ /* 0x008e240000201800 */
[----:B0-----:R0:W-:Y:S01]  /*105e0*/  STG.E.64 desc[UR36][R8.64], R4 ;  /* 0x0000000408007986 */ /* 0x0011e2000c101b24 */
[----:B------:R-:W-:Y:S05]  /*105f0*/  BRA `(.L_x_3473) ;  /* 0x0000000800c87947 */ /* 0x000fea0003800000 */
.L_x_3468:
        /* <DEDUP_REMOVED lines=14> */
.L_x_3483:
        /* <DEDUP_REMOVED lines=17> */
.L_x_3486:
[----:B------:R-:W-:-:S04]  /*107f0*/  SHF.R.U32.HI R3, RZ, 0x18, R17 ;  /* 0x00000018ff037819 */ /* 0x000fc80000011611 */
[----:B------:R-:W-:-:S04]  /*10800*/  LOP3.LUT R0, R0, 0x80, R3, 0xf8, !PT ;  /* 0x0000008000007812 */ /* 0x000fc800078ef803 */
[----:B------:R-:W-:-:S07]  /*10810*/  PRMT R4, R0, 0x7610, R4 ;  /* 0x0000761000047816 */ /* 0x000fce0000000004 */
.L_x_3485:
[----:B------:R-:W-:Y:S05]  /*10820*/  BSYNC.RECONVERGENT B0 ;  /* 0x0000000000007941 */ /* 0x000fea0003800200 */
.L_x_3484:
[----:B------:R0:W-:Y:S01]  /*10830*/  STG.E.U8 desc[UR36][R8.64], R4 ;  /* 0x0000000408007986 */ /* 0x0001e2000c101124 */
[----:B------:R-:W-:Y:S05]  /*10840*/  BRA `(.L_x_3473) ;  /* 0x0000000800347947 */ /* 0x000fea0003800000 */
.L_x_3482:
        /* <DEDUP_REMOVED lines=17> */
.L_x_3489:
[----:B------:R-:W-:-:S04]  /*10960*/  SHF.R.U32.HI R3, RZ, 0x18, R17 ;  /* 0x00000018ff037819 */ /* 0x000fc80000011611 */
[----:B------:R-:W-:-:S04]  /*10970*/  LOP3.LUT R0, R0, 0x80, R3, 0xf8, !PT ;  /* 0x0000008000007812 */ /* 0x000fc800078ef803 */
[----:B------:R-:W-:-:S07]  /*10980*/  PRMT R4, R0, 0x7610, R4 ;  /* 0x0000761000047816 */ /* 0x000fce0000000004 */
.L_x_3488:
[----:B------:R-:W-:Y:S05]  /*10990*/  BSYNC.RECONVERGENT B0 ;  /* 0x0000000000007941 */ /* 0x000fea0003800200 */
.L_x_3487:
[----:B------:R0:W-:Y:S01]  /*109a0*/  STG.E.U8 desc[UR36][R8.64], R4 ;  /* 0x0000000408007986 */ /* 0x0001e2000c101124 */
[----:B------:R-:W-:Y:S05]  /*109b0*/  BRA `(.L_x_3473) ;  /* 0x0000000400d87947 */ /* 0x000fea0003800000 */
.L_x_3481:
[----:B------:R-:W-:-:S13]  /*109c0*/  ISETP.NE.AND P0, PT, R0, 0x1c, PT ;  /* 0x0000001c0000780c */ /* 0x000fda0003f05270 */
[----:B------:R-:W-:Y:S05]  /*109d0*/  @!P0 BRA `(.L_x_3490) ;  /* 0x0000000000608947 */ /* 0x000fea0003800000 */
[----:B------:R-:W-:-:S13]  /*109e0*/  ISETP.NE.AND P0, PT, R0, 0x1d, PT ;  /* 0x0000001d0000780c */ /* 0x000fda0003f05270 */
[----:B------:R-:W-:Y:S05]  /*109f0*/  @!P0 BRA `(.L_x_3491) ;  /* 0x0000000000488947 */ /* 0x000fea0003800000 */
[----:B------:R-:W-:-:S13]  /*10a00*/  ISETP.NE.AND P0, PT, R0, 0x2c, PT ;  /* 0x0000002c0000780c */ /* 0x000fda0003f05270 */
[----:B------:R-:W-:Y:S05]  /*10a10*/  @P0 BRA `(.L_x_3472) ;  /* 0x0000000000dc0947 */ /* 0x000fea0003800000 */
[----:B------:R-:W-:-:S05]  /*10a20*/  HADD2.F32 R4, -RZ, R17.H0_H0 ;  /* 0x20000011ff047230 */ /* 0x000fca0000004100 */
[----:B---3--:R-:W-:-:S04]  /*10a30*/  SHF.R.U32.HI R5, RZ, 0x17, R4 ;  /* 0x00000017ff057819 */ /* 0x008fc80000011604 */
        /* <DEDUP_REMOVED lines=14> */
.L_x_3491:
[----:B------:R-:W-:-:S06]  /*10b20*/  HADD2.F32 R4, -RZ, R17.H0_H0 ;  /* 0x20000011ff047230 */ /* 0x000fcc0000004100 */
[----:B---3--:R-:W0:Y:S02]  /*10b30*/  F2I.U64.TRUNC R4, R4 ;  /* 0x0000000400047311 */ /* 0x008e24000020d800 */
[----:B0-----:R0:W-:Y:S01]  /*10b40*/  STG.E.64 desc[UR36][R8.64], R4 ;  /* 0x0000000408007986 */ /* 0x0011e2000c101b24 */
[----:B------:R-:W-:Y:S05]  /*10b50*/  BRA `(.L_x_3473) ;  /* 0x0000000400707947 */ /* 0x000fea0003800000 */
.L_x_3490:
[----:B------:R-:W-:-:S06]  /*10b60*/  HADD2.F32 R17, -RZ, R17.H0_H0 ;  /* 0x20000011ff117230 */ /* 0x000fcc0000004100 */
[----:B------:R-:W0:Y:S02]  /*10b70*/  F2I.FTZ.U32.TRUNC.NTZ R17, R17 ;  /* 0x0000001100117305 */ /* 0x000e24000021f000 */
[----:B0-----:R0:W-:Y:S01]  /*10b80*/  STG.E desc[UR36][R8.64], R17 ;  /* 0x0000001108007986 */ /* 0x0011e2000c101924 */
[----:B------:R-:W-:Y:S05]  /*10b90*/  BRA `(.L_x_3473) ;  /* 0x0000000400607947 */ /* 0x000fea0003800000 */
.L_x_3480:
[----:B------:R-:W-:-:S13]  /*10ba0*/  ISETP.GT.AND P0, PT, R0, 0xe, PT ;  /* 0x0000000e0000780c */ /* 0x000fda0003f04270 */
[----:B------:R-:W-:Y:S05]  /*10bb0*/  @P0 BRA `(.L_x_3492) ;  /* 0x00000000005c0947 */ /* 0x000fea0003800000 */
[----:B------:R-:W-:-:S13]  /*10bc0*/  ISETP.NE.AND P0, PT, R0, 0xa, PT ;  /* 0x0000000a0000780c */ /* 0x000fda0003f05270 */
[----:B------:R-:W-:Y:S05]  /*10bd0*/  @!P0 BRA `(.L_x_3493) ;  /* 0x0000000000248947 */ /* 0x000fea0003800000 */
[----:B------:R-:W-:-:S13]  /*10be0*/  ISETP.NE.AND P0, PT, R0, 0xb, PT ;  /* 0x0000000b0000780c */ /* 0x000fda0003f05270 */
[----:B------:R-:W-:Y:S05]  /*10bf0*/  @P0 BRA `(.L_x_3472) ;  /* 0x0000000000640947 */ /* 0x000fea0003800000 */
[----:B------:R-:W-:-:S05]  /*10c00*/  HADD2.F32 R0, -RZ, R17.H0_H0 ;  /* 0x20000011ff007230 */ /* 0x000fca0000004100 */
[----:B------:R-:W-:-:S13]  /*10c10*/  FSETP.NEU.FTZ.AND P0, PT, R0, RZ, PT ;  /* 0x000000ff0000720b */ /* 0x000fda0003f1d000 */
[----:B------:R-:W-:-:S05]  /*10c20*/  @!P0 HADD2.F32 R17, -RZ, R17.H1_H1 ;  /* 0x30000011ff118230 */ /* 0x000fca0000004100 */
[----:B------:R-:W-:-:S04]  /*10c30*/  FSETP.NEU.OR P0, PT, R17, RZ, P0 ;  /* 0x000000ff1100720b */ /* 0x000fc8000070d400 */
[----:B------:R-:W-:-:S05]  /*10c40*/  SEL R3, RZ, 0x1, !P0 ;  /* 0x00000001ff037807 */ /* 0x000fca0004000000 */
[----:B------:R0:W-:Y:S01]  /*10c50*/  STG.E.U8 desc[UR36][R8.64], R3 ;  /* 0x0000000308007986 */ /* 0x0001e2000c101124 */
[----:B------:R-:W-:Y:S05]  /*10c60*/  BRA `(.L_x_3473) ;  /* 0x00000004002c7947 */ /* 0x000fea0003800000 */
.L_x_3493:
[--C-:B---3--:R-:W-:Y:S02]  /*10c70*/  HADD2.F32 R6, -RZ, R17.reuse.H1_H1 ;  /* 0x30000011ff067230 */ /* 0x108fe40000004100 */
        /* <DEDUP_REMOVED lines=11> */
.L_x_3492:
[----:B------:R-:W-:-:S13]  /*10d30*/  ISETP.NE.AND P0, PT, R0, 0xf, PT ;  /* 0x0000000f0000780c */ /* 0x000fda0003f05270 */
[----:B------:R-:W-:Y:S05]  /*10d40*/  @!P0 BRA `(.L_x_3494) ;  /* 0x0000000000e88947 */ /* 0x000fea0003800000 */
[----:B------:R-:W-:-:S13]  /*10d50*/  ISETP.NE.AND P0, PT, R0, 0x17, PT ;  /* 0x000000170000780c */ /* 0x000fda0003f05270 */
[----:B------:R-:W-:Y:S05]  /*10d60*/  @!P0 BRA `(.L_x_3495) ;  /* 0x0000000000908947 */ /* 0x000fea0003800000 */
[----:B------:R-:W-:-:S13]  /*10d70*/  ISETP.NE.AND P0, PT, R0, 0x18, PT ;  /* 0x000000180000780c */ /* 0x000fda0003f05270 */
[----:B------:R-:W-:Y:S05]  /*10d80*/  @!P0 BRA `(.L_x_3496) ;  /* 0x0000000000448947 */ /* 0x000fea0003800000 */
.L_x_3472:
[----:B------:R-:W-:Y:S01]  /*10d90*/  MOV R14, 0x0 ;  /* 0x00000000000e7802 */ /* 0x000fe20000000f00 */
[----:B------:R-:W0:Y:S01]  /*10da0*/  LDCU.64 UR4, c[0x4][0x158] ;  /* 0x01002b00ff0477ac */ /* 0x000e220008000a00 */
[----:B------:R-:W-:Y:S02]  /*10db0*/  HFMA2 R12, -RZ, RZ, 0, 5.9604644775390625e-08 ;  /* 0x00000001ff0c7431 */ /* 0x000fe400000001ff */
[----:B------:R-:W-:Y:S01]  /*10dc0*/  IMAD.MOV.U32 R8, RZ, RZ, 0x65 ;  /* 0x00000065ff087424 */ /* 0x000fe200078e00ff */
[----:B------:R-:W1:Y:S01]  /*10dd0*/  LDCU.64 UR6, c[0x4][0x160] ;  /* 0x01002c00ff0677ac */ /* 0x000e620008000a00 */
[----:B------:R-:W2:Y:S01]  /*10de0*/  LDC.64 R14, c[0x4][R14] ;  /* 0x010000000e0e7b82 */ /* 0x000ea20000000a00 */
[----:B------:R-:W-:Y:S01]  /*10df0*/  IMAD.MOV.U32 R13, RZ, RZ, RZ ;  /* 0x000000ffff0d7224 */ /* 0x000fe200078e00ff */
[----:B------:R-:W4:Y:S01]  /*10e00*/  LDCU.64 UR8, c[0x4][0x30] ;  /* 0x01000600ff0877ac */ /* 0x000f220008000a00 */
[----:B0-----:R-:W-:Y:S01]  /*10e10*/  IMAD.U32 R4, RZ, RZ, UR4 ;  /* 0x00000004ff047e24 */ /* 0x001fe2000f8e00ff */
[----:B---3--:R-:W-:Y:S01]  /*10e20*/  MOV R5, UR5 ;  /* 0x0000000500057c02 */ /* 0x008fe20008000f00 */
[----:B-1----:R-:W-:-:S02]  /*10e30*/  IMAD.U32 R6, RZ, RZ, UR6 ;  /* 0x00000006ff067e24 */ /* 0x002fc4000f8e00ff */
[----:B------:R-:W-:Y:S01]  /*10e40*/  IMAD.U32 R7, RZ, RZ, UR7 ;  /* 0x00000007ff077e24 */ /* 0x000fe2000f8e00ff */
[----:B----4-:R-:W-:Y:S01]  /*10e50*/  MOV R10, UR8 ;  /* 0x00000008000a7c02 */ /* 0x010fe20008000f00 */
[----:B------:R-:W-:-:S07]  /*10e60*/  IMAD.U32 R11, RZ, RZ, UR9 ;  /* 0x00000009ff0b7e24 */ /* 0x000fce000f8e00ff */
[----:B------:R-:W-:-:S07]  /*10e70*/  LEPC R20, `(.L_x_3497) ;  /* 0x000000001014794e */ /* 0x000fce0000000000 */
[----:B--2---:R-:W-:Y:S05]  /*10e80*/  CALL.ABS.NOINC R14 ;  /* 0x000000000e007343 */ /* 0x004fea0003c00000 */
.L_x_3497:
[----:B------:R-:W-:Y:S05]  /*10e90*/  BRA `(.L_x_3473) ;  /* 0x0000000000a07947 */ /* 0x000fea0003800000 */
.L_x_3496:
        /* <DEDUP_REMOVED lines=13> */
.L_x_3499:
[----:B------:R-:W-:Y:S05]  /*10f70*/  BSYNC.RECONVERGENT B0 ;  /* 0x0000000000007941 */ /* 0x000fea0003800200 */
.L_x_3498:
[----:B------:R-:W-:-:S05]  /*10f80*/  LOP3.LUT R3, R0, 0x80, R3, 0xf8, !PT ;  /* 0x0000008000037812 */ /* 0x000fca00078ef803 */
[----:B------:R0:W-:Y:S01]  /*10f90*/  STG.E.U8 desc[UR36][R8.64], R3 ;  /* 0x0000000308007986 */ /* 0x0001e2000c101124 */
[----:B------:R-:W-:Y:S05]  /*10fa0*/  BRA `(.L_x_3473) ;  /* 0x00000000005c7947 */ /* 0x000fea0003800000 */
.L_x_3495:
        /* <DEDUP_REMOVED lines=12> */
.L_x_3501:
[----:B------:R-:W-:Y:S02]  /*11070*/  ISETP.GT.U32.AND P0, PT, R4, 0x7f800000, PT ;  /* 0x7f8000000400780c */ /* 0x000fe40003f04070 */
[----:B------:R-:W-:-:S04]  /*11080*/  MOV R0, 0x7f ;  /* 0x0000007f00007802 */ /* 0x000fc80000000f00 */
[----:B------:R-:W-:-:S07]  /*11090*/  SEL R0, R0, 0x7c, P0 ;  /* 0x0000007c00007807 */ /* 0x000fce0000000000 */
.L_x_3502:
[----:B------:R-:W-:Y:S05]  /*110a0*/  BSYNC.RECONVERGENT B0 ;  /* 0x0000000000007941 */ /* 0x000fea0003800200 */
.L_x_3500:
[----:B------:R-:W-:-:S04]  /*110b0*/  SHF.R.U32.HI R3, RZ, 0x18, R3 ;  /* 0x00000018ff037819 */ /* 0x000fc80000011603 */
[----:B------:R-:W-:-:S05]  /*110c0*/  LOP3.LUT R3, R0, 0x80, R3, 0xf8, !PT ;  /* 0x0000008000037812 */ /* 0x000fca00078ef803 */
[----:B------:R0:W-:Y:S01]  /*110d0*/  STG.E.U8 desc[UR36][R8.64], R3 ;  /* 0x0000000308007986 */ /* 0x0001e2000c101124 */
[----:B------:R-:W-:Y:S05]  /*110e0*/  BRA `(.L_x_3473) ;  /* 0x00000000000c7947 */ /* 0x000fea0003800000 */
.L_x_3494:
[----:B------:R-:W-:-:S05]  /*110f0*/  HADD2.F32 R0, -RZ, R17.H0_H0 ;  /* 0x20000011ff007230 */ /* 0x000fca0000004100 */
[----:B------:R-:W-:-:S05]  /*11100*/  F2FP.BF16.F32.PACK_AB R0, RZ, R0 ;  /* 0x00000000ff00723e */ /* 0x000fca00000010ff */
[----:B------:R0:W-:Y:S02]  /*11110*/  STG.E.U16 desc[UR36][R8.64], R0 ;  /* 0x0000000008007986 */ /* 0x0001e4000c101524 */
.L_x_3473:
[----:B------:R-:W-:-:S07]  /*11120*/  VIADD R2, R2, 0x80 ;  /* 0x0000008002027836 */ /* 0x000fce0000000000 */
.L_x_3430:
[----:B------:R-:W-:-:S13]  /*11130*/  ISETP.GE.AND P0, PT, R2, R25, PT ;  /* 0x000000190200720c */ /* 0x000fda0003f06270 */
[----:B------:R-:W-:Y:S05]  /*11140*/  @P0 BREAK.RELIABLE B6 ;  /* 0x0000000000060942 */ /* 0x000fea0003800100 */
[----:B------:R-:W-:Y:S05]  /*11150*/  @P0 BRA `(.L_x_3467) ;  /* 0x0000000c00f00947 */ /* 0x000fea0003800000 */
[----:B------:R-:W-:Y:S05]  /*11160*/  BSYNC.RELIABLE B6 ;  /* 0x0000000000067941 */ /* 0x000fea0003800100 */
.L_x_3429:
[----:B------:R-:W5:Y:S01]  /*11170*/  LDCU UR4, c[0x0][0x3a8] ;  /* 0x00007500ff0477ac */ /* 0x000f620008000800 */
[----:B012-4-:R-:W0:Y:S01]  /*11180*/  LDC.64 R8, c[0x0][0x388] ;  /* 0x0000e200ff087b82 */ /* 0x017e220000000a00 */
[----:B------:R-:W-:Y:S01]  /*11190*/  IMAD R0, R26, 0x200, R2 ;  /* 0x000002001a007824 */ /* 0x000fe200078e0202 */
[----:B------:R-:W-:-:S03]  /*111a0*/  PRMT R4, R22, 0x9910, RZ ;  /* 0x0000991016047816 */ /* 0x000fc600000000ff */
[----:B-----5:R-:W-:Y:S01]  /*111b0*/  IMAD R3, R0, UR4, RZ ;  /* 0x0000000400037c24 */ /* 0x020fe2000f8e02ff */
        /* <DEDUP_REMOVED lines=17> */
.L_x_3506:
[----:B---3--:R-:W-:-:S06]  /*112d0*/  HADD2.F32 R5, -RZ, R18.H0_H0 ;  /* 0x20000012ff057230 */ /* 0x008fcc0000004100 */
[----:B------:R-:W0:Y:S02]  /*112e0*/  F2I.S64.TRUNC R4, R5 ;  /* 0x0000000500047311 */ /* 0x000e24000020d900 */
[----:B0-----:R4:W-:Y:S01]  /*112f0*/  STG.E.U8 desc[UR36][R8.64], R4 ;  /* 0x0000000408007986 */ /* 0x0019e2000c101124 */
[----:B------:R-:W-:Y:S05]  /*11300*/  BRA `(.L_x_3508) ;  /* 0x0000000c00807947 */ /* 0x000fea0003800000 */
.L_x_3505:
        /* <DEDUP_REMOVED lines=10> */
.L_x_3510:
[----:B------:R-:W-:-:S04]  /*113b0*/  HADD2.F32 R18, -RZ, R18.H0_H0 ;  /* 0x20000012ff127230 */ /* 0x000fc80000004100 */
[----:B------:R-:W0:Y:S02]  /*113c0*/  F2I.FTZ.TRUNC.NTZ R3, R18 ;  /* 0x0000001200037305 */ /* 0x000e24000021f100 */
[----:B0-----:R1:W-:Y:S01]  /*113d0*/  STG.E desc[UR36][R8.64], R3 ;  /* 0x0000000308007986 */ /* 0x0013e2000c101924 */
[----:B------:R-:W-:Y:S05]  /*113e0*/  BRA `(.L_x_3508) ;  /* 0x0000000c00487947 */ /* 0x000fea0003800000 */
.L_x_3509:
[----:B------:R-:W-:-:S04]  /*113f0*/  HADD2.F32 R18, -RZ, R18.H0_H0 ;  /* 0x20000012ff127230 */ /* 0x000fc80000004100 */
[----:B------:R-:W0:Y:S02]  /*11400*/  F2I.FTZ.TRUNC.NTZ R3, R18 ;  /* 0x0000001200037305 */ /* 0x000e24000021f100 */
[----:B0-----:R2:W-:Y:S01]  /*11410*/  STG.E.U16 desc[UR36][R8.64], R3 ;  /* 0x0000000308007986 */ /* 0x0015e2000c101524 */
[----:B------:R-:W-:Y:S05]  /*11420*/  BRA `(.L_x_3508) ;  /* 0x0000000c00387947 */ /* 0x000fea0003800000 */
.L_x_3504:
        /* <DEDUP_REMOVED lines=9> */
.L_x_3512:
[----:B------:R0:W-:Y:S01]  /*114c0*/  STG.E.U16 desc[UR36][R8.64], R18 ;  /* 0x0000001208007986 */ /* 0x0001e2000c101524 */
[----:B------:R-:W-:Y:S05]  /*114d0*/  BRA `(.L_x_3508) ;  /* 0x0000000c000c7947 */ /* 0x000fea0003800000 */
.L_x_3511:
[----:B------:R-:W-:-:S13]  /*114e0*/  ISETP.NE.AND P0, PT, R0, 0x7, PT ;  /* 0x000000070000780c */ /* 0x000fda0003f05270 */
[----:B------:R-:W-:Y:S05]  /*114f0*/  @!P0 BRA `(.L_x_3513) ;  /* 0x0000000000288947 */ /* 0x000fea0003800000 */
[----:B------:R-:W-:-:S13]  /*11500*/  ISETP.NE.AND P0, PT, R0, 0x8, PT ;  /* 0x000000080000780c */ /* 0x000fda0003f05270 */
[----:B------:R-:W-:Y:S05]  /*11510*/  @!P0 BRA `(.L_x_3514) ;  /* 0x0000000000188947 */ /* 0x000fea0003800000 */
[----:B------:R-:W-:-:S13]  /*11520*/  ISETP.NE.AND P0, PT, R0, 0x9, PT ;  /* 0x000000090000780c */ /* 0x000fda0003f05270 */
[----:B------:R-:W-:Y:S05]  /*11530*/  @P0 BRA `(.L_x_3507) ;  /* 0x0000000800100947 */ /* 0x000fea0003800000 */
[--C-:B------:R-:W-:Y:S02]  /*11540*/  HADD2.F32 R4, -RZ, R18.reuse.H0_H0 ;  /* 0x20000012ff047230 */ /* 0x100fe40000004100 */
[----:B---3--:R-:W-:-:S05]  /*11550*/  HADD2.F32 R5, -RZ, R18.H1_H1 ;  /* 0x30000012ff057230 */ /* 0x008fca0000004100 */
[----:B------:R0:W-:Y:S01]  /*11560*/  STG.E.64 desc[UR36][R8.64], R4 ;  /* 0x0000000408007986 */ /* 0x0001e2000c101b24 */
[----:B------:R-:W-:Y:S05]  /*11570*/  BRA `(.L_x_3508) ;  /* 0x0000000800e47947 */ /* 0x000fea0003800000 */
.L_x_3514:
[----:B------:R0:W-:Y:S01]  /*11580*/  STG.E desc[UR36][R8.64], R18 ;  /* 0x0000001208007986 */ /* 0x0001e2000c101924 */
[----:B------:R-:W-:Y:S05]  /*11590*/  BRA `(.L_x_3508) ;  /* 0x0000000800dc7947 */ /* 0x000fea0003800000 */
.L_x_3513:
[----:B------:R-:W-:-:S05]  /*115a0*/  HADD2.F32 R4, -RZ, R18.H0_H0 ;  /* 0x20000012ff047230 */ /* 0x000fca0000004100 */
[----:B------:R-:W-:-:S06]  /*115b0*/  FMUL.FTZ R4, R4, 1 ;  /* 0x3f80000004047820 */ /* 0x000fcc0000410000 */
[----:B---3--:R-:W0:Y:S02]  /*115c0*/  F2F.F64.F32 R4, R4 ;  /* 0x0000000400047310 */ /* 0x008e240000201800 */
[----:B0-----:R0:W-:Y:S01]  /*115d0*/  STG.E.64 desc[UR36][R8.64], R4 ;  /* 0x0000000408007986 */ /* 0x0011e2000c101b24 */
[----:B------:R-:W-:Y:S05]  /*115e0*/  BRA `(.L_x_3508) ;  /* 0x0000000800c87947 */ /* 0x000fea0003800000 */
.L_x_3503:
        /* <DEDUP_REMOVED lines=14> */
.L_x_3518:
[----:B---3--:R-:W-:Y:S01]  /*116d0*/  HADD2.F32 R5, -RZ, R18.H0_H0 ;  /* 0x20000012ff057230 */ /* 0x008fe20000004100 */
        /* <DEDUP_REMOVED lines=16> */
.L_x_3521:
[----:B------:R-:W-:-:S04]  /*117e0*/  SHF.R.U32.HI R3, RZ, 0x18, R5 ;  /* 0x00000018ff037819 */ /* 0x000fc80000011605 */
[----:B------:R-:W-:-:S04]  /*117f0*/  LOP3.LUT R0, R0, 0x80, R3, 0xf8, !PT ;  /* 0x0000008000007812 */ /* 0x000fc800078ef803 */
[----:B------:R-:W-:-:S07]  /*11800*/  PRMT R4, R0, 0x7610, R4 ;  /* 0x0000761000047816 */ /* 0x000fce0000000004 */
.L_x_3520:
[----:B------:R-:W-:Y:S05]  /*11810*/  BSYNC.RECONVERGENT B0 ;  /* 0x0000000000007941 */ /* 0x000fea0003800200 */
.L_x_3519:
[----:B------:R0:W-:Y:S01]  /*11820*/  STG.E.U8 desc[UR36][R8.64], R4 ;  /* 0x0000000408007986 */ /* 0x0001e2000c101124 */
[----:B------:R-:W-:Y:S05]  /*11830*/  BRA `(.L_x_3508) ;  /* 0x0000000800347947 */ /* 0x000fea0003800000 */
.L_x_3517:
[----:B---3--:R-:W-:Y:S01]  /*11840*/  HADD2.F32 R5, -RZ, R18.H0_H0 ;  /* 0x20000012ff057230 */ /* 0x008fe20000004100 */
        /* <DEDUP_REMOVED lines=16> */
.L_x_3524:
[----:B------:R-:W-:-:S04]  /*11950*/  SHF.R.U32.HI R3, RZ, 0x18, R5 ;  /* 0x00000018ff037819 */ /* 0x000fc80000011605 */
[----:B------:R-:W-:-:S04]  /*11960*/  LOP3.LUT R0, R0, 0x80, R3, 0xf8, !PT ;  /* 0x0000008000007812 */ /* 0x000fc800078ef803 */
[----:B------:R-:W-:-:S07]  /*11970*/  PRMT R4, R0, 0x7610, R4 ;  /* 0x0000761000047816 */ /* 0x000fce0000000004 */
.L_x_3523:
[----:B------:R-:W-:Y:S05]  /*11980*/  BSYNC.RECONVERGENT B0 ;  /* 0x0000000000007941 */ /* 0x000fea0003800200 */
.L_x_3522:
[----:B------:R0:W-:Y:S01]  /*11990*/  STG.E.U8 desc[UR36][R8.64], R4 ;  /* 0x0000000408007986 */ /* 0x0001e2000c101124 */
[----:B------:R-:W-:Y:S05]  /*119a0*/  BRA `(.L_x_3508) ;  /* 0x0000000400d87947 */ /* 0x000fea0003800000 */
.L_x_3516:
        /* <DEDUP_REMOVED lines=22> */
.L_x_3526:
[----:B------:R-:W-:-:S06]  /*11b10*/  HADD2.F32 R4, -RZ, R18.H0_H0 ;  /* 0x20000012ff047230 */ /* 0x000fcc0000004100 */
[----:B---3--:R-:W0:Y:S02]  /*11b20*/  F2I.U64.TRUNC R4, R4 ;  /* 0x0000000400047311 */ /* 0x008e24000020d800 */
[----:B0-----:R0:W-:Y:S01]  /*11b30*/  STG.E.64 desc[UR36][R8.64], R4 ;  /* 0x0000000408007986 */ /* 0x0011e2000c101b24 */
[----:B------:R-:W-:Y:S05]  /*11b40*/  BRA `(.L_x_3508) ;  /* 0x0000000400707947 */ /* 0x000fea0003800000 */
.L_x_3525:
[----:B------:R-:W-:-:S04]  /*11b50*/  HADD2.F32 R18, -RZ, R18.H0_H0 ;  /* 0x20000012ff127230 */ /* 0x000fc80000004100 */
[----:B------:R-:W0:Y:S02]  /*11b60*/  F2I.FTZ.U32.TRUNC.NTZ R3, R18 ;  /* 0x0000001200037305 */ /* 0x000e24000021f000 */
[----:B0-----:R0:W-:Y:S01]  /*11b70*/  STG.E desc[UR36][R8.64], R3 ;  /* 0x0000000308007986 */ /* 0x0011e2000c101924 */
[----:B------:R-:W-:Y:S05]  /*11b80*/  BRA `(.L_x_3508) ;  /* 0x0000000400607947 */ /* 0x000fea0003800000 */
.L_x_3515:
        /* <DEDUP_REMOVED lines=13> */
.L_x_3528:
        /* <DEDUP_REMOVED lines=12> */
.L_x_3527:
[----:B------:R-:W-:-:S13]  /*11d20*/  ISETP.NE.AND P0, PT, R0, 0xf, PT ;  /* 0x0000000f0000780c */ /* 0x000fda0003f05270 */
[----:B------:R-:W-:Y:S05]  /*11d30*/  @!P0 BRA `(.L_x_3529) ;  /* 0x0000000000e88947 */ /* 0x000fea0003800000 */
[----:B------:R-:W-:-:S13]  /*11d40*/  ISETP.NE.AND P0, PT, R0, 0x17, PT ;  /* 0x000000170000780c */ /* 0x000fda0003f05270 */
[----:B------:R-:W-:Y:S05]  /*11d50*/  @!P0 BRA `(.L_x_3530) ;  /* 0x0000000000908947 */ /* 0x000fea0003800000 */
[----:B------:R-:W-:-:S13]  /*11d60*/  ISETP.NE.AND P0, PT, R0, 0x18, PT ;  /* 0x000000180000780c */ /* 0x000fda0003f05270 */
[----:B------:R-:W-:Y:S05]  /*11d70*/  @!P0 BRA `(.L_x_3531) ;  /* 0x0000000000448947 */ /* 0x000fea0003800000 */
.L_x_3507:
        /* <DEDUP_REMOVED lines=16> */
.L_x_3532:
[----:B------:R-:W-:Y:S05]  /*11e80*/  BRA `(.L_x_3508) ;  /* 0x0000000000a07947 */ /* 0x000fea0003800000 */
.L_x_3531:
[----:B---3--:R-:W-:Y:S01]  /*11e90*/  HADD2.F32 R5, -RZ, R18.H0_H0 ;  /* 0x20000012ff057230 */ /* 0x008fe20000004100 */
        /* <DEDUP_REMOVED lines=12> */
.L_x_3534:
[----:B------:R-:W-:Y:S05]  /*11f60*/  BSYNC.RECONVERGENT B0 ;  /* 0x0000000000007941 */ /* 0x000fea0003800200 */
.L_x_3533:
[----:B------:R-:W-:-:S05]  /*11f70*/  LOP3.LUT R3, R0, 0x80, R3, 0xf8, !PT ;  /* 0x0000008000037812 */ /* 0x000fca00078ef803 */
[----:B------:R0:W-:Y:S01]  /*11f80*/  STG.E.U8 desc[UR36][R8.64], R3 ;  /* 0x0000000308007986 */ /* 0x0001e2000c101124 */
[----:B------:R-:W-:Y:S05]  /*11f90*/  BRA `(.L_x_3508) ;  /* 0x00000000005c7947 */ /* 0x000fea0003800000 */
.L_x_3530:
        /* <DEDUP_REMOVED lines=12> */
.L_x_3536:
[----:B------:R-:W-:Y:S02]  /*12060*/  ISETP.GT.U32.AND P0, PT, R4, 0x7f800000, PT ;  /* 0x7f8000000400780c */ /* 0x000fe40003f04070 */
[----:B------:R-:W-:-:S04]  /*12070*/  MOV R0, 0x7f ;  /* 0x0000007f00007802 */ /* 0x000fc80000000f00 */
[----:B------:R-:W-:-:S07]  /*12080*/  SEL R0, R0, 0x7c, P0 ;  /* 0x0000007c00007807 */ /* 0x000fce0000000000 */
.L_x_3537:
[----:B------:R-:W-:Y:S05]  /*12090*/  BSYNC.RECONVERGENT B0 ;  /* 0x0000000000007941 */ /* 0x000fea0003800200 */
.L_x_3535:
[----:B------:R-:W-:-:S04]  /*120a0*/  SHF.R.U32.HI R3, RZ, 0x18, R3 ;  /* 0x00000018ff037819 */ /* 0x000fc80000011603 */
[----:B------:R-:W-:-:S05]  /*120b0*/  LOP3.LUT R3, R0, 0x80, R3, 0xf8, !PT ;  /* 0x0000008000037812 */ /* 0x000fca00078ef803 */
[----:B------:R0:W-:Y:S01]  /*120c0*/  STG.E.U8 desc[UR36][R8.64], R3 ;  /* 0x0000000308007986 */ /* 0x0001e2000c101124 */
[----:B------:R-:W-:Y:S05]  /*120d0*/  BRA `(.L_x_3508) ;  /* 0x00000000000c7947 */ /* 0x000fea0003800000 */
.L_x_3529:
[----:B------:R-:W-:-:S05]  /*120e0*/  HADD2.F32 R0, -RZ, R18.H0_H0 ;  /* 0x20000012ff007230 */ /* 0x000fca0000004100 */
[----:B------:R-:W-:-:S05]  /*120f0*/  F2FP.BF16.F32.PACK_AB R0, RZ, R0 ;  /* 0x00000000ff00723e */ /* 0x000fca00000010ff */
[----:B------:R0:W-:Y:S02]  /*12100*/  STG.E.U16 desc[UR36][R8.64], R0 ;  /* 0x0000000008007986 */ /* 0x0001e4000c101524 */
.L_x_3508:
[----:B------:R-:W-:-:S07]  /*12110*/  VIADD R2, R2, 0x80 ;  /* 0x0000008002027836 */ /* 0x000fce0000000000 */
.L_x_3467:
[----:B------:R-:W-:Y:S05]  /*12120*/  BSYNC.RECONVERGENT B7 ;  /* 0x0000000000077941 */ /* 0x000fea0003800200 */
.L_x_3428:
[----:B------:R-:W-:-:S13]  /*12130*/  ISETP.GE.AND P0, PT, R2, R25, PT ;  /* 0x000000190200720c */ /* 0x000fda0003f06270 */
[----:B------:R-:W-:Y:S05]  /*12140*/  @P0 EXIT ;  /* 0x000000000000094d */ /* 0x000fea0003800000 */
[----:B0--34-:R-:W0:Y:S01]  /*12150*/  LDC.64 R4, c[0x0][0x388] ;  /* 0x0000e200ff047b82 */ /* 0x019e220000000a00 */
[----:B------:R-:W1:Y:S01]  /*12160*/  LDCU UR4, c[0x0][0x3a8] ;  /* 0x00007500ff0477ac */ /* 0x000e620008000800 */
[----:B------:R-:W-:Y:S01]  /*12170*/  PRMT R0, R22, 0x9910, RZ ;  /* 0x0000991016007816 */ /* 0x000fe200000000ff */
[----:B------:R-:W-:-:S03]  /*12180*/  IMAD R2, R26, 0x200, R2 ;  /* 0x000002001a027824 */ /* 0x000fc600078e0202 */
[----:B------:R-:W-:Y:S01]  /*12190*/  ISETP.GT.AND P1, PT, R0, 0x9, PT ;  /* 0x000000090000780c */ /* 0x000fe20003f24270 */
[----:B-12---:R-:W-:-:S05]  /*121a0*/  IMAD R3, R2, UR4, RZ ;  /* 0x0000000402037c24 */ /* 0x006fca000f8e02ff */
[----:B0-----:R-:W-:-:S04]  /*121b0*/  IADD3 R2, P0, PT, R3, R4, RZ ;  /* 0x0000000403027210 */ /* 0x001fc80007f1e0ff */
[----:B------:R-:W-:-:S03]  /*121c0*/  IADD3.X R3, PT, PT, RZ, R5, RZ, P0, !PT ;  /* 0x00000005ff037210 */ /* 0x000fc600007fe4ff */
        /* <DEDUP_REMOVED lines=13> */
.L_x_3541:
[----:B------:R-:W-:-:S06]  /*122a0*/  HADD2.F32 R5, -RZ, R19.H0_H0 ;  /* 0x20000013ff057230 */ /* 0x000fcc0000004100 */
[----:B------:R-:W0:Y:S02]  /*122b0*/  F2I.S64.TRUNC R4, R5 ;  /* 0x0000000500047311 */ /* 0x000e24000020d900 */
[----:B0-----:R-:W-:Y:S01]  /*122c0*/  STG.E.U8 desc[UR36][R2.64], R4 ;  /* 0x0000000402007986 */ /* 0x001fe2000c101124 */
[----:B------:R-:W-:Y:S05]  /*122d0*/  EXIT ;  /* 0x000000000000794d */ /* 0x000fea0003800000 */
.L_x_3540:
        /* <DEDUP_REMOVED lines=10> */
.L_x_3544:
[----:B------:R-:W-:-:S06]  /*12380*/  HADD2.F32 R19, -RZ, R19.H0_H0 ;  /* 0x20000013ff137230 */ /* 0x000fcc0000004100 */
[----:B------:R-:W0:Y:S02]  /*12390*/  F2I.FTZ.TRUNC.NTZ R19, R19 ;  /* 0x0000001300137305 */ /* 0x000e24000021f100 */
[----:B0-----:R-:W-:Y:S01]  /*123a0*/  STG.E desc[UR36][R2.64], R19 ;  /* 0x0000001302007986 */ /* 0x001fe2000c101924 */
[----:B------:R-:W-:Y:S05]  /*123b0*/  EXIT ;  /* 0x000000000000794d */ /* 0x000fea0003800000 */
.L_x_3543:
[----:B------:R-:W-:-:S06]  /*123c0*/  HADD2.F32 R19, -RZ, R19.H0_H0 ;  /* 0x20000013ff137230 */ /* 0x000fcc0000004100 */
[----:B------:R-:W0:Y:S02]  /*123d0*/  F2I.FTZ.TRUNC.NTZ R19, R19 ;  /* 0x0000001300137305 */ /* 0x000e24000021f100 */
[----:B0-----:R-:W-:Y:S01]  /*123e0*/  STG.E.U16 desc[UR36][R2.64], R19 ;  /* 0x0000001302007986 */ /* 0x001fe2000c101524 */
[----:B------:R-:W-:Y:S05]  /*123f0*/  EXIT ;  /* 0x000000000000794d */ /* 0x000fea0003800000 */
.L_x_3539:
        /* <DEDUP_REMOVED lines=9> */
.L_x_3546:
[----:B------:R-:W-:Y:S01]  /*12490*/  STG.E.U16 desc[UR36][R2.64], R19 ;  /* 0x0000001302007986 */ /* 0x000fe2000c101524 */
[----:B------:R-:W-:Y:S05]  /*124a0*/  EXIT ;  /* 0x000000000000794d */ /* 0x000fea0003800000 */
.L_x_3545:
        /* <DEDUP_REMOVED lines=8> */
[----:B------:R-:W-:Y:S01]  /*12530*/  STG.E.64 desc[UR36][R2.64], R18 ;  /* 0x0000001202007986 */ /* 0x000fe2000c101b24 */
[----:B------:R-:W-:Y:S05]  /*12540*/  EXIT ;  /* 0x000000000000794d */ /* 0x000fea0003800000 */
.L_x_3548:
[----:B------:R-:W-:Y:S01]  /*12550*/  STG.E desc[UR36][R2.64], R19 ;  /* 0x0000001302007986 */ /* 0x000fe2000c101924 */
[----:B------:R-:W-:Y:S05]  /*12560*/  EXIT ;  /* 0x000000000000794d */ /* 0x000fea0003800000 */
.L_x_3547:
[----:B------:R-:W-:-:S05]  /*12570*/  HADD2.F32 R4, -RZ, R19.H0_H0 ;  /* 0x20000013ff047230 */ /* 0x000fca0000004100 */
[----:B------:R-:W-:-:S06]  /*12580*/  FMUL.FTZ R4, R4, 1 ;  /* 0x3f80000004047820 */ /* 0x000fcc0000410000 */
[----:B------:R-:W0:Y:S02]  /*12590*/  F2F.F64.F32 R4, R4 ;  /* 0x0000000400047310 */ /* 0x000e240000201800 */
[----:B0-----:R-:W-:Y:S01]  /*125a0*/  STG.E.64 desc[UR36][R2.64], R4 ;  /* 0x0000000402007986 */ /* 0x001fe2000c101b24 */
[----:B------:R-:W-:Y:S05]  /*125b0*/  EXIT ;  /* 0x000000000000794d */ /* 0x000fea0003800000 */
.L_x_3538:
        /* <DEDUP_REMOVED lines=14> */
.L_x_3552:
        /* <DEDUP_REMOVED lines=18> */
.L_x_3555:
[----:B------:R-:W-:-:S04]  /*127c0*/  SHF.R.U32.HI R5, RZ, 0x18, R5 ;  /* 0x00000018ff057819 */ /* 0x000fc80000011605 */
[----:B------:R-:W-:-:S07]  /*127d0*/  LOP3.LUT R0, R0, 0x80, R5, 0xf8, !PT ;  /* 0x0000008000007812 */ /* 0x000fce00078ef805 */
.L_x_3554:
[----:B------:R-:W-:Y:S05]  /*127e0*/  BSYNC.RECONVERGENT B0 ;  /* 0x0000000000007941 */ /* 0x000fea0003800200 */
.L_x_3553:
[----:B------:R-:W-:Y:S01]  /*127f0*/  STG.E.U8 desc[UR36][R2.64], R0 ;  /* 0x0000000002007986 */ /* 0x000fe2000c101124 */
[----:B------:R-:W-:Y:S05]  /*12800*/  EXIT ;  /* 0x000000000000794d */ /* 0x000fea0003800000 */
.L_x_3551:
        /* <DEDUP_REMOVED lines=18> */
.L_x_3558:
[----:B------:R-:W-:-:S04]  /*12930*/  SHF.R.U32.HI R5, RZ, 0x18, R5 ;  /* 0x00000018ff057819 */ /* 0x000fc80000011605 */
[----:B------:R-:W-:-:S07]  /*12940*/  LOP3.LUT R0, R0, 0x80, R5, 0xf8, !PT ;  /* 0x0000008000007812 */ /* 0x000fce00078ef805 */
.L_x_3557:
[----:B------:R-:W-:Y:S05]  /*12950*/  BSYNC.RECONVERGENT B0 ;  /* 0x0000000000007941 */ /* 0x000fea0003800200 */
.L_x_3556:
[----:B------:R-:W-:Y:S01]  /*12960*/  STG.E.U8 desc[UR36][R2.64], R0 ;  /* 0x0000000002007986 */ /* 0x000fe2000c101124 */
[----:B------:R-:W-:Y:S05]  /*12970*/  EXIT ;  /* 0x000000000000794d */ /* 0x000fea0003800000 */
.L_x_3550:
        /* <DEDUP_REMOVED lines=14> */
[----:B------:R-:W-:Y:S02]  /*12a60*/  @P2 ISETP.EQ.U32.AND P1, PT, R0, 0x1, P0 ;  /* 0x000000010000280c */ /* 0x000fe40000722070 */
[----:B------:R-:W-:Y:S02]  /*12a70*/  PLOP3.LUT P0, PT, PT, PT, PT, 0x80, 0x8 ;  /* 0x000000000008781c */ /* 0x000fe40003f0f070 */
[----:B------:R-:W-:Y:S02]  /*12a80*/  @P2 PLOP3.LUT P0, PT, P1, PT, PT, 0x80, 0x8 ;  /* 0x000000000008281c */ /* 0x000fe40000f0f070 */
[----:B------:R-:W-:-:S11]  /*12a90*/  @P2 IADD3 R0, PT, PT, R6, 0x1, RZ ;  /* 0x0000000106002810 */ /* 0x000fd60007ffe0ff */
[----:B------:R-:W-:-:S04]  /*12aa0*/  @!P0 IMAD.MOV R0, RZ, RZ, R6 ;  /* 0x000000ffff008224 */ /* 0x000fc800078e0206 */
[----:B------:R-:W-:-:S05]  /*12ab0*/  @P2 IMAD.MOV.U32 R5, RZ, RZ, R0 ;  /* 0x000000ffff052224 */ /* 0x000fca00078e0000 */
[----:B------:R-:W-:Y:S01]  /*12ac0*/  STG.E.U8 desc[UR36][R2.64], R5 ;  /* 0x0000000502007986 */ /* 0x000fe2000c101124 */
[----:B------:R-:W-:Y:S05]  /*12ad0*/  EXIT ;  /* 0x000000000000794d */ /* 0x000fea0003800000 */
.L_x_3560:
[----:B------:R-:W-:-:S06]  /*12ae0*/  HADD2.F32 R4, -RZ, R19.H0_H0 ;  /* 0x20000013ff047230 */ /* 0x000fcc0000004100 */
[----:B------:R-:W0:Y:S02]  /*12af0*/  F2I.U64.TRUNC R4, R4 ;  /* 0x0000000400047311 */ /* 0x000e24000020d800 */
[----:B0-----:R-:W-:Y:S01]  /*12b00*/  STG.E.64 desc[UR36][R2.64], R4 ;  /* 0x0000000402007986 */ /* 0x001fe2000c101b24 */
[----:B------:R-:W-:Y:S05]  /*12b10*/  EXIT ;  /* 0x000000000000794d */ /* 0x000fea0003800000 */
.L_x_3559:
[----:B------:R-:W-:-:S06]  /*12b20*/  HADD2.F32 R19, -RZ, R19.H0_H0 ;  /* 0x20000013ff137230 */ /* 0x000fcc0000004100 */
[----:B------:R-:W0:Y:S02]  /*12b30*/  F2I.FTZ.U32.TRUNC.NTZ R19, R19 ;  /* 0x0000001300137305 */ /* 0x000e24000021f000 */
[----:B0-----:R-:W-:Y:S01]  /*12b40*/  STG.E desc[UR36][R2.64], R19 ;  /* 0x0000001302007986 */ /* 0x001fe2000c101924 */
[----:B------:R-:W-:Y:S05]  /*12b50*/  EXIT ;  /* 0x000000000000794d */ /* 0x000fea0003800000 */
.L_x_3549:
        /* <DEDUP_REMOVED lines=11> */
[----:B------:R-:W-:Y:S01]  /*12c10*/  STG.E.U8 desc[UR36][R2.64], R5 ;  /* 0x0000000502007986 */ /* 0x000fe2000c101124 */
[----:B------:R-:W-:Y:S05]  /*12c20*/  EXIT ;  /* 0x000000000000794d */ /* 0x000fea0003800000 */
.L_x_3562:
        /* <DEDUP_REMOVED lines=12> */
.L_x_3561:
[----:B------:R-:W-:-:S13]  /*12cf0*/  ISETP.NE.AND P0, PT, R0, 0xf, PT ;  /* 0x0000000f0000780c */ /* 0x000fda0003f05270 */
[----:B------:R-:W-:Y:S05]  /*12d00*/  @!P0 BRA `(.L_x_3563) ;  /* 0x0000000000e88947 */ /* 0x000fea0003800000 */
[----:B------:R-:W-:-:S13]  /*12d10*/  ISETP.NE.AND P0, PT, R0, 0x17, PT ;  /* 0x000000170000780c */ /* 0x000fda0003f05270 */
[----:B------:R-:W-:Y:S05]  /*12d20*/  @!P0 BRA `(.L_x_3564) ;  /* 0x0000000000908947 */ /* 0x000fea0003800000 */
[----:B------:R-:W-:-:S13]  /*12d30*/  ISETP.NE.AND P0, PT, R0, 0x18, PT ;  /* 0x000000180000780c */ /* 0x000fda0003f05270 */
[----:B------:R-:W-:Y:S05]  /*12d40*/  @!P0 BRA `(.L_x_3565) ;  /* 0x0000000000448947 */ /* 0x000fea0003800000 */
.L_x_3542:
        /* <DEDUP_REMOVED lines=16> */
.L_x_3566:
[----:B------:R-:W-:Y:S05]  /*12e50*/  EXIT ;  /* 0x000000000000794d */ /* 0x000fea0003800000 */
.L_x_3565:
        /* <DEDUP_REMOVED lines=13> */
.L_x_3568:
[----:B------:R-:W-:Y:S05]  /*12f30*/  BSYNC.RECONVERGENT B0 ;  /* 0x0000000000007941 */ /* 0x000fea0003800200 */
.L_x_3567:
[----:B------:R-:W-:-:S05]  /*12f40*/  LOP3.LUT R5, R0, 0x80, R5, 0xf8, !PT ;  /* 0x0000008000057812 */ /* 0x000fca00078ef805 */
[----:B------:R-:W-:Y:S01]  /*12f50*/  STG.E.U8 desc[UR36][R2.64], R5 ;  /* 0x0000000502007986 */ /* 0x000fe2000c101124 */
[----:B------:R-:W-:Y:S05]  /*12f60*/  EXIT ;  /* 0x000000000000794d */ /* 0x000fea0003800000 */
.L_x_3564:
        /* <DEDUP_REMOVED lines=12> */
.L_x_3570:
[----:B------:R-:W-:Y:S01]  /*13030*/  IMAD.MOV.U32 R0, RZ, RZ, 0x7f ;  /* 0x0000007fff007424 */ /* 0x000fe200078e00ff */
[----:B------:R-:W-:-:S04]  /*13040*/  ISETP.GT.U32.AND P0, PT, R4, 0x7f800000, PT ;  /* 0x7f8000000400780c */ /* 0x000fc80003f04070 */
[----:B------:R-:W-:-:S09]  /*13050*/  SEL R0, R0, 0x7c, P0 ;  /* 0x0000007c00007807 */ /* 0x000fd20000000000 */
.L_x_3571:
[----:B------:R-:W-:Y:S05]  /*13060*/  BSYNC.RECONVERGENT B0 ;  /* 0x0000000000007941 */ /* 0x000fea0003800200 */
.L_x_3569:
[----:B------:R-:W-:-:S04]  /*13070*/  SHF.R.U32.HI R5, RZ, 0x18, R5 ;  /* 0x00000018ff057819 */ /* 0x000fc80000011605 */
[----:B------:R-:W-:-:S05]  /*13080*/  LOP3.LUT R5, R0, 0x80, R5, 0xf8, !PT ;  /* 0x0000008000057812 */ /* 0x000fca00078ef805 */
[----:B------:R-:W-:Y:S01]  /*13090*/  STG.E.U8 desc[UR36][R2.64], R5 ;  /* 0x0000000502007986 */ /* 0x000fe2000c101124 */
[----:B------:R-:W-:Y:S05]  /*130a0*/  EXIT ;  /* 0x000000000000794d */ /* 0x000fea0003800000 */
.L_x_3563:
[----:B------:R-:W-:-:S05]  /*130b0*/  HADD2.F32 R0, -RZ, R19.H0_H0 ;  /* 0x20000013ff007230 */ /* 0x000fca0000004100 */
[----:B------:R-:W-:-:S05]  /*130c0*/  F2FP.BF16.F32.PACK_AB R0, RZ, R0 ;  /* 0x00000000ff00723e */ /* 0x000fca00000010ff */
[----:B------:R-:W-:Y:S01]  /*130d0*/  STG.E.U16 desc[UR36][R2.64], R0 ;  /* 0x0000000002007986 */ /* 0x000fe2000c101524 */
[----:B------:R-:W-:Y:S05]  /*130e0*/  EXIT ;  /* 0x000000000000794d */ /* 0x000fea0003800000 */
        .weak           $__internal_1_$__cuda_sm3x_div_rn_ftz_f32_slowpath
        .type           $__internal_1_$__cuda_sm3x_div_rn_ftz_f32_slowpath,@function
        .size           $__internal_1_$__cuda_sm3x_div_rn_ftz_f32_slowpath,(.L_x_14565 - $__internal_1_$__cuda_sm3x_div_rn_ftz_f32_slowpath)
$__internal_1_$__cuda_sm3x_div_rn_ftz_f32_slowpath:
[----:B------:R-:W-:Y:S01]  /*130f0*/  SHF.R.U32.HI R8, RZ, 0x17, R7 ;  /* 0x00000017ff087819 */ /* 0x000fe20000011607 */
[----:B------:R-:W-:Y:S01]  /*13100*/  BSSY.RECONVERGENT B0, `(.L_x_3572) ;  /* 0x0000046000007945 */ /* 0x000fe20003800200 */
[----:B------:R-:W-:-:S03]  /*13110*/  SHF.R.U32.HI R14, RZ, 0x17, R0 ;  /* 0x00000017ff0e7819 */ /* 0x000fc60000011600 */
[----:B------:R-:W-:Y:S01]  /*13120*/  BSSY.RELIABLE B1, `(.L_x_3573) ;  /* 0x000001d000017945 */ /* 0x000fe20003800100 */
[----:B------:R-:W-:Y:S02]  /*13130*/  LOP3.LUT R8, R8, 0xff, RZ, 0xc0, !PT ;  /* 0x000000ff08087812 */ /* 0x000fe400078ec0ff */
[----:B------:R-:W-:-:S03]  /*13140*/  LOP3.LUT R14, R14, 0xff, RZ, 0xc0, !PT ;  /* 0x000000ff0e0e7812 */ /* 0x000fc600078ec0ff */
[----:B------:R-:W-:Y:S01]  /*13150*/  VIADD R15, R8, 0xffffffff ;  /* 0xffffffff080f7836 */ /* 0x000fe20000000000 */
[----:B------:R-:W-:-:S04]  /*13160*/  IADD3 R19, PT, PT, R14, -0x1, RZ ;  /* 0xffffffff0e137810 */ /* 0x000fc80007ffe0ff */
        /* <DEDUP_REMOVED lines=24> */
.L_x_3574:
[----:B------:R-:W-:Y:S05]  /*132f0*/  BSYNC.RELIABLE B1 ;  /* 0x0000000000017941 */ /* 0x000fea0003800100 */
.L_x_3573:
[----:B------:R-:W-:Y:S01]  /*13300*/  VIADD R19, R8, 0xffffff81 ;  /* 0xffffff8108137836 */ /* 0x000fe20000000000 */
[----:B------:R-:W-:Y:S01]  /*13310*/  BSSY.RECONVERGENT B1, `(.L_x_3579) ;  /* 0x000001b000017945 */ /* 0x000fe20003800200 */
[----:B------:R-:W-:Y:S02]  /*13320*/  VIADD R15, R14, 0xffffff81 ;  /* 0xffffff810e0f7836 */ /* 0x000fe40000000000 */
[----:B------:R-:W-:Y:S02]  /*13330*/  IMAD R7, R19, -0x800000, R7 ;  /* 0xff80000013077824 */ /* 0x000fe400078e0207 */
[----:B------:R-:W-:Y:S02]  /*13340*/  IMAD R0, R15, -0x800000, R0 ;  /* 0xff8000000f007824 */ /* 0x000fe400078e0200 */
[----:B------:R0:W1:Y:S02]  /*13350*/  MUFU.RCP R8, R7 ;  /* 0x0000000700087308 */ /* 0x0000640000001000 */
[----:B0-----:R-:W-:-:S04]  /*13360*/  FADD.FTZ R7, -R7, -RZ ;  /* 0x800000ff07077221 */ /* 0x001fc80000010100 */
[----:B-1----:R-:W-:-:S04]  /*13370*/  FFMA R14, R8, R7, 1 ;  /* 0x3f800000080e7423 */ /* 0x002fc80000000007 */
[----:B------:R-:W-:-:S04]  /*13380*/  FFMA R8, R8, R14, R8 ;  /* 0x0000000e08087223 */ /* 0x000fc80000000008 */
[----:B------:R-:W-:-:S04]  /*13390*/  FFMA R14, R0, R8, RZ ;  /* 0x00000008000e7223 */ /* 0x000fc800000000ff */
[----:B------:R-:W-:-:S04]  /*133a0*/  FFMA R20, R7, R14, R0 ;  /* 0x0000000e07147223 */ /* 0x000fc80000000000 */
[----:B------:R-:W-:-:S04]  /*133b0*/  FFMA R14, R8, R20, R14 ;  /* 0x00000014080e7223 */ /* 0x000fc8000000000e */
[----:B------:R-:W-:-:S04]  /*133c0*/  FFMA R0, R7, R14, R0 ;  /* 0x0000000e07007223 */ /* 0x000fc80000000000 */
[----:B------:R-:W-:Y:S01]  /*133d0*/  FFMA.FTZ R0, R8, R0, R14 ;  /* 0x0000000008007223 */ /* 0x000fe2000001000e */
[----:B------:R-:W-:-:S04]  /*133e0*/  IADD3 R8, PT, PT, R15, -R19, RZ ;  /* 0x800000130f087210 */ /* 0x000fc80007ffe0ff */
[----:B------:R-:W-:-:S04]  /*133f0*/  SHF.R.U32.HI R7, RZ, 0x17, R0 ;  /* 0x00000017ff077819 */ /* 0x000fc80000011600 */
[----:B------:R-:W-:-:S05]  /*13400*/  LOP3.LUT R7, R7, 0xff, RZ, 0xc0, !PT ;  /* 0x000000ff07077812 */ /* 0x000fca00078ec0ff */
[----:B------:R-:W-:-:S04]  /*13410*/  IMAD.IADD R7, R7, 0x1, R8 ;  /* 0x0000000107077824 */ /* 0x000fc800078e0208 */
[----:B------:R-:W-:-:S05]  /*13420*/  VIADD R14, R7, 0xffffffff ;  /* 0xffffffff070e7836 */ /* 0x000fca0000000000 */
        /* <DEDUP_REMOVED lines=8> */
.L_x_3580:
[----:B------:R-:W-:-:S07]  /*134b0*/  LEA R0, R8, R0, 0x17 ;  /* 0x0000000008007211 */ /* 0x000fce00078eb8ff */
.L_x_3581:
[----:B------:R-:W-:Y:S05]  /*134c0*/  BSYNC.RECONVERGENT B1 ;  /* 0x0000000000017941 */ /* 0x000fea0003800200 */
.L_x_3579:
[----:B------:R-:W-:Y:S05]  /*134d0*/  BRA `(.L_x_3582) ;  /* 0x0000000000207947 */ /* 0x000fea0003800000 */
.L_x_3578:
[----:B------:R-:W-:-:S04]  /*134e0*/  LOP3.LUT R0, R7, 0x80000000, R0, 0x48, !PT ;  /* 0x8000000007007812 */ /* 0x000fc800078e4800 */
[----:B------:R-:W-:Y:S01]  /*134f0*/  LOP3.LUT R0, R0, 0x7f800000, RZ, 0xfc, !PT ;  /* 0x7f80000000007812 */ /* 0x000fe200078efcff */
[----:B------:R-:W-:Y:S06]  /*13500*/  BRA `(.L_x_3582) ;  /* 0x0000000000147947 */ /* 0x000fec0003800000 */
.L_x_3577:
[----:B------:R-:W-:Y:S01]  /*13510*/  LOP3.LUT R0, R7, 0x80000000, R0, 0x48, !PT ;  /* 0x8000000007007812 */ /* 0x000fe200078e4800 */
[----:B------:R-:W-:Y:S06]  /*13520*/  BRA `(.L_x_3582) ;  /* 0x00000000000c7947 */ /* 0x000fec0003800000 */
.L_x_3576:
[----:B------:R-:W0:Y:S01]  /*13530*/  MUFU.RSQ R0, -QNAN ;  /* 0xffc0000000007908 */ /* 0x000e220000001400 */
[----:B------:R-:W-:Y:S05]  /*13540*/  BRA `(.L_x_3582) ;  /* 0x0000000000047947 */ /* 0x000fea0003800000 */
.L_x_3575:
[----:B------:R-:W-:-:S07]  /*13550*/  FADD.FTZ R0, R0, R7 ;  /* 0x0000000700007221 */ /* 0x000fce0000010000 */
.L_x_3582:
[----:B------:R-:W-:Y:S05]  /*13560*/  BSYNC.RECONVERGENT B0 ;  /* 0x0000000000007941 */ /* 0x000fea0003800200 */
.L_x_3572:
[----:B------:R-:W-:-:S04]  /*13570*/  IMAD.MOV.U32 R7, RZ, RZ, 0x0 ;  /* 0x00000000ff077424 */ /* 0x000fc800078e00ff */
[----:B0-----:R-:W-:Y:S05]  /*13580*/  RET.REL.NODEC R6 `(_ZN2at6native27unrolled_elementwise_kernelIZZZNS0_16asin_kernel_cudaERNS_18TensorIteratorBaseEENKUlvE_clEvENKUlvE1_clEvEUlN3c107complexINS6_4HalfEEEE_St5arrayIPcLm2EELi4E23TrivialOffsetCalculatorILi1EjESF_NS0_6memory12LoadWithCastILi1EEENSG_13StoreWithCastILi1EEEEEviT_T0_T2_T3_T4_T5_) ;  /* 0xfffffec8069c7950 */ /* 0x001fea0003c3ffff */
.L_x_3583:
        /* <DEDUP_REMOVED lines=15> */
.L_x_14565:


//--------------------- .text._ZN2at6native18elementwise_kernelILi128ELi2EZNS0_22gpu_kernel_impl_nocastIZZZNS0_16asin_kernel_cudaERNS_18TensorIteratorBaseEENKUlvE_clEvENKUlvE1_clEvEUlN3c107complexINS7_4HalfEEEE_EEvS4_RKT_EUliE_EEviT1_ --------------------------
	.section	.text._ZN2at6native18elementwise_kernelILi128ELi2EZNS0_22gpu_kernel_impl_nocastIZZZNS0_16asin_kernel_cudaERNS_18TensorIteratorBaseEENKUlvE_clEvENKUlvE1_clEvEUlN3c107complexINS7_4HalfEEEE_EEvS4_RKT_EUliE_EEviT1_,"ax",@progbits
	.align	128
        .global         _ZN2at6native18elementwise_kernelILi128ELi2EZNS0_22gpu_kernel_impl_nocastIZZZNS0_16asin_kernel_cudaERNS_18TensorIteratorBaseEENKUlvE_clEvENKUlvE1_clEvEUlN3c107complexINS7_4HalfEEEE_EEvS4_RKT_EUliE_EEviT1_
        .type           _ZN2at6native18elementwise_kernelILi128ELi2EZNS0_22gpu_kernel_impl_nocastIZZZNS0_16asin_kernel_cudaERNS_18TensorIteratorBaseEENKUlvE_clEvENKUlvE1_clEvEUlN3c107complexINS7_4HalfEEEE_EEvS4_RKT_EUliE_EEviT1_,@function
        .size           _ZN2at6native18elementwise_kernelILi128ELi2EZNS0_22gpu_kernel_impl_nocastIZZZNS0_16asin_kernel_cudaERNS_18TensorIteratorBaseEENKUlvE_clEvENKUlvE1_clEvEUlN3c107complexINS7_4HalfEEEE_EEvS4_RKT_EUliE_EEviT1_,(.L_x_14566 - _ZN2at6native18elementwise_kernelILi128ELi2EZNS0_22gpu_kernel_impl_nocastIZZZNS0_16asin_kernel_cudaERNS_18TensorIteratorBaseEENKUlvE_clEvENKUlvE1_clEvEUlN3c107complexINS7_4HalfEEEE_EEvS4_RKT_EUliE_EEviT1_)
        .other          _ZN2at6native18elementwise_kernelILi128ELi2EZNS0_22gpu_kernel_impl_nocastIZZZNS0_16asin_kernel_cudaERNS_18TensorIteratorBaseEENKUlvE_clEvENKUlvE1_clEvEUlN3c107complexINS7_4HalfEEEE_EEvS4_RKT_EUliE_EEviT1_,@"STO_CUDA_ENTRY STV_DEFAULT"
_ZN2at6native18elementwise_kernelILi128ELi2EZNS0_22gpu_kernel_impl_nocastIZZZNS0_16asin_kernel_cudaERNS_18TensorIteratorBaseEENKUlvE_clEvENKUlvE1_clEvEUlN3c107complexINS7_4HalfEEEE_EEvS4_RKT_EUliE_EEviT1_:
.text._ZN2at6native18elementwise_kernelILi128ELi2EZNS0_22gpu_kernel_impl_nocastIZZZNS0_16asin_kernel_cudaERNS_18TensorIteratorBaseEENKUlvE_clEvENKUlvE1_clEvEUlN3c107complexINS7_4HalfEEEE_EEvS4_RKT_EUliE_EEviT1_:
[----:B------:R-:W-:Y:S01]  /*0000*/  LDC R1, c[0x0][0x37c] ;  /* 0x0000df00ff017b82 */ /* 0x000fe20000000800 */
[----:B------:R-:W0:Y:S07]  /*0010*/  S2R R11, SR_TID.X ;  /* 0x00000000000b7919 */ /* 0x000e2e0000002100 */
[----:B------:R-:W1:Y:S01]  /*0020*/  S2UR UR4, SR_CTAID.X ;  /* 0x00000000000479c3 */ /* 0x000e620000002500 */
[----:B------:R-:W2:Y:S01]  /*0030*/  LDCU UR5, c[0x0][0x380] ;  /* 0x00007000ff0577ac */ /* 0x000ea20008000800 */
[----:B------:R-:W-:Y:S01]  /*0040*/  BSSY.RECONVERGENT B2, `(.L_x_3584) ;  /* 0x00003bf000027945 */ /* 0x000fe20003800200 */
[----:B------:R-:W3:Y:S05]  /*0050*/  LDCU.64 UR6, c[0x0][0x358] ;  /* 0x00006b00ff0677ac */ /* 0x000eea0008000a00 */
[----:B------:R-:W4:Y:S01]  /*0060*/  LDC R0, c[0x0][0x388] ;  /* 0x0000e200ff007b82 */ /* 0x000f220000000800 */
[----:B-1----:R-:W-:-:S06]  /*0070*/  USHF.L.U32 UR4, UR4, 0x8, URZ ;  /* 0x0000000804047899 */ /* 0x002fcc00080006ff */
[----:B0-----:R-:W-:Y:S02]  /*0080*/  LOP3.LUT R11, R11, UR4, RZ, 0xfc, !PT ;  /* 0x000000040b0b7c12 */ /* 0x001fe4000f8efcff */
[----:B----4-:R-:W-:Y:S02]  /*0090*/  IADD3 R9, PT, PT, R0, -0x1, RZ ;  /* 0xffffffff00097810 */ /* 0x010fe40007ffe0ff */
[----:B--2---:R-:W-:Y:S02]  /*00a0*/  ISETP.GE.AND P0, PT, R11, UR5, PT ;  /* 0x000000050b007c0c */ /* 0x004fe4000bf06270 */
[----:B------:R-:W-:-:S04]  /*00b0*/  VIMNMX.U32 R8, PT, PT, R9, 0x18, PT ;  /* 0x0000001809087848 */ /* 0x000fc80003fe0000 */
[----:B------:R-:W-:-:S07]  /*00c0*/  IADD3 R8, PT, PT, R8, 0x1, RZ ;  /* 0x0000000108087810 */ /* 0x000fce0007ffe0ff */
[----:B---3--:R-:W-:Y:S05]  /*00d0*/  @P0 BRA `(.L_x_3585) ;  /* 0x0000003800d40947 */ /* 0x008fea0003800000 */
[----:B------:R-:W-:Y:S01]  /*00e0*/  ISETP.NE.AND P0, PT, R0, RZ, PT ;  /* 0x000000ff0000720c */ /* 0x000fe20003f05270 */
[----:B------:R-:W-:Y:S01]  /*00f0*/  HFMA2 R0, -RZ, RZ, 0, 0 ;  /* 0x00000000ff007431 */ /* 0x000fe200000001ff */
[----:B------:R-:W-:-:S11]  /*0100*/  MOV R7, RZ ;  /* 0x000000ff00077202 */ /* 0x000fd60000000f00 */
[----:B------:R-:W-:Y:S05]  /*0110*/  @!P0 BRA `(.L_x_3586) ;  /* 0x0000001000a48947 */ /* 0x000fea0003800000 */
[----:B------:R-:W0:Y:S01]  /*0120*/  LDCU.64 UR4, c[0x0][0x390] ;  /* 0x00007200ff0477ac */ /* 0x000e220008000a00 */
[----:B------:R-:W-:Y:S02]  /*0130*/  MOV R10, RZ ;  /* 0x000000ff000a7202 */ /* 0x000fe40000000f00 */
[----:B------:R-:W-:Y:S01]  /*0140*/  ISETP.NE.AND P0, PT, R9, RZ, PT ;  /* 0x000000ff0900720c */ /* 0x000fe20003f05270 */
[----:B------:R-:W1:Y:S01]  /*0150*/  LDCU UR8, c[0x0][0x38c] ;  /* 0x00007180ff0877ac */ /* 0x000e620008000800 */
        /* <DEDUP_REMOVED lines=283> */
[----:B------:R-:W3:Y:S01]  /*1310*/  @P0 LDC.64 R4, c[0x0][0x578] ;  /* 0x00015e00ff040b82 */ /* 0x000ee20000000a00 */
[----:B--2---:R-:W-:-:S05]  /*1320*/  @P0 IMAD.HI.U32 R2, R13, R16, R12 ;  /* 0x000000100d020227 */ /* 0x004fca00078e000c */
[----:B------:R-:W-:Y:S01]  /*1330*/  @P0 SHF.R.U32.HI R6, RZ, R17, R2 ;  /* 0x00000011ff060219 */ /* 0x000fe20000011602 */
[----:B------:R-:W-:-:S03]  /*1340*/  IMAD R2, R15, UR8, R3 ;  /* 0x000000080f027c24 */ /* 0x000fc6000f8e0203 */
[----:B------:R-:W-:Y:S01]  /*1350*/  @P0 IADD3 R12, PT, PT, -R6, RZ, RZ ;  /* 0x000000ff060c0210 */ /* 0x000fe20007ffe1ff */
[C---:B-1----:R-:W-:Y:S02]  /*1360*/  IMAD R7, R2.reuse, UR4, R7 ;  /* 0x0000000402077c24 */ /* 0x042fe4000f8e0207 */
[----:B------:R-:W-:Y:S02]  /*1370*/  IMAD R0, R2, UR5, R0 ;  /* 0x0000000502007c24 */ /* 0x000fe4000f8e0200 */
[----:B0-----:R-:W-:-:S04]  /*1380*/  @P0 IMAD R12, R12, R19, R13 ;  /* 0x000000130c0c0224 */ /* 0x001fc800078e020d */
[C---:B---3--:R-:W-:Y:S02]  /*1390*/  @P0 IMAD R7, R12.reuse, R4, R7 ;  /* 0x000000040c070224 */ /* 0x048fe400078e0207 */
[----:B------:R-:W-:-:S07]  /*13a0*/  @P0 IMAD R0, R12, R5, R0 ;  /* 0x000000050c000224 */ /* 0x000fce00078e0200 */
.L_x_3586:
[----:B------:R-:W0:Y:S02]  /*13b0*/  LDCU.64 UR4, c[0x0][0x588] ;  /* 0x0000b100ff0477ac */ /* 0x000e240008000a00 */
[----:B0-----:R-:W-:-:S04]  /*13c0*/  IADD3 R4, P0, PT, R0, UR4, RZ ;  /* 0x0000000400047c10 */ /* 0x001fc8000ff1e0ff */
[----:B------:R-:W-:-:S05]  /*13d0*/  IADD3.X R5, PT, PT, RZ, UR5, RZ, P0, !PT ;  /* 0x00000005ff057c10 */ /* 0x000fca00087fe4ff */
[----:B------:R-:W2:Y:S01]  /*13e0*/  LDG.E R4, desc[UR6][R4.64] ;  /* 0x0000000604047981 */ /* 0x000ea2000c1e1900 */
[----:B------:R-:W-:Y:S01]  /*13f0*/  BSSY.RECONVERGENT B1, `(.L_x_3587) ;  /* 0x000027d000017945 */ /* 0x000fe20003800200 */
[--C-:B--2---:R-:W-:Y:S02]  /*1400*/  HADD2.F32 R13, -RZ, R4.reuse.H1_H1 ;  /* 0x30000004ff0d7230 */ /* 0x104fe40000004100 */
[----:B------:R-:W-:-:S03]  /*1410*/  HADD2.F32 R6, -RZ, R4.H0_H0 ;  /* 0x20000004ff067230 */ /* 0x000fc60000004100 */
        /* <DEDUP_REMOVED lines=20> */
.L_x_3588:
        /* <DEDUP_REMOVED lines=25> */
[----:B------:R-:W-:-:S03]  /*16f0*/  HFMA2 R5, -RZ, RZ, 1.875, 0 ;  /* 0x3f800000ff057431 */ /* 0x000fc600000001ff */
        /* <DEDUP_REMOVED lines=17> */
[----:B------:R-:W-:Y:S05]  /*1810*/  CALL.REL.NOINC `($__internal_2_$__cuda_sm3x_div_rn_ftz_f32_slowpath) ;  /* 0x0000006000207944 */ /* 0x000fea0003c00000 */
.L_x_3595:
[----:B------:R-:W-:Y:S05]  /*1820*/  BSYNC.RECONVERGENT B5 ;  /* 0x0000000000057941 */ /* 0x000fea0003800200 */
.L_x_3594:
[----:B------:R-:W-:Y:S01]  /*1830*/  MOV R3, 0x3b33710b ;  /* 0x3b33710b00037802 */ /* 0x000fe20000000f00 */
        /* <DEDUP_REMOVED lines=21> */
.L_x_3593:
        /* <DEDUP_REMOVED lines=30> */
[----:B------:R-:W-:Y:S05]  /*1b70*/  CALL.REL.NOINC `($__internal_2_$__cuda_sm3x_div_rn_ftz_f32_slowpath) ;  /* 0x0000005c00487944 */ /* 0x000fea0003c00000 */
[----:B------:R-:W-:-:S07]  /*1b80*/  MOV R2, R0 ;  /* 0x0000000000027202 */ /* 0x000fce0000000f00 */
.L_x_3599:
[----:B------:R-:W-:Y:S05]  /*1b90*/  BSYNC.RECONVERGENT B5 ;  /* 0x0000000000057941 */ /* 0x000fea0003800200 */
.L_x_3598:
[----:B------:R-:W-:Y:S02]  /*1ba0*/  HFMA2 R3, -RZ, RZ, 0.89990234375, 10328 ;  /* 0x3b33710bff037431 */ /* 0x000fe400000001ff */
[----:B------:R-:W-:Y:S01]  /*1bb0*/  FMUL.FTZ R0, R2, R2 ;  /* 0x0000000202007220 */ /* 0x000fe20000410000 */
[----:B------:R-:W-:Y:S02]  /*1bc0*/  MOV R5, 0x3fd774eb ;  /* 0x3fd774eb00057802 */ /* 0x000fe40000000f00 */
[----:B------:R-:W-:Y:S01]  /*1bd0*/  FSETP.NEU.FTZ.AND P1, PT, |R13|, R10, PT ;  /* 0x0000000a0d00720b */ /* 0x000fe20003f3d200 */
[C---:B------:R-:W-:Y:S01]  /*1be0*/  FFMA.FTZ R3, R0.reuse, R3, -0.015681877732276916504 ;  /* 0xbc80774800037423 */ /* 0x040fe20000010003 */
        /* <DEDUP_REMOVED lines=17> */
.L_x_3597:
        /* <DEDUP_REMOVED lines=15> */
[----:B------:R-:W-:Y:S05]  /*1df0*/  CALL.REL.NOINC `($__internal_2_$__cuda_sm3x_div_rn_ftz_f32_slowpath) ;  /* 0x0000005800a87944 */ /* 0x000fea0003c00000 */
.L_x_3601:
[----:B------:R-:W-:Y:S05]  /*1e00*/  BSYNC.RECONVERGENT B5 ;  /* 0x0000000000057941 */ /* 0x000fea0003800200 */
.L_x_3600:
        /* <DEDUP_REMOVED lines=22> */
.L_x_3592:
        /* <DEDUP_REMOVED lines=39> */
[----:B------:R-:W-:-:S07]  /*21e0*/  MOV R2, 0x2200 ;  /* 0x0000220000027802 */ /* 0x000fce0000000f00 */
[----:B------:R-:W-:Y:S05]  /*21f0*/  CALL.REL.NOINC `($__internal_2_$__cuda_sm3x_div_rn_ftz_f32_slowpath) ;  /* 0x0000005400a87944 */ /* 0x000fea0003c00000 */
.L_x_3604:
[----:B------:R-:W-:Y:S05]  /*2200*/  BSYNC.RECONVERGENT B5 ;  /* 0x0000000000057941 */ /* 0x000fea0003800200 */
.L_x_3603:
[----:B------:R-:W-:Y:S01]  /*2210*/  MOV R3, 0x3b33710b ;  /* 0x3b33710b00037802 */ /* 0x000fe20000000f00 */
        /* <DEDUP_REMOVED lines=21> */
.L_x_3602:
        /* <DEDUP_REMOVED lines=28> */
[----:B------:R-:W-:-:S07]  /*2530*/  MOV R2, 0x2550 ;  /* 0x0000255000027802 */ /* 0x000fce0000000f00 */
[----:B------:R-:W-:Y:S05]  /*2540*/  CALL.REL.NOINC `($__internal_2_$__cuda_sm3x_div_rn_ftz_f32_slowpath) ;  /* 0x0000005000d47944 */ /* 0x000fea0003c00000 */
.L_x_3607:
[----:B------:R-:W-:Y:S05]  /*2550*/  BSYNC.RECONVERGENT B5 ;  /* 0x0000000000057941 */ /* 0x000fea0003800200 */
.L_x_3606:
        /* <DEDUP_REMOVED lines=22> */
.L_x_3605:
        /* <DEDUP_REMOVED lines=13> */
[----:B------:R-:W-:-:S07]  /*2790*/  MOV R2, 0x27b0 ;  /* 0x000027b000027802 */ /* 0x000fce0000000f00 */
[----:B------:R-:W-:Y:S05]  /*27a0*/  CALL.REL.NOINC `($__internal_2_$__cuda_sm3x_div_rn_ftz_f32_slowpath) ;  /* 0x00000050003c7944 */ /* 0x000fea0003c00000 */
.L_x_3609:
[----:B------:R-:W-:Y:S05]  /*27b0*/  BSYNC.RECONVERGENT B5 ;  /* 0x0000000000057941 */ /* 0x000fea0003800200 */
.L_x_3608:
        /* <DEDUP_REMOVED lines=21> */
.L_x_3596:
[----:B------:R-:W-:Y:S05]  /*2910*/  BSYNC.RECONVERGENT B4 ;  /* 0x0000000000047941 */ /* 0x000fea0003800200 */
.L_x_3591:
[----:B------:R-:W-:Y:S01]  /*2920*/  FADD.FTZ R12, R12, 0.69314718246459960938 ;  /* 0x3f3172180c0c7421 */ /* 0x000fe20000010000 */
[----:B------:R-:W-:-:S04]  /*2930*/  LOP3.LUT R6, R3, 0x80000000, R6, 0xb8, !PT ;  /* 0x8000000003067812 */ /* 0x000fc800078eb806 */
[----:B------:R-:W-:Y:S01]  /*2940*/  LOP3.LUT R13, R12, 0x80000000, R13, 0xb8, !PT ;  /* 0x800000000c0d7812 */ /* 0x000fe200078eb80d */
[----:B------:R-:W-:Y:S06]  /*2950*/  BRA `(.L_x_3589) ;  /* 0x0000001000987947 */ /* 0x000fec0003800000 */
.L_x_3590:
        /* <DEDUP_REMOVED lines=20> */
[C---:B------:R-:W-:Y:S02]  /*2aa0*/  LOP3.LUT R19, R15.reuse, 0x7e800000, RZ, 0x3c, !PT ;  /* 0x7e8000000f137812 */ /* 0x040fe400078e3cff */
        /* <DEDUP_REMOVED lines=39> */
[----:B-1----:R-:W-:Y:S01]  /*2d20*/  @!P1 FADD.FTZ R12, R2, -R25 ;  /* 0x80000019020c9221 */ /* 0x002fe20000010000 */
[----:B------:R-:W-:-:S03]  /*2d30*/  @!P0 FMUL.FTZ R4, R4, 0.5 ;  /* 0x3f00000004048820 */ /* 0x000fc60000410000 */
[----:B------:R-:W-:Y:S01]  /*2d40*/  @!P1 FMUL.FTZ R15, R12, 0.5 ;  /* 0x3f0000000c0f9820 */ /* 0x000fe20000410000 */
[----:B------:R-:W-:Y:S06]  /*2d50*/  @!P0 BRA `(.L_x_3615) ;  /* 0x0000000000188947 */ /* 0x000fec0003800000 */
[----:B------:R-:W-:-:S13]  /*2d60*/  FSETP.NEU.FTZ.AND P0, PT, R0, RZ, PT ;  /* 0x000000ff0000720b */ /* 0x000fda0003f1d000 */
[----:B------:R-:W-:Y:S01]  /*2d70*/  @P0 FADD.FTZ R14, R0, R17 ;  /* 0x00000011000e0221 */ /* 0x000fe20000010000 */
[C---:B------:R-:W-:Y:S01]  /*2d80*/  @P0 FMUL.FTZ R12, R13.reuse, R13 ;  /* 0x0000000d0d0c0220 */ /* 0x040fe20000410000 */
[----:B------:R-:W-:Y:S02]  /*2d90*/  @!P0 FMUL.FTZ R4, |R13|, 0.5 ;  /* 0x3f0000000d048820 */ /* 0x000fe40000410200 */
[----:B------:R-:W1:Y:S02]  /*2da0*/  @P0 MUFU.RCP R23, R14 ;  /* 0x0000000e00170308 */ /* 0x000e640000001000 */
[----:B-1----:R-:W-:-:S07]  /*2db0*/  @P0 FMUL.FTZ.D2 R4, R12, R23 ;  /* 0x000000170c040220 */ /* 0x002fce0000310000 */
.L_x_3615:
[----:B------:R-:W-:Y:S05]  /*2dc0*/  BSYNC.RECONVERGENT B3 ;  /* 0x0000000000037941 */ /* 0x000fea0003800200 */
.L_x_3614:
        /* <DEDUP_REMOVED lines=8> */
.L_x_3617:
[----:B------:R-:W-:Y:S05]  /*2e50*/  BSYNC.RECONVERGENT B3 ;  /* 0x0000000000037941 */ /* 0x000fea0003800200 */
.L_x_3616:
[----:B------:R-:W-:Y:S01]  /*2e60*/  FADD.FTZ R4, R15, R4 ;  /* 0x000000040f047221 */ /* 0x000fe20000010000 */
[----:B------:R-:W-:Y:S01]  /*2e70*/  MOV R23, 0x3f800000 ;  /* 0x3f80000000177802 */ /* 0x000fe20000000f00 */
        /* <DEDUP_REMOVED lines=32> */
.L_x_3613:
        /* <DEDUP_REMOVED lines=9> */
[----:B------:R-:W-:Y:S02]  /*3110*/  HFMA2 R23, -RZ, RZ, 1.3056640625, -1.8671875 ;  /* 0x3d39bf78ff177431 */ /* 0x000fe400000001ff */
        /* <DEDUP_REMOVED lines=30> */
.L_x_3611:
[----:B------:R-:W-:-:S06]  /*3300*/  FFMA.FTZ R4, R19, R19, -1 ;  /* 0xbf80000013047423 */ /* 0x000fcc0000010013 */
[----:B------:R-:W0:Y:S02]  /*3310*/  MUFU.SQRT R4, R4 ;  /* 0x0000000400047308 */ /* 0x000e240000002000 */
[----:B0-----:R-:W-:-:S06]  /*3320*/  FADD.FTZ R14, R19, R4 ;  /* 0x00000004130e7221 */ /* 0x001fcc0000010000 */
[----:B------:R-:W0:Y:S02]  /*3330*/  MUFU.LG2 R14, R14 ;  /* 0x0000000e000e7308 */ /* 0x000e240000000c00 */
[----:B0-----:R-:W-:-:S07]  /*3340*/  FMUL.FTZ R12, R14, 0.69314718246459960938 ;  /* 0x3f3172180e0c7820 */ /* 0x001fce0000410000 */
.L_x_3612:
[----:B------:R-:W-:Y:S05]  /*3350*/  BSYNC.RECONVERGENT B0 ;  /* 0x0000000000007941 */ /* 0x000fea0003800200 */
.L_x_3610:
        /* <DEDUP_REMOVED lines=30> */
[----:B------:R-:W-:Y:S01]  /*3540*/  @P1 FMUL.FTZ R4, R13, R13 ;  /* 0x0000000d0d041220 */ /* 0x000fe20000410000 */
[----:B------:R-:W-:Y:S01]  /*3550*/  @!P0 FADD.FTZ R3, -R5, R2 ;  /* 0x0000000205038221 */ /* 0x000fe20000010100 */
[----:B------:R-:W-:-:S03]  /*3560*/  @!P1 FMUL.FTZ R0, |R13|, 0.5 ;  /* 0x3f0000000d009820 */ /* 0x000fc60000410200 */
[----:B------:R-:W0:Y:S01]  /*3570*/  @P1 MUFU.RCP R17, R17 ;  /* 0x0000001100111308 */ /* 0x000e220000001000 */
[----:B------:R-:W-:Y:S01]  /*3580*/  @!P0 FMUL.FTZ R3, R3, 0.5 ;  /* 0x3f00000003038820 */ /* 0x000fe20000410000 */
[----:B0-----:R-:W-:Y:S01]  /*3590*/  @P1 FMUL.FTZ.D2 R0, R4, R17 ;  /* 0x0000001104001220 */ /* 0x001fe20000310000 */
[----:B------:R-:W-:Y:S06]  /*35a0*/  @!P0 BRA `(.L_x_3625) ;  /* 0x0000000000188947 */ /* 0x000fec0003800000 */
[----:B------:R-:W-:-:S13]  /*35b0*/  FSETP.NEU.FTZ.AND P0, PT, R5, RZ, PT ;  /* 0x000000ff0500720b */ /* 0x000fda0003f1d000 */
[----:B------:R-:W-:Y:S01]  /*35c0*/  @P0 FADD.FTZ R2, R5, R2 ;  /* 0x0000000205020221 */ /* 0x000fe20000010000 */
[C---:B------:R-:W-:Y:S01]  /*35d0*/  @P0 FMUL.FTZ R5, R13.reuse, R13 ;  /* 0x0000000d0d050220 */ /* 0x040fe20000410000 */
[----:B------:R-:W-:-:S04]  /*35e0*/  @!P0 FMUL.FTZ R3, |R13|, 0.5 ;  /* 0x3f0000000d038820 */ /* 0x000fc80000410200 */
[----:B------:R-:W0:Y:S02]  /*35f0*/  @P0 MUFU.RCP R2, R2 ;  /* 0x0000000200020308 */ /* 0x000e240000001000 */
[----:B0-----:R-:W-:-:S07]  /*3600*/  @P0 FMUL.FTZ.D2 R3, R5, R2 ;  /* 0x0000000205030220 */ /* 0x001fce0000310000 */
.L_x_3625:
[----:B------:R-:W-:Y:S05]  /*3610*/  BSYNC.RECONVERGENT B5 ;  /* 0x0000000000057941 */ /* 0x000fea0003800200 */
.L_x_3624:
[----:B------:R-:W-:-:S04]  /*3620*/  FADD.FTZ R0, R3, R0 ;  /* 0x0000000003007221 */ /* 0x000fc80000010000 */
[----:B------:R-:W-:-:S04]  /*3630*/  FMUL.FTZ R0, R0, R19 ;  /* 0x0000001300007220 */ /* 0x000fc80000410000 */
[----:B------:R0:W2:Y:S01]  /*3640*/  MUFU.SQRT R15, R0 ;  /* 0x00000000000f7308 */ /* 0x0000a20000002000 */
[----:B------:R-:W-:Y:S05]  /*3650*/  BRA `(.L_x_3622) ;  /* 0x00000000002c7947 */ /* 0x000fea0003800000 */
.L_x_3623:
        /* <DEDUP_REMOVED lines=11> */
.L_x_3622:
[----:B------:R-:W-:Y:S05]  /*3710*/  BSYNC.RECONVERGENT B3 ;  /* 0x0000000000037941 */ /* 0x000fea0003800200 */
.L_x_3620:
[----:B------:R-:W-:Y:S05]  /*3720*/  BSYNC.RELIABLE B0 ;  /* 0x0000000000007941 */ /* 0x000fea0003800100 */
.L_x_3619:
[----:B--2-4-:R-:W-:Y:S01]  /*3730*/  FADD.FTZ R19, |R15|, -RZ ;  /* 0x800000ff0f137221 */ /* 0x014fe20000010200 */
[C---:B0-----:R-:W-:Y:S01]  /*3740*/  FADD.FTZ R0, |R10|.reuse, -RZ ;  /* 0x800000ff0a007221 */ /* 0x041fe20000010200 */
        /* <DEDUP_REMOVED lines=13> */
[----:B-1-3--:R-:W-:Y:S05]  /*3820*/  CALL.REL.NOINC `($__internal_2_$__cuda_sm3x_div_rn_ftz_f32_slowpath) ;  /* 0x00000040001c7944 */ /* 0x00afea0003c00000 */
.L_x_3627:
[----:B------:R-:W-:Y:S05]  /*3830*/  BSYNC.RECONVERGENT B5 ;  /* 0x0000000000057941 */ /* 0x000fea0003800200 */
.L_x_3626:
[----:B------:R-:W-:Y:S02]  /*3840*/  HFMA2 R3, -RZ, RZ, 0.89990234375, 10328 ;  /* 0x3b33710bff037431 */ /* 0x000fe400000001ff */
[----:B------:R-:W-:Y:S01]  /*3850*/  FMUL.FTZ R2, R0, R0 ;  /* 0x0000000000027220 */ /* 0x000fe20000410000 */
[----:B------:R-:W-:Y:S02]  /*3860*/  MOV R5, 0x3f6ee581 ;  /* 0x3f6ee58100057802 */ /* 0x000fe40000000f00 */
[C---:B------:R-:W-:Y:S01]  /*3870*/  ISETP.GE.AND P0, PT, R15.reuse, RZ, PT ;  /* 0x000000ff0f00720c */ /* 0x040fe20003f06270 */
        /* <DEDUP_REMOVED lines=16> */
[----:B------:R-:W-:Y:S02]  /*3980*/  HFMA2 R0, -RZ, RZ, 2.04296875, -15.78125 ;  /* 0x4016cbe4ff007431 */ /* 0x000fe400000001ff */
[----:B------:R-:W-:-:S03]  /*3990*/  FADD.FTZ R5, |R15|, |R10| ;  /* 0x4000000a0f057221 */ /* 0x000fc60000010200 */
[----:B------:R-:W-:Y:S02]  /*39a0*/  @!P2 FSEL R3, R0, 0.78539818525314331055, !P0 ;  /* 0x3f490fdb0003a808 */ /* 0x000fe40004000000 */
[----:B------:R-:W-:Y:S02]  /*39b0*/  @!P1 FSEL R3, RZ, 3.1415927410125732422, P0 ;  /* 0x40490fdbff039808 */ /* 0x000fe40000000000 */
[----:B------:R-:W-:Y:S02]  /*39c0*/  FSETP.NAN.FTZ.AND P0, PT, |R5|, |R5|, PT ;  /* 0x400000050500720b */ /* 0x000fe40003f18200 */
[----:B------:R-:W-:-:S04]  /*39d0*/  LOP3.LUT R10, R3, 0x80000000, R10, 0xb8, !PT ;  /* 0x80000000030a7812 */ /* 0x000fc800078eb80a */
[----:B------:R-:W-:Y:S01]  /*39e0*/  FSEL R5, R5, R10, P0 ;  /* 0x0000000a05057208 */ /* 0x000fe20000000000 */
[----:B------:R-:W-:Y:S06]  /*39f0*/  BRA `(.L_x_3628) ;  /* 0x0000000000647947 */ /* 0x000fec0003800000 */
.L_x_3621:
[----:B0-----:R-:W-:Y:S01]  /*3a00*/  MOV R3, 0x3f000000 ;  /* 0x3f00000000037802 */ /* 0x001fe20000000f00 */
        /* <DEDUP_REMOVED lines=20> */
[----:B------:R-:W-:-:S05]  /*3b50*/  @P0 FFMA.FTZ R5, R3, 1.6832555532455444336, R0 ;  /* 0x3fd774eb03050823 */ /* 0x000fca0000010000 */
[C---:B------:R-:W-:Y:S02]  /*3b60*/  FSETP.NAN.FTZ.AND P0, PT, R5.reuse, R5, PT ;  /* 0x000000050500720b */ /* 0x040fe40003f18000 */
[----:B------:R-:W-:-:S04]  /*3b70*/  LOP3.LUT R4, R5, 0x80000000, R4, 0xb8, !PT ;  /* 0x8000000005047812 */ /* 0x000fc800078eb804 */
[----:B------:R-:W-:-:S07]  /*3b80*/  FSEL R5, R4, R5, !P0 ;  /* 0x0000000504057208 */ /* 0x000fce0004000000 */
.L_x_3628:
[----:B------:R-:W-:Y:S05]  /*3b90*/  BSYNC.RECONVERGENT B4 ;  /* 0x0000000000047941 */ /* 0x000fea0003800200 */
.L_x_3618:
[----:B-1----:R-:W-:Y:S02]  /*3ba0*/  LOP3.LUT R13, R12, 0x80000000, R13, 0xb8, !PT ;  /* 0x800000000c0d7812 */ /* 0x002fe400078eb80d */
[----:B------:R-:W-:-:S07]  /*3bb0*/  LOP3.LUT R6, R5, 0x80000000, R6, 0xb8, !PT ;  /* 0x8000000005067812 */ /* 0x000fce00078eb806 */
.L_x_3589:
[----:B------:R-:W-:Y:S05]  /*3bc0*/  BSYNC.RECONVERGENT B1 ;  /* 0x0000000000017941 */ /* 0x000fea0003800200 */
.L_x_3587:
[----:B------:R-:W0:Y:S01]  /*3bd0*/  LDCU.64 UR4, c[0x0][0x580] ;  /* 0x0000b000ff0477ac */ /* 0x000e220008000a00 */
[----:B------:R-:W-:Y:S02]  /*3be0*/  F2FP.F16.F32.PACK_AB R13, R13, R6 ;  /* 0x000000060d0d723e */ /* 0x000fe400000000ff */
[----:B------:R-:W-:Y:S02]  /*3bf0*/  IADD3 R11, PT, PT, R11, 0x80, RZ ;  /* 0x000000800b0b7810 */ /* 0x000fe40007ffe0ff */
[----:B0-----:R-:W-:-:S04]  /*3c00*/  IADD3 R2, P0, PT, R7, UR4, RZ ;  /* 0x0000000407027c10 */ /* 0x001fc8000ff1e0ff */
[----:B------:R-:W-:-:S05]  /*3c10*/  IADD3.X R3, PT, PT, RZ, UR5, RZ, P0, !PT ;  /* 0x00000005ff037c10 */ /* 0x000fca00087fe4ff */
[----:B------:R0:W-:Y:S04]  /*3c20*/  STG.E desc[UR6][R2.64], R13 ;  /* 0x0000000d02007986 */ /* 0x0001e8000c101906 */
.L_x_3585:
[----:B------:R-:W-:Y:S05]  /*3c30*/  BSYNC.RECONVERGENT B2 ;  /* 0x0000000000027941 */ /* 0x000fea0003800200 */
.L_x_3584:
[----:B------:R-:W-:Y:S05]  /*3c40*/  WARPSYNC.ALL ;  /* 0x0000000000007948 */ /* 0x000fea0003800000 */
[----:B------:R-:W1:Y:S02]  /*3c50*/  LDCU UR4, c[0x0][0x380] ;  /* 0x00007000ff0477ac */ /* 0x000e640008000800 */
[----:B-1----:R-:W-:-:S13]  /*3c60*/  ISETP.GE.AND P0, PT, R11, UR4, PT ;  /* 0x000000040b007c0c */ /* 0x002fda000bf06270 */
[----:B------:R-:W-:Y:S05]  /*3c70*/  @P0 EXIT ;  /* 0x000000000000094d */ /* 0x000fea0003800000 */
[----:B------:R-:W1:Y:S01]  /*3c80*/  LDCU UR4, c[0x0][0x388] ;  /* 0x00007100ff0477ac */ /* 0x000e620008000800 */
[----:B------:R-:W-:Y:S01]  /*3c90*/  HFMA2 R0, -RZ, RZ, 0, 0 ;  /* 0x00000000ff007431 */ /* 0x000fe200000001ff */
[----:B------:R-:W-:Y:S01]  /*3ca0*/  MOV R7, RZ ;  /* 0x000000ff00077202 */ /* 0x000fe20000000f00 */
[----:B-1----:R-:W-:-:S09]  /*3cb0*/  UISETP.NE.AND UP0, UPT, UR4, URZ, UPT ;  /* 0x000000ff0400728c */ /* 0x002fd2000bf05270 */
[----:B------:R-:W-:Y:S05]  /*3cc0*/  BRA.U !UP0, `(.L_x_3629) ;  /* 0x0000001108a47547 */ /* 0x000fea000b800000 */
        /* <DEDUP_REMOVED lines=287> */
[----:B------:R-:W4:Y:S01]  /*4ec0*/  @P0 LDC.64 R14, c[0x0][0x578] ;  /* 0x00015e00ff0e0b82 */ /* 0x000f220000000a00 */
[----:B--2---:R-:W-:-:S05]  /*4ed0*/  @P0 IMAD.HI.U32 R2, R5, R10, R4 ;  /* 0x0000000a05020227 */ /* 0x004fca00078e0004 */
[----:B------:R-:W-:Y:S01]  /*4ee0*/  @P0 SHF.R.U32.HI R4, RZ, R11, R2 ;  /* 0x0000000bff040219 */ /* 0x000fe20000011602 */
[----:B------:R-:W-:-:S03]  /*4ef0*/  IMAD R2, R9, UR8, R3 ;  /* 0x0000000809027c24 */ /* 0x000fc6000f8e0203 */
[----:B------:R-:W-:Y:S01]  /*4f00*/  @P0 IADD3 R4, PT, PT, -R4, RZ, RZ ;  /* 0x000000ff04040210 */ /* 0x000fe20007ffe1ff */
[C---:B-1----:R-:W-:Y:S02]  /*4f10*/  IMAD R7, R2.reuse, UR4, R7 ;  /* 0x0000000402077c24 */ /* 0x042fe4000f8e0207 */
[----:B------:R-:W-:Y:S02]  /*4f20*/  IMAD R0, R2, UR5, R0 ;  /* 0x0000000502007c24 */ /* 0x000fe4000f8e0200 */
[----:B0-----:R-:W-:-:S04]  /*4f30*/  @P0 IMAD R4, R13, R4, R5 ;  /* 0x000000040d040224 */ /* 0x001fc800078e0205 */
[C---:B----4-:R-:W-:Y:S02]  /*4f40*/  @P0 IMAD R7, R4.reuse, R14, R7 ;  /* 0x0000000e04070224 */ /* 0x050fe400078e0207 */
[----:B------:R-:W-:-:S07]  /*4f50*/  @P0 IMAD R0, R4, R15, R0 ;  /* 0x0000000f04000224 */ /* 0x000fce00078e0200 */
.L_x_3629:
[----:B------:R-:W1:Y:S02]  /*4f60*/  LDCU.128 UR8, c[0x0][0x580] ;  /* 0x0000b000ff0877ac */ /* 0x000e640008000c00 */
[----:B-1----:R-:W-:-:S04]  /*4f70*/  IADD3 R4, P0, PT, R0, UR10, RZ ;  /* 0x0000000a00047c10 */ /* 0x002fc8000ff1e0ff */
[----:B------:R-:W-:-:S05]  /*4f80*/  IADD3.X R5, PT, PT, RZ, UR11, RZ, P0, !PT ;  /* 0x0000000bff057c10 */ /* 0x000fca00087fe4ff */
[----:B------:R-:W2:Y:S01]  /*4f90*/  LDG.E R4, desc[UR6][R4.64] ;  /* 0x0000000604047981 */ /* 0x000ea2000c1e1900 */
[----:B------:R-:W-:Y:S01]  /*4fa0*/  IADD3 R6, P1, PT, R7, UR8, RZ ;  /* 0x0000000807067c10 */ /* 0x000fe2000ff3e0ff */
[----:B------:R-:W-:Y:S03]  /*4fb0*/  BSSY.RECONVERGENT B1, `(.L_x_3630) ;  /* 0x000028a000017945 */ /* 0x000fe60003800200 */
[----:B------:R-:W-:Y:S01]  /*4fc0*/  IADD3.X R7, PT, PT, RZ, UR9, RZ, P1, !PT ;  /* 0x00000009ff077c10 */ /* 0x000fe20008ffe4ff */
[--C-:B--2---:R-:W-:Y:S02]  /*4fd0*/  HADD2.F32 R11, -RZ, R4.reuse.H1_H1 ;  /* 0x30000004ff0b7230 */ /* 0x104fe40000004100 */
[----:B0-----:R-:W-:-:S03]  /*4fe0*/  HADD2.F32 R13, -RZ, R4.H0_H0 ;  /* 0x20000004ff0d7230 */ /* 0x001fc60000004100 */
[C---:B------:R-:W-:Y:S01]  /*4ff0*/  FSETP.NAN.FTZ.AND P2, PT, |R11|.reuse, |R11|, PT ;  /* 0x4000000b0b00720b */ /* 0x040fe20003f58200 */
[----:B------:R-:W-:Y:S01]  /*5000*/  FADD.FTZ R3, |R11|, -RZ ;  /* 0x800000ff0b037221 */ /* 0x000fe20000010200 */
[C---:B------:R-:W-:Y:S01]  /*5010*/  FSETP.NAN.FTZ.AND P0, PT, |R13|.reuse, |R13|, PT ;  /* 0x4000000d0d00720b */ /* 0x040fe20003f18200 */
        /* <DEDUP_REMOVED lines=18> */
.L_x_3631:
        /* <DEDUP_REMOVED lines=17> */
[C---:B------:R-:W-:Y:S02]  /*5250*/  VIMNMX R2, PT, PT, R15.reuse, R16, !PT ;  /* 0x000000100f027248 */ /* 0x040fe40007fe0100 */
[----:B------:R-:W-:Y:S02]  /*5260*/  LOP3.LUT R14, R4, 0xfe000000, RZ, 0xc0, !PT ;  /* 0xfe000000040e7812 */ /* 0x000fe400078ec0ff */
[----:B------:R-:W-:Y:S02]  /*5270*/  VIMNMX R8, PT, PT, R15, R8, PT ;  /* 0x000000080f087248 */ /* 0x000fe40003fe0100 */
[----:B---3--:R-:W-:Y:S02]  /*5280*/  LOP3.LUT R17, R14, 0x7e800000, RZ, 0x3c, !PT ;  /* 0x7e8000000e117812 */ /* 0x008fe400078e3cff */
        /* <DEDUP_REMOVED lines=44> */
[----:B------:R-:W-:-:S03]  /*5550*/  @P0 FMUL.FTZ R4, R11, R11 ;  /* 0x0000000b0b040220 */ /* 0x000fc60000410000 */
[----:B------:R-:W0:Y:S02]  /*5560*/  @P0 MUFU.RCP R15, R8 ;  /* 0x00000008000f0308 */ /* 0x000e240000001000 */
[----:B0-----:R-:W-:Y:S01]  /*5570*/  @P0 FMUL.FTZ.D2 R4, R4, R15 ;  /* 0x0000000f04040220 */ /* 0x001fe20000310000 */
[----:B------:R-:W-:Y:S01]  /*5580*/  @!P0 FMUL.FTZ R4, |R11|, 0.5 ;  /* 0x3f0000000b048820 */ /* 0x000fe20000410200 */
[----:B------:R-:W-:Y:S06]  /*5590*/  BRA `(.L_x_3640) ;  /* 0x0000000000087947 */ /* 0x000fec0003800000 */
.L_x_3639:
[----:B------:R-:W-:-:S04]  /*55a0*/  FADD.FTZ R4, -R0, R9 ;  /* 0x0000000900047221 */ /* 0x000fc80000010100 */
[----:B------:R-:W-:-:S07]  /*55b0*/  FMUL.FTZ R4, R4, 0.5 ;  /* 0x3f00000004047820 */ /* 0x000fce0000410000 */
.L_x_3640:
[----:B------:R-:W-:Y:S05]  /*55c0*/  BSYNC.RECONVERGENT B2 ;  /* 0x0000000000027941 */ /* 0x000fea0003800200 */
.L_x_3638:
        /* <DEDUP_REMOVED lines=11> */
.L_x_3642:
[----:B------:R-:W-:-:S04]  /*5680*/  FADD.FTZ R15, R2, -R15 ;  /* 0x8000000f020f7221 */ /* 0x000fc80000010000 */
[----:B------:R-:W-:-:S07]  /*5690*/  FMUL.FTZ R15, R15, 0.5 ;  /* 0x3f0000000f0f7820 */ /* 0x000fce0000410000 */
.L_x_3643:
[----:B------:R-:W-:Y:S05]  /*56a0*/  BSYNC.RECONVERGENT B2 ;  /* 0x0000000000027941 */ /* 0x000fea0003800200 */
.L_x_3641:
        /* <DEDUP_REMOVED lines=35> */
.L_x_3637:
[----:B------:R-:W-:-:S13]  /*58e0*/  FSETP.GEU.FTZ.AND P0, PT, R10, 1, PT ;  /* 0x3f8000000a00780b */ /* 0x000fda0003f1e000 */
[----:B------:R-:W-:Y:S05]  /*58f0*/  @!P0 BRA `(.L_x_3644) ;  /* 0x0000000000848947 */ /* 0x000fea0003800000 */
[----:B------:R-:W-:Y:S01]  /*5900*/  FMUL.FTZ R8, R0, R5 ;  /* 0x0000000500087220 */ /* 0x000fe20000410000 */
[----:B------:R-:W-:Y:S01]  /*5910*/  HFMA2 R19, -RZ, RZ, 1.625, 0 ;  /* 0x3e800000ff137431 */ /* 0x000fe200000001ff */
        /* <DEDUP_REMOVED lines=31> */
.L_x_3644:
[----:B------:R-:W-:-:S04]  /*5b10*/  FADD.FTZ R15, -R10, 1 ;  /* 0x3f8000000a0f7421 */ /* 0x000fc80000010100 */
[----:B------:R-:W-:-:S06]  /*5b20*/  FMUL.FTZ R4, R0, R15 ;  /* 0x0000000f00047220 */ /* 0x000fcc0000410000 */
[----:B------:R-:W0:Y:S08]  /*5b30*/  MUFU.SQRT R4, R4 ;  /* 0x0000000400047308 */ /* 0x000e300000002000 */
[----:B0-----:R-:W0:Y:S02]  /*5b40*/  MUFU.RCP R8, R4 ;  /* 0x0000000400087308 */ /* 0x001e240000001000 */
[----:B0-----:R-:W-:Y:S01]  /*5b50*/  FMUL.FTZ R15, |R11|, R8 ;  /* 0x000000080b0f7220 */ /* 0x001fe20000410200 */
[----:B------:R-:W-:Y:S06]  /*5b60*/  BRA `(.L_x_3635) ;  /* 0x0000000000047947 */ /* 0x000fec0003800000 */
.L_x_3636:
[----:B------:R0:W1:Y:S02]  /*5b70*/  MUFU.SQRT R15, R3 ;  /* 0x00000003000f7308 */ /* 0x0000640000002000 */
.L_x_3635:
[----:B------:R-:W-:Y:S05]  /*5b80*/  BSYNC.RECONVERGENT B0 ;  /* 0x0000000000007941 */ /* 0x000fea0003800200 */
.L_x_3634:
        /* <DEDUP_REMOVED lines=9> */
[----:B0-----:R-:W-:Y:S01]  /*5c20*/  HFMA2 R3, -RZ, RZ, 1.75, 0 ;  /* 0x3f000000ff037431 */ /* 0x001fe200000001ff */
        /* <DEDUP_REMOVED lines=23> */
[----:B------:R-:W-:Y:S01]  /*5da0*/  FSEL R4, R4, R5, !P0 ;  /* 0x0000000504047208 */ /* 0x000fe20004000000 */
[----:B------:R-:W-:Y:S06]  /*5db0*/  BRA `(.L_x_3649) ;  /* 0x0000000400907947 */ /* 0x000fec0003800000 */
.L_x_3648:
        /* <DEDUP_REMOVED lines=23> */
.L_x_3654:
[----:B------:R-:W-:-:S04]  /*5f30*/  FADD.FTZ R2, -R5, R2 ;  /* 0x0000000205027221 */ /* 0x000fc80000010100 */
[----:B0-----:R-:W-:-:S07]  /*5f40*/  FMUL.FTZ R3, R2, 0.5 ;  /* 0x3f00000002037820 */ /* 0x001fce0000410000 */
.L_x_3655:
[----:B------:R-:W-:Y:S05]  /*5f50*/  BSYNC.RECONVERGENT B4 ;  /* 0x0000000000047941 */ /* 0x000fea0003800200 */
.L_x_3653:
[----:B------:R-:W-:Y:S01]  /*5f60*/  FADD.FTZ R0, R3, R0 ;  /* 0x0000000003007221 */ /* 0x000fe20000010000 */
[----:B------:R-:W-:-:S04]  /*5f70*/  FADD.FTZ R17, R10, R17 ;  /* 0x000000110a117221 */ /* 0x000fc80000010000 */
[----:B------:R-:W-:-:S04]  /*5f80*/  FMUL.FTZ R0, R0, R17 ;  /* 0x0000001100007220 */ /* 0x000fc80000410000 */
[----:B------:R0:W2:Y:S01]  /*5f90*/  MUFU.SQRT R9, R0 ;  /* 0x0000000000097308 */ /* 0x0000a20000002000 */
[----:B------:R-:W-:Y:S05]  /*5fa0*/  BRA `(.L_x_3656) ;  /* 0x0000000000487947 */ /* 0x000fea0003800000 */
.L_x_3652:
        /* <DEDUP_REMOVED lines=12> */
.L_x_3651:
[----:B------:R-:W-:Y:S01]  /*6070*/  FADD.FTZ R0, R17, 1 ;  /* 0x3f80000011007421 */ /* 0x000fe20000010000 */
[----:B0-----:R-:W-:Y:S01]  /*6080*/  MUFU.SQRT R3, R3 ;  /* 0x0000000300037308 */ /* 0x001fe20000002000 */
[----:B------:R-:W-:Y:S02]  /*6090*/  MOV R10, 0x3f800000 ;  /* 0x3f800000000a7802 */ /* 0x000fe40000000f00 */
[----:B------:R-:W-:-:S06]  /*60a0*/  FMUL.FTZ R0, R0, 0.5 ;  /* 0x3f00000000007820 */ /* 0x000fcc0000410000 */
[----:B------:R-:W0:Y:S02]  /*60b0*/  MUFU.SQRT R0, R0 ;  /* 0x0000000000007308 */ /* 0x000e240000002000 */
[----:B0-----:R-:W-:-:S07]  /*60c0*/  FMUL.FTZ R9, R3, R0 ;  /* 0x0000000003097220 */ /* 0x001fce0000410000 */
.L_x_3656:
[----:B------:R-:W-:Y:S05]  /*60d0*/  BSYNC.RECONVERGENT B3 ;  /* 0x0000000000037941 */ /* 0x000fea0003800200 */
.L_x_3650:
[----:B------:R-:W-:Y:S05]  /*60e0*/  BRA `(.L_x_3657) ;  /* 0x0000000000087947 */ /* 0x000fea0003800000 */
.L_x_3647:
[----:B------:R-:W-:Y:S01]  /*60f0*/  FMUL.FTZ R9, R17, 16777216 ;  /* 0x4b80000011097820 */ /* 0x000fe20000410000 */
[----:B------:R-:W-:-:S07]  /*6100*/  FMUL.FTZ R10, R10, 16777216 ;  /* 0x4b8000000a0a7820 */ /* 0x000fce0000410000 */
.L_x_3657:
[----:B------:R-:W-:Y:S05]  /*6110*/  BSYNC.RELIABLE B0 ;  /* 0x0000000000007941 */ /* 0x000fea0003800100 */
.L_x_3646:
[----:B--2---:R-:W-:Y:S01]  /*6120*/  FADD.FTZ R19, |R9|, -RZ ;  /* 0x800000ff09137221 */ /* 0x004fe20000010200 */
        /* <DEDUP_REMOVED lines=15> */
[----:B-1----:R-:W-:Y:S05]  /*6220*/  CALL.REL.NOINC `($__internal_2_$__cuda_sm3x_div_rn_ftz_f32_slowpath) ;  /* 0x00000014009c7944 */ /* 0x002fea0003c00000 */
.L_x_3659:
[----:B------:R-:W-:Y:S05]  /*6230*/  BSYNC.RECONVERGENT B4 ;  /* 0x0000000000047941 */ /* 0x000fea0003800200 */
.L_x_3658:
[----:B------:R-:W-:Y:S02]  /*6240*/  HFMA2 R3, -RZ, RZ, 0.89990234375, 10328 ;  /* 0x3b33710bff037431 */ /* 0x000fe400000001ff */
[----:B------:R-:W-:Y:S01]  /*6250*/  FMUL.FTZ R2, R0, R0 ;  /* 0x0000000000027220 */ /* 0x000fe20000410000 */
[----:B------:R-:W-:Y:S01]  /*6260*/  MOV R5, 0x3fd774eb ;  /* 0x3fd774eb00057802 */ /* 0x000fe20000000f00 */
[C---:B------:R-:W-:Y:S01]  /*6270*/  FADD.FTZ R4, |R9|.reuse, |R10| ;  /* 0x4000000a09047221 */ /* 0x040fe20000010200 */
        /* <DEDUP_REMOVED lines=14> */
[----:B------:R-:W-:-:S04]  /*6360*/  FSEL R5, R2, 1.8663789033889770508, P3 ;  /* 0x3feee58102057808 */ /* 0x000fc80001800000 */
[----:B------:R-:W-:Y:S01]  /*6370*/  FSEL R3, R3, R0, P3 ;  /* 0x0000000003037208 */ /* 0x000fe20001800000 */
[----:B------:R-:W-:-:S04]  /*6380*/  @!P3 FADD.FTZ R0, -R0, -RZ ;  /* 0x800000ff0000b221 */ /* 0x000fc80000010100 */
[----:B------:R-:W-:Y:S01]  /*6390*/  @!P0 FFMA.FTZ R3, R5, 1.6832555532455444336, R0 ;  /* 0x3fd774eb05038823 */ /* 0x000fe20000010000 */
[----:B------:R-:W-:-:S04]  /*63a0*/  MOV R0, 0x4016cbe4 ;  /* 0x4016cbe400007802 */ /* 0x000fc80000000f00 */
[----:B------:R-:W-:Y:S02]  /*63b0*/  @!P2 FSEL R3, R0, 0.78539818525314331055, !P0 ;  /* 0x3f490fdb0003a808 */ /* 0x000fe40004000000 */
[----:B------:R-:W-:Y:S02]  /*63c0*/  @!P1 FSEL R3, RZ, 3.1415927410125732422, P0 ;  /* 0x40490fdbff039808 */ /* 0x000fe40000000000 */
[----:B------:R-:W-:Y:S02]  /*63d0*/  FSETP.NAN.FTZ.AND P0, PT, |R4|, |R4|, PT ;  /* 0x400000040400720b */ /* 0x000fe40003f18200 */
[----:B------:R-:W-:-:S04]  /*63e0*/  LOP3.LUT R3, R3, 0x80000000, R10, 0xb8, !PT ;  /* 0x8000000003037812 */ /* 0x000fc800078eb80a */
[----:B------:R-:W-:-:S07]  /*63f0*/  FSEL R4, R4, R3, P0 ;  /* 0x0000000304047208 */ /* 0x000fce0000000000 */
.L_x_3649:
[----:B------:R-:W-:Y:S05]  /*6400*/  BSYNC.RECONVERGENT B2 ;  /* 0x0000000000027941 */ /* 0x000fea0003800200 */
.L_x_3645:
[----:B-1----:R-:W-:Y:S02]  /*6410*/  LOP3.LUT R12, R15, 0x80000000, R12, 0xb8, !PT ;  /* 0x800000000f0c7812 */ /* 0x002fe400078eb80c */
[----:B------:R-:W-:Y:S01]  /*6420*/  LOP3.LUT R13, R4, 0x80000000, R13, 0xb8, !PT ;  /* 0x80000000040d7812 */ /* 0x000fe200078eb80d */
[----:B------:R-:W-:Y:S06]  /*6430*/  BRA `(.L_x_3632) ;  /* 0x0000001400047947 */ /* 0x000fec0003800000 */
.L_x_3633:
        /* <DEDUP_REMOVED lines=31> */
[----:B---3--:R-:W-:Y:S05]  /*6630*/  CALL.REL.NOINC `($__internal_2_$__cuda_sm3x_div_rn_ftz_f32_slowpath) ;  /* 0x0000001000987944 */ /* 0x008fea0003c00000 */
.L_x_3665:
[----:B------:R-:W-:Y:S05]  /*6640*/  BSYNC.RECONVERGENT B4 ;  /* 0x0000000000047941 */ /* 0x000fea0003800200 */
.L_x_3664:
[----:B------:R-:W-:Y:S02]  /*6650*/  HFMA2 R3, -RZ, RZ, 0.89990234375, 10328 ;  /* 0x3b33710bff037431 */ /* 0x000fe400000001ff */
[----:B------:R-:W-:Y:S01]  /*6660*/  FMUL.FTZ R2, R0, R0 ;  /* 0x0000000000027220 */ /* 0x000fe20000410000 */
[----:B------:R-:W-:Y:S02]  /*6670*/  MOV R5, 0x3fd774eb ;  /* 0x3fd774eb00057802 */ /* 0x000fe40000000f00 */
[----:B------:R-:W-:Y:S01]  /*6680*/  FSETP.NEU.FTZ.AND P1, PT, |R11|, |R10|, PT ;  /* 0x4000000a0b00720b */ /* 0x000fe20003f3d200 */
[C---:B------:R-:W-:Y:S01]  /*6690*/  FFMA.FTZ R3, R2.reuse, R3, -0.015681877732276916504 ;  /* 0xbc80774802037423 */ /* 0x040fe20000010003 */
[----:B------:R-:W-:Y:S01]  /*66a0*/  FSETP.NEU.FTZ.AND P0, PT, R9, RZ, PT ;  /* 0x000000ff0900720b */ /* 0x000fe20003f1d000 */
[----:B------:R-:W-:Y:S02]  /*66b0*/  FADD.FTZ R11, |R11|, |R10| ;  /* 0x4000000a0b0b7221 */ /* 0x000fe40000010200 */
        /* <DEDUP_REMOVED lines=15> */
.L_x_3663:
        /* <DEDUP_REMOVED lines=27> */
[----:B---3--:R-:W-:Y:S05]  /*6960*/  CALL.REL.NOINC `($__internal_2_$__cuda_sm3x_div_rn_ftz_f32_slowpath) ;  /* 0x0000000c00cc7944 */ /* 0x008fea0003c00000 */
.L_x_3668:
[----:B------:R-:W-:Y:S05]  /*6970*/  BSYNC.RECONVERGENT B4 ;  /* 0x0000000000047941 */ /* 0x000fea0003800200 */
.L_x_3667:
        /* <DEDUP_REMOVED lines=13> */
[----:B------:R-:W-:-:S03]  /*6a50*/  FADD.FTZ R2, |R11|, |R10| ;  /* 0x4000000a0b027221 */ /* 0x000fc60000010200 */
        /* <DEDUP_REMOVED lines=8> */
.L_x_3662:
        /* <DEDUP_REMOVED lines=32> */
[----:B---3--:R-:W-:Y:S05]  /*6ce0*/  CALL.REL.NOINC `($__internal_2_$__cuda_sm3x_div_rn_ftz_f32_slowpath) ;  /* 0x0000000800ec7944 */ /* 0x008fea0003c00000 */
.L_x_3670:
[----:B------:R-:W-:Y:S05]  /*6cf0*/  BSYNC.RECONVERGENT B4 ;  /* 0x0000000000047941 */ /* 0x000fea0003800200 */
.L_x_3669:
        /* <DEDUP_REMOVED lines=22> */
.L_x_3661:
        /* <DEDUP_REMOVED lines=25> */
.L_x_3674:
[----:B------:R-:W-:Y:S05]  /*6ff0*/  BSYNC.RECONVERGENT B4 ;  /* 0x0000000000047941 */ /* 0x000fea0003800200 */
.L_x_3673:
        /* <DEDUP_REMOVED lines=22> */
.L_x_3672:
        /* <DEDUP_REMOVED lines=28> */
[----:B------:R-:W-:-:S07]  /*7320*/  MOV R2, R0 ;  /* 0x0000000000027202 */ /* 0x000fce0000000f00 */
.L_x_3676:
[----:B------:R-:W-:Y:S05]  /*7330*/  BSYNC.RECONVERGENT B4 ;  /* 0x0000000000047941 */ /* 0x000fea0003800200 */
.L_x_3675:
[----:B------:R-:W-:Y:S02]  /*7340*/  HFMA2 R3, -RZ, RZ, 0.89990234375, 10328 ;  /* 0x3b33710bff037431 */ /* 0x000fe400000001ff */
[----:B------:R-:W-:Y:S01]  /*7350*/  FMUL.FTZ R0, R2, R2 ;  /* 0x0000000202007220 */ /* 0x000fe20000410000 */
[----:B------:R-:W-:Y:S02]  /*7360*/  MOV R5, 0x3fd774eb ;  /* 0x3fd774eb00057802 */ /* 0x000fe40000000f00 */
[----:B------:R-:W-:Y:S01]  /*7370*/  FSETP.NEU.FTZ.AND P1, PT, |R11|, R10, PT ;  /* 0x0000000a0b00720b */ /* 0x000fe20003f3d200 */
        /* <DEDUP_REMOVED lines=18> */
.L_x_3671:
        /* <DEDUP_REMOVED lines=33> */
.L_x_3678:
[----:B------:R-:W-:Y:S05]  /*76b0*/  BSYNC.RECONVERGENT B4 ;  /* 0x0000000000047941 */ /* 0x000fea0003800200 */
.L_x_3677:
[----:B------:R-:W-:Y:S01]  /*76c0*/  MOV R3, 0x3b33710b ;  /* 0x3b33710b00037802 */ /* 0x000fe20000000f00 */
        /* <DEDUP_REMOVED lines=20> */
.L_x_3666:
[----:B------:R-:W-:Y:S05]  /*7810*/  BSYNC.RECONVERGENT B2 ;  /* 0x0000000000027941 */ /* 0x000fea0003800200 */
.L_x_3660:
[----:B------:R-:W-:Y:S01]  /*7820*/  FADD.FTZ R3, R8, 0.69314718246459960938 ;  /* 0x3f31721808037421 */ /* 0x000fe20000010000 */
[----:B------:R-:W-:-:S04]  /*7830*/  LOP3.LUT R13, R10, 0x80000000, R13, 0xb8, !PT ;  /* 0x800000000a0d7812 */ /* 0x000fc800078eb80d */
[----:B------:R-:W-:-:S07]  /*7840*/  LOP3.LUT R12, R3, 0x80000000, R12, 0xb8, !PT ;  /* 0x80000000030c7812 */ /* 0x000fce00078eb80c */
.L_x_3632:
[----:B------:R-:W-:Y:S05]  /*7850*/  BSYNC.RECONVERGENT B1 ;  /* 0x0000000000017941 */ /* 0x000fea0003800200 */
.L_x_3630:
[----:B------:R-:W-:Y:S05]  /*7860*/  WARPSYNC.ALL ;  /* 0x0000000000007948 */ /* 0x000fea0003800000 */
[----:B------:R-:W-:-:S05]  /*7870*/  F2FP.F16.F32.PACK_AB R13, R12, R13 ;  /* 0x0000000d0c0d723e */ /* 0x000fca00000000ff */
[----:B------:R-:W-:Y:S01]  /*7880*/  STG.E desc[UR6][R6.64], R13 ;  /* 0x0000000d06007986 */ /* 0x000fe2000c101906 */
[----:B------:R-:W-:Y:S05]  /*7890*/  EXIT ;  /* 0x000000000000794d */ /* 0x000fea0003800000 */
        .weak           $__internal_2_$__cuda_sm3x_div_rn_ftz_f32_slowpath
        .type           $__internal_2_$__cuda_sm3x_div_rn_ftz_f32_slowpath,@function
        .size           $__internal_2_$__cuda_sm3x_div_rn_ftz_f32_slowpath,(.L_x_14566 - $__internal_2_$__cuda_sm3x_div_rn_ftz_f32_slowpath)
$__internal_2_$__cuda_sm3x_div_rn_ftz_f32_slowpath:
[----:B------:R-:W-:Y:S01]  /*78a0*/  SHF.R.U32.HI R3, RZ, 0x17, R18 ;  /* 0x00000017ff037819 */ /* 0x000fe20000011612 */
[----:B------:R-:W-:Y:S01]  /*78b0*/  BSSY.RECONVERGENT B0, `(.L_x_3679) ;  /* 0x0000046000007945 */ /* 0x000fe20003800200 */
[----:B------:R-:W-:-:S03]  /*78c0*/  SHF.R.U32.HI R4, RZ, 0x17, R19 ;  /* 0x00000017ff047819 */ /* 0x000fc60000011613 */
[----:B------:R-:W-:Y:S01]  /*78d0*/  BSSY.RELIABLE B3, `(.L_x_3680) ;  /* 0x000001d000037945 */ /* 0x000fe20003800100 */
[----:B------:R-:W-:Y:S02]  /*78e0*/  LOP3.LUT R3, R3, 0xff, RZ, 0xc0, !PT ;  /* 0x000000ff03037812 */ /* 0x000fe400078ec0ff */
[----:B------:R-:W-:Y:S02]  /*78f0*/  LOP3.LUT R4, R4, 0xff, RZ, 0xc0, !PT ;  /* 0x000000ff04047812 */ /* 0x000fe400078ec0ff */
[----:B------:R-:W-:Y:S02]  /*7900*/  IADD3 R0, PT, PT, R3, -0x1, RZ ;  /* 0xffffffff03007810 */ /* 0x000fe40007ffe0ff */
[----:B------:R-:W-:Y:S02]  /*7910*/  IADD3 R5, PT, PT, R4, -0x1, RZ ;  /* 0xffffffff04057810 */ /* 0x000fe40007ffe0ff */
        /* <DEDUP_REMOVED lines=24> */
.L_x_3681:
[----:B------:R-:W-:Y:S05]  /*7aa0*/  BSYNC.RELIABLE B3 ;  /* 0x0000000000037941 */ /* 0x000fea0003800100 */
.L_x_3680:
        /* <DEDUP_REMOVED lines=16> */
[----:B------:R-:W-:-:S04]  /*7bb0*/  LOP3.LUT R4, R5, 0xff, RZ, 0xc0, !PT ;  /* 0x000000ff05047812 */ /* 0x000fc800078ec0ff */
[----:B------:R-:W-:-:S04]  /*7bc0*/  IADD3 R4, PT, PT, R4, R3, RZ ;  /* 0x0000000304047210 */ /* 0x000fc80007ffe0ff */
        /* <DEDUP_REMOVED lines=9> */
.L_x_3687:
[----:B------:R-:W-:-:S07]  /*7c60*/  LEA R0, R3, R0, 0x17 ;  /* 0x0000000003007211 */ /* 0x000fce00078eb8ff */
.L_x_3688:
[----:B------:R-:W-:Y:S05]  /*7c70*/  BSYNC.RECONVERGENT B3 ;  /* 0x0000000000037941 */ /* 0x000fea0003800200 */
.L_x_3686:
[----:B------:R-:W-:Y:S05]  /*7c80*/  BRA `(.L_x_3689) ;  /* 0x0000000000207947 */ /* 0x000fea0003800000 */
.L_x_3685:
[----:B------:R-:W-:-:S04]  /*7c90*/  LOP3.LUT R19, R18, 0x80000000, R19, 0x48, !PT ;  /* 0x8000000012137812 */ /* 0x000fc800078e4813 */
[----:B------:R-:W-:Y:S01]  /*7ca0*/  LOP3.LUT R0, R19, 0x7f800000, RZ, 0xfc, !PT ;  /* 0x7f80000013007812 */ /* 0x000fe200078efcff */
[----:B------:R-:W-:Y:S06]  /*7cb0*/  BRA `(.L_x_3689) ;  /* 0x0000000000147947 */ /* 0x000fec0003800000 */
.L_x_3684:
[----:B------:R-:W-:Y:S01]  /*7cc0*/  LOP3.LUT R0, R18, 0x80000000, R19, 0x48, !PT ;  /* 0x8000000012007812 */ /* 0x000fe200078e4813 */
[----:B------:R-:W-:Y:S06]  /*7cd0*/  BRA `(.L_x_3689) ;  /* 0x00000000000c7947 */ /* 0x000fec0003800000 */
.L_x_3683:
[----:B------:R-:W0:Y:S01]  /*7ce0*/  MUFU.RSQ R0, -QNAN ;  /* 0xffc0000000007908 */ /* 0x000e220000001400 */
[----:B------:R-:W-:Y:S05]  /*7cf0*/  BRA `(.L_x_3689) ;  /* 0x0000000000047947 */ /* 0x000fea0003800000 */
.L_x_3682:
[----:B------:R-:W-:-:S07]  /*7d00*/  FADD.FTZ R0, R19, R18 ;  /* 0x0000001213007221 */ /* 0x000fce0000010000 */
.L_x_3689:
[----:B------:R-:W-:Y:S05]  /*7d10*/  BSYNC.RECONVERGENT B0 ;  /* 0x0000000000007941 */ /* 0x000fea0003800200 */
.L_x_3679:
[----:B------:R-:W-:-:S04]  /*7d20*/  MOV R3, 0x0 ;  /* 0x0000000000037802 */ /* 0x000fc80000000f00 */
[----:B0-----:R-:W-:Y:S05]  /*7d30*/  RET.REL.NODEC R2 `(_ZN2at6native18elementwise_kernelILi128ELi2EZNS0_22gpu_kernel_impl_nocastIZZZNS0_16asin_kernel_cudaERNS_18TensorIteratorBaseEENKUlvE_clEvENKUlvE1_clEvEUlN3c107complexINS7_4HalfEEEE_EEvS4_RKT_EUliE_EEviT1_) ;  /* 0xffffff8002b07950 */ /* 0x001fea0003c3ffff */
.L_x_3690:
        /* <DEDUP_REMOVED lines=12> */
.L_x_14566:


//--------------------- .text._ZN2at6native27unrolled_elementwise_kernelIZZZNS0_16asin_kernel_cudaERNS_18TensorIteratorBaseEENKUlvE_clEvENKUlvE1_clEvEUlN3c107complexINS6_4HalfEEEE_St5arrayIPcLm2EELi4E23TrivialOffsetCalculatorILi1EjESF_NS0_6memory15LoadWithoutCastENSG_16StoreWithoutCastEEEviT_T0_T2_T3_T4_T5_ --------------------------
	.section	.text._ZN2at6native27unrolled_elementwise_kernelIZZZNS0_16asin_kernel_cudaERNS_18TensorIteratorBaseEENKUlvE_clEvENKUlvE1_clEvEUlN3c107complexINS6_4HalfEEEE_St5arrayIPcLm2EELi4E23TrivialOffsetCalculatorILi1EjESF_NS0_6memory15LoadWithoutCastENSG_16StoreWithoutCastEEEviT_T0_T2_T3_T4_T5_,"ax",@progbits
	.align	128
        .global         _ZN2at6native27unrolled_elementwise_kernelIZZZNS0_16asin_kernel_cudaERNS_18TensorIteratorBaseEENKUlvE_clEvENKUlvE1_clEvEUlN3c107complexINS6_4HalfEEEE_St5arrayIPcLm2EELi4E23TrivialOffsetCalculatorILi1EjESF_NS0_6memory15LoadWithoutCastENSG_16StoreWithoutCastEEEviT_T0_T2_T3_T4_T5_
        .type           _ZN2at6native27unrolled_elementwise_kernelIZZZNS0_16asin_kernel_cudaERNS_18TensorIteratorBaseEENKUlvE_clEvENKUlvE1_clEvEUlN3c107complexINS6_4HalfEEEE_St5arrayIPcLm2EELi4E23TrivialOffsetCalculatorILi1EjESF_NS0_6memory15LoadWithoutCastENSG_16StoreWithoutCastEEEviT_T0_T2_T3_T4_T5_,@function
        .size           _ZN2at6native27unrolled_elementwise_kernelIZZZNS0_16asin_kernel_cudaERNS_18TensorIteratorBaseEENKUlvE_clEvENKUlvE1_clEvEUlN3c107complexINS6_4HalfEEEE_St5arrayIPcLm2EELi4E23TrivialOffsetCalculatorILi1EjESF_NS0_6memory15LoadWithoutCastENSG_16StoreWithoutCastEEEviT_T0_T2_T3_T4_T5_,(.L_x_14567 - _ZN2at6native27unrolled_elementwise_kernelIZZZNS0_16asin_kernel_cudaERNS_18TensorIteratorBaseEENKUlvE_clEvENKUlvE1_clEvEUlN3c107complexINS6_4HalfEEEE_St5arrayIPcLm2EELi4E23TrivialOffsetCalculatorILi1EjESF_NS0_6memory15LoadWithoutCastENSG_16StoreWithoutCastEEEviT_T0_T2_T3_T4_T5_)
        .other          _ZN2at6native27unrolled_elementwise_kernelIZZZNS0_16asin_kernel_cudaERNS_18TensorIteratorBaseEENKUlvE_clEvENKUlvE1_clEvEUlN3c107complexINS6_4HalfEEEE_St5arrayIPcLm2EELi4E23TrivialOffsetCalculatorILi1EjESF_NS0_6memory15LoadWithoutCastENSG_16StoreWithoutCastEEEviT_T0_T2_T3_T4_T5_,@"STO_CUDA_ENTRY STV_DEFAULT"
_ZN2at6native27unrolled_elementwise_kernelIZZZNS0_16asin_kernel_cudaERNS_18TensorIteratorBaseEENKUlvE_clEvENKUlvE1_clEvEUlN3c107complexINS6_4HalfEEEE_St5arrayIPcLm2EELi4E23TrivialOffsetCalculatorILi1EjESF_NS0_6memory15LoadWithoutCastENSG_16StoreWithoutCastEEEviT_T0_T2_T3_T4_T5_:
.text._ZN2at6native27unrolled_elementwise_kernelIZZZNS0_16asin_kernel_cudaERNS_18TensorIteratorBaseEENKUlvE_clEvENKUlvE1_clEvEUlN3c107complexINS6_4HalfEEEE_St5arrayIPcLm2EELi4E23TrivialOffsetCalculatorILi1EjESF_NS0_6memory15LoadWithoutCastENSG_16StoreWithoutCastEEEviT_T0_T2_T3_T4_T5_:
[----:B------:R-:W-:Y:S01]  /*0000*/  LDC R1, c[0x0][0x37c] ;  /* 0x0000df00ff017b82 */ /* 0x000fe20000000800 */
[----:B------:R-:W0:Y:S07]  /*0010*/  S2R R13, SR_CTAID.X ;  /* 0x00000000000d7919 */ /* 0x000e2e0000002500 */
[----:B------:R-:W0:Y:S01]  /*0020*/  LDC R2, c[0x0][0x380] ;  /* 0x0000e000ff027b82 */ /* 0x000e220000000800 */
[----:B------:R-:W1:Y:S01]  /*0030*/  LDCU.64 UR4, c[0x0][0x358] ;  /* 0x00006b00ff0477ac */ /* 0x000e620008000a00 */
[----:B------:R-:W2:Y:S01]  /*0040*/  S2R R0, SR_TID.X ;  /* 0x0000000000007919 */ /* 0x000ea20000002100 */
[----:B0-----:R-:W-:Y:S01]  /*0050*/  IMAD R11, R13, -0x200, R2 ;  /* 0xfffffe000d0b7824 */ /* 0x001fe200078e0202 */
[----:B--2---:R-:W-:-:S04]  /*0060*/  MOV R10, R0 ;  /* 0x00000000000a7202 */ /* 0x004fc80000000f00 */
[----:B------:R-:W-:-:S13]  /*0070*/  ISETP.GE.AND P0, PT, R0, R11, PT ;  /* 0x0000000b0000720c */ /* 0x000fda0003f06270 */
[----:B------:R-:W-:Y:S01]  /*0080*/  @!P0 IADD3 R0, PT, PT, R10, 0x80, RZ ;  /* 0x000000800a008810 */ /* 0x000fe20007ffe0ff */
[----:B------:R-:W0:Y:S03]  /*0090*/  @!P0 LDC.64 R2, c[0x0][0x390] ;  /* 0x0000e400ff028b82 */ /* 0x000e260000000a00 */
[----:B------:R-:W-:-:S13]  /*00a0*/  ISETP.GE.AND P1, PT, R0, R11, PT ;  /* 0x0000000b0000720c */ /* 0x000fda0003f26270 */
[----:B------:R-:W-:Y:S01]  /*00b0*/  @!P1 LEA R15, R13, R0, 0x9 ;  /* 0x000000000d0f9211 */ /* 0x000fe200078e48ff */
[----:B------:R-:W2:Y:S01]  /*00c0*/  @!P1 LDC.64 R8, c[0x0][0x390] ;  /* 0x0000e400ff089b82 */ /* 0x000ea20000000a00 */
[----:B------:R-:W-:-:S04]  /*00d0*/  @!P1 IADD3 R0, PT, PT, R0, 0x80, RZ ;  /* 0x0000008000009810 */ /* 0x000fc80007ffe0ff */
[----:B------:R-:W-:-:S13]  /*00e0*/  ISETP.GE.AND P3, PT, R0, R11, PT ;  /* 0x0000000b0000720c */ /* 0x000fda0003f66270 */
[----:B------:R-:W-:Y:S01]  /*00f0*/  @!P3 LEA R17, R13, R0, 0x9 ;  /* 0x000000000d11b211 */ /* 0x000fe200078e48ff */
[----:B------:R-:W3:Y:S01]  /*0100*/  @!P3 LDC.64 R6, c[0x0][0x390] ;  /* 0x0000e400ff06bb82 */ /* 0x000ee20000000a00 */
[----:B------:R-:W-:-:S04]  /*0110*/  @!P3 IADD3 R0, PT, PT, R0, 0x80, RZ ;  /* 0x000000800000b810 */ /* 0x000fc80007ffe0ff */
[----:B------:R-:W-:Y:S01]  /*0120*/  ISETP.GE.AND P2, PT, R0, R11, PT ;  /* 0x0000000b0000720c */ /* 0x000fe20003f46270 */
[----:B--2---:R-:W-:-:S06]  /*0130*/  @!P1 IMAD.WIDE.U32 R8, R15, 0x4, R8 ;  /* 0x000000040f089825 */ /* 0x004fcc00078e0008 */
[----:B-1----:R1:W2:Y:S06]  /*0140*/  @!P1 LDG.E R8, desc[UR4][R8.64] ;  /* 0x0000000408089981 */ /* 0x0022ac000c1e1900 */
[----:B------:R-:W4:Y:S01]  /*0150*/  @!P2 LDC.64 R4, c[0x0][0x390] ;  /* 0x0000e400ff04ab82 */ /* 0x000f220000000a00 */
[----:B---3--:R-:W-:Y:S01]  /*0160*/  @!P3 IMAD.WIDE.U32 R14, R17, 0x4, R6 ;  /* 0x00000004110eb825 */ /* 0x008fe200078e0006 */
[C---:B------:R-:W-:Y:S02]  /*0170*/  @!P2 LEA R17, R13.reuse, R0, 0x9 ;  /* 0x000000000d11a211 */ /* 0x040fe400078e48ff */
[----:B------:R-:W-:-:S03]  /*0180*/  @!P0 LEA R7, R13, R10, 0x9 ;  /* 0x0000000a0d078211 */ /* 0x000fc600078e48ff */
[----:B------:R-:W3:Y:S02]  /*0190*/  @!P3 LDG.E R14, desc[UR4][R14.64] ;  /* 0x000000040e0eb981 */ /* 0x000ee4000c1e1900 */
[----:B0-----:R-:W-:-:S06]  /*01a0*/  @!P0 IMAD.WIDE.U32 R2, R7, 0x4, R2 ;  /* 0x0000000407028825 */ /* 0x001fcc00078e0002 */
[----:B------:R-:W5:Y:S01]  /*01b0*/  @!P0 LDG.E R2, desc[UR4][R2.64] ;  /* 0x0000000402028981 */ /* 0x000f62000c1e1900 */
[----:B----4-:R-:W-:-:S06]  /*01c0*/  @!P2 IMAD.WIDE.U32 R4, R17, 0x4, R4 ;  /* 0x000000041104a825 */ /* 0x010fcc00078e0004 */
[----:B------:R-:W4:Y:S01]  /*01d0*/  @!P2 LDG.E R4, desc[UR4][R4.64] ;  /* 0x000000040404a981 */ /* 0x000f22000c1e1900 */
[----:B------:R-:W-:Y:S02]  /*01e0*/  PRMT R6, RZ, 0x7610, R6 ;  /* 0x00007610ff067816 */ /* 0x000fe40000000006 */
[----:B------:R-:W-:Y:S02]  /*01f0*/  PRMT R16, RZ, 0x7610, R16 ;  /* 0x00007610ff107816 */ /* 0x000fe40000000010 */
[----:B------:R-:W-:Y:S02]  /*0200*/  PRMT R19, RZ, 0x5410, RZ ;  /* 0x00005410ff137816 */ /* 0x000fe400000000ff */
[----:B------:R-:W-:Y:S01]  /*0210*/  PRMT R23, RZ, 0x5410, RZ ;  /* 0x00005410ff177816 */ /* 0x000fe200000000ff */
[----:B------:R-:W-:Y:S01]  /*0220*/  BSSY.RECONVERGENT B2, `(.L_x_3691) ;  /* 0x000028c000027945 */ /* 0x000fe20003800200 */
[----:B-1----:R-:W-:Y:S02]  /*0230*/  PRMT R9, RZ, 0x7610, R9 ;  /* 0x00007610ff097816 */ /* 0x002fe40000000009 */
[----:B--2---:R-:W-:-:S02]  /*0240*/  @!P1 PRMT R6, R8, 0x7610, R6 ;  /* 0x0000761008069816 */ /* 0x004fc40000000006 */
[----:B------:R-:W-:Y:S02]  /*0250*/  @!P1 PRMT R16, R8, 0x7632, R16 ;  /* 0x0000763208109816 */ /* 0x000fe40000000010 */
[----:B------:R-:W-:Y:S02]  /*0260*/  ISETP.GE.AND P1, PT, R10, R11, PT ;  /* 0x0000000b0a00720c */ /* 0x000fe40003f26270 */
[----:B------:R-:W-:Y:S02]  /*0270*/  PRMT R8, RZ, 0x7610, R8 ;  /* 0x00007610ff087816 */ /* 0x000fe40000000008 */
[----:B---3--:R-:W-:-:S04]  /*0280*/  @!P3 PRMT R19, R19, 0x5410, R14 ;  /* 0x000054101313b816 */ /* 0x008fc8000000000e */
[----:B------:R-:W-:Y:S02]  /*0290*/  @!P3 PRMT R19, R14, 0x7632, R19 ;  /* 0x000076320e13b816 */ /* 0x000fe40000000013 */
[C---:B-----5:R-:W-:Y:S02]  /*02a0*/  @!P0 PRMT R9, R2.reuse, 0x7610, R9 ;  /* 0x0000761002098816 */ /* 0x060fe40000000009 */
[----:B------:R-:W-:Y:S02]  /*02b0*/  @!P0 PRMT R8, R2, 0x7632, R8 ;  /* 0x0000763202088816 */ /* 0x000fe40000000008 */
[----:B----4-:R-:W-:-:S04]  /*02c0*/  @!P2 PRMT R23, R4, 0x7610, R23 ;  /* 0x000076100417a816 */ /* 0x010fc80000000017 */
[----:B------:R-:W-:Y:S01]  /*02d0*/  @!P2 PRMT R23, R23, 0x7610, R4 ;  /* 0x000076101717a816 */ /* 0x000fe20000000004 */
[----:B------:R-:W-:Y:S06]  /*02e0*/  @P1 BRA `(.L_x_3692) ;  /* 0x0000002400fc1947 */ /* 0x000fec0003800000 */
[----:B------:R-:W-:Y:S02]  /*02f0*/  HADD2.F32 R9, -RZ, R9.H0_H0 ;  /* 0x20000009ff097230 */ /* 0x000fe40000004100 */
        /* <DEDUP_REMOVED lines=21> */
.L_x_3693:
        /* <DEDUP_REMOVED lines=13> */
[----:B------:R-:W-:Y:S01]  /*0520*/  HFMA2 R15, -RZ, RZ, 1.875, 0 ;  /* 0x3f800000ff0f7431 */ /* 0x000fe200000001ff */
        /* <DEDUP_REMOVED lines=28> */
[----:B------:R-:W-:Y:S05]  /*06f0*/  CALL.REL.NOINC `($__internal_3_$__cuda_sm3x_div_rn_ftz_f32_slowpath) ;  /* 0x000000a0006c7944 */ /* 0x000fea0003c00000 */
[----:B------:R-:W-:-:S07]  /*0700*/  MOV R3, R0 ;  /* 0x0000000000037202 */ /* 0x000fce0000000f00 */
.L_x_3699:
[----:B------:R-:W-:Y:S05]  /*0710*/  BSYNC.RECONVERGENT B4 ;  /* 0x0000000000047941 */ /* 0x000fea0003800200 */
.L_x_3698:
        /* <DEDUP_REMOVED lines=22> */
.L_x_3697:
        /* <DEDUP_REMOVED lines=17> */
[----:B------:R-:W-:-:S04]  /*0990*/  FSETP.NEU.FTZ.AND P0, PT, R4, +INF , PT ;  /* 0x7f8000000400780b */ /* 0x000fc80003f1d000 */
[----:B------:R-:W-:Y:S01]  /*09a0*/  FSEL R3, R2, +INF , P0 ;  /* 0x7f80000002037808 */ /* 0x000fe20000000000 */
[----:B------:R-:W-:-:S04]  /*09b0*/  FFMA R2, -R24, R7, 1 ;  /* 0x3f80000018027423 */ /* 0x000fc80000000107 */
[----:B------:R-:W-:Y:S01]  /*09c0*/  FFMA R7, R7, R2, R7 ;  /* 0x0000000207077223 */ /* 0x000fe20000000007 */
[----:B------:R-:W0:Y:S03]  /*09d0*/  MUFU.LG2 R3, R3 ;  /* 0x0000000300037308 */ /* 0x000e260000000c00 */
[----:B------:R-:W-:-:S04]  /*09e0*/  FFMA R4, R0, R7, RZ ;  /* 0x0000000700047223 */ /* 0x000fc800000000ff */
[----:B------:R-:W-:Y:S01]  /*09f0*/  FFMA R2, -R24, R4, R0 ;  /* 0x0000000418027223 */ /* 0x000fe20000000100 */
[----:B------:R-:W1:Y:S03]  /*0a00*/  FCHK P0, R0, R24 ;  /* 0x0000001800007302 */ /* 0x000e660000000000 */
[----:B------:R-:W-:Y:S01]  /*0a10*/  FFMA R4, R7, R2, R4 ;  /* 0x0000000207047223 */ /* 0x000fe20000000004 */
[----:B0-----:R-:W-:Y:S01]  /*0a20*/  FMUL.FTZ R2, R3, 0.69314718246459960938 ;  /* 0x3f31721803027820 */ /* 0x001fe20000410000 */
[----:B-1----:R-:W-:Y:S06]  /*0a30*/  @!P0 BRA `(.L_x_3703) ;  /* 0x00000000000c8947 */ /* 0x002fec0003800000 */
[----:B------:R-:W-:-:S07]  /*0a40*/  MOV R12, 0xa60 ;  /* 0x00000a60000c7802 */ /* 0x000fce0000000f00 */
[----:B------:R-:W-:Y:S05]  /*0a50*/  CALL.REL.NOINC `($__internal_3_$__cuda_sm3x_div_rn_ftz_f32_slowpath) ;  /* 0x0000009c00947944 */ /* 0x000fea0003c00000 */
[----:B------:R-:W-:-:S07]  /*0a60*/  MOV R4, R0 ;  /* 0x0000000000047202 */ /* 0x000fce0000000f00 */
.L_x_3703:
[----:B------:R-:W-:Y:S05]  /*0a70*/  BSYNC.RECONVERGENT B4 ;  /* 0x0000000000047941 */ /* 0x000fea0003800200 */
.L_x_3702:
        /* <DEDUP_REMOVED lines=22> */
.L_x_3701:
        /* <DEDUP_REMOVED lines=14> */
[----:B------:R-:W-:Y:S05]  /*0cc0*/  CALL.REL.NOINC `($__internal_3_$__cuda_sm3x_div_rn_ftz_f32_slowpath) ;  /* 0x0000009800f87944 */ /* 0x000fea0003c00000 */
[----:B------:R-:W-:-:S07]  /*0cd0*/  MOV R4, R0 ;  /* 0x0000000000047202 */ /* 0x000fce0000000f00 */
.L_x_3705:
[----:B------:R-:W-:Y:S05]  /*0ce0*/  BSYNC.RECONVERGENT B4 ;  /* 0x0000000000047941 */ /* 0x000fea0003800200 */
.L_x_3704:
        /* <DEDUP_REMOVED lines=22> */
.L_x_3696:
        /* <DEDUP_REMOVED lines=28> */
[----:B------:R-:W-:Y:S01]  /*1010*/  FFMA R2, -R24, R15, 1 ;  /* 0x3f80000018027423 */ /* 0x000fe2000000010f */
[----:B------:R-:W-:Y:S02]  /*1020*/  HFMA2 R14, -RZ, RZ, 1.875, 0 ;  /* 0x3f800000ff0e7431 */ /* 0x000fe400000001ff */
        /* <DEDUP_REMOVED lines=12> */
.L_x_3708:
[----:B------:R-:W-:Y:S05]  /*10f0*/  BSYNC.RECONVERGENT B4 ;  /* 0x0000000000047941 */ /* 0x000fea0003800200 */
.L_x_3707:
        /* <DEDUP_REMOVED lines=22> */
.L_x_3706:
        /* <DEDUP_REMOVED lines=29> */
[----:B------:R-:W-:Y:S05]  /*1430*/  CALL.REL.NOINC `($__internal_3_$__cuda_sm3x_div_rn_ftz_f32_slowpath) ;  /* 0x00000094001c7944 */ /* 0x000fea0003c00000 */
[----:B------:R-:W-:-:S07]  /*1440*/  MOV R7, R0 ;  /* 0x0000000000077202 */ /* 0x000fce0000000f00 */
.L_x_3711:
[----:B------:R-:W-:Y:S05]  /*1450*/  BSYNC.RECONVERGENT B4 ;  /* 0x0000000000047941 */ /* 0x000fea0003800200 */
.L_x_3710:
        /* <DEDUP_REMOVED lines=14> */
[----:B------:R-:W-:Y:S01]  /*1540*/  @!P2 FFMA.FTZ R0, R5, 0.93318945169448852539, -R0 ;  /* 0x3f6ee5810500a823 */ /* 0x000fe20000010800 */
[----:B------:R-:W-:-:S04]  /*1550*/  FADD.FTZ R5, |R4|, |R3| ;  /* 0x4000000304057221 */ /* 0x000fc80000010200 */
[----:B------:R-:W-:-:S04]  /*1560*/  FSEL R0, R0, 0.78539818525314331055, P1 ;  /* 0x3f490fdb00007808 */ /* 0x000fc80000800000 */
[----:B------:R-:W-:Y:S02]  /*1570*/  FSEL R0, R0, RZ, P0 ;  /* 0x000000ff00007208 */ /* 0x000fe40000000000 */
[----:B------:R-:W-:Y:S02]  /*1580*/  FSETP.NAN.FTZ.AND P0, PT, |R5|, |R5|, PT ;  /* 0x400000050500720b */ /* 0x000fe40003f18200 */
[----:B------:R-:W-:-:S04]  /*1590*/  LOP3.LUT R0, R0, 0x80000000, R3, 0xb8, !PT ;  /* 0x8000000000007812 */ /* 0x000fc800078eb803 */
[----:B------:R-:W-:Y:S01]  /*15a0*/  FSEL R0, R5, R0, P0 ;  /* 0x0000000005007208 */ /* 0x000fe20000000000 */
[----:B------:R-:W-:Y:S06]  /*15b0*/  BRA `(.L_x_3700) ;  /* 0x0000000000987947 */ /* 0x000fec0003800000 */
.L_x_3709:
        /* <DEDUP_REMOVED lines=16> */
.L_x_3713:
[----:B------:R-:W-:Y:S05]  /*16c0*/  BSYNC.RECONVERGENT B4 ;  /* 0x0000000000047941 */ /* 0x000fea0003800200 */
.L_x_3712:
        /* <DEDUP_REMOVED lines=20> */
[----:B------:R-:W-:-:S07]  /*1810*/  FSEL R0, R5, R0, P0 ;  /* 0x0000000005007208 */ /* 0x000fce0000000000 */
.L_x_3700:
[----:B------:R-:W-:Y:S05]  /*1820*/  BSYNC.RECONVERGENT B3 ;  /* 0x0000000000037941 */ /* 0x000fea0003800200 */
.L_x_3695:
[----:B------:R-:W-:Y:S01]  /*1830*/  FADD.FTZ R3, R2, 0.69314718246459960938 ;  /* 0x3f31721802037421 */ /* 0x000fe20000010000 */
[----:B------:R-:W-:-:S04]  /*1840*/  LOP3.LUT R9, R0, 0x80000000, R9, 0xb8, !PT ;  /* 0x8000000000097812 */ /* 0x000fc800078eb809 */
[----:B------:R-:W-:Y:S01]  /*1850*/  LOP3.LUT R8, R3, 0x80000000, R8, 0xb8, !PT ;  /* 0x8000000003087812 */ /* 0x000fe200078eb808 */
[----:B------:R-:W-:Y:S06]  /*1860*/  BRA `(.L_x_3692) ;  /* 0x00000010009c7947 */ /* 0x000fec0003800000 */
.L_x_3694:
        /* <DEDUP_REMOVED lines=70> */
.L_x_3719:
[----:B------:R-:W-:Y:S05]  /*1cd0*/  BSYNC.RECONVERGENT B1 ;  /* 0x0000000000017941 */ /* 0x000fea0003800200 */
.L_x_3718:
        /* <DEDUP_REMOVED lines=8> */
.L_x_3721:
[----:B------:R-:W-:Y:S05]  /*1d60*/  BSYNC.RECONVERGENT B1 ;  /* 0x0000000000017941 */ /* 0x000fea0003800200 */
.L_x_3720:
[----:B------:R-:W-:Y:S01]  /*1d70*/  FADD.FTZ R3, R20, R3 ;  /* 0x0000000314037221 */ /* 0x000fe20000010000 */
[----:B------:R-:W-:Y:S01]  /*1d80*/  HFMA2 R21, -RZ, RZ, 1.875, 0 ;  /* 0x3f800000ff157431 */ /* 0x000fe200000001ff */
[----:B------:R-:W-:Y:S02]  /*1d90*/  MOV R22, 0x3d39bf78 ;  /* 0x3d39bf7800167802 */ /* 0x000fe40000000f00 */
[----:B------:R-:W-:-:S04]  /*1da0*/  FMUL.FTZ R18, R3, R2 ;  /* 0x0000000203127220 */ /* 0x000fc80000410000 */
        /* <DEDUP_REMOVED lines=30> */
.L_x_3717:
        /* <DEDUP_REMOVED lines=8> */
[----:B------:R-:W-:Y:S01]  /*2010*/  HFMA2 R21, -RZ, RZ, 1.875, 0 ;  /* 0x3f800000ff157431 */ /* 0x000fe200000001ff */
[----:B------:R-:W-:Y:S02]  /*2020*/  MOV R22, 0x3d39bf78 ;  /* 0x3d39bf7800167802 */ /* 0x000fe40000000f00 */
        /* <DEDUP_REMOVED lines=30> */
.L_x_3715:
[----:B------:R-:W-:-:S04]  /*2210*/  FFMA.FTZ R2, R14, R14, -1 ;  /* 0xbf8000000e027423 */ /* 0x000fc8000001000e */
[----:B------:R-:W0:Y:S02]  /*2220*/  MUFU.SQRT R3, R2 ;  /* 0x0000000200037308 */ /* 0x000e240000002000 */
[----:B0-----:R-:W-:-:S06]  /*2230*/  FADD.FTZ R17, R14, R3 ;  /* 0x000000030e117221 */ /* 0x001fcc0000010000 */
[----:B------:R-:W0:Y:S02]  /*2240*/  MUFU.LG2 R17, R17 ;  /* 0x0000001100117308 */ /* 0x000e240000000c00 */
[----:B0-----:R-:W-:-:S07]  /*2250*/  FMUL.FTZ R3, R17, 0.69314718246459960938 ;  /* 0x3f31721811037820 */ /* 0x001fce0000410000 */
.L_x_3716:
[----:B------:R-:W-:Y:S05]  /*2260*/  BSYNC.RECONVERGENT B0 ;  /* 0x0000000000007941 */ /* 0x000fea0003800200 */
.L_x_3714:
        /* <DEDUP_REMOVED lines=16> */
[----:B------:R-:W-:Y:S01]  /*2370*/  @!P0 MUFU.SQRT R2, R4 ;  /* 0x0000000400028308 */ /* 0x000fe20000002000 */
[----:B------:R-:W-:Y:S02]  /*2380*/  @!P0 MOV R5, 0x3f800000 ;  /* 0x3f80000000058802 */ /* 0x000fe40000000f00 */
[----:B------:R-:W-:-:S06]  /*2390*/  @!P0 FMUL.FTZ R17, R17, 0.5 ;  /* 0x3f00000011118820 */ /* 0x000fcc0000410000 */
[----:B------:R-:W2:Y:S02]  /*23a0*/  @!P0 MUFU.SQRT R17, R17 ;  /* 0x0000001100118308 */ /* 0x000ea40000002000 */
[----:B--2---:R-:W-:Y:S01]  /*23b0*/  @!P0 FMUL.FTZ R2, R2, R17 ;  /* 0x0000001102028220 */ /* 0x004fe20000410000 */
        /* <DEDUP_REMOVED lines=9> */
[C---:B0-----:R-:W-:Y:S01]  /*2450*/  @P1 FMUL.FTZ R4, R8.reuse, R8 ;  /* 0x0000000808041220 */ /* 0x041fe20000410000 */
        /* <DEDUP_REMOVED lines=12> */
.L_x_3729:
[----:B------:R-:W-:Y:S05]  /*2520*/  BSYNC.RECONVERGENT B4 ;  /* 0x0000000000047941 */ /* 0x000fea0003800200 */
.L_x_3728:
[----:B------:R-:W-:-:S04]  /*2530*/  FADD.FTZ R0, R15, R0 ;  /* 0x000000000f007221 */ /* 0x000fc80000010000 */
[----:B------:R-:W-:-:S04]  /*2540*/  FMUL.FTZ R0, R0, R17 ;  /* 0x0000001100007220 */ /* 0x000fc80000410000 */
[----:B------:R4:W0:Y:S01]  /*2550*/  MUFU.SQRT R2, R0 ;  /* 0x0000000000027308 */ /* 0x0008220000002000 */
[----:B------:R-:W-:Y:S05]  /*2560*/  BRA `(.L_x_3726) ;  /* 0x00000000002c7947 */ /* 0x000fea0003800000 */
.L_x_3727:
[----:B------:R-:W-:-:S13]  /*2570*/  FSETP.GT.FTZ.AND P0, PT, R5, 1, PT ;  /* 0x3f8000000500780b */ /* 0x000fda0003f14000 */
[----:B0-----:R-:W-:Y:S01]  /*2580*/  @P0 FMUL.FTZ R4, R0, R7 ;  /* 0x0000000700040220 */ /* 0x001fe20000410000 */
[----:B------:R-:W-:-:S04]  /*2590*/  @P0 FMUL.FTZ R2, |R8|, 2.81474976710656000000e+14 ;  /* 0x5780000008020820 */ /* 0x000fc80000410200 */
[C---:B------:R-:W-:Y:S01]  /*25a0*/  @P0 FMUL.FTZ R2, R5.reuse, R2 ;  /* 0x0000000205020220 */ /* 0x040fe20000410000 */
[----:B------:R-:W0:Y:S01]  /*25b0*/  @P0 MUFU.SQRT R4, R4 ;  /* 0x0000000400040308 */ /* 0x000e220000002000 */
[----:B------:R-:W-:-:S04]  /*25c0*/  @P0 FMUL.FTZ R5, R5, 2.81474976710656000000e+14 ;  /* 0x5780000005050820 */ /* 0x000fc80000410000 */
[----:B------:R-:W-:-:S04]  /*25d0*/  @!P0 FADD.FTZ R15, -R5, 1 ;  /* 0x3f800000050f8421 */ /* 0x000fc80000010100 */
[----:B------:R-:W-:Y:S01]  /*25e0*/  @!P0 FMUL.FTZ R15, R0, R15 ;  /* 0x0000000f000f8220 */ /* 0x000fe20000410000 */
[----:B0-----:R-:W0:Y:S02]  /*25f0*/  @P0 MUFU.RCP R7, R4 ;  /* 0x0000000400070308 */ /* 0x001e240000001000 */
[----:B0-----:R-:W-:-:S06]  /*2600*/  @P0 FMUL.FTZ R2, R2, R7 ;  /* 0x0000000702020220 */ /* 0x001fcc0000410000 */
[----:B------:R2:W3:Y:S02]  /*2610*/  @!P0 MUFU.SQRT R2, R15 ;  /* 0x0000000f00028308 */ /* 0x0004e40000002000 */
.L_x_3726:
[----:B------:R-:W-:Y:S05]  /*2620*/  BSYNC.RECONVERGENT B1 ;  /* 0x0000000000017941 */ /* 0x000fea0003800200 */
.L_x_3724:
[----:B------:R-:W-:Y:S05]  /*2630*/  BSYNC.RELIABLE B0 ;  /* 0x0000000000007941 */ /* 0x000fea0003800100 */
.L_x_3723:
[----:B0--34-:R-:W-:Y:S01]  /*2640*/  FADD.FTZ R0, |R2|, -RZ ;  /* 0x800000ff02007221 */ /* 0x019fe20000010200 */
[C---:B------:R-:W-:Y:S01]  /*2650*/  FADD.FTZ R7, |R5|.reuse, -RZ ;  /* 0x800000ff05077221 */ /* 0x040fe20000010200 */
[----:B------:R-:W-:Y:S01]  /*2660*/  FSETP.GT.FTZ.AND P2, PT, |R5|, |R2|, PT ;  /* 0x400000020500720b */ /* 0x000fe20003f54200 */
[----:B------:R-:W-:Y:S03]  /*2670*/  BSSY.RECONVERGENT B4, `(.L_x_3730) ;  /* 0x000000e000047945 */ /* 0x000fe60003800200 */
[----:B------:R-:W-:Y:S02]  /*2680*/  FSEL R24, R7, R0, P2 ;  /* 0x0000000007187208 */ /* 0x000fe40001000000 */
[----:B------:R-:W-:Y:S02]  /*2690*/  FSEL R0, R0, R7, P2 ;  /* 0x0000000700007208 */ /* 0x000fe40001000000 */
[----:B--2---:R-:W0:Y:S08]  /*26a0*/  MUFU.RCP R15, R24 ;  /* 0x00000018000f7308 */ /* 0x004e300000001000 */
        /* <DEDUP_REMOVED lines=8> */
[----:B-1----:R-:W-:Y:S05]  /*2730*/  CALL.REL.NOINC `($__internal_3_$__cuda_sm3x_div_rn_ftz_f32_slowpath) ;  /* 0x00000080005c7944 */ /* 0x002fea0003c00000 */
[----:B------:R-:W-:-:S07]  /*2740*/  MOV R4, R0 ;  /* 0x0000000000047202 */ /* 0x000fce0000000f00 */
.L_x_3731:
[----:B------:R-:W-:Y:S05]  /*2750*/  BSYNC.RECONVERGENT B4 ;  /* 0x0000000000047941 */ /* 0x000fea0003800200 */
.L_x_3730:
        /* <DEDUP_REMOVED lines=26> */
[----:B------:R-:W-:Y:S01]  /*2900*/  FSEL R2, R2, R5, P0 ;  /* 0x0000000502027208 */ /* 0x000fe20000000000 */
[----:B------:R-:W-:Y:S06]  /*2910*/  BRA `(.L_x_3732) ;  /* 0x0000000000647947 */ /* 0x000fec0003800000 */
.L_x_3725:
        /* <DEDUP_REMOVED lines=25> */
.L_x_3732:
[----:B------:R-:W-:Y:S05]  /*2ab0*/  BSYNC.RECONVERGENT B3 ;  /* 0x0000000000037941 */ /* 0x000fea0003800200 */
.L_x_3722:
[----:B-1----:R-:W-:Y:S02]  /*2ac0*/  LOP3.LUT R8, R3, 0x80000000, R8, 0xb8, !PT ;  /* 0x8000000003087812 */ /* 0x002fe400078eb808 */
[----:B------:R-:W-:-:S07]  /*2ad0*/  LOP3.LUT R9, R2, 0x80000000, R9, 0xb8, !PT ;  /* 0x8000000002097812 */ /* 0x000fce00078eb809 */
.L_x_3692:
[----:B------:R-:W-:Y:S05]  /*2ae0*/  BSYNC.RECONVERGENT B2 ;  /* 0x0000000000027941 */ /* 0x000fea0003800200 */
.L_x_3691:
[----:B------:R-:W-:Y:S05]  /*2af0*/  WARPSYNC.ALL ;  /* 0x0000000000007948 */ /* 0x000fea0003800000 */
[----:B------:R-:W-:Y:S01]  /*2b00*/  IADD3 R7, PT, PT, R10, 0x80, RZ ;  /* 0x000000800a077810 */ /* 0x000fe20007ffe0ff */
[----:B------:R-:W-:Y:S03]  /*2b10*/  BSSY.RECONVERGENT B2, `(.L_x_3733) ;  /* 0x0000291000027945 */ /* 0x000fe60003800200 */
[----:B------:R-:W-:-:S13]  /*2b20*/  ISETP.GE.AND P0, PT, R7, R11, PT ;  /* 0x0000000b0700720c */ /* 0x000fda0003f06270 */
[----:B------:R-:W-:Y:S05]  /*2b30*/  @P0 BRA `(.L_x_3734) ;  /* 0x0000002800380947 */ /* 0x000fea0003800000 */
[----:B------:R-:W-:Y:S02]  /*2b40*/  HADD2.F32 R6, -RZ, R6.H0_H0 ;  /* 0x20000006ff067230 */ /* 0x000fe40000004100 */
[----:B------:R-:W-:-:S03]  /*2b50*/  HADD2.F32 R4, -RZ, R16.H0_H0 ;  /* 0x20000010ff047230 */ /* 0x000fc60000004100 */
        /* <DEDUP_REMOVED lines=21> */
.L_x_3735:
        /* <DEDUP_REMOVED lines=23> */
[CC--:B------:R-:W-:Y:S01]  /*2e20*/  FMUL.FTZ R24, R17.reuse, R22.reuse ;  /* 0x0000001611187220 */ /* 0x0c0fe20000410000 */
[----:B------:R-:W-:Y:S01]  /*2e30*/  LOP3.LUT R21, R18, 0x7e800000, RZ, 0x3c, !PT ;  /* 0x7e80000012157812 */ /* 0x000fe200078e3cff */
[----:B------:R-:W-:Y:S01]  /*2e40*/  FMUL.FTZ R22, R14, R22 ;  /* 0x000000160e167220 */ /* 0x000fe20000410000 */
[C---:B------:R-:W-:Y:S01]  /*2e50*/  FSETP.NEU.FTZ.AND P0, PT, R17.reuse, RZ, PT ;  /* 0x000000ff1100720b */ /* 0x040fe20003f1d000 */
[----:B------:R-:W-:Y:S01]  /*2e60*/  FMUL.FTZ R25, R24, R24 ;  /* 0x0000001818197220 */ /* 0x000fe20000410000 */
[C---:B------:R-:W-:Y:S01]  /*2e70*/  FSETP.NEU.FTZ.AND P2, PT, R20.reuse, RZ, PT ;  /* 0x000000ff1400720b */ /* 0x040fe20003f5d000 */
[-C--:B------:R-:W-:Y:S01]  /*2e80*/  FMUL.FTZ R24, R20, R21.reuse ;  /* 0x0000001514187220 */ /* 0x080fe20000410000 */
[----:B------:R-:W-:Y:S01]  /*2e90*/  LOP3.LUT R16, R16, 0x800000, RZ, 0xfc, !PT ;  /* 0x0080000010107812 */ /* 0x000fe200078efcff */
[----:B------:R-:W-:Y:S01]  /*2ea0*/  FFMA.FTZ R25, R22, R22, R25 ;  /* 0x0000001616197223 */ /* 0x000fe20000010019 */
[----:B------:R-:W-:Y:S01]  /*2eb0*/  FMUL.FTZ R22, R2, R21 ;  /* 0x0000001502167220 */ /* 0x000fe20000410000 */
[----:B------:R-:W-:Y:S01]  /*2ec0*/  FMUL.FTZ R27, R24, R24 ;  /* 0x00000018181b7220 */ /* 0x000fe20000410000 */
[----:B------:R-:W-:Y:S01]  /*2ed0*/  LOP3.LUT R18, R18, 0x800000, RZ, 0xfc, !PT ;  /* 0x0080000012127812 */ /* 0x000fe200078efcff */
[----:B------:R-:W0:Y:S01]  /*2ee0*/  MUFU.SQRT R21, R25 ;  /* 0x0000001900157308 */ /* 0x000e220000002000 */
[----:B------:R-:W-:Y:S01]  /*2ef0*/  FSETP.NEU.FTZ.AND P1, PT, R17, +INF , PT ;  /* 0x7f8000001100780b */ /* 0x000fe20003f3d000 */
[----:B------:R-:W-:-:S06]  /*2f00*/  FFMA.FTZ R27, R22, R22, R27 ;  /* 0x00000016161b7223 */ /* 0x000fcc000001001b */
        /* <DEDUP_REMOVED lines=32> */
.L_x_3742:
[----:B------:R-:W-:-:S04]  /*3110*/  FADD.FTZ R16, -R15, R14 ;  /* 0x0000000e0f107221 */ /* 0x000fc80000010100 */
[----:B------:R-:W-:-:S07]  /*3120*/  FMUL.FTZ R16, R16, 0.5 ;  /* 0x3f00000010107820 */ /* 0x000fce0000410000 */
.L_x_3743:
[----:B------:R-:W-:Y:S05]  /*3130*/  BSYNC.RECONVERGENT B1 ;  /* 0x0000000000017941 */ /* 0x000fea0003800200 */
.L_x_3741:
        /* <DEDUP_REMOVED lines=11> */
.L_x_3745:
[----:B------:R-:W-:-:S04]  /*31f0*/  FADD.FTZ R21, R17, -R18 ;  /* 0x8000001211157221 */ /* 0x000fc80000010000 */
[----:B------:R-:W-:-:S07]  /*3200*/  FMUL.FTZ R21, R21, 0.5 ;  /* 0x3f00000015157820 */ /* 0x000fce0000410000 */
.L_x_3746:
[----:B------:R-:W-:Y:S05]  /*3210*/  BSYNC.RECONVERGENT B1 ;  /* 0x0000000000017941 */ /* 0x000fea0003800200 */
.L_x_3744:
[----:B------:R-:W-:Y:S01]  /*3220*/  FADD.FTZ R16, R21, R16 ;  /* 0x0000001015107221 */ /* 0x000fe20000010000 */
[----:B------:R-:W-:Y:S01]  /*3230*/  FADD.FTZ R21, R2, 1 ;  /* 0x3f80000002157421 */ /* 0x000fe20000010000 */
[----:B------:R-:W-:Y:S01]  /*3240*/  HFMA2 R25, -RZ, RZ, 1.625, 0 ;  /* 0x3e800000ff197431 */ /* 0x000fe200000001ff */
[----:B------:R-:W-:Y:S02]  /*3250*/  MOV R27, 0x3d39bf78 ;  /* 0x3d39bf78001b7802 */ /* 0x000fe40000000f00 */
[----:B------:R-:W-:-:S04]  /*3260*/  FMUL.FTZ R20, R16, R21 ;  /* 0x0000001510147220 */ /* 0x000fc80000410000 */
        /* <DEDUP_REMOVED lines=30> */
.L_x_3740:
        /* <DEDUP_REMOVED lines=35> */
.L_x_3747:
[----:B------:R-:W-:-:S04]  /*3680*/  FADD.FTZ R18, -R3, 1 ;  /* 0x3f80000003127421 */ /* 0x000fc80000010100 */
[----:B------:R-:W-:-:S06]  /*3690*/  FMUL.FTZ R18, R15, R18 ;  /* 0x000000120f127220 */ /* 0x000fcc0000410000 */
[----:B------:R-:W0:Y:S08]  /*36a0*/  MUFU.SQRT R18, R18 ;  /* 0x0000001200127308 */ /* 0x000e300000002000 */
[----:B0-----:R-:W0:Y:S02]  /*36b0*/  MUFU.RCP R21, R18 ;  /* 0x0000001200157308 */ /* 0x001e240000001000 */
[----:B0-----:R-:W-:Y:S01]  /*36c0*/  FMUL.FTZ R16, |R4|, R21 ;  /* 0x0000001504107220 */ /* 0x001fe20000410200 */
[----:B------:R-:W-:Y:S06]  /*36d0*/  BRA `(.L_x_3738) ;  /* 0x0000000000047947 */ /* 0x000fec0003800000 */
.L_x_3739:
[----:B------:R0:W1:Y:S02]  /*36e0*/  MUFU.SQRT R16, R12 ;  /* 0x0000000c00107308 */ /* 0x0000640000002000 */
.L_x_3738:
[----:B------:R-:W-:Y:S05]  /*36f0*/  BSYNC.RECONVERGENT B0 ;  /* 0x0000000000007941 */ /* 0x000fea0003800200 */
.L_x_3737:
        /* <DEDUP_REMOVED lines=13> */
[----:B------:R-:W-:Y:S02]  /*37d0*/  HFMA2 R15, -RZ, RZ, 1.9599609375, 20144 ;  /* 0x3fd774ebff0f7431 */ /* 0x000fe400000001ff */
[----:B------:R-:W-:-:S04]  /*37e0*/  FFMA.FTZ R0, |R18|, -R3, 0.5 ;  /* 0x3f00000012007423 */ /* 0x000fc80000010a03 */
[----:B------:R-:W2:Y:S02]  /*37f0*/  MUFU.RSQ R3, R0 ;  /* 0x0000000000037308 */ /* 0x000ea40000001400 */
[----:B--2---:R-:W-:Y:S01]  /*3800*/  FMUL.FTZ R2, R0, R3 ;  /* 0x0000000300027220 */ /* 0x004fe20000410000 */
        /* <DEDUP_REMOVED lines=18> */
.L_x_3751:
        /* <DEDUP_REMOVED lines=11> */
[----:B0-----:R-:W-:-:S03]  /*39e0*/  @P1 FMUL.FTZ R12, R4, R4 ;  /* 0x00000004040c1220 */ /* 0x001fc60000410000 */
        /* <DEDUP_REMOVED lines=11> */
.L_x_3757:
[----:B------:R-:W-:-:S04]  /*3aa0*/  FADD.FTZ R0, -R0, R17 ;  /* 0x0000001100007221 */ /* 0x000fc80000010100 */
[----:B------:R-:W-:-:S07]  /*3ab0*/  FMUL.FTZ R15, R0, 0.5 ;  /* 0x3f000000000f7820 */ /* 0x000fce0000410000 */
.L_x_3758:
[----:B------:R-:W-:Y:S05]  /*3ac0*/  BSYNC.RECONVERGENT B4 ;  /* 0x0000000000047941 */ /* 0x000fea0003800200 */
.L_x_3756:
[----:B------:R-:W-:Y:S01]  /*3ad0*/  FADD.FTZ R12, R15, R12 ;  /* 0x0000000c0f0c7221 */ /* 0x000fe20000010000 */
[----:B------:R-:W-:-:S04]  /*3ae0*/  FADD.FTZ R15, R3, R2 ;  /* 0x00000002030f7221 */ /* 0x000fc80000010000 */
[----:B------:R-:W-:-:S04]  /*3af0*/  FMUL.FTZ R12, R12, R15 ;  /* 0x0000000f0c0c7220 */ /* 0x000fc80000410000 */
[----:B------:R2:W3:Y:S01]  /*3b00*/  MUFU.SQRT R2, R12 ;  /* 0x0000000c00027308 */ /* 0x0004e20000002000 */
[----:B------:R-:W-:Y:S05]  /*3b10*/  BRA `(.L_x_3759) ;  /* 0x0000000000487947 */ /* 0x000fea0003800000 */
.L_x_3755:
        /* <DEDUP_REMOVED lines=12> */
.L_x_3754:
[----:B------:R-:W-:Y:S01]  /*3be0*/  FADD.FTZ R0, R2, 1 ;  /* 0x3f80000002007421 */ /* 0x000fe20000010000 */
[----:B------:R-:W-:Y:S01]  /*3bf0*/  MUFU.SQRT R15, R12 ;  /* 0x0000000c000f7308 */ /* 0x000fe20000002000 */
[----:B------:R-:W-:Y:S02]  /*3c00*/  MOV R3, 0x3f800000 ;  /* 0x3f80000000037802 */ /* 0x000fe40000000f00 */
[----:B------:R-:W-:-:S06]  /*3c10*/  FMUL.FTZ R0, R0, 0.5 ;  /* 0x3f00000000007820 */ /* 0x000fcc0000410000 */
[----:B------:R-:W2:Y:S02]  /*3c20*/  MUFU.SQRT R0, R0 ;  /* 0x0000000000007308 */ /* 0x000ea40000002000 */
[----:B--2---:R-:W-:-:S07]  /*3c30*/  FMUL.FTZ R2, R15, R0 ;  /* 0x000000000f027220 */ /* 0x004fce0000410000 */
.L_x_3759:
[----:B------:R-:W-:Y:S05]  /*3c40*/  BSYNC.RECONVERGENT B1 ;  /* 0x0000000000017941 */ /* 0x000fea0003800200 */
.L_x_3753:
[----:B------:R-:W-:Y:S05]  /*3c50*/  BRA `(.L_x_3760) ;  /* 0x0000000000087947 */ /* 0x000fea0003800000 */
.L_x_3750:
[----:B------:R-:W-:Y:S01]  /*3c60*/  FMUL.FTZ R2, R2, 16777216 ;  /* 0x4b80000002027820 */ /* 0x000fe20000410000 */
[----:B------:R-:W-:-:S07]  /*3c70*/  FMUL.FTZ R3, R3, 16777216 ;  /* 0x4b80000003037820 */ /* 0x000fce0000410000 */
.L_x_3760:
[----:B------:R-:W-:Y:S05]  /*3c80*/  BSYNC.RELIABLE B0 ;  /* 0x0000000000007941 */ /* 0x000fea0003800100 */
.L_x_3749:
        /* <DEDUP_REMOVED lines=16> */
[----:B-1----:R-:W-:Y:S05]  /*3d90*/  CALL.REL.NOINC `($__internal_3_$__cuda_sm3x_div_rn_ftz_f32_slowpath) ;  /* 0x0000006800c47944 */ /* 0x002fea0003c00000 */
[----:B------:R-:W-:-:S07]  /*3da0*/  MOV R12, R0 ;  /* 0x00000000000c7202 */ /* 0x000fce0000000f00 */
.L_x_3762:
[----:B------:R-:W-:Y:S05]  /*3db0*/  BSYNC.RECONVERGENT B4 ;  /* 0x0000000000047941 */ /* 0x000fea0003800200 */
.L_x_3761:
        /* <DEDUP_REMOVED lines=8> */
[----:B------:R-:W-:Y:S01]  /*3e40*/  FFMA.FTZ R15, R0, R15, 0.042200751602649688721 ;  /* 0x3d2cdab2000f7423 */ /* 0x000fe2000001000f */
[----:B------:R-:W-:-:S03]  /*3e50*/  MOV R4, 0x4016cbe4 ;  /* 0x4016cbe400047802 */ /* 0x000fc60000000f00 */
        /* <DEDUP_REMOVED lines=18> */
.L_x_3752:
[----:B------:R-:W-:Y:S05]  /*3f80*/  BSYNC.RECONVERGENT B3 ;  /* 0x0000000000037941 */ /* 0x000fea0003800200 */
.L_x_3748:
[----:B-1----:R-:W-:Y:S02]  /*3f90*/  LOP3.LUT R5, R16, 0x80000000, R5, 0xb8, !PT ;  /* 0x8000000010057812 */ /* 0x002fe400078eb805 */
[----:B------:R-:W-:Y:S01]  /*3fa0*/  LOP3.LUT R6, R3, 0x80000000, R6, 0xb8, !PT ;  /* 0x8000000003067812 */ /* 0x000fe200078eb806 */
[----:B------:R-:W-:Y:S06]  /*3fb0*/  BRA `(.L_x_3734) ;  /* 0x0000001400187947 */ /* 0x000fec0003800000 */
.L_x_3736:
        /* <DEDUP_REMOVED lines=31> */
[----:B------:R-:W-:Y:S05]  /*41b0*/  CALL.REL.NOINC `($__internal_3_$__cuda_sm3x_div_rn_ftz_f32_slowpath) ;  /* 0x0000006400bc7944 */ /* 0x000fea0003c00000 */
[----:B------:R-:W-:-:S07]  /*41c0*/  MOV R12, R0 ;  /* 0x00000000000c7202 */ /* 0x000fce0000000f00 */
.L_x_3768:
[----:B------:R-:W-:Y:S05]  /*41d0*/  BSYNC.RECONVERGENT B4 ;  /* 0x0000000000047941 */ /* 0x000fea0003800200 */
.L_x_3767:
[----:B------:R-:W-:Y:S02]  /*41e0*/  HFMA2 R15, -RZ, RZ, 0.89990234375, 10328 ;  /* 0x3b33710bff0f7431 */ /* 0x000fe400000001ff */
[----:B------:R-:W-:Y:S01]  /*41f0*/  FMUL.FTZ R0, R12, R12 ;  /* 0x0000000c0c007220 */ /* 0x000fe20000410000 */
[----:B------:R-:W-:Y:S02]  /*4200*/  MOV R17, 0x3fd774eb ;  /* 0x3fd774eb00117802 */ /* 0x000fe40000000f00 */
[----:B------:R-:W-:Y:S01]  /*4210*/  FSETP.NEU.FTZ.AND P1, PT, |R4|, |R3|, PT ;  /* 0x400000030400720b */ /* 0x000fe20003f3d200 */
[----:B------:R-:W-:Y:S01]  /*4220*/  FFMA.FTZ R15, R0, R15, -0.015681877732276916504 ;  /* 0xbc807748000f7423 */ /* 0x000fe2000001000f */
        /* <DEDUP_REMOVED lines=17> */
.L_x_3766:
        /* <DEDUP_REMOVED lines=27> */
[----:B------:R-:W-:Y:S05]  /*44f0*/  CALL.REL.NOINC `($__internal_3_$__cuda_sm3x_div_rn_ftz_f32_slowpath) ;  /* 0x0000006000ec7944 */ /* 0x000fea0003c00000 */
[----:B------:R-:W-:-:S07]  /*4500*/  MOV R12, R0 ;  /* 0x00000000000c7202 */ /* 0x000fce0000000f00 */
.L_x_3771:
[----:B------:R-:W-:Y:S05]  /*4510*/  BSYNC.RECONVERGENT B4 ;  /* 0x0000000000047941 */ /* 0x000fea0003800200 */
.L_x_3770:
        /* <DEDUP_REMOVED lines=22> */
.L_x_3765:
        /* <DEDUP_REMOVED lines=32> */
[----:B------:R-:W-:Y:S05]  /*4880*/  CALL.REL.NOINC `($__internal_3_$__cuda_sm3x_div_rn_ftz_f32_slowpath) ;  /* 0x0000006000087944 */ /* 0x000fea0003c00000 */
[----:B------:R-:W-:-:S07]  /*4890*/  MOV R12, R0 ;  /* 0x00000000000c7202 */ /* 0x000fce0000000f00 */
.L_x_3773:
[----:B------:R-:W-:Y:S05]  /*48a0*/  BSYNC.RECONVERGENT B4 ;  /* 0x0000000000047941 */ /* 0x000fea0003800200 */
.L_x_3772:
        /* <DEDUP_REMOVED lines=22> */
.L_x_3764:
        /* <DEDUP_REMOVED lines=26> */
.L_x_3777:
[----:B------:R-:W-:Y:S05]  /*4bb0*/  BSYNC.RECONVERGENT B4 ;  /* 0x0000000000047941 */ /* 0x000fea0003800200 */
.L_x_3776:
        /* <DEDUP_REMOVED lines=22> */
.L_x_3775:
        /* <DEDUP_REMOVED lines=29> */
.L_x_3779:
[----:B------:R-:W-:Y:S05]  /*4ef0*/  BSYNC.RECONVERGENT B4 ;  /* 0x0000000000047941 */ /* 0x000fea0003800200 */
.L_x_3778:
        /* <DEDUP_REMOVED lines=22> */
.L_x_3774:
        /* <DEDUP_REMOVED lines=34> */
.L_x_3781:
[----:B------:R-:W-:Y:S05]  /*5280*/  BSYNC.RECONVERGENT B4 ;  /* 0x0000000000047941 */ /* 0x000fea0003800200 */
.L_x_3780:
        /* <DEDUP_REMOVED lines=21> */
.L_x_3769:
[----:B------:R-:W-:Y:S05]  /*53e0*/  BSYNC.RECONVERGENT B3 ;  /* 0x0000000000037941 */ /* 0x000fea0003800200 */
.L_x_3763:
[----:B------:R-:W-:Y:S01]  /*53f0*/  FADD.FTZ R16, R16, 0.69314718246459960938 ;  /* 0x3f31721810107421 */ /* 0x000fe20000010000 */
[----:B------:R-:W-:-:S04]  /*5400*/  LOP3.LUT R6, R3, 0x80000000, R6, 0xb8, !PT ;  /* 0x8000000003067812 */ /* 0x000fc800078eb806 */
[----:B------:R-:W-:-:S07]  /*5410*/  LOP3.LUT R5, R16, 0x80000000, R5, 0xb8, !PT ;  /* 0x8000000010057812 */ /* 0x000fce00078eb805 */
.L_x_3734:
[----:B------:R-:W-:Y:S05]  /*5420*/  BSYNC.RECONVERGENT B2 ;  /* 0x0000000000027941 */ /* 0x000fea0003800200 */
.L_x_3733:
[----:B------:R-:W-:Y:S05]  /*5430*/  WARPSYNC.ALL ;  /* 0x0000000000007948 */ /* 0x000fea0003800000 */
[----:B------:R-:W-:Y:S01]  /*5440*/  IADD3 R0, PT, PT, R10, 0x100, RZ ;  /* 0x000001000a007810 */ /* 0x000fe20007ffe0ff */
[----:B------:R-:W-:Y:S03]  /*5450*/  BSSY.RECONVERGENT B2, `(.L_x_3782) ;  /* 0x0000290000027945 */ /* 0x000fe60003800200 */
[----:B------:R-:W-:-:S13]  /*5460*/  ISETP.GE.AND P0, PT, R0, R11, PT ;  /* 0x0000000b0000720c */ /* 0x000fda0003f06270 */
[----:B------:R-:W-:Y:S05]  /*5470*/  @P0 BRA `(.L_x_3783) ;  /* 0x0000002800340947 */ /* 0x000fea0003800000 */
[--C-:B------:R-:W-:Y:S02]  /*5480*/  HADD2.F32 R4, -RZ, R19.reuse.H1_H1 ;  /* 0x30000013ff047230 */ /* 0x100fe40000004100 */
        /* <DEDUP_REMOVED lines=21> */
.L_x_3784:
        /* <DEDUP_REMOVED lines=16> */
[CC--:B0-----:R-:W-:Y:S02]  /*56e0*/  VIMNMX R12, PT, PT, R19.reuse, R18.reuse, !PT ;  /* 0x00000012130c7248 */ /* 0x0c1fe40007fe0100 */
[C---:B------:R-:W-:Y:S02]  /*56f0*/  VIMNMX R18, PT, PT, R19.reuse, R18, PT ;  /* 0x0000001213127248 */ /* 0x040fe40003fe0100 */
[----:B------:R-:W-:Y:S02]  /*5700*/  LOP3.LUT R14, R12, 0xfe000000, RZ, 0xc0, !PT ;  /* 0xfe0000000c0e7812 */ /* 0x000fe400078ec0ff */
[CC--:B------:R-:W-:Y:S02]  /*5710*/  VIMNMX R2, PT, PT, R19.reuse, R20.reuse, !PT ;  /* 0x0000001413027248 */ /* 0x0c0fe40007fe0100 */
[----:B------:R-:W-:Y:S02]  /*5720*/  LOP3.LUT R21, R14, 0x7e800000, RZ, 0x3c, !PT ;  /* 0x7e8000000e157812 */ /* 0x000fe400078e3cff */
[----:B------:R-:W-:-:S02]  /*5730*/  VIMNMX R19, PT, PT, R19, R20, PT ;  /* 0x0000001413137248 */ /* 0x000fc40003fe0100 */
[----:B------:R-:W-:Y:S01]  /*5740*/  LOP3.LUT R20, R2, 0xfe000000, RZ, 0xc0, !PT ;  /* 0xfe00000002147812 */ /* 0x000fe200078ec0ff */
[-C--:B------:R-:W-:Y:S01]  /*5750*/  FMUL.FTZ R22, R18, R21.reuse ;  /* 0x0000001512167220 */ /* 0x080fe20000410000 */
[----:B------:R-:W-:Y:S01]  /*5760*/  FMUL.FTZ R21, R12, R21 ;  /* 0x000000150c157220 */ /* 0x000fe20000410000 */
[----:B------:R-:W-:Y:S02]  /*5770*/  FSETP.NEU.FTZ.AND P0, PT, R18, RZ, PT ;  /* 0x000000ff1200720b */ /* 0x000fe40003f1d000 */
[----:B------:R-:W-:Y:S01]  /*5780*/  FMUL.FTZ R22, R22, R22 ;  /* 0x0000001616167220 */ /* 0x000fe20000410000 */
[----:B------:R-:W-:Y:S02]  /*5790*/  LOP3.LUT R24, R20, 0x7e800000, RZ, 0x3c, !PT ;  /* 0x7e80000014187812 */ /* 0x000fe400078e3cff */
[----:B------:R-:W-:Y:S01]  /*57a0*/  FSETP.NEU.FTZ.AND P2, PT, R19, RZ, PT ;  /* 0x000000ff1300720b */ /* 0x000fe20003f5d000 */
[----:B------:R-:W-:Y:S01]  /*57b0*/  FFMA.FTZ R21, R21, R21, R22 ;  /* 0x0000001515157223 */ /* 0x000fe20000010016 */
[----:B------:R-:W-:Y:S01]  /*57c0*/  LOP3.LUT R14, R14, 0x800000, RZ, 0xfc, !PT ;  /* 0x008000000e0e7812 */ /* 0x000fe200078efcff */
[-C--:B------:R-:W-:Y:S01]  /*57d0*/  FMUL.FTZ R22, R19, R24.reuse ;  /* 0x0000001813167220 */ /* 0x080fe20000410000 */
[----:B------:R-:W-:Y:S01]  /*57e0*/  FMUL.FTZ R24, R2, R24 ;  /* 0x0000001802187220 */ /* 0x000fe20000410000 */
[----:B------:R-:W-:-:S02]  /*57f0*/  LOP3.LUT R20, R20, 0x800000, RZ, 0xfc, !PT ;  /* 0x0080000014147812 */ /* 0x000fc400078efcff */
[----:B------:R-:W-:Y:S01]  /*5800*/  FMUL.FTZ R25, R22, R22 ;  /* 0x0000001616197220 */ /* 0x000fe20000410000 */
[----:B------:R-:W0:Y:S01]  /*5810*/  MUFU.SQRT R21, R21 ;  /* 0x0000001500157308 */ /* 0x000e220000002000 */
[----:B------:R-:W-:Y:S02]  /*5820*/  FSETP.NEU.FTZ.AND P1, PT, R18, +INF , PT ;  /* 0x7f8000001200780b */ /* 0x000fe40003f3d000 */
        /* <DEDUP_REMOVED lines=33> */
.L_x_3791:
[----:B------:R-:W-:-:S04]  /*5a40*/  FADD.FTZ R2, -R0, R19 ;  /* 0x0000001300027221 */ /* 0x000fc80000010100 */
[----:B------:R-:W-:-:S07]  /*5a50*/  FMUL.FTZ R2, R2, 0.5 ;  /* 0x3f00000002027820 */ /* 0x000fce0000410000 */
.L_x_3792:
[----:B------:R-:W-:Y:S05]  /*5a60*/  BSYNC.RECONVERGENT B1 ;  /* 0x0000000000017941 */ /* 0x000fea0003800200 */
.L_x_3790:
        /* <DEDUP_REMOVED lines=11> */
.L_x_3794:
[----:B------:R-:W-:-:S04]  /*5b20*/  FADD.FTZ R25, R12, -R25 ;  /* 0x800000190c197221 */ /* 0x000fc80000010000 */
[----:B------:R-:W-:-:S07]  /*5b30*/  FMUL.FTZ R25, R25, 0.5 ;  /* 0x3f00000019197820 */ /* 0x000fce0000410000 */
.L_x_3795:
[----:B------:R-:W-:Y:S05]  /*5b40*/  BSYNC.RECONVERGENT B1 ;  /* 0x0000000000017941 */ /* 0x000fea0003800200 */
.L_x_3793:
[----:B------:R-:W-:Y:S01]  /*5b50*/  FADD.FTZ R2, R25, R2 ;  /* 0x0000000219027221 */ /* 0x000fe20000010000 */
[----:B------:R-:W-:Y:S01]  /*5b60*/  FADD.FTZ R25, R21, 1 ;  /* 0x3f80000015197421 */ /* 0x000fe20000010000 */
[----:B------:R-:W-:Y:S01]  /*5b70*/  HFMA2 R27, -RZ, RZ, 1.875, 0 ;  /* 0x3f800000ff1b7431 */ /* 0x000fe200000001ff */
        /* <DEDUP_REMOVED lines=32> */
.L_x_3789:
[----:B------:R-:W-:-:S13]  /*5d80*/  FSETP.GEU.FTZ.AND P0, PT, R16, 1, PT ;  /* 0x3f8000001000780b */ /* 0x000fda0003f1e000 */
[----:B------:R-:W-:Y:S05]  /*5d90*/  @!P0 BRA `(.L_x_3796) ;  /* 0x0000000000848947 */ /* 0x000fea0003800000 */
[----:B------:R-:W-:Y:S01]  /*5da0*/  FMUL.FTZ R18, R0, R17 ;  /* 0x0000001100127220 */ /* 0x000fe20000410000 */
[----:B------:R-:W-:Y:S01]  /*5db0*/  HFMA2 R27, -RZ, RZ, 1.875, 0 ;  /* 0x3f800000ff1b7431 */ /* 0x000fe200000001ff */
        /* <DEDUP_REMOVED lines=31> */
.L_x_3796:
[----:B------:R-:W-:-:S04]  /*5fb0*/  FADD.FTZ R25, -R16, 1 ;  /* 0x3f80000010197421 */ /* 0x000fc80000010100 */
[----:B------:R-:W-:-:S06]  /*5fc0*/  FMUL.FTZ R14, R0, R25 ;  /* 0x00000019000e7220 */ /* 0x000fcc0000410000 */
[----:B------:R-:W0:Y:S08]  /*5fd0*/  MUFU.SQRT R14, R14 ;  /* 0x0000000e000e7308 */ /* 0x000e300000002000 */
[----:B0-----:R-:W0:Y:S02]  /*5fe0*/  MUFU.RCP R2, R14 ;  /* 0x0000000e00027308 */ /* 0x001e240000001000 */
[----:B0-----:R-:W-:Y:S01]  /*5ff0*/  FMUL.FTZ R2, |R3|, R2 ;  /* 0x0000000203027220 */ /* 0x001fe20000410200 */
[----:B------:R-:W-:Y:S06]  /*6000*/  BRA `(.L_x_3787) ;  /* 0x0000000000047947 */ /* 0x000fec0003800000 */
.L_x_3788:
[----:B------:R0:W1:Y:S02]  /*6010*/  MUFU.SQRT R2, R15 ;  /* 0x0000000f00027308 */ /* 0x0000640000002000 */
.L_x_3787:
[----:B------:R-:W-:Y:S05]  /*6020*/  BSYNC.RECONVERGENT B0 ;  /* 0x0000000000007941 */ /* 0x000fea0003800200 */
.L_x_3786:
        /* <DEDUP_REMOVED lines=12> */
[C---:B------:R-:W-:Y:S01]  /*60f0*/  FSETP.NEU.FTZ.AND P1, PT, |R14|.reuse, 1, PT ;  /* 0x3f8000000e00780b */ /* 0x040fe20003f3d200 */
[----:B------:R-:W-:Y:S02]  /*6100*/  HFMA2 R17, -RZ, RZ, 1.9599609375, 20144 ;  /* 0x3fd774ebff117431 */ /* 0x000fe400000001ff */
        /* <DEDUP_REMOVED lines=21> */
.L_x_3800:
        /* <DEDUP_REMOVED lines=23> */
.L_x_3806:
[----:B------:R-:W-:-:S04]  /*63d0*/  FADD.FTZ R12, -R17, R12 ;  /* 0x0000000c110c7221 */ /* 0x000fc80000010100 */
[----:B0-----:R-:W-:-:S07]  /*63e0*/  FMUL.FTZ R15, R12, 0.5 ;  /* 0x3f0000000c0f7820 */ /* 0x001fce0000410000 */
.L_x_3807:
[----:B------:R-:W-:Y:S05]  /*63f0*/  BSYNC.RECONVERGENT B4 ;  /* 0x0000000000047941 */ /* 0x000fea0003800200 */
.L_x_3805:
[----:B------:R-:W-:Y:S01]  /*6400*/  FADD.FTZ R0, R15, R0 ;  /* 0x000000000f007221 */ /* 0x000fe20000010000 */
[----:B------:R-:W-:-:S04]  /*6410*/  FADD.FTZ R21, R16, R21 ;  /* 0x0000001510157221 */ /* 0x000fc80000010000 */
[----:B------:R-:W-:-:S04]  /*6420*/  FMUL.FTZ R0, R0, R21 ;  /* 0x0000001500007220 */ /* 0x000fc80000410000 */
[----:B------:R0:W2:Y:S01]  /*6430*/  MUFU.SQRT R19, R0 ;  /* 0x0000000000137308 */ /* 0x0000a20000002000 */
[----:B------:R-:W-:Y:S05]  /*6440*/  BRA `(.L_x_3808) ;  /* 0x0000000000487947 */ /* 0x000fea0003800000 */
.L_x_3804:
        /* <DEDUP_REMOVED lines=12> */
.L_x_3803:
[----:B------:R-:W-:Y:S01]  /*6510*/  FADD.FTZ R0, R21, 1 ;  /* 0x3f80000015007421 */ /* 0x000fe20000010000 */
[----:B0-----:R-:W-:Y:S01]  /*6520*/  MUFU.SQRT R15, R15 ;  /* 0x0000000f000f7308 */ /* 0x001fe20000002000 */
[----:B------:R-:W-:Y:S02]  /*6530*/  MOV R16, 0x3f800000 ;  /* 0x3f80000000107802 */ /* 0x000fe40000000f00 */
[----:B------:R-:W-:-:S06]  /*6540*/  FMUL.FTZ R0, R0, 0.5 ;  /* 0x3f00000000007820 */ /* 0x000fcc0000410000 */
[----:B------:R-:W0:Y:S02]  /*6550*/  MUFU.SQRT R0, R0 ;  /* 0x0000000000007308 */ /* 0x000e240000002000 */
[----:B0-----:R-:W-:-:S07]  /*6560*/  FMUL.FTZ R19, R15, R0 ;  /* 0x000000000f137220 */ /* 0x001fce0000410000 */
.L_x_3808:
[----:B------:R-:W-:Y:S05]  /*6570*/  BSYNC.RECONVERGENT B1 ;  /* 0x0000000000017941 */ /* 0x000fea0003800200 */
.L_x_3802:
[----:B------:R-:W-:Y:S05]  /*6580*/  BRA `(.L_x_3809) ;  /* 0x0000000000087947 */ /* 0x000fea0003800000 */
.L_x_3799:
[----:B------:R-:W-:Y:S01]  /*6590*/  FMUL.FTZ R19, R21, 16777216 ;  /* 0x4b80000015137820 */ /* 0x000fe20000410000 */
[----:B------:R-:W-:-:S07]  /*65a0*/  FMUL.FTZ R16, R16, 16777216 ;  /* 0x4b80000010107820 */ /* 0x000fce0000410000 */
.L_x_3809:
[----:B------:R-:W-:Y:S05]  /*65b0*/  BSYNC.RELIABLE B0 ;  /* 0x0000000000007941 */ /* 0x000fea0003800100 */
.L_x_3798:
        /* <DEDUP_REMOVED lines=16> */
[----:B-1----:R-:W-:Y:S05]  /*66c0*/  CALL.REL.NOINC `($__internal_3_$__cuda_sm3x_div_rn_ftz_f32_slowpath) ;  /* 0x0000004000787944 */ /* 0x002fea0003c00000 */
[----:B------:R-:W-:-:S07]  /*66d0*/  MOV R12, R0 ;  /* 0x00000000000c7202 */ /* 0x000fce0000000f00 */
.L_x_3811:
[----:B------:R-:W-:Y:S05]  /*66e0*/  BSYNC.RECONVERGENT B4 ;  /* 0x0000000000047941 */ /* 0x000fea0003800200 */
.L_x_3810:
[----:B------:R-:W-:Y:S02]  /*66f0*/  HFMA2 R15, -RZ, RZ, 0.89990234375, 10328 ;  /* 0x3b33710bff0f7431 */ /* 0x000fe400000001ff */
[----:B------:R-:W-:Y:S01]  /*6700*/  FMUL.FTZ R0, R12, R12 ;  /* 0x0000000c0c007220 */ /* 0x000fe20000410000 */
[----:B------:R-:W-:Y:S02]  /*6710*/  MOV R17, 0x3fd774eb ;  /* 0x3fd774eb00117802 */ /* 0x000fe40000000f00 */
[C---:B------:R-:W-:Y:S01]  /*6720*/  ISETP.GE.AND P0, PT, R19.reuse, RZ, PT ;  /* 0x000000ff1300720c */ /* 0x040fe20003f06270 */
        /* <DEDUP_REMOVED lines=14> */
[----:B------:R-:W-:Y:S02]  /*6810*/  FSEL R17, R0, 1.8663789033889770508, P2 ;  /* 0x3feee58100117808 */ /* 0x000fe40001000000 */
[----:B------:R-:W-:Y:S02]  /*6820*/  MOV R0, 0x4016cbe4 ;  /* 0x4016cbe400007802 */ /* 0x000fe40000000f00 */
        /* <DEDUP_REMOVED lines=8> */
.L_x_3801:
[----:B------:R-:W-:Y:S05]  /*68b0*/  BSYNC.RECONVERGENT B3 ;  /* 0x0000000000037941 */ /* 0x000fea0003800200 */
.L_x_3797:
[----:B-1----:R-:W-:Y:S02]  /*68c0*/  LOP3.LUT R3, R2, 0x80000000, R3, 0xb8, !PT ;  /* 0x8000000002037812 */ /* 0x002fe400078eb803 */
[----:B------:R-:W-:Y:S01]  /*68d0*/  LOP3.LUT R4, R15, 0x80000000, R4, 0xb8, !PT ;  /* 0x800000000f047812 */ /* 0x000fe200078eb804 */
[----:B------:R-:W-:Y:S06]  /*68e0*/  BRA `(.L_x_3783) ;  /* 0x0000001400187947 */ /* 0x000fec0003800000 */
.L_x_3785:
[----:B------:R-:W-:Y:S01]  /*68f0*/  ISETP.GT.AND P0, PT, R3, -0x1, PT ;  /* 0xffffffff0300780c */ /* 0x000fe20003f04270 */
[----:B------:R-:W-:-:S12]  /*6900*/  BSSY.RECONVERGENT B3, `(.L_x_3812) ;  /* 0x0000141000037945 */ /* 0x000fd80003800200 */
[----:B------:R-:W-:Y:S05]  /*6910*/  @P0 BRA `(.L_x_3813) ;  /* 0x0000000800880947 */ /* 0x000fea0003800000 */
[----:B------:R-:W-:Y:S01]  /*6920*/  FADD.FTZ R2, -R3, -RZ ;  /* 0x800000ff03027221 */ /* 0x000fe20000010100 */
[----:B------:R-:W-:-:S03]  /*6930*/  FADD.FTZ R19, -R4, -RZ ;  /* 0x800000ff04137221 */ /* 0x000fc60000010100 */
[C---:B0-----:R-:W-:Y:S01]  /*6940*/  FADD.FTZ R12, |R2|.reuse, -RZ ;  /* 0x800000ff020c7221 */ /* 0x041fe20000010200 */
        /* <DEDUP_REMOVED lines=27> */
.L_x_3817:
[----:B------:R-:W-:Y:S05]  /*6b00*/  BSYNC.RECONVERGENT B4 ;  /* 0x0000000000047941 */ /* 0x000fea0003800200 */
.L_x_3816:
        /* <DEDUP_REMOVED lines=22> */
.L_x_3815:
        /* <DEDUP_REMOVED lines=29> */
.L_x_3820:
[----:B------:R-:W-:Y:S05]  /*6e40*/  BSYNC.RECONVERGENT B4 ;  /* 0x0000000000047941 */ /* 0x000fea0003800200 */
.L_x_3819:
        /* <DEDUP_REMOVED lines=22> */
.L_x_3814:
        /* <DEDUP_REMOVED lines=34> */
.L_x_3822:
[----:B------:R-:W-:Y:S05]  /*71d0*/  BSYNC.RECONVERGENT B4 ;  /* 0x0000000000047941 */ /* 0x000fea0003800200 */
.L_x_3821:
        /* <DEDUP_REMOVED lines=22> */
.L_x_3813:
        /* <DEDUP_REMOVED lines=26> */
.L_x_3826:
[----:B------:R-:W-:Y:S05]  /*74e0*/  BSYNC.RECONVERGENT B4 ;  /* 0x0000000000047941 */ /* 0x000fea0003800200 */
.L_x_3825:
[----:B------:R-:W-:Y:S02]  /*74f0*/  HFMA2 R15, -RZ, RZ, 0.89990234375, 10328 ;  /* 0x3b33710bff0f7431 */ /* 0x000fe400000001ff */
[----:B------:R-:W-:Y:S01]  /*7500*/  FMUL.FTZ R0, R12, R12 ;  /* 0x0000000c0c007220 */ /* 0x000fe20000410000 */
[----:B------:R-:W-:Y:S02]  /*7510*/  MOV R17, 0x3fd774eb ;  /* 0x3fd774eb00117802 */ /* 0x000fe40000000f00 */
[C---:B------:R-:W-:Y:S01]  /*7520*/  FSETP.NEU.FTZ.AND P1, PT, |R3|.reuse, R16, PT ;  /* 0x000000100300720b */ /* 0x040fe20003f3d200 */
        /* <DEDUP_REMOVED lines=18> */
.L_x_3824:
[CC--:B0-----:R-:W-:Y:S01]  /*7650*/  VIMNMX R12, PT, PT, R15.reuse, R16.reuse, !PT ;  /* 0x000000100f0c7248 */ /* 0x0c1fe20007fe0100 */
        /* <DEDUP_REMOVED lines=24> */
[----:B------:R-:W-:Y:S02]  /*77e0*/  MOV R24, R2 ;  /* 0x0000000200187202 */ /* 0x000fe40000000f00 */
[----:B------:R-:W-:-:S07]  /*77f0*/  MOV R12, 0x7810 ;  /* 0x00007810000c7802 */ /* 0x000fce0000000f00 */
[----:B------:R-:W-:Y:S05]  /*7800*/  CALL.REL.NOINC `($__internal_3_$__cuda_sm3x_div_rn_ftz_f32_slowpath) ;  /* 0x0000003000287944 */ /* 0x000fea0003c00000 */
[----:B------:R-:W-:-:S07]  /*7810*/  MOV R12, R0 ;  /* 0x00000000000c7202 */ /* 0x000fce0000000f00 */
.L_x_3828:
[----:B------:R-:W-:Y:S05]  /*7820*/  BSYNC.RECONVERGENT B4 ;  /* 0x0000000000047941 */ /* 0x000fea0003800200 */
.L_x_3827:
        /* <DEDUP_REMOVED lines=22> */
.L_x_3823:
[----:B0-----:R-:W-:Y:S01]  /*7990*/  FMUL.FTZ R12, R3, 0.36787945032119750977 ;  /* 0x3ebc5ab2030c7820 */ /* 0x001fe20000410000 */
        /* <DEDUP_REMOVED lines=33> */
.L_x_3830:
[----:B------:R-:W-:Y:S05]  /*7bb0*/  BSYNC.RECONVERGENT B4 ;  /* 0x0000000000047941 */ /* 0x000fea0003800200 */
.L_x_3829:
        /* <DEDUP_REMOVED lines=21> */
.L_x_3818:
[----:B------:R-:W-:Y:S05]  /*7d10*/  BSYNC.RECONVERGENT B3 ;  /* 0x0000000000037941 */ /* 0x000fea0003800200 */
.L_x_3812:
[----:B------:R-:W-:Y:S01]  /*7d20*/  FADD.FTZ R22, R22, 0.69314718246459960938 ;  /* 0x3f31721816167421 */ /* 0x000fe20000010000 */
[----:B------:R-:W-:-:S04]  /*7d30*/  LOP3.LUT R4, R19, 0x80000000, R4, 0xb8, !PT ;  /* 0x8000000013047812 */ /* 0x000fc800078eb804 */
[----:B------:R-:W-:-:S07]  /*7d40*/  LOP3.LUT R3, R22, 0x80000000, R3, 0xb8, !PT ;  /* 0x8000000016037812 */ /* 0x000fce00078eb803 */
.L_x_3783:
[----:B------:R-:W-:Y:S05]  /*7d50*/  BSYNC.RECONVERGENT B2 ;  /* 0x0000000000027941 */ /* 0x000fea0003800200 */
.L_x_3782:
[----:B------:R-:W-:Y:S05]  /*7d60*/  WARPSYNC.ALL ;  /* 0x0000000000007948 */ /* 0x000fea0003800000 */
[----:B------:R-:W-:Y:S01]  /*7d70*/  IADD3 R0, PT, PT, R10, 0x180, RZ ;  /* 0x000001800a007810 */ /* 0x000fe20007ffe0ff */
[----:B------:R-:W-:Y:S03]  /*7d80*/  BSSY.RECONVERGENT B2, `(.L_x_3831) ;  /* 0x000028c000027945 */ /* 0x000fe60003800200 */
[----:B------:R-:W-:-:S13]  /*7d90*/  ISETP.GE.AND P0, PT, R0, R11, PT ;  /* 0x0000000b0000720c */ /* 0x000fda0003f06270 */
[----:B------:R-:W-:Y:S05]  /*7da0*/  @P0 BRA `(.L_x_3832) ;  /* 0x0000002800240947 */ /* 0x000fea0003800000 */
[--C-:B------:R-:W-:Y:S02]  /*7db0*/  HADD2.F32 R2, -RZ, R23.reuse.H0_H0 ;  /* 0x20000017ff027230 */ /* 0x100fe40000004100 */
        /* <DEDUP_REMOVED lines=21> */
.L_x_3833:
        /* <DEDUP_REMOVED lines=16> */
[CC--:B------:R-:W-:Y:S02]  /*8010*/  VIMNMX R14, PT, PT, R21.reuse, R20.reuse, !PT ;  /* 0x00000014150e7248 */ /* 0x0c0fe40007fe0100 */
[C---:B------:R-:W-:Y:S02]  /*8020*/  VIMNMX R20, PT, PT, R21.reuse, R20, PT ;  /* 0x0000001415147248 */ /* 0x040fe40003fe0100 */
[----:B------:R-:W-:Y:S02]  /*8030*/  LOP3.LUT R18, R14, 0xfe000000, RZ, 0xc0, !PT ;  /* 0xfe0000000e127812 */ /* 0x000fe400078ec0ff */
[CC--:B0-----:R-:W-:Y:S02]  /*8040*/  VIMNMX R12, PT, PT, R21.reuse, R22.reuse, !PT ;  /* 0x00000016150c7248 */ /* 0x0c1fe40007fe0100 */
        /* <DEDUP_REMOVED lines=13> */
[----:B------:R-:W-:-:S02]  /*8120*/  FSETP.NEU.FTZ.AND P1, PT, R20, +INF , PT ;  /* 0x7f8000001400780b */ /* 0x000fc40003f3d000 */
[----:B------:R-:W-:Y:S01]  /*8130*/  FMUL.FTZ R24, R24, R24 ;  /* 0x0000001818187220 */ /* 0x000fe20000410000 */
[----:B------:R-:W0:Y:S03]  /*8140*/  MUFU.SQRT R23, R23 ;  /* 0x0000001700177308 */ /* 0x000e260000002000 */
[----:B------:R-:W-:Y:S01]  /*8150*/  FFMA.FTZ R24, R25, R25, R24 ;  /* 0x0000001919187223 */ /* 0x000fe20000010018 */
[----:B------:R-:W-:-:S05]  /*8160*/  LOP3.LUT R25, R22, 0x800000, RZ, 0xfc, !PT ;  /* 0x0080000016197812 */ /* 0x000fca00078efcff */
        /* <DEDUP_REMOVED lines=32> */
.L_x_3840:
[----:B------:R-:W-:-:S04]  /*8370*/  FADD.FTZ R14, -R0, R21 ;  /* 0x00000015000e7221 */ /* 0x000fc80000010100 */
[----:B------:R-:W-:-:S07]  /*8380*/  FMUL.FTZ R14, R14, 0.5 ;  /* 0x3f0000000e0e7820 */ /* 0x000fce0000410000 */
.L_x_3841:
[----:B------:R-:W-:Y:S05]  /*8390*/  BSYNC.RECONVERGENT B1 ;  /* 0x0000000000017941 */ /* 0x000fea0003800200 */
.L_x_3839:
        /* <DEDUP_REMOVED lines=11> */
.L_x_3843:
[----:B------:R-:W-:-:S04]  /*8450*/  FADD.FTZ R25, R12, -R25 ;  /* 0x800000190c197221 */ /* 0x000fc80000010000 */
[----:B------:R-:W-:-:S07]  /*8460*/  FMUL.FTZ R25, R25, 0.5 ;  /* 0x3f00000019197820 */ /* 0x000fce0000410000 */
.L_x_3844:
[----:B------:R-:W-:Y:S05]  /*8470*/  BSYNC.RECONVERGENT B1 ;  /* 0x0000000000017941 */ /* 0x000fea0003800200 */
.L_x_3842:
        /* <DEDUP_REMOVED lines=35> */
.L_x_3838:
        /* <DEDUP_REMOVED lines=35> */
.L_x_3845:
[----:B------:R-:W-:-:S04]  /*88e0*/  FADD.FTZ R25, -R16, 1 ;  /* 0x3f80000010197421 */ /* 0x000fc80000010100 */
[----:B------:R-:W-:-:S06]  /*88f0*/  FMUL.FTZ R14, R0, R25 ;  /* 0x00000019000e7220 */ /* 0x000fcc0000410000 */
[----:B------:R-:W0:Y:S08]  /*8900*/  MUFU.SQRT R14, R14 ;  /* 0x0000000e000e7308 */ /* 0x000e300000002000 */
[----:B0-----:R-:W0:Y:S02]  /*8910*/  MUFU.RCP R22, R14 ;  /* 0x0000000e00167308 */ /* 0x001e240000001000 */
[----:B0-----:R-:W-:Y:S01]  /*8920*/  FMUL.FTZ R22, |R19|, R22 ;  /* 0x0000001613167220 */ /* 0x001fe20000410200 */
[----:B------:R-:W-:Y:S06]  /*8930*/  BRA `(.L_x_3836) ;  /* 0x0000000000047947 */ /* 0x000fec0003800000 */
.L_x_3837:
[----:B------:R0:W1:Y:S02]  /*8940*/  MUFU.SQRT R22, R15 ;  /* 0x0000000f00167308 */ /* 0x0000640000002000 */
.L_x_3836:
[----:B------:R-:W-:Y:S05]  /*8950*/  BSYNC.RECONVERGENT B0 ;  /* 0x0000000000007941 */ /* 0x000fea0003800200 */
.L_x_3835:
        /* <DEDUP_REMOVED lines=35> */
.L_x_3849:
        /* <DEDUP_REMOVED lines=23> */
.L_x_3855:
[----:B------:R-:W-:-:S04]  /*8d00*/  FADD.FTZ R12, -R17, R12 ;  /* 0x0000000c110c7221 */ /* 0x000fc80000010100 */
[----:B0-----:R-:W-:-:S07]  /*8d10*/  FMUL.FTZ R15, R12, 0.5 ;  /* 0x3f0000000c0f7820 */ /* 0x001fce0000410000 */
.L_x_3856:
[----:B------:R-:W-:Y:S05]  /*8d20*/  BSYNC.RECONVERGENT B4 ;  /* 0x0000000000047941 */ /* 0x000fea0003800200 */
.L_x_3854:
[----:B------:R-:W-:Y:S01]  /*8d30*/  FADD.FTZ R0, R15, R0 ;  /* 0x000000000f007221 */ /* 0x000fe20000010000 */
[----:B------:R-:W-:-:S04]  /*8d40*/  FADD.FTZ R23, R16, R23 ;  /* 0x0000001710177221 */ /* 0x000fc80000010000 */
[----:B------:R-:W-:-:S06]  /*8d50*/  FMUL.FTZ R23, R0, R23 ;  /* 0x0000001700177220 */ /* 0x000fcc0000410000 */
[----:B------:R-:W0:Y:S01]  /*8d60*/  MUFU.SQRT R23, R23 ;  /* 0x0000001700177308 */ /* 0x000e220000002000 */
[----:B------:R-:W-:Y:S05]  /*8d70*/  BRA `(.L_x_3857) ;  /* 0x0000000000487947 */ /* 0x000fea0003800000 */
.L_x_3853:
        /* <DEDUP_REMOVED lines=12> */
.L_x_3852:
[----:B------:R-:W-:Y:S01]  /*8e40*/  FADD.FTZ R0, R23, 1 ;  /* 0x3f80000017007421 */ /* 0x000fe20000010000 */
[----:B0-----:R-:W-:Y:S01]  /*8e50*/  MUFU.SQRT R15, R15 ;  /* 0x0000000f000f7308 */ /* 0x001fe20000002000 */
[----:B------:R-:W-:Y:S02]  /*8e60*/  MOV R16, 0x3f800000 ;  /* 0x3f80000000107802 */ /* 0x000fe40000000f00 */
[----:B------:R-:W-:-:S06]  /*8e70*/  FMUL.FTZ R0, R0, 0.5 ;  /* 0x3f00000000007820 */ /* 0x000fcc0000410000 */
[----:B------:R-:W0:Y:S02]  /*8e80*/  MUFU.SQRT R0, R0 ;  /* 0x0000000000007308 */ /* 0x000e240000002000 */
[----:B0-----:R-:W-:-:S07]  /*8e90*/  FMUL.FTZ R23, R15, R0 ;  /* 0x000000000f177220 */ /* 0x001fce0000410000 */
.L_x_3857:
[----:B------:R-:W-:Y:S05]  /*8ea0*/  BSYNC.RECONVERGENT B1 ;  /* 0x0000000000017941 */ /* 0x000fea0003800200 */
.L_x_3851:
[----:B------:R-:W-:Y:S05]  /*8eb0*/  BRA `(.L_x_3858) ;  /* 0x0000000000087947 */ /* 0x000fea0003800000 */
.L_x_3848:
[----:B------:R-:W-:Y:S01]  /*8ec0*/  FMUL.FTZ R23, R23, 16777216 ;  /* 0x4b80000017177820 */ /* 0x000fe20000410000 */
[----:B------:R-:W-:-:S07]  /*8ed0*/  FMUL.FTZ R16, R16, 16777216 ;  /* 0x4b80000010107820 */ /* 0x000fce0000410000 */
.L_x_3858:
[----:B------:R-:W-:Y:S05]  /*8ee0*/  BSYNC.RELIABLE B0 ;  /* 0x0000000000007941 */ /* 0x000fea0003800100 */
.L_x_3847:
[----:B0-----:R-:W-:Y:S01]  /*8ef0*/  FADD.FTZ R0, |R23|, -RZ ;  /* 0x800000ff17007221 */ /* 0x001fe20000010200 */
        /* <DEDUP_REMOVED lines=16> */
.L_x_3860:
[----:B------:R-:W-:Y:S05]  /*9000*/  BSYNC.RECONVERGENT B4 ;  /* 0x0000000000047941 */ /* 0x000fea0003800200 */
.L_x_3859:
        /* <DEDUP_REMOVED lines=28> */
.L_x_3850:
[----:B------:R-:W-:Y:S05]  /*91d0*/  BSYNC.RECONVERGENT B3 ;  /* 0x0000000000037941 */ /* 0x000fea0003800200 */
.L_x_3846:
[----:B-1----:R-:W-:Y:S02]  /*91e0*/  LOP3.LUT R19, R22, 0x80000000, R19, 0xb8, !PT ;  /* 0x8000000016137812 */ /* 0x002fe400078eb813 */
[----:B------:R-:W-:Y:S01]  /*91f0*/  LOP3.LUT R2, R15, 0x80000000, R2, 0xb8, !PT ;  /* 0x800000000f027812 */ /* 0x000fe200078eb802 */
[----:B------:R-:W-:Y:S06]  /*9200*/  BRA `(.L_x_3832) ;  /* 0x00000014000c7947 */ /* 0x000fec0003800000 */
.L_x_3834:
        /* <DEDUP_REMOVED lines=32> */
.L_x_3866:
[----:B------:R-:W-:Y:S05]  /*9410*/  BSYNC.RECONVERGENT B4 ;  /* 0x0000000000047941 */ /* 0x000fea0003800200 */
.L_x_3865:
        /* <DEDUP_REMOVED lines=22> */
.L_x_3864:
        /* <DEDUP_REMOVED lines=28> */
.L_x_3869:
[----:B------:R-:W-:Y:S05]  /*9740*/  BSYNC.RECONVERGENT B4 ;  /* 0x0000000000047941 */ /* 0x000fea0003800200 */
.L_x_3868:
        /* <DEDUP_REMOVED lines=22> */
.L_x_3863:
        /* <DEDUP_REMOVED lines=33> */
.L_x_3871:
[----:B------:R-:W-:Y:S05]  /*9ac0*/  BSYNC.RECONVERGENT B4 ;  /* 0x0000000000047941 */ /* 0x000fea0003800200 */
.L_x_3870:
        /* <DEDUP_REMOVED lines=22> */
.L_x_3862:
        /* <DEDUP_REMOVED lines=9> */
[----:B------:R-:W1:Y:S01]  /*9cc0*/  MUFU.RCP R14, R23 ;  /* 0x00000017000e7308 */ /* 0x000e620000001000 */
[----:B0-----:R-:W-:Y:S01]  /*9cd0*/  FMUL.FTZ R12, R0, R0 ;  /* 0x00000000000c7220 */ /* 0x001fe20000410000 */
[----:B------:R-:W-:Y:S03]  /*9ce0*/  BSSY.RECONVERGENT B4, `(.L_x_3874) ;  /* 0x000000f000047945 */ /* 0x000fe60003800200 */
[----:B------:R-:W-:-:S03]  /*9cf0*/  FFMA.FTZ R12, R23, R23, R12 ;  /* 0x00000017170c7223 */ /* 0x000fc6000001000c */
[----:B------:R-:W-:Y:S08]  /*9d00*/  FCHK P0, R0, R23 ;  /* 0x0000001700007302 */ /* 0x000ff00000000000 */
[----:B------:R-:W0:Y:S01]  /*9d10*/  MUFU.LG2 R12, R12 ;  /* 0x0000000c000c7308 */ /* 0x000e220000000c00 */
[----:B-1----:R-:W-:-:S04]  /*9d20*/  FFMA R15, -R23, R14, 1 ;  /* 0x3f800000170f7423 */ /* 0x002fc8000000010e */
[----:B------:R-:W-:-:S04]  /*9d30*/  FFMA R15, R14, R15, R14 ;  /* 0x0000000f0e0f7223 */ /* 0x000fc8000000000e */
[----:B------:R-:W-:-:S04]  /*9d40*/  FFMA R14, R0, R15, RZ ;  /* 0x0000000f000e7223 */ /* 0x000fc800000000ff */
[----:B------:R-:W-:Y:S01]  /*9d50*/  FFMA R17, -R23, R14, R0 ;  /* 0x0000000e17117223 */ /* 0x000fe20000000100 */
[----:B0-----:R-:W-:-:S03]  /*9d60*/  FMUL.FTZ.D2 R22, R12, 0.69314718246459960938 ;  /* 0x3f3172180c167820 */ /* 0x001fc60000310000 */
[----:B------:R-:W-:Y:S01]  /*9d70*/  FFMA R14, R15, R17, R14 ;  /* 0x000000110f0e7223 */ /* 0x000fe2000000000e */
[----:B------:R-:W-:Y:S06]  /*9d80*/  @!P0 BRA `(.L_x_3875) ;  /* 0x0000000000108947 */ /* 0x000fec0003800000 */
[----:B------:R-:W-:Y:S02]  /*9d90*/  MOV R24, R23 ;  /* 0x0000001700187202 */ /* 0x000fe40000000f00 */
[----:B------:R-:W-:-:S07]  /*9da0*/  MOV R12, 0x9dc0 ;  /* 0x00009dc0000c7802 */ /* 0x000fce0000000f00 */
[----:B------:R-:W-:Y:S05]  /*9db0*/  CALL.REL.NOINC `($__internal_3_$__cuda_sm3x_div_rn_ftz_f32_slowpath) ;  /* 0x0000000800bc7944 */ /* 0x000fea0003c00000 */
[----:B------:R-:W-:-:S07]  /*9dc0*/  MOV R14, R0 ;  /* 0x00000000000e7202 */ /* 0x000fce0000000f00 */
.L_x_3875:
[----:B------:R-:W-:Y:S05]  /*9dd0*/  BSYNC.RECONVERGENT B4 ;  /* 0x0000000000047941 */ /* 0x000fea0003800200 */
.L_x_3874:
        /* <DEDUP_REMOVED lines=22> */
.L_x_3873:
        /* <DEDUP_REMOVED lines=29> */
.L_x_3877:
[----:B------:R-:W-:Y:S05]  /*a110*/  BSYNC.RECONVERGENT B4 ;  /* 0x0000000000047941 */ /* 0x000fea0003800200 */
.L_x_3876:
        /* <DEDUP_REMOVED lines=22> */
.L_x_3872:
[----:B0-----:R-:W-:Y:S01]  /*a280*/  FMUL.FTZ R12, R19, 0.36787945032119750977 ;  /* 0x3ebc5ab2130c7820 */ /* 0x001fe20000410000 */
        /* <DEDUP_REMOVED lines=20> */
[----:B------:R-:W-:Y:S02]  /*a3d0*/  HFMA2 R15, -RZ, RZ, 1.875, 0 ;  /* 0x3f800000ff0f7431 */ /* 0x000fe400000001ff */
        /* <DEDUP_REMOVED lines=10> */
[----:B------:R-:W-:Y:S05]  /*a480*/  CALL.REL.NOINC `($__internal_3_$__cuda_sm3x_div_rn_ftz_f32_slowpath) ;  /* 0x0000000400087944 */ /* 0x000fea0003c00000 */
[----:B------:R-:W-:-:S07]  /*a490*/  MOV R12, R0 ;  /* 0x00000000000c7202 */ /* 0x000fce0000000f00 */
.L_x_3879:
[----:B------:R-:W-:Y:S05]  /*a4a0*/  BSYNC.RECONVERGENT B4 ;  /* 0x0000000000047941 */ /* 0x000fea0003800200 */
.L_x_3878:
        /* <DEDUP_REMOVED lines=21> */
.L_x_3867:
[----:B------:R-:W-:Y:S05]  /*a600*/  BSYNC.RECONVERGENT B3 ;  /* 0x0000000000037941 */ /* 0x000fea0003800200 */
.L_x_3861:
[----:B------:R-:W-:Y:S01]  /*a610*/  FADD.FTZ R22, R22, 0.69314718246459960938 ;  /* 0x3f31721816167421 */ /* 0x000fe20000010000 */
[----:B------:R-:W-:-:S04]  /*a620*/  LOP3.LUT R2, R23, 0x80000000, R2, 0xb8, !PT ;  /* 0x8000000017027812 */ /* 0x000fc800078eb802 */
[----:B------:R-:W-:-:S07]  /*a630*/  LOP3.LUT R19, R22, 0x80000000, R19, 0xb8, !PT ;  /* 0x8000000016137812 */ /* 0x000fce00078eb813 */
.L_x_3832:
[----:B------:R-:W-:Y:S05]  /*a640*/  BSYNC.RECONVERGENT B2 ;  /* 0x0000000000027941 */ /* 0x000fea0003800200 */
.L_x_3831:
[----:B------:R-:W-:Y:S05]  /*a650*/  WARPSYNC.ALL ;  /* 0x0000000000007948 */ /* 0x000fea0003800000 */
[----:B------:R-:W-:Y:S01]  /*a660*/  ISETP.GE.AND P0, PT, R10, R11, PT ;  /* 0x0000000b0a00720c */ /* 0x000fe20003f06270 */
[----:B------:R-:W-:Y:S04]  /*a670*/  BSSY.RECONVERGENT B0, `(.L_x_3880) ;  /* 0x000001a000007945 */ /* 0x000fe80003800200 */
[----:B------:R-:W-:Y:S08]  /*a680*/  BSSY.RELIABLE B1, `(.L_x_3881) ;  /* 0x0000011000017945 */ /* 0x000ff00003800100 */
[----:B------:R-:W-:Y:S05]  /*a690*/  @P0 BRA `(.L_x_3882) ;  /* 0x00000000003c0947 */ /* 0x000fea0003800000 */
[----:B------:R-:W1:Y:S01]  /*a6a0*/  LDC.64 R14, c[0x0][0x388] ;  /* 0x0000e200ff0e7b82 */ /* 0x000e620000000a00 */
[----:B------:R-:W-:Y:S02]  /*a6b0*/  LEA R17, R13, R10, 0x9 ;  /* 0x0000000a0d117211 */ /* 0x000fe400078e48ff */
[----:B------:R-:W-:Y:S02]  /*a6c0*/  F2FP.F16.F32.PACK_AB R9, R8, R9 ;  /* 0x000000090809723e */ /* 0x000fe400000000ff */
[----:B------:R-:W-:-:S04]  /*a6d0*/  MOV R10, R7 ;  /* 0x00000007000a7202 */ /* 0x000fc80000000f00 */
[----:B------:R-:W-:-:S13]  /*a6e0*/  ISETP.GE.AND P0, PT, R10, R11, PT ;  /* 0x0000000b0a00720c */ /* 0x000fda0003f06270 */
[----:B------:R-:W-:Y:S05]  /*a6f0*/  @P0 BREAK.RELIABLE B1 ;  /* 0x0000000000010942 */ /* 0x000fea0003800100 */
[----:B-1----:R-:W-:-:S05]  /*a700*/  IMAD.WIDE.U32 R14, R17, 0x4, R14 ;  /* 0x00000004110e7825 */ /* 0x002fca00078e000e */
[----:B------:R1:W-:Y:S01]  /*a710*/  STG.E desc[UR4][R14.64], R9 ;  /* 0x000000090e007986 */ /* 0x0003e2000c101904 */
[----:B------:R-:W-:Y:S05]  /*a720*/  @P0 BRA `(.L_x_3883) ;  /* 0x0000000000380947 */ /* 0x000fea0003800000 */
[----:B-1----:R-:W1:Y:S01]  /*a730*/  LDC.64 R8, c[0x0][0x388] ;  /* 0x0000e200ff087b82 */ /* 0x002e620000000a00 */
[----:B------:R-:W-:Y:S02]  /*a740*/  LEA R7, R13, R10, 0x9 ;  /* 0x0000000a0d077211 */ /* 0x000fe400078e48ff */
[----:B------:R-:W-:Y:S02]  /*a750*/  F2FP.F16.F32.PACK_AB R5, R5, R6 ;  /* 0x000000060505723e */ /* 0x000fe400000000ff */
[----:B------:R-:W-:Y:S01]  /*a760*/  IADD3 R10, PT, PT, R10, 0x80, RZ ;  /* 0x000000800a0a7810 */ /* 0x000fe20007ffe0ff */
[----:B-1----:R-:W-:-:S05]  /*a770*/  IMAD.WIDE.U32 R8, R7, 0x4, R8 ;  /* 0x0000000407087825 */ /* 0x002fca00078e0008 */
[----:B------:R1:W-:Y:S02]  /*a780*/  STG.E desc[UR4][R8.64], R5 ;  /* 0x0000000508007986 */ /* 0x0003e4000c101904 */
.L_x_3882:
[----:B------:R-:W-:Y:S05]  /*a790*/  BSYNC.RELIABLE B1 ;  /* 0x0000000000017941 */ /* 0x000fea0003800100 */
.L_x_3881:
[----:B------:R-:W-:-:S13]  /*a7a0*/  ISETP.GE.AND P0, PT, R10, R11, PT ;  /* 0x0000000b0a00720c */ /* 0x000fda0003f06270 */
[----:B------:R-:W2:Y:S01]  /*a7b0*/  @!P0 LDC.64 R6, c[0x0][0x388] ;  /* 0x0000e200ff068b82 */ /* 0x000ea20000000a00 */
[----:B-1----:R-:W-:Y:S02]  /*a7c0*/  @!P0 LEA R5, R13, R10, 0x9 ;  /* 0x0000000a0d058211 */ /* 0x002fe400078e48ff */
[----:B------:R-:W-:Y:S02]  /*a7d0*/  @!P0 F2FP.F16.F32.PACK_AB R3, R3, R4 ;  /* 0x000000040303823e */ /* 0x000fe400000000ff */
[----:B------:R-:W-:Y:S01]  /*a7e0*/  @!P0 IADD3 R10, PT, PT, R10, 0x80, RZ ;  /* 0x000000800a0a8810 */ /* 0x000fe20007ffe0ff */
[----:B--2---:R-:W-:-:S05]  /*a7f0*/  @!P0 IMAD.WIDE.U32 R6, R5, 0x4, R6 ;  /* 0x0000000405068825 */ /* 0x004fca00078e0006 */
[----:B------:R2:W-:Y:S02]  /*a800*/  @!P0 STG.E desc[UR4][R6.64], R3 ;  /* 0x0000000306008986 */ /* 0x0005e4000c101904 */
.L_x_3883:
[----:B------:R-:W-:Y:S05]  /*a810*/  BSYNC.RECONVERGENT B0 ;  /* 0x0000000000007941 */ /* 0x000fea0003800200 */
.L_x_3880:
[----:B------:R-:W-:Y:S05]  /*a820*/  WARPSYNC.ALL ;  /* 0x0000000000007948 */ /* 0x000fea0003800000 */
[----:B------:R-:W-:-:S13]  /*a830*/  ISETP.GE.AND P0, PT, R10, R11, PT ;  /* 0x0000000b0a00720c */ /* 0x000fda0003f06270 */
[----:B------:R-:W-:Y:S05]  /*a840*/  @P0 EXIT ;  /* 0x000000000000094d */ /* 0x000fea0003800000 */
[----:B------:R-:W3:Y:S01]  /*a850*/  LDC.64 R4, c[0x0][0x388] ;  /* 0x0000e200ff047b82 */ /* 0x000ee20000000a00 */
[----:B--2---:R-:W-:Y:S02]  /*a860*/  LEA R3, R13, R10, 0x9 ;  /* 0x0000000a0d037211 */ /* 0x004fe400078e48ff */
[----:B------:R-:W-:-:S03]  /*a870*/  F2FP.F16.F32.PACK_AB R19, R19, R2 ;  /* 0x000000021313723e */ /* 0x000fc600000000ff */
[----:B---3--:R-:W-:-:S05]  /*a880*/  IMAD.WIDE.U32 R2, R3, 0x4, R4 ;  /* 0x0000000403027825 */ /* 0x008fca00078e0004 */
[----:B------:R-:W-:Y:S01]  /*a890*/  STG.E desc[UR4][R2.64], R19 ;  /* 0x0000001302007986 */ /* 0x000fe2000c101904 */
[----:B------:R-:W-:Y:S05]  /*a8a0*/  EXIT ;  /* 0x000000000000794d */ /* 0x000fea0003800000 */
        .weak           $__internal_3_$__cuda_sm3x_div_rn_ftz_f32_slowpath
        .type           $__internal_3_$__cuda_sm3x_div_rn_ftz_f32_slowpath,@function
        .size           $__internal_3_$__cuda_sm3x_div_rn_ftz_f32_slowpath,(.L_x_14567 - $__internal_3_$__cuda_sm3x_div_rn_ftz_f32_slowpath)
$__internal_3_$__cuda_sm3x_div_rn_ftz_f32_slowpath:
        /* <DEDUP_REMOVED lines=16> */
[----:B------:R-:W-:Y:S02]  /*a9b0*/  FSETP.NEU.FTZ.AND P0, PT, R0, RZ, PT ;  /* 0x000000ff0000720b */ /* 0x000fe40003f1d000 */
[----:B------:R-:W-:Y:S02]  /*a9c0*/  FSETP.NEU.FTZ.AND P4, PT, R24, RZ, PT ;  /* 0x000000ff1800720b */ /* 0x000fe40003f9d000 */
[----:B------:R-:W-:-:S11]  /*a9d0*/  FSETP.NEU.FTZ.AND P6, PT, R0, RZ, PT ;  /* 0x000000ff0000720b */ /* 0x000fd60003fdd000 */
[----:B------:R-:W-:Y:S05]  /*a9e0*/  @!P4 BREAK.RELIABLE !P0, B1 ;  /* 0x000000000001c942 */ /* 0x000fea0004000100 */
[----:B------:R-:W-:Y:S05]  /*a9f0*/  @!P4 BRA !P0, `(.L_x_3888) ;  /* 0x0000000000bcc947 */ /* 0x000fea0004000000 */
[----:B------:R-:W-:Y:S02]  /*aa00*/  FSETP.NEU.FTZ.AND P0, PT, |R0|, +INF , PT ;  /* 0x7f8000000000780b */ /* 0x000fe40003f1d200 */
        /* <DEDUP_REMOVED lines=10> */
.L_x_3886:
[----:B------:R-:W-:Y:S05]  /*aab0*/  BSYNC.RELIABLE B1 ;  /* 0x0000000000017941 */ /* 0x000fea0003800100 */
.L_x_3885:
[----:B------:R-:W-:Y:S01]  /*aac0*/  IADD3 R14, PT, PT, R14, -0x7f, RZ ;  /* 0xffffff810e0e7810 */ /* 0x000fe20007ffe0ff */
[----:B------:R-:W-:Y:S01]  /*aad0*/  BSSY.RECONVERGENT B1, `(.L_x_3891) ;  /* 0x000001b000017945 */ /* 0x000fe20003800200 */
[----:B------:R-:W-:-:S03]  /*aae0*/  IADD3 R17, PT, PT, R17, -0x7f, RZ ;  /* 0xffffff8111117810 */ /* 0x000fc60007ffe0ff */
[----:B------:R-:W-:Y:S02]  /*aaf0*/  IMAD R26, R14, -0x800000, R24 ;  /* 0xff8000000e1a7824 */ /* 0x000fe400078e0218 */
[C---:B------:R-:W-:Y:S01]  /*ab00*/  IMAD R0, R17.reuse, -0x800000, R0 ;  /* 0xff80000011007824 */ /* 0x040fe200078e0200 */
[----:B------:R-:W-:Y:S01]  /*ab10*/  IADD3 R17, PT, PT, R17, -R14, RZ ;  /* 0x8000000e11117210 */ /* 0x000fe20007ffe0ff */
        /* <DEDUP_REMOVED lines=21> */
.L_x_3892:
[----:B------:R-:W-:-:S07]  /*ac70*/  LEA R0, R17, R0, 0x17 ;  /* 0x0000000011007211 */ /* 0x000fce00078eb8ff */
.L_x_3893:
[----:B------:R-:W-:Y:S05]  /*ac80*/  BSYNC.RECONVERGENT B1 ;  /* 0x0000000000017941 */ /* 0x000fea0003800200 */
.L_x_3891:
[----:B------:R-:W-:Y:S05]  /*ac90*/  BRA `(.L_x_3894) ;  /* 0x0000000000207947 */ /* 0x000fea0003800000 */
.L_x_3890:
[----:B------:R-:W-:-:S04]  /*aca0*/  LOP3.LUT R0, R24, 0x80000000, R0, 0x48, !PT ;  /* 0x8000000018007812 */ /* 0x000fc800078e4800 */
[----:B------:R-:W-:Y:S01]  /*acb0*/  LOP3.LUT R0, R0, 0x7f800000, RZ, 0xfc, !PT ;  /* 0x7f80000000007812 */ /* 0x000fe200078efcff */
[----:B------:R-:W-:Y:S06]  /*acc0*/  BRA `(.L_x_3894) ;  /* 0x0000000000147947 */ /* 0x000fec0003800000 */
.L_x_3889:
[----:B------:R-:W-:Y:S01]  /*acd0*/  LOP3.LUT R0, R24, 0x80000000, R0, 0x48, !PT ;  /* 0x8000000018007812 */ /* 0x000fe200078e4800 */
[----:B------:R-:W-:Y:S06]  /*ace0*/  BRA `(.L_x_3894) ;  /* 0x00000000000c7947 */ /* 0x000fec0003800000 */
.L_x_3888:
[----:B------:R-:W0:Y:S01]  /*acf0*/  MUFU.RSQ R0, -QNAN ;  /* 0xffc0000000007908 */ /* 0x000e220000001400 */
[----:B------:R-:W-:Y:S05]  /*ad00*/  BRA `(.L_x_3894) ;  /* 0x0000000000047947 */ /* 0x000fea0003800000 */
.L_x_3887:
[----:B------:R-:W-:-:S07]  /*ad10*/  FADD.FTZ R0, R0, R24 ;  /* 0x0000001800007221 */ /* 0x000fce0000010000 */
.L_x_3894:
[----:B------:R-:W-:Y:S05]  /*ad20*/  BSYNC.RECONVERGENT B0 ;  /* 0x0000000000007941 */ /* 0x000fea0003800200 */
.L_x_3884:
[----:B------:R-:W-:Y:S01]  /*ad30*/  MOV R14, R12 ;  /* 0x0000000c000e7202 */ /* 0x000fe20000000f00 */
[----:B------:R-:W-:-:S04]  /*ad40*/  HFMA2 R15, -RZ, RZ, 0, 0 ;  /* 0x00000000ff0f7431 */ /* 0x000fc800000001ff */
[----:B0-----:R-:W-:Y:S05]  /*ad50*/  RET.REL.NODEC R14 `(_ZN2at6native27unrolled_elementwise_kernelIZZZNS0_16asin_kernel_cudaERNS_18TensorIteratorBaseEENKUlvE_clEvENKUlvE1_clEvEUlN3c107complexINS6_4HalfEEEE_St5arrayIPcLm2EELi4E23TrivialOffsetCalculatorILi1EjESF_NS0_6memory15LoadWithoutCastENSG_16StoreWithoutCastEEEviT_T0_T2_T3_T4_T5_) ;  /* 0xffffff500ea87950 */ /* 0x001fea0003c3ffff */
.L_x_3895:
        /* <DEDUP_REMOVED lines=10> */
.L_x_14567:


//--------------------- .text._ZN2at6native29vectorized_elementwise_kernelILi2EZZZNS0_16asin_kernel_cudaERNS_18TensorIteratorBaseEENKUlvE_clEvENKUlvE1_clEvEUlN3c107complexINS6_4HalfEEEE_St5arrayIPcLm2EEEEviT0_T1_ --------------------------
	.section	.text._ZN2at6native29vectorized_elementwise_kernelILi2EZZZNS0_16asin_kernel_cudaERNS_18TensorIteratorBaseEENKUlvE_clEvENKUlvE1_clEvEUlN3c107complexINS6_4HalfEEEE_St5arrayIPcLm2EEEEviT0_T1_,"ax",@progbits
	.align	128
        .global         _ZN2at6native29vectorized_elementwise_kernelILi2EZZZNS0_16asin_kernel_cudaERNS_18TensorIteratorBaseEENKUlvE_clEvENKUlvE1_clEvEUlN3c107complexINS6_4HalfEEEE_St5arrayIPcLm2EEEEviT0_T1_
        .type           _ZN2at6native29vectorized_elementwise_kernelILi2EZZZNS0_16asin_kernel_cudaERNS_18TensorIteratorBaseEENKUlvE_clEvENKUlvE1_clEvEUlN3c107complexINS6_4HalfEEEE_St5arrayIPcLm2EEEEviT0_T1_,@function
        .size           _ZN2at6native29vectorized_elementwise_kernelILi2EZZZNS0_16asin_kernel_cudaERNS_18TensorIteratorBaseEENKUlvE_clEvENKUlvE1_clEvEUlN3c107complexINS6_4HalfEEEE_St5arrayIPcLm2EEEEviT0_T1_,(.L_x_14568 - _ZN2at6native29vectorized_elementwise_kernelILi2EZZZNS0_16asin_kernel_cudaERNS_18TensorIteratorBaseEENKUlvE_clEvENKUlvE1_clEvEUlN3c107complexINS6_4HalfEEEE_St5arrayIPcLm2EEEEviT0_T1_)
        .other          _ZN2at6native29vectorized_elementwise_kernelILi2EZZZNS0_16asin_kernel_cudaERNS_18TensorIteratorBaseEENKUlvE_clEvENKUlvE1_clEvEUlN3c107complexINS6_4HalfEEEE_St5arrayIPcLm2EEEEviT0_T1_,@"STO_CUDA_ENTRY STV_DEFAULT"
_ZN2at6native29vectorized_elementwise_kernelILi2EZZZNS0_16asin_kernel_cudaERNS_18TensorIteratorBaseEENKUlvE_clEvENKUlvE1_clEvEUlN3c107complexINS6_4HalfEEEE_St5arrayIPcLm2EEEEviT0_T1_:
.text._ZN2at6native29vectorized_elementwise_kernelILi2EZZZNS0_16asin_kernel_cudaERNS_18TensorIteratorBaseEENKUlvE_clEvENKUlvE1_clEvEUlN3c107complexINS6_4HalfEEEE_St5arrayIPcLm2EEEEviT0_T1_:
        /* <DEDUP_REMOVED lines=8> */
[----:B------:R-:W0:Y:S02]  /*0080*/  S2R R0, SR_TID.X ;  /* 0x0000000000007919 */ /* 0x000e240000002100 */
[----:B0-----:R-:W-:Y:S02]  /*0090*/  ISETP.GE.U32.AND P6, PT, R0, R19, PT ;  /* 0x000000130000720c */ /* 0x001fe40003fc6070 */
[----:B------:R-:W-:-:S11]  /*00a0*/  MOV R18, R0 ;  /* 0x0000000000127202 */ /* 0x000fd60000000f00 */
[----:B------:R-:W0:Y:S01]  /*00b0*/  @!P6 LDC.64 R2, c[0x0][0x390] ;  /* 0x0000e400ff02eb82 */ /* 0x000e220000000a00 */
[----:B------:R-:W-:-:S05]  /*00c0*/  @!P6 IADD3 R5, PT, PT, R21, R18, RZ ;  /* 0x000000121505e210 */ /* 0x000fca0007ffe0ff */
[----:B0-----:R-:W-:-:S06]  /*00d0*/  @!P6 IMAD.WIDE.U32 R2, R5, 0x4, R2 ;  /* 0x000000040502e825 */ /* 0x001fcc00078e0002 */
[----:B------:R-:W2:Y:S01]  /*00e0*/  @!P6 LDG.E R2, desc[UR4][R2.64] ;  /* 0x000000040202e981 */ /* 0x000ea2000c1e1900 */
[----:B------:R-:W-:Y:S02]  /*00f0*/  @!P6 IADD3 R0, PT, PT, R18, 0x80, RZ ;  /* 0x000000801200e810 */ /* 0x000fe40007ffe0ff */
[----:B------:R-:W-:Y:S02]  /*0100*/  PRMT R17, RZ, 0x7610, R17 ;  /* 0x00007610ff117816 */ /* 0x000fe40000000011 */
[----:B------:R-:W-:Y:S02]  /*0110*/  ISETP.GE.U32.AND P0, PT, R0, R19, PT ;  /* 0x000000130000720c */ /* 0x000fe40003f06070 */
[----:B------:R-:W-:-:S11]  /*0120*/  PRMT R16, RZ, 0x7610, R16 ;  /* 0x00007610ff107816 */ /* 0x000fd60000000010 */
        /* <DEDUP_REMOVED lines=8> */
[----:B0-----:R-:W-:-:S06]  /*01b0*/  @!P0 IMAD.WIDE.U32 R12, R5, 0x4, R12 ;  /* 0x00000004050c8825 */ /* 0x001fcc00078e000c */
[----:B------:R-:W3:Y:S06]  /*01c0*/  @!P0 LDG.E R12, desc[UR4][R12.64] ;  /* 0x000000040c0c8981 */ /* 0x000eec000c1e1900 */
[----:B------:R-:W-:Y:S01]  /*01d0*/  @!P2 IADD3 R25, PT, PT, R21, R0, RZ ;  /* 0x000000001519a210 */ /* 0x000fe20007ffe0ff */
[----:B------:R-:W0:Y:S01]  /*01e0*/  @!P2 LDC.64 R10, c[0x0][0x390] ;  /* 0x0000e400ff0aab82 */ /* 0x000e220000000a00 */
[----:B------:R-:W-:-:S04]  /*01f0*/  @!P2 IADD3 R0, PT, PT, R0, 0x80, RZ ;  /* 0x000000800000a810 */ /* 0x000fc80007ffe0ff */
[----:B------:R-:W-:-:S13]  /*0200*/  ISETP.GE.U32.AND P3, PT, R0, R19, PT ;  /* 0x000000130000720c */ /* 0x000fda0003f66070 */
[----:B------:R-:W-:Y:S01]  /*0210*/  @!P3 IADD3 R27, PT, PT, R21, R0, RZ ;  /* 0x00000000151bb210 */ /* 0x000fe20007ffe0ff */
[----:B------:R-:W4:Y:S01]  /*0220*/  @!P3 LDC.64 R8, c[0x0][0x390] ;  /* 0x0000e400ff08bb82 */ /* 0x000f220000000a00 */
[----:B------:R-:W-:-:S04]  /*0230*/  @!P3 IADD3 R0, PT, PT, R0, 0x80, RZ ;  /* 0x000000800000b810 */ /* 0x000fc80007ffe0ff */
[----:B------:R-:W-:-:S13]  /*0240*/  ISETP.GE.U32.AND P4, PT, R0, R19, PT ;  /* 0x000000130000720c */ /* 0x000fda0003f86070 */
[----:B------:R-:W-:Y:S01]  /*0250*/  @!P4 IADD3 R29, PT, PT, R21, R0, RZ ;  /* 0x00000000151dc210 */ /* 0x000fe20007ffe0ff */
[----:B------:R-:W5:Y:S01]  /*0260*/  @!P4 LDC.64 R6, c[0x0][0x390] ;  /* 0x0000e400ff06cb82 */ /* 0x000f620000000a00 */
[----:B------:R-:W-:-:S04]  /*0270*/  @!P4 IADD3 R0, PT, PT, R0, 0x80, RZ ;  /* 0x000000800000c810 */ /* 0x000fc80007ffe0ff */
[----:B------:R-:W-:-:S13]  /*0280*/  ISETP.GE.U32.AND P5, PT, R0, R19, PT ;  /* 0x000000130000720c */ /* 0x000fda0003fa6070 */
[----:B------:R-:W-:Y:S02]  /*0290*/  @!P5 IADD3 R31, PT, PT, R21, R0, RZ ;  /* 0x00000000151fd210 */ /* 0x000fe40007ffe0ff */
[----:B------:R-:W-:Y:S01]  /*02a0*/  @!P5 IADD3 R0, PT, PT, R0, 0x80, RZ ;  /* 0x000000800000d810 */ /* 0x000fe20007ffe0ff */
[----:B-1----:R-:W-:-:S04]  /*02b0*/  @!P1 IMAD.WIDE.U32 R14, R23, 0x4, R14 ;  /* 0x00000004170e9825 */ /* 0x002fc800078e000e */
[----:B-----5:R-:W-:Y:S02]  /*02c0*/  @!P4 IMAD.WIDE.U32 R22, R29, 0x4, R6 ;  /* 0x000000041d16c825 */ /* 0x020fe400078e0006 */
[----:B------:R1:W5:Y:S02]  /*02d0*/  @!P1 LDG.E R15, desc[UR4][R14.64] ;  /* 0x000000040e0f9981 */ /* 0x000364000c1e1900 */
[----:B0-----:R-:W-:Y:S02]  /*02e0*/  @!P2 IMAD.WIDE.U32 R10, R25, 0x4, R10 ;  /* 0x00000004190aa825 */ /* 0x001fe400078e000a */
[----:B------:R-:W5:Y:S02]  /*02f0*/  @!P4 LDG.E R22, desc[UR4][R22.64] ;  /* 0x000000041616c981 */ /* 0x000f64000c1e1900 */
[----:B----4-:R-:W-:Y:S02]  /*0300*/  @!P3 IMAD.WIDE.U32 R8, R27, 0x4, R8 ;  /* 0x000000041b08b825 */ /* 0x010fe400078e0008 */
[----:B------:R-:W4:Y:S04]  /*0310*/  @!P2 LDG.E R11, desc[UR4][R10.64] ;  /* 0x000000040a0ba981 */ /* 0x000f28000c1e1900 */
[----:B------:R0:W4:Y:S01]  /*0320*/  @!P3 LDG.E R20, desc[UR4][R8.64] ;  /* 0x000000040814b981 */ /* 0x000122000c1e1900 */
[----:B--2---:R-:W-:-:S02]  /*0330*/  @!P6 PRMT R17, R2, 0x7610, R17 ;  /* 0x000076100211e816 */ /* 0x004fc40000000011 */
[----:B------:R-:W-:Y:S02]  /*0340*/  @!P6 PRMT R16, R2, 0x7632, R16 ;  /* 0x000076320210e816 */ /* 0x000fe40000000010 */
[----:B------:R-:W-:Y:S01]  /*0350*/  ISETP.GE.U32.AND P6, PT, R0, R19, PT ;  /* 0x000000130000720c */ /* 0x000fe20003fc6070 */
[----:B------:R-:W2:-:S12]  /*0360*/  @!P5 LDC.64 R2, c[0x0][0x390] ;  /* 0x0000e400ff02db82 */ /* 0x000e980000000a00 */
[----:B------:R-:W1:Y:S01]  /*0370*/  @!P6 LDC.64 R4, c[0x0][0x390] ;  /* 0x0000e400ff04eb82 */ /* 0x000e620000000a00 */
[----:B------:R-:W-:Y:S01]  /*0380*/  @!P6 IADD3 R7, PT, PT, R21, R0, RZ ;  /* 0x000000001507e210 */ /* 0x000fe20007ffe0ff */
[----:B--2---:R-:W-:-:S06]  /*0390*/  @!P5 IMAD.WIDE.U32 R2, R31, 0x4, R2 ;  /* 0x000000041f02d825 */ /* 0x004fcc00078e0002 */
[----:B------:R-:W2:Y:S01]  /*03a0*/  @!P5 LDG.E R2, desc[UR4][R2.64] ;  /* 0x000000040202d981 */ /* 0x000ea2000c1e1900 */
[----:B-1----:R-:W-:-:S06]  /*03b0*/  @!P6 IMAD.WIDE.U32 R4, R7, 0x4, R4 ;  /* 0x000000040704e825 */ /* 0x002fcc00078e0004 */
[----:B------:R1:W2:Y:S01]  /*03c0*/  @!P6 LDG.E R4, desc[UR4][R4.64] ;  /* 0x000000040404e981 */ /* 0x0002a2000c1e1900 */
[----:B------:R-:W-:Y:S02]  /*03d0*/  PRMT R14, RZ, 0x7610, R14 ;  /* 0x00007610ff0e7816 */ /* 0x000fe4000000000e */
[----:B------:R-:W-:Y:S02]  /*03e0*/  PRMT R6, RZ, 0x7610, R6 ;  /* 0x00007610ff067816 */ /* 0x000fe40000000006 */
[C---:B---3--:R-:W-:Y:S02]  /*03f0*/  @!P0 PRMT R14, R12.reuse, 0x7610, R14 ;  /* 0x000076100c0e8816 */ /* 0x048fe4000000000e */
[----:B------:R-:W-:Y:S02]  /*0400*/  @!P0 PRMT R6, R12, 0x7632, R6 ;  /* 0x000076320c068816 */ /* 0x000fe40000000006 */
[----:B------:R-:W-:Y:S02]  /*0410*/  ISETP.GE.U32.AND P0, PT, R18, R19, PT ;  /* 0x000000131200720c */ /* 0x000fe40003f06070 */
[----:B0-----:R-:W-:-:S02]  /*0420*/  PRMT R8, R8, 0x5410, RZ ;  /* 0x0000541008087816 */ /* 0x001fc400000000ff */
[----:B-1----:R-:W-:Y:S02]  /*0430*/  PRMT R5, RZ, 0x5410, RZ ;  /* 0x00005410ff057816 */ /* 0x002fe400000000ff */
[----:B------:R-:W-:Y:S01]  /*0440*/  PRMT R31, RZ, 0x5410, RZ ;  /* 0x00005410ff1f7816 */ /* 0x000fe200000000ff */
[----:B------:R-:W-:Y:S01]  /*0450*/  BSSY.RECONVERGENT B2, `(.L_x_3897) ;  /* 0x0000294000027945 */ /* 0x000fe20003800200 */
[----:B------:R-:W-:Y:S02]  /*0460*/  PRMT R12, RZ, 0x7610, R12 ;  /* 0x00007610ff0c7816 */ /* 0x000fe4000000000c */
[----:B------:R-:W-:Y:S02]  /*0470*/  PRMT R9, RZ, 0x7610, R9 ;  /* 0x00007610ff097816 */ /* 0x000fe40000000009 */
[----:B------:R-:W-:Y:S02]  /*0480*/  PRMT R10, RZ, 0x7610, R10 ;  /* 0x00007610ff0a7816 */ /* 0x000fe4000000000a */
[----:B------:R-:W-:-:S02]  /*0490*/  PRMT R24, RZ, 0x7610, R24 ;  /* 0x00007610ff187816 */ /* 0x000fc40000000018 */
[----:B------:R-:W-:Y:S02]  /*04a0*/  PRMT R23, RZ, 0x7610, R23 ;  /* 0x00007610ff177816 */ /* 0x000fe40000000017 */
[----:B------:R-:W-:Y:S02]  /*04b0*/  PRMT R26, RZ, 0x7610, R26 ;  /* 0x00007610ff1a7816 */ /* 0x000fe4000000001a */
[----:B-----5:R-:W-:Y:S02]  /*04c0*/  @!P1 PRMT R12, R15, 0x7610, R12 ;  /* 0x000076100f0c9816 */ /* 0x020fe4000000000c */
[----:B----4-:R-:W-:-:S04]  /*04d0*/  @!P2 PRMT R8, R8, 0x7610, R11 ;  /* 0x000076100808a816 */ /* 0x010fc8000000000b */
[----:B------:R-:W-:Y:S02]  /*04e0*/  PRMT R8, RZ, 0x7610, R8 ;  /* 0x00007610ff087816 */ /* 0x000fe40000000008 */
[----:B------:R-:W-:Y:S02]  /*04f0*/  @!P3 PRMT R5, R5, 0x7610, R20 ;  /* 0x000076100505b816 */ /* 0x000fe40000000014 */
[----:B------:R-:W-:Y:S02]  /*0500*/  @!P1 PRMT R9, R15, 0x7632, R9 ;  /* 0x000076320f099816 */ /* 0x000fe40000000009 */
[----:B------:R-:W-:Y:S02]  /*0510*/  @!P2 PRMT R10, R11, 0x7610, R10 ;  /* 0x000076100b0aa816 */ /* 0x000fe4000000000a */
[----:B------:R-:W-:Y:S02]  /*0520*/  @!P3 PRMT R8, R20, 0x7610, R8 ;  /* 0x000076101408b816 */ /* 0x000fe40000000008 */
[----:B------:R-:W-:-:S02]  /*0530*/  @!P4 PRMT R5, R22, 0x7610, R5 ;  /* 0x000076101605c816 */ /* 0x000fc40000000005 */
[----:B------:R-:W-:Y:S02]  /*0540*/  @!P4 PRMT R24, R22, 0x7632, R24 ;  /* 0x000076321618c816 */ /* 0x000fe40000000018 */
[C---:B--2---:R-:W-:Y:S02]  /*0550*/  @!P5 PRMT R23, R2.reuse, 0x7610, R23 ;  /* 0x000076100217d816 */ /* 0x044fe40000000017 */
[----:B------:R-:W-:Y:S02]  /*0560*/  @!P5 PRMT R26, R2, 0x7632, R26 ;  /* 0x00007632021ad816 */ /* 0x000fe4000000001a */
[----:B------:R-:W-:-:S04]  /*0570*/  @!P6 PRMT R31, R31, 0x5410, R4 ;  /* 0x000054101f1fe816 */ /* 0x000fc80000000004 */
        /* <DEDUP_REMOVED lines=24> */
.L_x_3899:
        /* <DEDUP_REMOVED lines=24> */
[----:B------:R-:W-:Y:S01]  /*0880*/  FMUL.FTZ R20, R13, R13 ;  /* 0x0000000d0d147220 */ /* 0x000fe20000410000 */
[----:B------:R-:W-:-:S03]  /*0890*/  HFMA2 R13, -RZ, RZ, 1.875, 0 ;  /* 0x3f800000ff0d7431 */ /* 0x000fc600000001ff */
        /* <DEDUP_REMOVED lines=16> */
[----:B------:R-:W-:Y:S05]  /*09a0*/  CALL.REL.NOINC `($__internal_4_$__cuda_sm3x_div_rn_ftz_f32_slowpath) ;  /* 0x0000028c00087944 */ /* 0x000fea0003c00000 */
[----:B------:R-:W-:-:S07]  /*09b0*/  MOV R3, R0 ;  /* 0x0000000000037202 */ /* 0x000fce0000000f00 */
.L_x_3905:
[----:B------:R-:W-:Y:S05]  /*09c0*/  BSYNC.RECONVERGENT B4 ;  /* 0x0000000000047941 */ /* 0x000fea0003800200 */
.L_x_3904:
        /* <DEDUP_REMOVED lines=22> */
.L_x_3903:
        /* <DEDUP_REMOVED lines=29> */
[----:B------:R-:W-:Y:S05]  /*0d00*/  CALL.REL.NOINC `($__internal_4_$__cuda_sm3x_div_rn_ftz_f32_slowpath) ;  /* 0x0000028800307944 */ /* 0x000fea0003c00000 */
[----:B------:R-:W-:-:S07]  /*0d10*/  MOV R4, R0 ;  /* 0x0000000000047202 */ /* 0x000fce0000000f00 */
.L_x_3909:
[----:B------:R-:W-:Y:S05]  /*0d20*/  BSYNC.RECONVERGENT B4 ;  /* 0x0000000000047941 */ /* 0x000fea0003800200 */
.L_x_3908:
        /* <DEDUP_REMOVED lines=22> */
.L_x_3907:
        /* <DEDUP_REMOVED lines=14> */
[----:B------:R-:W-:Y:S05]  /*0f70*/  CALL.REL.NOINC `($__internal_4_$__cuda_sm3x_div_rn_ftz_f32_slowpath) ;  /* 0x0000028400947944 */ /* 0x000fea0003c00000 */
[----:B------:R-:W-:-:S07]  /*0f80*/  MOV R4, R0 ;  /* 0x0000000000047202 */ /* 0x000fce0000000f00 */
.L_x_3911:
[----:B------:R-:W-:Y:S05]  /*0f90*/  BSYNC.RECONVERGENT B4 ;  /* 0x0000000000047941 */ /* 0x000fea0003800200 */
.L_x_3910:
        /* <DEDUP_REMOVED lines=22> */
.L_x_3902:
        /* <DEDUP_REMOVED lines=29> */
[----:B------:R-:W-:-:S02]  /*12d0*/  HFMA2 R20, -RZ, RZ, 1.875, 0 ;  /* 0x3f800000ff147431 */ /* 0x000fc400000001ff */
        /* <DEDUP_REMOVED lines=12> */
.L_x_3914:
[----:B------:R-:W-:Y:S05]  /*13a0*/  BSYNC.RECONVERGENT B4 ;  /* 0x0000000000047941 */ /* 0x000fea0003800200 */
.L_x_3913:
        /* <DEDUP_REMOVED lines=22> */
.L_x_3912:
        /* <DEDUP_REMOVED lines=29> */
[----:B------:R-:W-:Y:S05]  /*16e0*/  CALL.REL.NOINC `($__internal_4_$__cuda_sm3x_div_rn_ftz_f32_slowpath) ;  /* 0x0000027c00b87944 */ /* 0x000fea0003c00000 */
[----:B------:R-:W-:-:S07]  /*16f0*/  MOV R11, R0 ;  /* 0x00000000000b7202 */ /* 0x000fce0000000f00 */
.L_x_3917:
[----:B------:R-:W-:Y:S05]  /*1700*/  BSYNC.RECONVERGENT B4 ;  /* 0x0000000000047941 */ /* 0x000fea0003800200 */
.L_x_3916:
        /* <DEDUP_REMOVED lines=22> */
.L_x_3915:
        /* <DEDUP_REMOVED lines=16> */
.L_x_3919:
[----:B------:R-:W-:Y:S05]  /*1970*/  BSYNC.RECONVERGENT B4 ;  /* 0x0000000000047941 */ /* 0x000fea0003800200 */
.L_x_3918:
        /* <DEDUP_REMOVED lines=21> */
.L_x_3906:
[----:B------:R-:W-:Y:S05]  /*1ad0*/  BSYNC.RECONVERGENT B3 ;  /* 0x0000000000037941 */ /* 0x000fea0003800200 */
.L_x_3901:
[----:B------:R-:W-:Y:S01]  /*1ae0*/  FADD.FTZ R3, R2, 0.69314718246459960938 ;  /* 0x3f31721802037421 */ /* 0x000fe20000010000 */
[----:B------:R-:W-:-:S04]  /*1af0*/  LOP3.LUT R17, R0, 0x80000000, R17, 0xb8, !PT ;  /* 0x8000000000117812 */ /* 0x000fc800078eb811 */
[----:B------:R-:W-:Y:S01]  /*1b00*/  LOP3.LUT R16, R3, 0x80000000, R16, 0xb8, !PT ;  /* 0x8000000003107812 */ /* 0x000fe200078eb810 */
[----:B------:R-:W-:Y:S06]  /*1b10*/  BRA `(.L_x_3898) ;  /* 0x00000010009c7947 */ /* 0x000fec0003800000 */
.L_x_3900:
        /* <DEDUP_REMOVED lines=70> */
.L_x_3925:
[----:B------:R-:W-:Y:S05]  /*1f80*/  BSYNC.RECONVERGENT B1 ;  /* 0x0000000000017941 */ /* 0x000fea0003800200 */
.L_x_3924:
        /* <DEDUP_REMOVED lines=8> */
.L_x_3927:
[----:B------:R-:W-:Y:S05]  /*2010*/  BSYNC.RECONVERGENT B1 ;  /* 0x0000000000017941 */ /* 0x000fea0003800200 */
.L_x_3926:
[----:B------:R-:W-:Y:S01]  /*2020*/  FADD.FTZ R2, R25, R2 ;  /* 0x0000000219027221 */ /* 0x000fe20000010000 */
[----:B------:R-:W-:Y:S01]  /*2030*/  HFMA2 R28, -RZ, RZ, 1.875, 0 ;  /* 0x3f800000ff1c7431 */ /* 0x000fe200000001ff */
[----:B------:R-:W-:Y:S02]  /*2040*/  MOV R30, 0x3d39bf78 ;  /* 0x3d39bf78001e7802 */ /* 0x000fe40000000f00 */
        /* <DEDUP_REMOVED lines=31> */
.L_x_3923:
        /* <DEDUP_REMOVED lines=40> */
.L_x_3921:
[----:B------:R-:W-:-:S04]  /*24c0*/  FFMA.FTZ R2, R22, R22, -1 ;  /* 0xbf80000016027423 */ /* 0x000fc80000010016 */
[----:B------:R-:W0:Y:S02]  /*24d0*/  MUFU.SQRT R3, R2 ;  /* 0x0000000200037308 */ /* 0x000e240000002000 */
[----:B0-----:R-:W-:-:S06]  /*24e0*/  FADD.FTZ R15, R22, R3 ;  /* 0x00000003160f7221 */ /* 0x001fcc0000010000 */
[----:B------:R-:W0:Y:S02]  /*24f0*/  MUFU.LG2 R15, R15 ;  /* 0x0000000f000f7308 */ /* 0x000e240000000c00 */
[----:B0-----:R-:W-:-:S07]  /*2500*/  FMUL.FTZ R3, R15, 0.69314718246459960938 ;  /* 0x3f3172180f037820 */ /* 0x001fce0000410000 */
.L_x_3922:
[----:B------:R-:W-:Y:S05]  /*2510*/  BSYNC.RECONVERGENT B0 ;  /* 0x0000000000007941 */ /* 0x000fea0003800200 */
.L_x_3920:
        /* <DEDUP_REMOVED lines=43> */
.L_x_3935:
[----:B------:R-:W-:Y:S05]  /*27d0*/  BSYNC.RECONVERGENT B4 ;  /* 0x0000000000047941 */ /* 0x000fea0003800200 */
.L_x_3934:
[----:B------:R-:W-:-:S04]  /*27e0*/  FADD.FTZ R0, R13, R0 ;  /* 0x000000000d007221 */ /* 0x000fc80000010000 */
[----:B------:R-:W-:-:S04]  /*27f0*/  FMUL.FTZ R0, R0, R15 ;  /* 0x0000000f00007220 */ /* 0x000fc80000410000 */
[----:B------:R4:W0:Y:S01]  /*2800*/  MUFU.SQRT R2, R0 ;  /* 0x0000000000027308 */ /* 0x0008220000002000 */
[----:B------:R-:W-:Y:S05]  /*2810*/  BRA `(.L_x_3932) ;  /* 0x00000000002c7947 */ /* 0x000fea0003800000 */
.L_x_3933:
        /* <DEDUP_REMOVED lines=11> */
.L_x_3932:
[----:B------:R-:W-:Y:S05]  /*28d0*/  BSYNC.RECONVERGENT B1 ;  /* 0x0000000000017941 */ /* 0x000fea0003800200 */
.L_x_3930:
[----:B------:R-:W-:Y:S05]  /*28e0*/  BSYNC.RELIABLE B0 ;  /* 0x0000000000007941 */ /* 0x000fea0003800100 */
.L_x_3929:
        /* <DEDUP_REMOVED lines=15> */
[----:B-1----:R-:W-:Y:S05]  /*29e0*/  CALL.REL.NOINC `($__internal_4_$__cuda_sm3x_div_rn_ftz_f32_slowpath) ;  /* 0x0000026800f87944 */ /* 0x002fea0003c00000 */
[----:B------:R-:W-:-:S07]  /*29f0*/  MOV R4, R0 ;  /* 0x0000000000047202 */ /* 0x000fce0000000f00 */
.L_x_3937:
[----:B------:R-:W-:Y:S05]  /*2a00*/  BSYNC.RECONVERGENT B4 ;  /* 0x0000000000047941 */ /* 0x000fea0003800200 */
.L_x_3936:
        /* <DEDUP_REMOVED lines=28> */
.L_x_3931:
        /* <DEDUP_REMOVED lines=25> */
.L_x_3938:
[----:B------:R-:W-:Y:S05]  /*2d60*/  BSYNC.RECONVERGENT B3 ;  /* 0x0000000000037941 */ /* 0x000fea0003800200 */
.L_x_3928:
[----:B-1----:R-:W-:Y:S02]  /*2d70*/  LOP3.LUT R16, R3, 0x80000000, R16, 0xb8, !PT ;  /* 0x8000000003107812 */ /* 0x002fe400078eb810 */
[----:B------:R-:W-:-:S07]  /*2d80*/  LOP3.LUT R17, R2, 0x80000000, R17, 0xb8, !PT ;  /* 0x8000000002117812 */ /* 0x000fce00078eb811 */
.L_x_3898:
[----:B------:R-:W-:Y:S05]  /*2d90*/  BSYNC.RECONVERGENT B2 ;  /* 0x0000000000027941 */ /* 0x000fea0003800200 */
.L_x_3897:
[----:B------:R-:W-:Y:S05]  /*2da0*/  WARPSYNC.ALL ;  /* 0x0000000000007948 */ /* 0x000fea0003800000 */
[----:B------:R-:W-:Y:S01]  /*2db0*/  IADD3 R15, PT, PT, R18, 0x80, RZ ;  /* 0x00000080120f7810 */ /* 0x000fe20007ffe0ff */
[----:B------:R-:W-:Y:S03]  /*2dc0*/  BSSY.RECONVERGENT B2, `(.L_x_3939) ;  /* 0x000028a000027945 */ /* 0x000fe60003800200 */
[----:B------:R-:W-:-:S13]  /*2dd0*/  ISETP.GE.U32.AND P0, PT, R15, R19, PT ;  /* 0x000000130f00720c */ /* 0x000fda0003f06070 */
        /* <DEDUP_REMOVED lines=24> */
.L_x_3941:
        /* <DEDUP_REMOVED lines=27> */
[----:B------:R-:W-:Y:S01]  /*3110*/  FMUL.FTZ R32, R30, R29 ;  /* 0x0000001d1e207220 */ /* 0x000fe20000410000 */
        /* <DEDUP_REMOVED lines=42> */
.L_x_3948:
[----:B------:R-:W-:-:S04]  /*33c0*/  FADD.FTZ R4, -R0, R11 ;  /* 0x0000000b00047221 */ /* 0x000fc80000010100 */
[----:B------:R-:W-:-:S07]  /*33d0*/  FMUL.FTZ R4, R4, 0.5 ;  /* 0x3f00000004047820 */ /* 0x000fce0000410000 */
.L_x_3949:
[----:B------:R-:W-:Y:S05]  /*33e0*/  BSYNC.RECONVERGENT B1 ;  /* 0x0000000000017941 */ /* 0x000fea0003800200 */
.L_x_3947:
        /* <DEDUP_REMOVED lines=11> */
.L_x_3951:
[----:B------:R-:W-:-:S04]  /*34a0*/  FADD.FTZ R27, R2, -R25 ;  /* 0x80000019021b7221 */ /* 0x000fc80000010000 */
[----:B------:R-:W-:-:S07]  /*34b0*/  FMUL.FTZ R27, R27, 0.5 ;  /* 0x3f0000001b1b7820 */ /* 0x000fce0000410000 */
.L_x_3952:
[----:B------:R-:W-:Y:S05]  /*34c0*/  BSYNC.RECONVERGENT B1 ;  /* 0x0000000000017941 */ /* 0x000fea0003800200 */
.L_x_3950:
        /* <DEDUP_REMOVED lines=35> */
.L_x_3946:
[----:B------:R-:W-:-:S13]  /*3700*/  FSETP.GEU.FTZ.AND P0, PT, R3, 1, PT ;  /* 0x3f8000000300780b */ /* 0x000fda0003f1e000 */
[----:B------:R-:W-:Y:S05]  /*3710*/  @!P0 BRA `(.L_x_3953) ;  /* 0x0000000000848947 */ /* 0x000fea0003800000 */
[----:B------:R-:W-:Y:S01]  /*3720*/  FMUL.FTZ R4, R0, R7 ;  /* 0x0000000700047220 */ /* 0x000fe20000410000 */
[----:B------:R-:W-:Y:S01]  /*3730*/  HFMA2 R30, -RZ, RZ, 1.625, 0 ;  /* 0x3e800000ff1e7431 */ /* 0x000fe200000001ff */
[----:B------:R-:W-:-:S04]  /*3740*/  MOV R32, 0x3d39bf78 ;  /* 0x3d39bf7800207802 */ /* 0x000fc80000000f00 */
        /* <DEDUP_REMOVED lines=30> */
.L_x_3953:
[----:B------:R-:W-:-:S04]  /*3930*/  FADD.FTZ R25, -R3, 1 ;  /* 0x3f80000003197421 */ /* 0x000fc80000010100 */
[----:B------:R-:W-:-:S06]  /*3940*/  FMUL.FTZ R25, R0, R25 ;  /* 0x0000001900197220 */ /* 0x000fcc0000410000 */
[----:B------:R-:W0:Y:S08]  /*3950*/  MUFU.SQRT R25, R25 ;  /* 0x0000001900197308 */ /* 0x000e300000002000 */
[----:B0-----:R-:W0:Y:S02]  /*3960*/  MUFU.RCP R27, R25 ;  /* 0x00000019001b7308 */ /* 0x001e240000001000 */
[----:B0-----:R-:W-:Y:S01]  /*3970*/  FMUL.FTZ R4, |R6|, R27 ;  /* 0x0000001b06047220 */ /* 0x001fe20000410200 */
[----:B------:R-:W-:Y:S06]  /*3980*/  BRA `(.L_x_3944) ;  /* 0x0000000000047947 */ /* 0x000fec0003800000 */
.L_x_3945:
[----:B------:R0:W1:Y:S02]  /*3990*/  MUFU.SQRT R4, R20 ;  /* 0x0000001400047308 */ /* 0x0000640000002000 */
.L_x_3944:
[----:B------:R-:W-:Y:S05]  /*39a0*/  BSYNC.RECONVERGENT B0 ;  /* 0x0000000000007941 */ /* 0x000fea0003800200 */
.L_x_3943:
        /* <DEDUP_REMOVED lines=12> */
[C---:B------:R-:W-:Y:S02]  /*3a70*/  FSETP.NEU.FTZ.AND P1, PT, |R25|.reuse, 1, PT ;  /* 0x3f8000001900780b */ /* 0x040fe40003f3d200 */
        /* <DEDUP_REMOVED lines=20> */
[----:B------:R-:W-:Y:S01]  /*3bc0*/  FSEL R25, R25, R6, !P0 ;  /* 0x0000000619197208 */ /* 0x000fe20004000000 */
[----:B------:R-:W-:Y:S06]  /*3bd0*/  BRA `(.L_x_3958) ;  /* 0x0000000400907947 */ /* 0x000fec0003800000 */
.L_x_3957:
        /* <DEDUP_REMOVED lines=18> */
[----:B------:R-:W-:-:S05]  /*3d00*/  @P0 FMUL.FTZ R7, R6, R6 ;  /* 0x0000000606070220 */ /* 0x000fca0000410000 */
[----:B------:R-:W2:Y:S02]  /*3d10*/  @P0 MUFU.RCP R2, R2 ;  /* 0x0000000200020308 */ /* 0x000ea40000001000 */
[----:B--2---:R-:W-:Y:S01]  /*3d20*/  @P0 FMUL.FTZ.D2 R7, R7, R2 ;  /* 0x0000000207070220 */ /* 0x004fe20000310000 */
[----:B------:R-:W-:Y:S01]  /*3d30*/  @!P0 FMUL.FTZ R7, |R6|, 0.5 ;  /* 0x3f00000006078820 */ /* 0x000fe20000410200 */
[----:B------:R-:W-:Y:S06]  /*3d40*/  BRA `(.L_x_3964) ;  /* 0x0000000000087947 */ /* 0x000fec0003800000 */
.L_x_3963:
[----:B------:R-:W-:-:S04]  /*3d50*/  FADD.FTZ R7, -R7, R2 ;  /* 0x0000000207077221 */ /* 0x000fc80000010100 */
[----:B------:R-:W-:-:S07]  /*3d60*/  FMUL.FTZ R7, R7, 0.5 ;  /* 0x3f00000007077820 */ /* 0x000fce0000410000 */
.L_x_3964:
[----:B------:R-:W-:Y:S05]  /*3d70*/  BSYNC.RECONVERGENT B4 ;  /* 0x0000000000047941 */ /* 0x000fea0003800200 */
.L_x_3962:
[----:B------:R-:W-:Y:S01]  /*3d80*/  FADD.FTZ R0, R7, R0 ;  /* 0x0000000007007221 */ /* 0x000fe20000010000 */
[----:B------:R-:W-:-:S04]  /*3d90*/  FADD.FTZ R7, R3, R22 ;  /* 0x0000001603077221 */ /* 0x000fc80000010000 */
[----:B------:R-:W-:-:S04]  /*3da0*/  FMUL.FTZ R0, R0, R7 ;  /* 0x0000000700007220 */ /* 0x000fc80000410000 */
[----:B------:R2:W3:Y:S01]  /*3db0*/  MUFU.SQRT R2, R0 ;  /* 0x0000000000027308 */ /* 0x0004e20000002000 */
[----:B------:R-:W-:Y:S05]  /*3dc0*/  BRA `(.L_x_3965) ;  /* 0x0000000000487947 */ /* 0x000fea0003800000 */
.L_x_3961:
[----:B------:R-:W-:-:S13]  /*3dd0*/  FSETP.GT.FTZ.AND P0, PT, R3, 1, PT ;  /* 0x3f8000000300780b */ /* 0x000fda0003f14000 */
[----:B0-----:R-:W-:Y:S01]  /*3de0*/  @P0 FMUL.FTZ R20, R0, R7 ;  /* 0x0000000700140220 */ /* 0x001fe20000410000 */
        /* <DEDUP_REMOVED lines=10> */
.L_x_3960:
[----:B------:R-:W-:Y:S01]  /*3e90*/  FADD.FTZ R0, R22, 1 ;  /* 0x3f80000016007421 */ /* 0x000fe20000010000 */
[----:B------:R-:W-:Y:S01]  /*3ea0*/  MUFU.SQRT R7, R20 ;  /* 0x0000001400077308 */ /* 0x000fe20000002000 */
[----:B------:R-:W-:Y:S02]  /*3eb0*/  MOV R3, 0x3f800000 ;  /* 0x3f80000000037802 */ /* 0x000fe40000000f00 */
[----:B------:R-:W-:-:S06]  /*3ec0*/  FMUL.FTZ R0, R0, 0.5 ;  /* 0x3f00000000007820 */ /* 0x000fcc0000410000 */
[----:B------:R-:W2:Y:S02]  /*3ed0*/  MUFU.SQRT R0, R0 ;  /* 0x0000000000007308 */ /* 0x000ea40000002000 */
[----:B--2---:R-:W-:-:S07]  /*3ee0*/  FMUL.FTZ R2, R7, R0 ;  /* 0x0000000007027220 */ /* 0x004fce0000410000 */
.L_x_3965:
[----:B------:R-:W-:Y:S05]  /*3ef0*/  BSYNC.RECONVERGENT B1 ;  /* 0x0000000000017941 */ /* 0x000fea0003800200 */
.L_x_3959:
[----:B------:R-:W-:Y:S05]  /*3f00*/  BRA `(.L_x_3966) ;  /* 0x0000000000087947 */ /* 0x000fea0003800000 */
.L_x_3956:
[----:B------:R-:W-:Y:S01]  /*3f10*/  FMUL.FTZ R2, R22, 16777216 ;  /* 0x4b80000016027820 */ /* 0x000fe20000410000 */
[----:B------:R-:W-:-:S07]  /*3f20*/  FMUL.FTZ R3, R3, 16777216 ;  /* 0x4b80000003037820 */ /* 0x000fce0000410000 */
.L_x_3966:
[----:B------:R-:W-:Y:S05]  /*3f30*/  BSYNC.RELIABLE B0 ;  /* 0x0000000000007941 */ /* 0x000fea0003800100 */
.L_x_3955:
[----:B--23--:R-:W-:Y:S01]  /*3f40*/  FADD.FTZ R0, |R2|, -RZ ;  /* 0x800000ff02007221 */ /* 0x00cfe20000010200 */
[C---:B------:R-:W-:Y:S01]  /*3f50*/  FADD.FTZ R7, |R3|.reuse, -RZ ;  /* 0x800000ff03077221 */ /* 0x040fe20000010200 */
[----:B------:R-:W-:Y:S01]  /*3f60*/  FSETP.GT.FTZ.AND P2, PT, |R3|, |R2|, PT ;  /* 0x400000020300720b */ /* 0x000fe20003f54200 */
[----:B------:R-:W-:Y:S03]  /*3f70*/  BSSY.RECONVERGENT B4, `(.L_x_3967) ;  /* 0x000000e000047945 */ /* 0x000fe60003800200 */
[----:B------:R-:W-:Y:S02]  /*3f80*/  FSEL R32, R7, R0, P2 ;  /* 0x0000000007207208 */ /* 0x000fe40001000000 */
[----:B------:R-:W-:Y:S02]  /*3f90*/  FSEL R0, R0, R7, P2 ;  /* 0x0000000700007208 */ /* 0x000fe40001000000 */
[----:B------:R-:W2:Y:S08]  /*3fa0*/  MUFU.RCP R11, R32 ;  /* 0x00000020000b7308 */ /* 0x000eb00000001000 */
[----:B------:R-:W3:Y:S01]  /*3fb0*/  FCHK P0, R0, R32 ;  /* 0x0000002000007302 */ /* 0x000ee20000000000 */
[----:B--2---:R-:W-:-:S04]  /*3fc0*/  FFMA R6, -R32, R11, 1 ;  /* 0x3f80000020067423 */ /* 0x004fc8000000010b */
[----:B------:R-:W-:-:S04]  /*3fd0*/  FFMA R11, R11, R6, R11 ;  /* 0x000000060b0b7223 */ /* 0x000fc8000000000b */
[----:B------:R-:W-:-:S04]  /*3fe0*/  FFMA R6, R0, R11, RZ ;  /* 0x0000000b00067223 */ /* 0x000fc800000000ff */
[----:B------:R-:W-:-:S04]  /*3ff0*/  FFMA R7, -R32, R6, R0 ;  /* 0x0000000620077223 */ /* 0x000fc80000000100 */
[----:B------:R-:W-:Y:S01]  /*4000*/  FFMA R6, R11, R7, R6 ;  /* 0x000000070b067223 */ /* 0x000fe20000000006 */
[----:B---3--:R-:W-:Y:S06]  /*4010*/  @!P0 BRA `(.L_x_3968) ;  /* 0x00000000000c8947 */ /* 0x008fec0003800000 */
[----:B0-----:R-:W-:-:S07]  /*4020*/  MOV R20, 0x4040 ;  /* 0x0000404000147802 */ /* 0x001fce0000000f00 */
[----:B-1----:R-:W-:Y:S05]  /*4030*/  CALL.REL.NOINC `($__internal_4_$__cuda_sm3x_div_rn_ftz_f32_slowpath) ;  /* 0x0000025400647944 */ /* 0x002fea0003c00000 */
[----:B------:R-:W-:-:S07]  /*4040*/  MOV R6, R0 ;  /* 0x0000000000067202 */ /* 0x000fce0000000f00 */
.L_x_3968:
[----:B------:R-:W-:Y:S05]  /*4050*/  BSYNC.RECONVERGENT B4 ;  /* 0x0000000000047941 */ /* 0x000fea0003800200 */
.L_x_3967:
        /* <DEDUP_REMOVED lines=28> */
.L_x_3958:
[----:B------:R-:W-:Y:S05]  /*4220*/  BSYNC.RECONVERGENT B3 ;  /* 0x0000000000037941 */ /* 0x000fea0003800200 */
.L_x_3954:
[----:B-1----:R-:W-:Y:S02]  /*4230*/  LOP3.LUT R13, R4, 0x80000000, R13, 0xb8, !PT ;  /* 0x80000000040d7812 */ /* 0x002fe400078eb80d */
[----:B------:R-:W-:Y:S01]  /*4240*/  LOP3.LUT R14, R25, 0x80000000, R14, 0xb8, !PT ;  /* 0x80000000190e7812 */ /* 0x000fe200078eb80e */
[----:B------:R-:W-:Y:S06]  /*4250*/  BRA `(.L_x_3940) ;  /* 0x0000001400007947 */ /* 0x000fec0003800000 */
.L_x_3942:
        /* <DEDUP_REMOVED lines=32> */
.L_x_3974:
[----:B------:R-:W-:Y:S05]  /*4460*/  BSYNC.RECONVERGENT B4 ;  /* 0x0000000000047941 */ /* 0x000fea0003800200 */
.L_x_3973:
        /* <DEDUP_REMOVED lines=22> */
.L_x_3972:
        /* <DEDUP_REMOVED lines=28> */
.L_x_3977:
[----:B------:R-:W-:Y:S05]  /*4790*/  BSYNC.RECONVERGENT B4 ;  /* 0x0000000000047941 */ /* 0x000fea0003800200 */
.L_x_3976:
        /* <DEDUP_REMOVED lines=22> */
.L_x_3971:
        /* <DEDUP_REMOVED lines=33> */
.L_x_3979:
[----:B------:R-:W-:Y:S05]  /*4b10*/  BSYNC.RECONVERGENT B4 ;  /* 0x0000000000047941 */ /* 0x000fea0003800200 */
.L_x_3978:
        /* <DEDUP_REMOVED lines=22> */
.L_x_3970:
        /* <DEDUP_REMOVED lines=25> */
.L_x_3983:
[----:B------:R-:W-:Y:S05]  /*4e10*/  BSYNC.RECONVERGENT B4 ;  /* 0x0000000000047941 */ /* 0x000fea0003800200 */
.L_x_3982:
        /* <DEDUP_REMOVED lines=22> */
.L_x_3981:
        /* <DEDUP_REMOVED lines=28> */
.L_x_3985:
[----:B------:R-:W-:Y:S05]  /*5140*/  BSYNC.RECONVERGENT B4 ;  /* 0x0000000000047941 */ /* 0x000fea0003800200 */
.L_x_3984:
        /* <DEDUP_REMOVED lines=22> */
.L_x_3980:
        /* <DEDUP_REMOVED lines=33> */
.L_x_3987:
[----:B------:R-:W-:Y:S05]  /*54c0*/  BSYNC.RECONVERGENT B4 ;  /* 0x0000000000047941 */ /* 0x000fea0003800200 */
.L_x_3986:
        /* <DEDUP_REMOVED lines=20> */
[----:B------:R-:W-:-:S07]  /*5610*/  FSEL R3, R4, R3, P0 ;  /* 0x0000000304037208 */ /* 0x000fce0000000000 */
.L_x_3975:
[----:B------:R-:W-:Y:S05]  /*5620*/  BSYNC.RECONVERGENT B3 ;  /* 0x0000000000037941 */ /* 0x000fea0003800200 */
.L_x_3969:
[----:B------:R-:W-:Y:S01]  /*5630*/  FADD.FTZ R2, R2, 0.69314718246459960938 ;  /* 0x3f31721802027421 */ /* 0x000fe20000010000 */
[----:B------:R-:W-:-:S04]  /*5640*/  LOP3.LUT R14, R3, 0x80000000, R14, 0xb8, !PT ;  /* 0x80000000030e7812 */ /* 0x000fc800078eb80e */
[----:B------:R-:W-:-:S07]  /*5650*/  LOP3.LUT R13, R2, 0x80000000, R13, 0xb8, !PT ;  /* 0x80000000020d7812 */ /* 0x000fce00078eb80d */
.L_x_3940:
[----:B------:R-:W-:Y:S05]  /*5660*/  BSYNC.RECONVERGENT B2 ;  /* 0x0000000000027941 */ /* 0x000fea0003800200 */
.L_x_3939:
        /* <DEDUP_REMOVED lines=10> */
[----:B0-----:R-:W-:Y:S01]  /*5710*/  FADD.FTZ R20, |R6|, -RZ ;  /* 0x800000ff06147221 */ /* 0x001fe20000010200 */
        /* <DEDUP_REMOVED lines=17> */
.L_x_3990:
        /* <DEDUP_REMOVED lines=70> */
.L_x_3997:
[----:B------:R-:W-:-:S04]  /*5c90*/  FADD.FTZ R4, -R0, R9 ;  /* 0x0000000900047221 */ /* 0x000fc80000010100 */
[----:B------:R-:W-:-:S07]  /*5ca0*/  FMUL.FTZ R4, R4, 0.5 ;  /* 0x3f00000004047820 */ /* 0x000fce0000410000 */
.L_x_3998:
[----:B------:R-:W-:Y:S05]  /*5cb0*/  BSYNC.RECONVERGENT B1 ;  /* 0x0000000000017941 */ /* 0x000fea0003800200 */
.L_x_3996:
        /* <DEDUP_REMOVED lines=11> */
.L_x_4000:
[----:B------:R-:W-:-:S04]  /*5d70*/  FADD.FTZ R27, R2, -R25 ;  /* 0x80000019021b7221 */ /* 0x000fc80000010000 */
[----:B------:R-:W-:-:S07]  /*5d80*/  FMUL.FTZ R27, R27, 0.5 ;  /* 0x3f0000001b1b7820 */ /* 0x000fce0000410000 */
.L_x_4001:
[----:B------:R-:W-:Y:S05]  /*5d90*/  BSYNC.RECONVERGENT B1 ;  /* 0x0000000000017941 */ /* 0x000fea0003800200 */
.L_x_3999:
        /* <DEDUP_REMOVED lines=35> */
.L_x_3995:
[----:B------:R-:W-:-:S13]  /*5fd0*/  FSETP.GEU.FTZ.AND P0, PT, R3, 1, PT ;  /* 0x3f8000000300780b */ /* 0x000fda0003f1e000 */
[----:B------:R-:W-:Y:S05]  /*5fe0*/  @!P0 BRA `(.L_x_4002) ;  /* 0x0000000000848947 */ /* 0x000fea0003800000 */
[----:B------:R-:W-:Y:S01]  /*5ff0*/  FMUL.FTZ R4, R0, R7 ;  /* 0x0000000700047220 */ /* 0x000fe20000410000 */
[----:B------:R-:W-:Y:S01]  /*6000*/  HFMA2 R30, -RZ, RZ, 1.875, 0 ;  /* 0x3f800000ff1e7431 */ /* 0x000fe200000001ff */
        /* <DEDUP_REMOVED lines=31> */
.L_x_4002:
[----:B------:R-:W-:-:S04]  /*6200*/  FADD.FTZ R25, -R3, 1 ;  /* 0x3f80000003197421 */ /* 0x000fc80000010100 */
[----:B------:R-:W-:-:S06]  /*6210*/  FMUL.FTZ R25, R0, R25 ;  /* 0x0000001900197220 */ /* 0x000fcc0000410000 */
[----:B------:R-:W0:Y:S08]  /*6220*/  MUFU.SQRT R25, R25 ;  /* 0x0000001900197308 */ /* 0x000e300000002000 */
[----:B0-----:R-:W0:Y:S02]  /*6230*/  MUFU.RCP R27, R25 ;  /* 0x00000019001b7308 */ /* 0x001e240000001000 */
[----:B0-----:R-:W-:Y:S01]  /*6240*/  FMUL.FTZ R4, |R6|, R27 ;  /* 0x0000001b06047220 */ /* 0x001fe20000410200 */
[----:B------:R-:W-:Y:S06]  /*6250*/  BRA `(.L_x_3993) ;  /* 0x0000000000047947 */ /* 0x000fec0003800000 */
.L_x_3994:
[----:B------:R0:W1:Y:S02]  /*6260*/  MUFU.SQRT R4, R20 ;  /* 0x0000001400047308 */ /* 0x0000640000002000 */
.L_x_3993:
[----:B------:R-:W-:Y:S05]  /*6270*/  BSYNC.RECONVERGENT B0 ;  /* 0x0000000000007941 */ /* 0x000fea0003800200 */
.L_x_3992:
        /* <DEDUP_REMOVED lines=35> */
.L_x_4006:
        /* <DEDUP_REMOVED lines=23> */
.L_x_4012:
[----:B------:R-:W-:-:S04]  /*6620*/  FADD.FTZ R7, -R7, R2 ;  /* 0x0000000207077221 */ /* 0x000fc80000010100 */
[----:B------:R-:W-:-:S07]  /*6630*/  FMUL.FTZ R7, R7, 0.5 ;  /* 0x3f00000007077820 */ /* 0x000fce0000410000 */
.L_x_4013:
[----:B------:R-:W-:Y:S05]  /*6640*/  BSYNC.RECONVERGENT B4 ;  /* 0x0000000000047941 */ /* 0x000fea0003800200 */
.L_x_4011:
[----:B------:R-:W-:Y:S01]  /*6650*/  FADD.FTZ R0, R7, R0 ;  /* 0x0000000007007221 */ /* 0x000fe20000010000 */
[----:B------:R-:W-:-:S04]  /*6660*/  FADD.FTZ R7, R3, R22 ;  /* 0x0000001603077221 */ /* 0x000fc80000010000 */
[----:B------:R-:W-:-:S04]  /*6670*/  FMUL.FTZ R0, R0, R7 ;  /* 0x0000000700007220 */ /* 0x000fc80000410000 */
[----:B------:R2:W3:Y:S01]  /*6680*/  MUFU.SQRT R2, R0 ;  /* 0x0000000000027308 */ /* 0x0004e20000002000 */
[----:B------:R-:W-:Y:S05]  /*6690*/  BRA `(.L_x_4014) ;  /* 0x0000000000487947 */ /* 0x000fea0003800000 */
.L_x_4010:
        /* <DEDUP_REMOVED lines=12> */
.L_x_4009:
[----:B------:R-:W-:Y:S01]  /*6760*/  FADD.FTZ R0, R22, 1 ;  /* 0x3f80000016007421 */ /* 0x000fe20000010000 */
[----:B------:R-:W-:Y:S01]  /*6770*/  MUFU.SQRT R7, R20 ;  /* 0x0000001400077308 */ /* 0x000fe20000002000 */
[----:B------:R-:W-:Y:S02]  /*6780*/  MOV R3, 0x3f800000 ;  /* 0x3f80000000037802 */ /* 0x000fe40000000f00 */
[----:B------:R-:W-:-:S06]  /*6790*/  FMUL.FTZ R0, R0, 0.5 ;  /* 0x3f00000000007820 */ /* 0x000fcc0000410000 */
[----:B------:R-:W2:Y:S02]  /*67a0*/  MUFU.SQRT R0, R0 ;  /* 0x0000000000007308 */ /* 0x000ea40000002000 */
[----:B--2---:R-:W-:-:S07]  /*67b0*/  FMUL.FTZ R2, R7, R0 ;  /* 0x0000000007027220 */ /* 0x004fce0000410000 */
.L_x_4014:
[----:B------:R-:W-:Y:S05]  /*67c0*/  BSYNC.RECONVERGENT B1 ;  /* 0x0000000000017941 */ /* 0x000fea0003800200 */
.L_x_4008:
[----:B------:R-:W-:Y:S05]  /*67d0*/  BRA `(.L_x_4015) ;  /* 0x0000000000087947 */ /* 0x000fea0003800000 */
.L_x_4005:
[----:B------:R-:W-:Y:S01]  /*67e0*/  FMUL.FTZ R2, R22, 16777216 ;  /* 0x4b80000016027820 */ /* 0x000fe20000410000 */
[----:B------:R-:W-:-:S07]  /*67f0*/  FMUL.FTZ R3, R3, 16777216 ;  /* 0x4b80000003037820 */ /* 0x000fce0000410000 */
.L_x_4015:
[----:B------:R-:W-:Y:S05]  /*6800*/  BSYNC.RELIABLE B0 ;  /* 0x0000000000007941 */ /* 0x000fea0003800100 */
.L_x_4004:
        /* <DEDUP_REMOVED lines=17> */
.L_x_4017:
[----:B------:R-:W-:Y:S05]  /*6920*/  BSYNC.RECONVERGENT B4 ;  /* 0x0000000000047941 */ /* 0x000fea0003800200 */
.L_x_4016:
        /* <DEDUP_REMOVED lines=28> */
.L_x_4007:
[----:B------:R-:W-:Y:S05]  /*6af0*/  BSYNC.RECONVERGENT B3 ;  /* 0x0000000000037941 */ /* 0x000fea0003800200 */
.L_x_4003:
[----:B-1----:R-:W-:Y:S02]  /*6b00*/  LOP3.LUT R11, R4, 0x80000000, R11, 0xb8, !PT ;  /* 0x80000000040b7812 */ /* 0x002fe400078eb80b */
[----:B------:R-:W-:Y:S01]  /*6b10*/  LOP3.LUT R12, R25, 0x80000000, R12, 0xb8, !PT ;  /* 0x80000000190c7812 */ /* 0x000fe200078eb80c */
[----:B------:R-:W-:Y:S06]  /*6b20*/  BRA `(.L_x_3989) ;  /* 0x0000001400007947 */ /* 0x000fec0003800000 */
.L_x_3991:
        /* <DEDUP_REMOVED lines=32> */
.L_x_4023:
[----:B------:R-:W-:Y:S05]  /*6d30*/  BSYNC.RECONVERGENT B4 ;  /* 0x0000000000047941 */ /* 0x000fea0003800200 */
.L_x_4022:
        /* <DEDUP_REMOVED lines=22> */
.L_x_4021:
        /* <DEDUP_REMOVED lines=28> */
.L_x_4026:
[----:B------:R-:W-:Y:S05]  /*7060*/  BSYNC.RECONVERGENT B4 ;  /* 0x0000000000047941 */ /* 0x000fea0003800200 */
.L_x_4025:
        /* <DEDUP_REMOVED lines=22> */
.L_x_4020:
        /* <DEDUP_REMOVED lines=33> */
.L_x_4028:
[----:B------:R-:W-:Y:S05]  /*73e0*/  BSYNC.RECONVERGENT B4 ;  /* 0x0000000000047941 */ /* 0x000fea0003800200 */
.L_x_4027:
        /* <DEDUP_REMOVED lines=22> */
.L_x_4019:
        /* <DEDUP_REMOVED lines=25> */
.L_x_4032:
[----:B------:R-:W-:Y:S05]  /*76e0*/  BSYNC.RECONVERGENT B4 ;  /* 0x0000000000047941 */ /* 0x000fea0003800200 */
.L_x_4031:
        /* <DEDUP_REMOVED lines=22> */
.L_x_4030:
        /* <DEDUP_REMOVED lines=28> */
.L_x_4034:
[----:B------:R-:W-:Y:S05]  /*7a10*/  BSYNC.RECONVERGENT B4 ;  /* 0x0000000000047941 */ /* 0x000fea0003800200 */
.L_x_4033:
        /* <DEDUP_REMOVED lines=22> */
.L_x_4029:
        /* <DEDUP_REMOVED lines=33> */
.L_x_4036:
[----:B------:R-:W-:Y:S05]  /*7d90*/  BSYNC.RECONVERGENT B4 ;  /* 0x0000000000047941 */ /* 0x000fea0003800200 */
.L_x_4035:
        /* <DEDUP_REMOVED lines=21> */
.L_x_4024:
[----:B------:R-:W-:Y:S05]  /*7ef0*/  BSYNC.RECONVERGENT B3 ;  /* 0x0000000000037941 */ /* 0x000fea0003800200 */
.L_x_4018:
[----:B------:R-:W-:Y:S01]  /*7f00*/  FADD.FTZ R2, R2, 0.69314718246459960938 ;  /* 0x3f31721802027421 */ /* 0x000fe20000010000 */
[----:B------:R-:W-:-:S04]  /*7f10*/  LOP3.LUT R12, R3, 0x80000000, R12, 0xb8, !PT ;  /* 0x80000000030c7812 */ /* 0x000fc800078eb80c */
[----:B------:R-:W-:-:S07]  /*7f20*/  LOP3.LUT R11, R2, 0x80000000, R11, 0xb8, !PT ;  /* 0x80000000020b7812 */ /* 0x000fce00078eb80b */
.L_x_3989:
[----:B------:R-:W-:Y:S05]  /*7f30*/  BSYNC.RECONVERGENT B2 ;  /* 0x0000000000027941 */ /* 0x000fea0003800200 */
.L_x_3988:
[----:B------:R-:W-:Y:S05]  /*7f40*/  WARPSYNC.ALL ;  /* 0x0000000000007948 */ /* 0x000fea0003800000 */
[----:B------:R-:W-:Y:S01]  /*7f50*/  IADD3 R0, PT, PT, R18, 0x180, RZ ;  /* 0x0000018012007810 */ /* 0x000fe20007ffe0ff */
[----:B------:R-:W-:Y:S03]  /*7f60*/  BSSY.RECONVERGENT B2, `(.L_x_4037) ;  /* 0x000028a000027945 */ /* 0x000fe60003800200 */
[----:B------:R-:W-:-:S13]  /*7f70*/  ISETP.GE.U32.AND P0, PT, R0, R19, PT ;  /* 0x000000130000720c */ /* 0x000fda0003f06070 */
[----:B------:R-:W-:Y:S05]  /*7f80*/  @P0 BRA `(.L_x_4038) ;  /* 0x00000028001c0947 */ /* 0x000fea0003800000 */
[----:B------:R-:W-:Y:S02]  /*7f90*/  HADD2.F32 R10, -RZ, R10.H0_H0 ;  /* 0x2000000aff0a7230 */ /* 0x000fe40000004100 */
[----:B------:R-:W-:-:S03]  /*7fa0*/  HADD2.F32 R6, -RZ, R8.H1_H1 ;  /* 0x30000008ff067230 */ /* 0x000fc60000004100 */
        /* <DEDUP_REMOVED lines=21> */
.L_x_4039:
        /* <DEDUP_REMOVED lines=70> */
.L_x_4046:
[----:B------:R-:W-:-:S04]  /*8560*/  FADD.FTZ R4, -R0, R25 ;  /* 0x0000001900047221 */ /* 0x000fc80000010100 */
[----:B------:R-:W-:-:S07]  /*8570*/  FMUL.FTZ R4, R4, 0.5 ;  /* 0x3f00000004047820 */ /* 0x000fce0000410000 */
.L_x_4047:
[----:B------:R-:W-:Y:S05]  /*8580*/  BSYNC.RECONVERGENT B1 ;  /* 0x0000000000017941 */ /* 0x000fea0003800200 */
.L_x_4045:
        /* <DEDUP_REMOVED lines=11> */
.L_x_4049:
[----:B------:R-:W-:-:S04]  /*8640*/  FADD.FTZ R29, R2, -R27 ;  /* 0x8000001b021d7221 */ /* 0x000fc80000010000 */
[----:B------:R-:W-:-:S07]  /*8650*/  FMUL.FTZ R29, R29, 0.5 ;  /* 0x3f0000001d1d7820 */ /* 0x000fce0000410000 */
.L_x_4050:
[----:B------:R-:W-:Y:S05]  /*8660*/  BSYNC.RECONVERGENT B1 ;  /* 0x0000000000017941 */ /* 0x000fea0003800200 */
.L_x_4048:
        /* <DEDUP_REMOVED lines=35> */
.L_x_4044:
        /* <DEDUP_REMOVED lines=35> */
.L_x_4051:
[----:B------:R-:W-:-:S04]  /*8ad0*/  FADD.FTZ R27, -R3, 1 ;  /* 0x3f800000031b7421 */ /* 0x000fc80000010100 */
[----:B------:R-:W-:-:S06]  /*8ae0*/  FMUL.FTZ R27, R0, R27 ;  /* 0x0000001b001b7220 */ /* 0x000fcc0000410000 */
[----:B------:R-:W0:Y:S08]  /*8af0*/  MUFU.SQRT R27, R27 ;  /* 0x0000001b001b7308 */ /* 0x000e300000002000 */
[----:B0-----:R-:W0:Y:S02]  /*8b00*/  MUFU.RCP R29, R27 ;  /* 0x0000001b001d7308 */ /* 0x001e240000001000 */
[----:B0-----:R-:W-:Y:S01]  /*8b10*/  FMUL.FTZ R4, |R6|, R29 ;  /* 0x0000001d06047220 */ /* 0x001fe20000410200 */
[----:B------:R-:W-:Y:S06]  /*8b20*/  BRA `(.L_x_4042) ;  /* 0x0000000000047947 */ /* 0x000fec0003800000 */
.L_x_4043:
[----:B------:R0:W1:Y:S02]  /*8b30*/  MUFU.SQRT R4, R20 ;  /* 0x0000001400047308 */ /* 0x0000640000002000 */
.L_x_4042:
[----:B------:R-:W-:Y:S05]  /*8b40*/  BSYNC.RECONVERGENT B0 ;  /* 0x0000000000007941 */ /* 0x000fea0003800200 */
.L_x_4041:
        /* <DEDUP_REMOVED lines=35> */
.L_x_4055:
        /* <DEDUP_REMOVED lines=23> */
.L_x_4061:
[----:B------:R-:W-:-:S04]  /*8ef0*/  FADD.FTZ R7, -R7, R2 ;  /* 0x0000000207077221 */ /* 0x000fc80000010100 */
[----:B------:R-:W-:-:S07]  /*8f00*/  FMUL.FTZ R7, R7, 0.5 ;  /* 0x3f00000007077820 */ /* 0x000fce0000410000 */
.L_x_4062:
[----:B------:R-:W-:Y:S05]  /*8f10*/  BSYNC.RECONVERGENT B4 ;  /* 0x0000000000047941 */ /* 0x000fea0003800200 */
.L_x_4060:
[----:B------:R-:W-:Y:S01]  /*8f20*/  FADD.FTZ R0, R7, R0 ;  /* 0x0000000007007221 */ /* 0x000fe20000010000 */
[----:B------:R-:W-:-:S04]  /*8f30*/  FADD.FTZ R7, R3, R22 ;  /* 0x0000001603077221 */ /* 0x000fc80000010000 */
[----:B------:R-:W-:-:S04]  /*8f40*/  FMUL.FTZ R0, R0, R7 ;  /* 0x0000000700007220 */ /* 0x000fc80000410000 */
[----:B------:R2:W3:Y:S01]  /*8f50*/  MUFU.SQRT R2, R0 ;  /* 0x0000000000027308 */ /* 0x0004e20000002000 */
[----:B------:R-:W-:Y:S05]  /*8f60*/  BRA `(.L_x_4063) ;  /* 0x0000000000487947 */ /* 0x000fea0003800000 */
.L_x_4059:
        /* <DEDUP_REMOVED lines=12> */
.L_x_4058:
[----:B------:R-:W-:Y:S01]  /*9030*/  FADD.FTZ R0, R22, 1 ;  /* 0x3f80000016007421 */ /* 0x000fe20000010000 */
[----:B------:R-:W-:Y:S01]  /*9040*/  MUFU.SQRT R7, R20 ;  /* 0x0000001400077308 */ /* 0x000fe20000002000 */
[----:B------:R-:W-:Y:S02]  /*9050*/  MOV R3, 0x3f800000 ;  /* 0x3f80000000037802 */ /* 0x000fe40000000f00 */
[----:B------:R-:W-:-:S06]  /*9060*/  FMUL.FTZ R0, R0, 0.5 ;  /* 0x3f00000000007820 */ /* 0x000fcc0000410000 */
[----:B------:R-:W2:Y:S02]  /*9070*/  MUFU.SQRT R0, R0 ;  /* 0x0000000000007308 */ /* 0x000ea40000002000 */
[----:B--2---:R-:W-:-:S07]  /*9080*/  FMUL.FTZ R2, R7, R0 ;  /* 0x0000000007027220 */ /* 0x004fce0000410000 */
.L_x_4063:
[----:B------:R-:W-:Y:S05]  /*9090*/  BSYNC.RECONVERGENT B1 ;  /* 0x0000000000017941 */ /* 0x000fea0003800200 */
.L_x_4057:
[----:B------:R-:W-:Y:S05]  /*90a0*/  BRA `(.L_x_4064) ;  /* 0x0000000000087947 */ /* 0x000fea0003800000 */
.L_x_4054:
[----:B------:R-:W-:Y:S01]  /*90b0*/  FMUL.FTZ R2, R22, 16777216 ;  /* 0x4b80000016027820 */ /* 0x000fe20000410000 */
[----:B------:R-:W-:-:S07]  /*90c0*/  FMUL.FTZ R3, R3, 16777216 ;  /* 0x4b80000003037820 */ /* 0x000fce0000410000 */
.L_x_4064:
[----:B------:R-:W-:Y:S05]  /*90d0*/  BSYNC.RELIABLE B0 ;  /* 0x0000000000007941 */ /* 0x000fea0003800100 */
.L_x_4053:
        /* <DEDUP_REMOVED lines=17> */
.L_x_4066:
[----:B------:R-:W-:Y:S05]  /*91f0*/  BSYNC.RECONVERGENT B4 ;  /* 0x0000000000047941 */ /* 0x000fea0003800200 */
.L_x_4065:
        /* <DEDUP_REMOVED lines=28> */
.L_x_4056:
[----:B------:R-:W-:Y:S05]  /*93c0*/  BSYNC.RECONVERGENT B3 ;  /* 0x0000000000037941 */ /* 0x000fea0003800200 */
.L_x_4052:
[----:B-1----:R-:W-:Y:S02]  /*93d0*/  LOP3.LUT R9, R4, 0x80000000, R9, 0xb8, !PT ;  /* 0x8000000004097812 */ /* 0x002fe400078eb809 */
[----:B------:R-:W-:Y:S01]  /*93e0*/  LOP3.LUT R10, R27, 0x80000000, R10, 0xb8, !PT ;  /* 0x800000001b0a7812 */ /* 0x000fe200078eb80a */
[----:B------:R-:W-:Y:S06]  /*93f0*/  BRA `(.L_x_4038) ;  /* 0x0000001400007947 */ /* 0x000fec0003800000 */
.L_x_4040:
        /* <DEDUP_REMOVED lines=32> */
.L_x_4072:
[----:B------:R-:W-:Y:S05]  /*9600*/  BSYNC.RECONVERGENT B4 ;  /* 0x0000000000047941 */ /* 0x000fea0003800200 */
.L_x_4071:
        /* <DEDUP_REMOVED lines=22> */
.L_x_4070:
        /* <DEDUP_REMOVED lines=28> */
.L_x_4075:
[----:B------:R-:W-:Y:S05]  /*9930*/  BSYNC.RECONVERGENT B4 ;  /* 0x0000000000047941 */ /* 0x000fea0003800200 */
.L_x_4074:
        /* <DEDUP_REMOVED lines=22> */
.L_x_4069:
        /* <DEDUP_REMOVED lines=33> */
.L_x_4077:
[----:B------:R-:W-:Y:S05]  /*9cb0*/  BSYNC.RECONVERGENT B4 ;  /* 0x0000000000047941 */ /* 0x000fea0003800200 */
.L_x_4076:
        /* <DEDUP_REMOVED lines=22> */
.L_x_4068:
        /* <DEDUP_REMOVED lines=25> */
.L_x_4081:
[----:B------:R-:W-:Y:S05]  /*9fb0*/  BSYNC.RECONVERGENT B4 ;  /* 0x0000000000047941 */ /* 0x000fea0003800200 */
.L_x_4080:
        /* <DEDUP_REMOVED lines=22> */
.L_x_4079:
        /* <DEDUP_REMOVED lines=28> */
.L_x_4083:
[----:B------:R-:W-:Y:S05]  /*a2e0*/  BSYNC.RECONVERGENT B4 ;  /* 0x0000000000047941 */ /* 0x000fea0003800200 */
.L_x_4082:
        /* <DEDUP_REMOVED lines=22> */
.L_x_4078:
        /* <DEDUP_REMOVED lines=33> */
.L_x_4085:
[----:B------:R-:W-:Y:S05]  /*a660*/  BSYNC.RECONVERGENT B4 ;  /* 0x0000000000047941 */ /* 0x000fea0003800200 */
.L_x_4084:
        /* <DEDUP_REMOVED lines=21> */
.L_x_4073:
[----:B------:R-:W-:Y:S05]  /*a7c0*/  BSYNC.RECONVERGENT B3 ;  /* 0x0000000000037941 */ /* 0x000fea0003800200 */
.L_x_4067:
[----:B------:R-:W-:Y:S01]  /*a7d0*/  FADD.FTZ R2, R2, 0.69314718246459960938 ;  /* 0x3f31721802027421 */ /* 0x000fe20000010000 */
[----:B------:R-:W-:-:S04]  /*a7e0*/  LOP3.LUT R10, R3, 0x80000000, R10, 0xb8, !PT ;  /* 0x80000000030a7812 */ /* 0x000fc800078eb80a */
[----:B------:R-:W-:-:S07]  /*a7f0*/  LOP3.LUT R9, R2, 0x80000000, R9, 0xb8, !PT ;  /* 0x8000000002097812 */ /* 0x000fce00078eb809 */
.L_x_4038:
[----:B------:R-:W-:Y:S05]  /*a800*/  BSYNC.RECONVERGENT B2 ;  /* 0x0000000000027941 */ /* 0x000fea0003800200 */
.L_x_4037:
        /* <DEDUP_REMOVED lines=28> */
.L_x_4088:
        /* <DEDUP_REMOVED lines=70> */
.L_x_4095:
[----:B------:R-:W-:-:S04]  /*ae30*/  FADD.FTZ R4, -R0, R27 ;  /* 0x0000001b00047221 */ /* 0x000fc80000010100 */
[----:B------:R-:W-:-:S07]  /*ae40*/  FMUL.FTZ R4, R4, 0.5 ;  /* 0x3f00000004047820 */ /* 0x000fce0000410000 */
.L_x_4096:
[----:B------:R-:W-:Y:S05]  /*ae50*/  BSYNC.RECONVERGENT B1 ;  /* 0x0000000000017941 */ /* 0x000fea0003800200 */
.L_x_4094:
        /* <DEDUP_REMOVED lines=11> */
.L_x_4098:
[----:B------:R-:W-:-:S04]  /*af10*/  FADD.FTZ R29, R2, -R29 ;  /* 0x8000001d021d7221 */ /* 0x000fc80000010000 */
[----:B------:R-:W-:-:S07]  /*af20*/  FMUL.FTZ R29, R29, 0.5 ;  /* 0x3f0000001d1d7820 */ /* 0x000fce0000410000 */
.L_x_4099:
[----:B------:R-:W-:Y:S05]  /*af30*/  BSYNC.RECONVERGENT B1 ;  /* 0x0000000000017941 */ /* 0x000fea0003800200 */
.L_x_4097:
[----:B------:R-:W-:Y:S01]  /*af40*/  FADD.FTZ R4, R29, R4 ;  /* 0x000000041d047221 */ /* 0x000fe20000010000 */
[----:B------:R-:W-:Y:S01]  /*af50*/  FADD.FTZ R29, R22, 1 ;  /* 0x3f800000161d7421 */ /* 0x000fe20000010000 */
[----:B------:R-:W-:Y:S01]  /*af60*/  HFMA2 R35, -RZ, RZ, 1.875, 0 ;  /* 0x3f800000ff237431 */ /* 0x000fe200000001ff */
        /* <DEDUP_REMOVED lines=32> */
.L_x_4093:
        /* <DEDUP_REMOVED lines=35> */
.L_x_4100:
[----:B------:R-:W-:-:S04]  /*b3a0*/  FADD.FTZ R29, -R3, 1 ;  /* 0x3f800000031d7421 */ /* 0x000fc80000010100 */
[----:B------:R-:W-:-:S06]  /*b3b0*/  FMUL.FTZ R28, R0, R29 ;  /* 0x0000001d001c7220 */ /* 0x000fcc0000410000 */
[----:B------:R-:W0:Y:S08]  /*b3c0*/  MUFU.SQRT R28, R28 ;  /* 0x0000001c001c7308 */ /* 0x000e300000002000 */
[----:B0-----:R-:W0:Y:S02]  /*b3d0*/  MUFU.RCP R29, R28 ;  /* 0x0000001c001d7308 */ /* 0x001e240000001000 */
[----:B0-----:R-:W-:Y:S01]  /*b3e0*/  FMUL.FTZ R4, |R6|, R29 ;  /* 0x0000001d06047220 */ /* 0x001fe20000410200 */
[----:B------:R-:W-:Y:S06]  /*b3f0*/  BRA `(.L_x_4091) ;  /* 0x0000000000047947 */ /* 0x000fec0003800000 */
.L_x_4092:
[----:B------:R0:W1:Y:S02]  /*b400*/  MUFU.SQRT R4, R20 ;  /* 0x0000001400047308 */ /* 0x0000640000002000 */
.L_x_4091:
[----:B------:R-:W-:Y:S05]  /*b410*/  BSYNC.RECONVERGENT B0 ;  /* 0x0000000000007941 */ /* 0x000fea0003800200 */
.L_x_4090:
        /* <DEDUP_REMOVED lines=35> */
.L_x_4104:
        /* <DEDUP_REMOVED lines=23> */
.L_x_4110:
[----:B------:R-:W-:-:S04]  /*b7c0*/  FADD.FTZ R25, -R25, R2 ;  /* 0x0000000219197221 */ /* 0x000fc80000010100 */
[----:B------:R-:W-:-:S07]  /*b7d0*/  FMUL.FTZ R25, R25, 0.5 ;  /* 0x3f00000019197820 */ /* 0x000fce0000410000 */
.L_x_4111:
[----:B------:R-:W-:Y:S05]  /*b7e0*/  BSYNC.RECONVERGENT B4 ;  /* 0x0000000000047941 */ /* 0x000fea0003800200 */
.L_x_4109:
[----:B------:R-:W-:Y:S01]  /*b7f0*/  FADD.FTZ R0, R25, R0 ;  /* 0x0000000019007221 */ /* 0x000fe20000010000 */
[----:B------:R-:W-:-:S04]  /*b800*/  FADD.FTZ R25, R3, R22 ;  /* 0x0000001603197221 */ /* 0x000fc80000010000 */
[----:B------:R-:W-:-:S04]  /*b810*/  FMUL.FTZ R0, R0, R25 ;  /* 0x0000001900007220 */ /* 0x000fc80000410000 */
[----:B------:R2:W3:Y:S01]  /*b820*/  MUFU.SQRT R2, R0 ;  /* 0x0000000000027308 */ /* 0x0004e20000002000 */
[----:B------:R-:W-:Y:S05]  /*b830*/  BRA `(.L_x_4112) ;  /* 0x0000000000487947 */ /* 0x000fea0003800000 */
.L_x_4108:
        /* <DEDUP_REMOVED lines=12> */
.L_x_4107:
[----:B------:R-:W-:Y:S01]  /*b900*/  FADD.FTZ R0, R22, 1 ;  /* 0x3f80000016007421 */ /* 0x000fe20000010000 */
[----:B------:R-:W-:Y:S01]  /*b910*/  MUFU.SQRT R25, R20 ;  /* 0x0000001400197308 */ /* 0x000fe20000002000 */
[----:B------:R-:W-:Y:S02]  /*b920*/  MOV R3, 0x3f800000 ;  /* 0x3f80000000037802 */ /* 0x000fe40000000f00 */
[----:B------:R-:W-:-:S06]  /*b930*/  FMUL.FTZ R0, R0, 0.5 ;  /* 0x3f00000000007820 */ /* 0x000fcc0000410000 */
[----:B------:R-:W2:Y:S02]  /*b940*/  MUFU.SQRT R0, R0 ;  /* 0x0000000000007308 */ /* 0x000ea40000002000 */
[----:B--2---:R-:W-:-:S07]  /*b950*/  FMUL.FTZ R2, R25, R0 ;  /* 0x0000000019027220 */ /* 0x004fce0000410000 */
.L_x_4112:
[----:B------:R-:W-:Y:S05]  /*b960*/  BSYNC.RECONVERGENT B1 ;  /* 0x0000000000017941 */ /* 0x000fea0003800200 */
.L_x_4106:
[----:B------:R-:W-:Y:S05]  /*b970*/  BRA `(.L_x_4113) ;  /* 0x0000000000087947 */ /* 0x000fea0003800000 */
.L_x_4103:
[----:B------:R-:W-:Y:S01]  /*b980*/  FMUL.FTZ R2, R22, 16777216 ;  /* 0x4b80000016027820 */ /* 0x000fe20000410000 */
[----:B------:R-:W-:-:S07]  /*b990*/  FMUL.FTZ R3, R3, 16777216 ;  /* 0x4b80000003037820 */ /* 0x000fce0000410000 */
.L_x_4113:
[----:B------:R-:W-:Y:S05]  /*b9a0*/  BSYNC.RELIABLE B0 ;  /* 0x0000000000007941 */ /* 0x000fea0003800100 */
.L_x_4102:
        /* <DEDUP_REMOVED lines=11> */
[----:B0-----:R-:W-:-:S04]  /*ba60*/  FFMA R20, -R32, R6, R0 ;  /* 0x0000000620147223 */ /* 0x001fc80000000100 */
[----:B------:R-:W-:Y:S01]  /*ba70*/  FFMA R6, R27, R20, R6 ;  /* 0x000000141b067223 */ /* 0x000fe20000000006 */
[----:B---3--:R-:W-:Y:S06]  /*ba80*/  @!P0 BRA `(.L_x_4115) ;  /* 0x00000000000c8947 */ /* 0x008fec0003800000 */
[----:B------:R-:W-:-:S07]  /*ba90*/  MOV R20, 0xbab0 ;  /* 0x0000bab000147802 */ /* 0x000fce0000000f00 */
[----:B-1----:R-:W-:Y:S05]  /*baa0*/  CALL.REL.NOINC `($__internal_4_$__cuda_sm3x_div_rn_ftz_f32_slowpath) ;  /* 0x000001d800c87944 */ /* 0x002fea0003c00000 */
[----:B------:R-:W-:-:S07]  /*bab0*/  MOV R6, R0 ;  /* 0x0000000000067202 */ /* 0x000fce0000000f00 */
.L_x_4115:
[----:B------:R-:W-:Y:S05]  /*bac0*/  BSYNC.RECONVERGENT B4 ;  /* 0x0000000000047941 */ /* 0x000fea0003800200 */
.L_x_4114:
        /* <DEDUP_REMOVED lines=28> */
.L_x_4105:
[----:B------:R-:W-:Y:S05]  /*bc90*/  BSYNC.RECONVERGENT B3 ;  /* 0x0000000000037941 */ /* 0x000fea0003800200 */
.L_x_4101:
[----:B-1----:R-:W-:Y:S02]  /*bca0*/  LOP3.LUT R7, R4, 0x80000000, R7, 0xb8, !PT ;  /* 0x8000000004077812 */ /* 0x002fe400078eb807 */
[----:B------:R-:W-:Y:S01]  /*bcb0*/  LOP3.LUT R8, R3, 0x80000000, R8, 0xb8, !PT ;  /* 0x8000000003087812 */ /* 0x000fe200078eb808 */
[----:B------:R-:W-:Y:S06]  /*bcc0*/  BRA `(.L_x_4087) ;  /* 0x0000001400007947 */ /* 0x000fec0003800000 */
.L_x_4089:
        /* <DEDUP_REMOVED lines=32> */
.L_x_4121:
[----:B------:R-:W-:Y:S05]  /*bed0*/  BSYNC.RECONVERGENT B4 ;  /* 0x0000000000047941 */ /* 0x000fea0003800200 */
.L_x_4120:
        /* <DEDUP_REMOVED lines=22> */
.L_x_4119:
        /* <DEDUP_REMOVED lines=28> */
.L_x_4124:
[----:B------:R-:W-:Y:S05]  /*c200*/  BSYNC.RECONVERGENT B4 ;  /* 0x0000000000047941 */ /* 0x000fea0003800200 */
.L_x_4123:
        /* <DEDUP_REMOVED lines=22> */
.L_x_4118:
        /* <DEDUP_REMOVED lines=33> */
.L_x_4126:
[----:B------:R-:W-:Y:S05]  /*c580*/  BSYNC.RECONVERGENT B4 ;  /* 0x0000000000047941 */ /* 0x000fea0003800200 */
.L_x_4125:
        /* <DEDUP_REMOVED lines=22> */
.L_x_4117:
        /* <DEDUP_REMOVED lines=25> */
.L_x_4130:
[----:B------:R-:W-:Y:S05]  /*c880*/  BSYNC.RECONVERGENT B4 ;  /* 0x0000000000047941 */ /* 0x000fea0003800200 */
.L_x_4129:
        /* <DEDUP_REMOVED lines=22> */
.L_x_4128:
        /* <DEDUP_REMOVED lines=28> */
.L_x_4132:
[----:B------:R-:W-:Y:S05]  /*cbb0*/  BSYNC.RECONVERGENT B4 ;  /* 0x0000000000047941 */ /* 0x000fea0003800200 */
.L_x_4131:
        /* <DEDUP_REMOVED lines=22> */
.L_x_4127:
        /* <DEDUP_REMOVED lines=33> */
.L_x_4134:
[----:B------:R-:W-:Y:S05]  /*cf30*/  BSYNC.RECONVERGENT B4 ;  /* 0x0000000000047941 */ /* 0x000fea0003800200 */
.L_x_4133:
        /* <DEDUP_REMOVED lines=21> */
.L_x_4122:
[----:B------:R-:W-:Y:S05]  /*d090*/  BSYNC.RECONVERGENT B3 ;  /* 0x0000000000037941 */ /* 0x000fea0003800200 */
.L_x_4116:
[----:B------:R-:W-:Y:S01]  /*d0a0*/  FADD.FTZ R2, R2, 0.69314718246459960938 ;  /* 0x3f31721802027421 */ /* 0x000fe20000010000 */
[----:B------:R-:W-:-:S04]  /*d0b0*/  LOP3.LUT R8, R3, 0x80000000, R8, 0xb8, !PT ;  /* 0x8000000003087812 */ /* 0x000fc800078eb808 */
[----:B------:R-:W-:-:S07]  /*d0c0*/  LOP3.LUT R7, R2, 0x80000000, R7, 0xb8, !PT ;  /* 0x8000000002077812 */ /* 0x000fce00078eb807 */
.L_x_4087:
[----:B------:R-:W-:Y:S05]  /*d0d0*/  BSYNC.RECONVERGENT B2 ;  /* 0x0000000000027941 */ /* 0x000fea0003800200 */
.L_x_4086:
        /* <DEDUP_REMOVED lines=28> */
.L_x_4137:
        /* <DEDUP_REMOVED lines=17> */
[----:B------:R-:W-:Y:S02]  /*d3b0*/  VIMNMX R22, PT, PT, R28, R29, PT ;  /* 0x0000001d1c167248 */ /* 0x000fe40003fe0100 */
        /* <DEDUP_REMOVED lines=52> */
.L_x_4144:
[----:B------:R-:W-:-:S04]  /*d700*/  FADD.FTZ R4, -R0, R27 ;  /* 0x0000001b00047221 */ /* 0x000fc80000010100 */
[----:B------:R-:W-:-:S07]  /*d710*/  FMUL.FTZ R4, R4, 0.5 ;  /* 0x3f00000004047820 */ /* 0x000fce0000410000 */
.L_x_4145:
[----:B------:R-:W-:Y:S05]  /*d720*/  BSYNC.RECONVERGENT B1 ;  /* 0x0000000000017941 */ /* 0x000fea0003800200 */
.L_x_4143:
        /* <DEDUP_REMOVED lines=11> */
.L_x_4147:
[----:B------:R-:W-:-:S04]  /*d7e0*/  FADD.FTZ R29, R2, -R29 ;  /* 0x8000001d021d7221 */ /* 0x000fc80000010000 */
[----:B------:R-:W-:-:S07]  /*d7f0*/  FMUL.FTZ R29, R29, 0.5 ;  /* 0x3f0000001d1d7820 */ /* 0x000fce0000410000 */
.L_x_4148:
[----:B------:R-:W-:Y:S05]  /*d800*/  BSYNC.RECONVERGENT B1 ;  /* 0x0000000000017941 */ /* 0x000fea0003800200 */
.L_x_4146:
        /* <DEDUP_REMOVED lines=35> */
.L_x_4142:
        /* <DEDUP_REMOVED lines=35> */
.L_x_4149:
[----:B------:R-:W-:-:S04]  /*dc70*/  FADD.FTZ R29, -R3, 1 ;  /* 0x3f800000031d7421 */ /* 0x000fc80000010100 */
[----:B------:R-:W-:-:S06]  /*dc80*/  FMUL.FTZ R28, R0, R29 ;  /* 0x0000001d001c7220 */ /* 0x000fcc0000410000 */
[----:B------:R-:W0:Y:S08]  /*dc90*/  MUFU.SQRT R28, R28 ;  /* 0x0000001c001c7308 */ /* 0x000e300000002000 */
[----:B0-----:R-:W0:Y:S02]  /*dca0*/  MUFU.RCP R29, R28 ;  /* 0x0000001c001d7308 */ /* 0x001e240000001000 */
[----:B0-----:R-:W-:Y:S01]  /*dcb0*/  FMUL.FTZ R4, |R24|, R29 ;  /* 0x0000001d18047220 */ /* 0x001fe20000410200 */
[----:B------:R-:W-:Y:S06]  /*dcc0*/  BRA `(.L_x_4140) ;  /* 0x0000000000047947 */ /* 0x000fec0003800000 */
.L_x_4141:
[----:B------:R0:W1:Y:S02]  /*dcd0*/  MUFU.SQRT R4, R20 ;  /* 0x0000001400047308 */ /* 0x0000640000002000 */
.L_x_4140:
[----:B------:R-:W-:Y:S05]  /*dce0*/  BSYNC.RECONVERGENT B0 ;  /* 0x0000000000007941 */ /* 0x000fea0003800200 */
.L_x_4139:
        /* <DEDUP_REMOVED lines=11> */
[C---:B0-----:R-:W-:Y:S01]  /*dda0*/  FADD.FTZ R20, |R28|.reuse, -RZ ;  /* 0x800000ff1c147221 */ /* 0x041fe20000010200 */
        /* <DEDUP_REMOVED lines=23> */
.L_x_4153:
        /* <DEDUP_REMOVED lines=23> */
.L_x_4159:
[----:B------:R-:W-:-:S04]  /*e090*/  FADD.FTZ R25, -R25, R2 ;  /* 0x0000000219197221 */ /* 0x000fc80000010100 */
[----:B------:R-:W-:-:S07]  /*e0a0*/  FMUL.FTZ R25, R25, 0.5 ;  /* 0x3f00000019197820 */ /* 0x000fce0000410000 */
.L_x_4160:
[----:B------:R-:W-:Y:S05]  /*e0b0*/  BSYNC.RECONVERGENT B4 ;  /* 0x0000000000047941 */ /* 0x000fea0003800200 */
.L_x_4158:
[----:B------:R-:W-:Y:S01]  /*e0c0*/  FADD.FTZ R0, R25, R0 ;  /* 0x0000000019007221 */ /* 0x000fe20000010000 */
[----:B------:R-:W-:-:S04]  /*e0d0*/  FADD.FTZ R25, R3, R22 ;  /* 0x0000001603197221 */ /* 0x000fc80000010000 */
[----:B------:R-:W-:-:S04]  /*e0e0*/  FMUL.FTZ R0, R0, R25 ;  /* 0x0000001900007220 */ /* 0x000fc80000410000 */
[----:B------:R2:W3:Y:S01]  /*e0f0*/  MUFU.SQRT R2, R0 ;  /* 0x0000000000027308 */ /* 0x0004e20000002000 */
[----:B------:R-:W-:Y:S05]  /*e100*/  BRA `(.L_x_4161) ;  /* 0x0000000000487947 */ /* 0x000fea0003800000 */
.L_x_4157:
        /* <DEDUP_REMOVED lines=12> */
.L_x_4156:
[----:B------:R-:W-:Y:S01]  /*e1d0*/  FADD.FTZ R0, R22, 1 ;  /* 0x3f80000016007421 */ /* 0x000fe20000010000 */
[----:B------:R-:W-:Y:S01]  /*e1e0*/  MUFU.SQRT R25, R20 ;  /* 0x0000001400197308 */ /* 0x000fe20000002000 */
[----:B------:R-:W-:Y:S02]  /*e1f0*/  MOV R3, 0x3f800000 ;  /* 0x3f80000000037802 */ /* 0x000fe40000000f00 */
[----:B------:R-:W-:-:S06]  /*e200*/  FMUL.FTZ R0, R0, 0.5 ;  /* 0x3f00000000007820 */ /* 0x000fcc0000410000 */
[----:B------:R-:W2:Y:S02]  /*e210*/  MUFU.SQRT R0, R0 ;  /* 0x0000000000007308 */ /* 0x000ea40000002000 */
[----:B--2---:R-:W-:-:S07]  /*e220*/  FMUL.FTZ R2, R25, R0 ;  /* 0x0000000019027220 */ /* 0x004fce0000410000 */
.L_x_4161:
[----:B------:R-:W-:Y:S05]  /*e230*/  BSYNC.RECONVERGENT B1 ;  /* 0x0000000000017941 */ /* 0x000fea0003800200 */
.L_x_4155:
[----:B------:R-:W-:Y:S05]  /*e240*/  BRA `(.L_x_4162) ;  /* 0x0000000000087947 */ /* 0x000fea0003800000 */
.L_x_4152:
[----:B------:R-:W-:Y:S01]  /*e250*/  FMUL.FTZ R2, R22, 16777216 ;  /* 0x4b80000016027820 */ /* 0x000fe20000410000 */
[----:B------:R-:W-:-:S07]  /*e260*/  FMUL.FTZ R3, R3, 16777216 ;  /* 0x4b80000003037820 */ /* 0x000fce0000410000 */
.L_x_4162:
[----:B------:R-:W-:Y:S05]  /*e270*/  BSYNC.RELIABLE B0 ;  /* 0x0000000000007941 */ /* 0x000fea0003800100 */
.L_x_4151:
[----:B--23--:R-:W-:Y:S01]  /*e280*/  FADD.FTZ R0, |R2|, -RZ ;  /* 0x800000ff02007221 */ /* 0x00cfe20000010200 */
        /* <DEDUP_REMOVED lines=16> */
.L_x_4164:
[----:B------:R-:W-:Y:S05]  /*e390*/  BSYNC.RECONVERGENT B4 ;  /* 0x0000000000047941 */ /* 0x000fea0003800200 */
.L_x_4163:
        /* <DEDUP_REMOVED lines=28> */
.L_x_4154:
[----:B------:R-:W-:Y:S05]  /*e560*/  BSYNC.RECONVERGENT B3 ;  /* 0x0000000000037941 */ /* 0x000fea0003800200 */
.L_x_4150:
[----:B-1----:R-:W-:Y:S02]  /*e570*/  LOP3.LUT R5, R4, 0x80000000, R5, 0xb8, !PT ;  /* 0x8000000004057812 */ /* 0x002fe400078eb805 */
[----:B------:R-:W-:Y:S01]  /*e580*/  LOP3.LUT R6, R3, 0x80000000, R6, 0xb8, !PT ;  /* 0x8000000003067812 */ /* 0x000fe200078eb806 */
[----:B------:R-:W-:Y:S06]  /*e590*/  BRA `(.L_x_4136) ;  /* 0x0000001400007947 */ /* 0x000fec0003800000 */
.L_x_4138:
        /* <DEDUP_REMOVED lines=32> */
.L_x_4170:
[----:B------:R-:W-:Y:S05]  /*e7a0*/  BSYNC.RECONVERGENT B4 ;  /* 0x0000000000047941 */ /* 0x000fea0003800200 */
.L_x_4169:
        /* <DEDUP_REMOVED lines=22> */
.L_x_4168:
        /* <DEDUP_REMOVED lines=28> */
.L_x_4173:
[----:B------:R-:W-:Y:S05]  /*ead0*/  BSYNC.RECONVERGENT B4 ;  /* 0x0000000000047941 */ /* 0x000fea0003800200 */
.L_x_4172:
        /* <DEDUP_REMOVED lines=22> */
.L_x_4167:
        /* <DEDUP_REMOVED lines=33> */
.L_x_4175:
[----:B------:R-:W-:Y:S05]  /*ee50*/  BSYNC.RECONVERGENT B4 ;  /* 0x0000000000047941 */ /* 0x000fea0003800200 */
.L_x_4174:
        /* <DEDUP_REMOVED lines=22> */
.L_x_4166:
        /* <DEDUP_REMOVED lines=25> */
.L_x_4179:
[----:B------:R-:W-:Y:S05]  /*f150*/  BSYNC.RECONVERGENT B4 ;  /* 0x0000000000047941 */ /* 0x000fea0003800200 */
.L_x_4178:
        /* <DEDUP_REMOVED lines=22> */
.L_x_4177:
        /* <DEDUP_REMOVED lines=28> */
.L_x_4181:
[----:B------:R-:W-:Y:S05]  /*f480*/  BSYNC.RECONVERGENT B4 ;  /* 0x0000000000047941 */ /* 0x000fea0003800200 */
.L_x_4180:
        /* <DEDUP_REMOVED lines=22> */
.L_x_4176:
        /* <DEDUP_REMOVED lines=33> */
.L_x_4183:
[----:B------:R-:W-:Y:S05]  /*f800*/  BSYNC.RECONVERGENT B4 ;  /* 0x0000000000047941 */ /* 0x000fea0003800200 */
.L_x_4182:
        /* <DEDUP_REMOVED lines=21> */
.L_x_4171:
[----:B------:R-:W-:Y:S05]  /*f960*/  BSYNC.RECONVERGENT B3 ;  /* 0x0000000000037941 */ /* 0x000fea0003800200 */
.L_x_4165:
[----:B------:R-:W-:Y:S01]  /*f970*/  FADD.FTZ R2, R2, 0.69314718246459960938 ;  /* 0x3f31721802027421 */ /* 0x000fe20000010000 */
[----:B------:R-:W-:-:S04]  /*f980*/  LOP3.LUT R6, R3, 0x80000000, R6, 0xb8, !PT ;  /* 0x8000000003067812 */ /* 0x000fc800078eb806 */
[----:B------:R-:W-:-:S07]  /*f990*/  LOP3.LUT R5, R2, 0x80000000, R5, 0xb8, !PT ;  /* 0x8000000002057812 */ /* 0x000fce00078eb805 */
.L_x_4136:
[----:B------:R-:W-:Y:S05]  /*f9a0*/  BSYNC.RECONVERGENT B2 ;  /* 0x0000000000027941 */ /* 0x000fea0003800200 */
.L_x_4135:
        /* <DEDUP_REMOVED lines=28> */
.L_x_4186:
        /* <DEDUP_REMOVED lines=70> */
.L_x_4193:
[----:B------:R-:W-:-:S04]  /*ffd0*/  FADD.FTZ R24, -R0, R27 ;  /* 0x0000001b00187221 */ /* 0x000fc80000010100 */
[----:B------:R-:W-:-:S07]  /*ffe0*/  FMUL.FTZ R24, R24, 0.5 ;  /* 0x3f00000018187820 */ /* 0x000fce0000410000 */
.L_x_4194:
[----:B------:R-:W-:Y:S05]  /*fff0*/  BSYNC.RECONVERGENT B1 ;  /* 0x0000000000017941 */ /* 0x000fea0003800200 */
.L_x_4192:
        /* <DEDUP_REMOVED lines=11> */
.L_x_4196:
[----:B------:R-:W-:-:S04]  /*100b0*/  FADD.FTZ R29, R2, -R29 ;  /* 0x8000001d021d7221 */ /* 0x000fc80000010000 */
[----:B------:R-:W-:-:S07]  /*100c0*/  FMUL.FTZ R29, R29, 0.5 ;  /* 0x3f0000001d1d7820 */ /* 0x000fce0000410000 */
.L_x_4197:
[----:B------:R-:W-:Y:S05]  /*100d0*/  BSYNC.RECONVERGENT B1 ;  /* 0x0000000000017941 */ /* 0x000fea0003800200 */
.L_x_4195:
        /* <DEDUP_REMOVED lines=35> */
.L_x_4191:
        /* <DEDUP_REMOVED lines=35> */
.L_x_4198:
[----:B------:R-:W-:-:S04]  /*10540*/  FADD.FTZ R29, -R23, 1 ;  /* 0x3f800000171d7421 */ /* 0x000fc80000010100 */
[----:B------:R-:W-:-:S06]  /*10550*/  FMUL.FTZ R28, R0, R29 ;  /* 0x0000001d001c7220 */ /* 0x000fcc0000410000 */
[----:B------:R-:W0:Y:S08]  /*10560*/  MUFU.SQRT R28, R28 ;  /* 0x0000001c001c7308 */ /* 0x000e300000002000 */
[----:B0-----:R-:W0:Y:S02]  /*10570*/  MUFU.RCP R29, R28 ;  /* 0x0000001c001d7308 */ /* 0x001e240000001000 */
[----:B0-----:R-:W-:Y:S01]  /*10580*/  FMUL.FTZ R24, |R26|, R29 ;  /* 0x0000001d1a187220 */ /* 0x001fe20000410200 */
[----:B------:R-:W-:Y:S06]  /*10590*/  BRA `(.L_x_4189) ;  /* 0x0000000000047947 */ /* 0x000fec0003800000 */
.L_x_4190:
[----:B------:R0:W1:Y:S02]  /*105a0*/  MUFU.SQRT R24, R20 ;  /* 0x0000001400187308 */ /* 0x0000640000002000 */
.L_x_4189:
[----:B------:R-:W-:Y:S05]  /*105b0*/  BSYNC.RECONVERGENT B0 ;  /* 0x0000000000007941 */ /* 0x000fea0003800200 */
.L_x_4188:
        /* <DEDUP_REMOVED lines=35> */
.L_x_4202:
        /* <DEDUP_REMOVED lines=23> */
.L_x_4208:
[----:B------:R-:W-:-:S04]  /*10960*/  FADD.FTZ R25, -R25, R2 ;  /* 0x0000000219197221 */ /* 0x000fc80000010100 */
[----:B------:R-:W-:-:S07]  /*10970*/  FMUL.FTZ R25, R25, 0.5 ;  /* 0x3f00000019197820 */ /* 0x000fce0000410000 */
.L_x_4209:
[----:B------:R-:W-:Y:S05]  /*10980*/  BSYNC.RECONVERGENT B4 ;  /* 0x0000000000047941 */ /* 0x000fea0003800200 */
.L_x_4207:
[----:B------:R-:W-:Y:S01]  /*10990*/  FADD.FTZ R0, R25, R0 ;  /* 0x0000000019007221 */ /* 0x000fe20000010000 */
[----:B------:R-:W-:-:S04]  /*109a0*/  FADD.FTZ R25, R23, R22 ;  /* 0x0000001617197221 */ /* 0x000fc80000010000 */
[----:B------:R-:W-:-:S04]  /*109b0*/  FMUL.FTZ R0, R0, R25 ;  /* 0x0000001900007220 */ /* 0x000fc80000410000 */
[----:B------:R2:W3:Y:S01]  /*109c0*/  MUFU.SQRT R2, R0 ;  /* 0x0000000000027308 */ /* 0x0004e20000002000 */
[----:B------:R-:W-:Y:S05]  /*109d0*/  BRA `(.L_x_4210) ;  /* 0x0000000000487947 */ /* 0x000fea0003800000 */
.L_x_4206:
        /* <DEDUP_REMOVED lines=12> */
.L_x_4205:
[----:B------:R-:W-:Y:S01]  /*10aa0*/  FADD.FTZ R0, R22, 1 ;  /* 0x3f80000016007421 */ /* 0x000fe20000010000 */
[----:B------:R-:W-:Y:S01]  /*10ab0*/  MUFU.SQRT R25, R20 ;  /* 0x0000001400197308 */ /* 0x000fe20000002000 */
[----:B------:R-:W-:Y:S02]  /*10ac0*/  MOV R23, 0x3f800000 ;  /* 0x3f80000000177802 */ /* 0x000fe40000000f00 */
[----:B------:R-:W-:-:S06]  /*10ad0*/  FMUL.FTZ R0, R0, 0.5 ;  /* 0x3f00000000007820 */ /* 0x000fcc0000410000 */
[----:B------:R-:W2:Y:S02]  /*10ae0*/  MUFU.SQRT R0, R0 ;  /* 0x0000000000007308 */ /* 0x000ea40000002000 */
[----:B--2---:R-:W-:-:S07]  /*10af0*/  FMUL.FTZ R2, R25, R0 ;  /* 0x0000000019027220 */ /* 0x004fce0000410000 */
.L_x_4210:
[----:B------:R-:W-:Y:S05]  /*10b00*/  BSYNC.RECONVERGENT B1 ;  /* 0x0000000000017941 */ /* 0x000fea0003800200 */
.L_x_4204:
[----:B------:R-:W-:Y:S05]  /*10b10*/  BRA `(.L_x_4211) ;  /* 0x0000000000087947 */ /* 0x000fea0003800000 */
.L_x_4201:
[----:B------:R-:W-:Y:S01]  /*10b20*/  FMUL.FTZ R2, R22, 16777216 ;  /* 0x4b80000016027820 */ /* 0x000fe20000410000 */
[----:B------:R-:W-:-:S07]  /*10b30*/  FMUL.FTZ R23, R23, 16777216 ;  /* 0x4b80000017177820 */ /* 0x000fce0000410000 */
.L_x_4211:
[----:B------:R-:W-:Y:S05]  /*10b40*/  BSYNC.RELIABLE B0 ;  /* 0x0000000000007941 */ /* 0x000fea0003800100 */
.L_x_4200:
        /* <DEDUP_REMOVED lines=17> */
.L_x_4213:
[----:B------:R-:W-:Y:S05]  /*10c60*/  BSYNC.RECONVERGENT B4 ;  /* 0x0000000000047941 */ /* 0x000fea0003800200 */
.L_x_4212:
        /* <DEDUP_REMOVED lines=28> */
.L_x_4203:
[----:B------:R-:W-:Y:S05]  /*10e30*/  BSYNC.RECONVERGENT B3 ;  /* 0x0000000000037941 */ /* 0x000fea0003800200 */
.L_x_4199:
[----:B-1----:R-:W-:Y:S02]  /*10e40*/  LOP3.LUT R3, R24, 0x80000000, R3, 0xb8, !PT ;  /* 0x8000000018037812 */ /* 0x002fe400078eb803 */
[----:B------:R-:W-:Y:S01]  /*10e50*/  LOP3.LUT R4, R23, 0x80000000, R4, 0xb8, !PT ;  /* 0x8000000017047812 */ /* 0x000fe200078eb804 */
[----:B------:R-:W-:Y:S06]  /*10e60*/  BRA `(.L_x_4185) ;  /* 0x0000001400007947 */ /* 0x000fec0003800000 */
.L_x_4187:
        /* <DEDUP_REMOVED lines=32> */
.L_x_4219:
[----:B------:R-:W-:Y:S05]  /*11070*/  BSYNC.RECONVERGENT B4 ;  /* 0x0000000000047941 */ /* 0x000fea0003800200 */
.L_x_4218:
        /* <DEDUP_REMOVED lines=22> */
.L_x_4217:
        /* <DEDUP_REMOVED lines=28> */
.L_x_4222:
[----:B------:R-:W-:Y:S05]  /*113a0*/  BSYNC.RECONVERGENT B4 ;  /* 0x0000000000047941 */ /* 0x000fea0003800200 */
.L_x_4221:
        /* <DEDUP_REMOVED lines=22> */
.L_x_4216:
        /* <DEDUP_REMOVED lines=33> */
.L_x_4224:
[----:B------:R-:W-:Y:S05]  /*11720*/  BSYNC.RECONVERGENT B4 ;  /* 0x0000000000047941 */ /* 0x000fea0003800200 */
.L_x_4223:
        /* <DEDUP_REMOVED lines=22> */
.L_x_4215:
        /* <DEDUP_REMOVED lines=25> */
.L_x_4228:
[----:B------:R-:W-:Y:S05]  /*11a20*/  BSYNC.RECONVERGENT B4 ;  /* 0x0000000000047941 */ /* 0x000fea0003800200 */
.L_x_4227:
        /* <DEDUP_REMOVED lines=22> */
.L_x_4226:
        /* <DEDUP_REMOVED lines=28> */
.L_x_4230:
[----:B------:R-:W-:Y:S05]  /*11d50*/  BSYNC.RECONVERGENT B4 ;  /* 0x0000000000047941 */ /* 0x000fea0003800200 */
.L_x_4229:
        /* <DEDUP_REMOVED lines=22> */
.L_x_4225:
        /* <DEDUP_REMOVED lines=33> */
.L_x_4232:
[----:B------:R-:W-:Y:S05]  /*120d0*/  BSYNC.RECONVERGENT B4 ;  /* 0x0000000000047941 */ /* 0x000fea0003800200 */
.L_x_4231:
        /* <DEDUP_REMOVED lines=21> */
.L_x_4220:
[----:B------:R-:W-:Y:S05]  /*12230*/  BSYNC.RECONVERGENT B3 ;  /* 0x0000000000037941 */ /* 0x000fea0003800200 */
.L_x_4214:
[----:B------:R-:W-:Y:S01]  /*12240*/  FADD.FTZ R2, R2, 0.69314718246459960938 ;  /* 0x3f31721802027421 */ /* 0x000fe20000010000 */
[----:B------:R-:W-:-:S04]  /*12250*/  LOP3.LUT R4, R23, 0x80000000, R4, 0xb8, !PT ;  /* 0x8000000017047812 */ /* 0x000fc800078eb804 */
[----:B------:R-:W-:-:S07]  /*12260*/  LOP3.LUT R3, R2, 0x80000000, R3, 0xb8, !PT ;  /* 0x8000000002037812 */ /* 0x000fce00078eb803 */
.L_x_4185:
[----:B------:R-:W-:Y:S05]  /*12270*/  BSYNC.RECONVERGENT B2 ;  /* 0x0000000000027941 */ /* 0x000fea0003800200 */
.L_x_4184:
[----:B------:R-:W-:Y:S05]  /*12280*/  WARPSYNC.ALL ;  /* 0x0000000000007948 */ /* 0x000fea0003800000 */
[----:B------:R-:W-:Y:S01]  /*12290*/  IADD3 R0, PT, PT, R18, 0x380, RZ ;  /* 0x0000038012007810 */ /* 0x000fe20007ffe0ff */
[----:B------:R-:W-:Y:S03]  /*122a0*/  BSSY.RECONVERGENT B2, `(.L_x_4233) ;  /* 0x000028c000027945 */ /* 0x000fe60003800200 */
[----:B------:R-:W-:-:S13]  /*122b0*/  ISETP.GE.U32.AND P0, PT, R0, R19, PT ;  /* 0x000000130000720c */ /* 0x000fda0003f06070 */
        /* <DEDUP_REMOVED lines=23> */
.L_x_4235:
        /* <DEDUP_REMOVED lines=17> */
[----:B------:R-:W-:Y:S02]  /*12540*/  VIMNMX R22, PT, PT, R29, R22, PT ;  /* 0x000000161d167248 */ /* 0x000fe40003fe0100 */
[----:B------:R-:W-:Y:S02]  /*12550*/  LOP3.LUT R26, R20, 0xfe000000, RZ, 0xc0, !PT ;  /* 0xfe000000141a7812 */ /* 0x000fe400078ec0ff */
[----:B------:R-:W-:Y:S02]  /*12560*/  FSETP.NEU.FTZ.AND P0, PT, R22, RZ, PT ;  /* 0x000000ff1600720b */ /* 0x000fe40003f1d000 */
[----:B------:R-:W-:-:S05]  /*12570*/  LOP3.LUT R31, R26, 0x7e800000, RZ, 0x3c, !PT ;  /* 0x7e8000001a1f7812 */ /* 0x000fca00078e3cff */
[-C--:B------:R-:W-:Y:S01]  /*12580*/  FMUL.FTZ R28, R22, R31.reuse ;  /* 0x0000001f161c7220 */ /* 0x080fe20000410000 */
[----:B------:R-:W-:-:S03]  /*12590*/  FMUL.FTZ R31, R20, R31 ;  /* 0x0000001f141f7220 */ /* 0x000fc60000410000 */
[----:B------:R-:W-:Y:S01]  /*125a0*/  FMUL.FTZ R30, R28, R28 ;  /* 0x0000001c1c1e7220 */ /* 0x000fe20000410000 */
[CC--:B------:R-:W-:Y:S02]  /*125b0*/  VIMNMX R28, PT, PT, R29.reuse, R32.reuse, !PT ;  /* 0x000000201d1c7248 */ /* 0x0c0fe40007fe0100 */
[----:B------:R-:W-:Y:S01]  /*125c0*/  VIMNMX R32, PT, PT, R29, R32, PT ;  /* 0x000000201d207248 */ /* 0x000fe20003fe0100 */
[----:B------:R-:W-:Y:S01]  /*125d0*/  FFMA.FTZ R30, R31, R31, R30 ;  /* 0x0000001f1f1e7223 */ /* 0x000fe2000001001e */
[----:B------:R-:W-:Y:S02]  /*125e0*/  LOP3.LUT R31, R28, 0xfe000000, RZ, 0xc0, !PT ;  /* 0xfe0000001c1f7812 */ /* 0x000fe400078ec0ff */
[----:B------:R-:W-:Y:S02]  /*125f0*/  FSETP.NEU.FTZ.AND P1, PT, R32, RZ, PT ;  /* 0x000000ff2000720b */ /* 0x000fe40003f3d000 */
[C---:B------:R-:W-:Y:S01]  /*12600*/  LOP3.LUT R29, R31.reuse, 0x7e800000, RZ, 0x3c, !PT ;  /* 0x7e8000001f1d7812 */ /* 0x040fe200078e3cff */
[----:B------:R-:W0:Y:S01]  /*12610*/  MUFU.SQRT R30, R30 ;  /* 0x0000001e001e7308 */ /* 0x000e220000002000 */
[----:B------:R-:W-:-:S03]  /*12620*/  LOP3.LUT R31, R31, 0x800000, RZ, 0xfc, !PT ;  /* 0x008000001f1f7812 */ /* 0x000fc600078efcff */
[-C--:B------:R-:W-:Y:S01]  /*12630*/  FMUL.FTZ R33, R32, R29.reuse ;  /* 0x0000001d20217220 */ /* 0x080fe20000410000 */
[----:B------:R-:W-:-:S03]  /*12640*/  FMUL.FTZ R29, R28, R29 ;  /* 0x0000001d1c1d7220 */ /* 0x000fc60000410000 */
[----:B------:R-:W-:-:S04]  /*12650*/  FMUL.FTZ R34, R33, R33 ;  /* 0x0000002121227220 */ /* 0x000fc80000410000 */
[----:B------:R-:W-:Y:S01]  /*12660*/  FFMA.FTZ R34, R29, R29, R34 ;  /* 0x0000001d1d227223 */ /* 0x000fe20000010022 */
[----:B------:R-:W-:-:S05]  /*12670*/  LOP3.LUT R29, R26, 0x800000, RZ, 0xfc, !PT ;  /* 0x008000001a1d7812 */ /* 0x000fca00078efcff */
[----:B------:R-:W1:Y:S01]  /*12680*/  MUFU.SQRT R34, R34 ;  /* 0x0000002200227308 */ /* 0x000e620000002000 */
[----:B0-----:R-:W-:Y:S01]  /*12690*/  @P0 FMUL.FTZ R20, R30, R29 ;  /* 0x0000001d1e140220 */ /* 0x001fe20000410000 */
[----:B------:R-:W-:-:S04]  /*126a0*/  FSETP.NEU.FTZ.AND P0, PT, R22, +INF , PT ;  /* 0x7f8000001600780b */ /* 0x000fc80003f1d000 */
[----:B------:R-:W-:Y:S01]  /*126b0*/  FSEL R29, R20, +INF , P0 ;  /* 0x7f800000141d7808 */ /* 0x000fe20000000000 */
[----:B-1----:R-:W-:Y:S01]  /*126c0*/  @P1 FMUL.FTZ R28, R34, R31 ;  /* 0x0000001f221c1220 */ /* 0x002fe20000410000 */
[----:B------:R-:W-:-:S04]  /*126d0*/  FSETP.NEU.FTZ.AND P1, PT, R32, +INF , PT ;  /* 0x7f8000002000780b */ /* 0x000fc80003f3d000 */
        /* <DEDUP_REMOVED lines=27> */
.L_x_4242:
[----:B------:R-:W-:-:S04]  /*12890*/  FADD.FTZ R20, -R0, R29 ;  /* 0x0000001d00147221 */ /* 0x000fc80000010100 */
[----:B------:R-:W-:-:S07]  /*128a0*/  FMUL.FTZ R20, R20, 0.5 ;  /* 0x3f00000014147820 */ /* 0x000fce0000410000 */
.L_x_4243:
[----:B------:R-:W-:Y:S05]  /*128b0*/  BSYNC.RECONVERGENT B1 ;  /* 0x0000000000017941 */ /* 0x000fea0003800200 */
.L_x_4241:
        /* <DEDUP_REMOVED lines=11> */
.L_x_4245:
[----:B------:R-:W-:-:S04]  /*12970*/  FADD.FTZ R33, R28, -R33 ;  /* 0x800000211c217221 */ /* 0x000fc80000010000 */
[----:B------:R-:W-:-:S07]  /*12980*/  FMUL.FTZ R33, R33, 0.5 ;  /* 0x3f00000021217820 */ /* 0x000fce0000410000 */
.L_x_4246:
[----:B------:R-:W-:Y:S05]  /*12990*/  BSYNC.RECONVERGENT B1 ;  /* 0x0000000000017941 */ /* 0x000fea0003800200 */
.L_x_4244:
[----:B------:R-:W-:Y:S01]  /*129a0*/  FADD.FTZ R20, R33, R20 ;  /* 0x0000001421147221 */ /* 0x000fe20000010000 */
[----:B------:R-:W-:Y:S01]  /*129b0*/  FADD.FTZ R33, R31, 1 ;  /* 0x3f8000001f217421 */ /* 0x000fe20000010000 */
[----:B------:R-:W-:-:S03]  /*129c0*/  HFMA2 R37, -RZ, RZ, 1.875, 0 ;  /* 0x3f800000ff257431 */ /* 0x000fc600000001ff */
[----:B------:R-:W-:-:S06]  /*129d0*/  FMUL.FTZ R33, R20, R33 ;  /* 0x0000002114217220 */ /* 0x000fcc0000410000 */
[----:B------:R-:W0:Y:S02]  /*129e0*/  MUFU.SQRT R33, R33 ;  /* 0x0000002100217308 */ /* 0x000e240000002000 */
[----:B0-----:R-:W-:-:S04]  /*129f0*/  FADD.FTZ R20, R20, R33 ;  /* 0x0000002114147221 */ /* 0x001fc80000010000 */
[C---:B------:R-:W-:Y:S01]  /*12a00*/  FADD.FTZ.RZ R22, R20.reuse, 1 ;  /* 0x3f80000014167421 */ /* 0x040fe2000001c000 */
[----:B------:R-:W-:-:S04]  /*12a10*/  ISETP.GE.U32.AND P0, PT, R20, 0x7f800000, PT ;  /* 0x7f8000001400780c */ /* 0x000fc80003f06070 */
[----:B------:R-:W-:-:S04]  /*12a20*/  IADD3 R22, PT, PT, R22, -0x3f400000, RZ ;  /* 0xc0c0000016167810 */ /* 0x000fc80007ffe0ff */
[----:B------:R-:W-:-:S04]  /*12a30*/  LOP3.LUT R35, R22, 0xff800000, RZ, 0xc0, !PT ;  /* 0xff80000016237812 */ /* 0x000fc800078ec0ff */
[----:B------:R-:W-:-:S05]  /*12a40*/  IADD3 R22, PT, PT, -R35, 0x40800000, RZ ;  /* 0x4080000023167810 */ /* 0x000fca0007ffe1ff */
[----:B------:R-:W-:Y:S01]  /*12a50*/  FFMA.FTZ R37, R22, 0.25, -R37 ;  /* 0x3e80000016257823 */ /* 0x000fe20000010825 */
[-C--:B------:R-:W-:Y:S02]  /*12a60*/  IADD3 R22, PT, PT, R20, -R35.reuse, RZ ;  /* 0x8000002314167210 */ /* 0x080fe40007ffe0ff */
[----:B------:R-:W-:-:S03]  /*12a70*/  I2FP.F32.S32 R35, R35 ;  /* 0x0000002300237245 */ /* 0x000fc60000201400 */
[----:B------:R-:W-:Y:S01]  /*12a80*/  FADD.FTZ R22, R22, R37 ;  /* 0x0000002516167221 */ /* 0x000fe20000010000 */
[----:B------:R-:W-:Y:S01]  /*12a90*/  MOV R37, 0x3d39bf78 ;  /* 0x3d39bf7800257802 */ /* 0x000fe20000000f00 */
[----:B------:R-:W-:-:S04]  /*12aa0*/  FMUL.FTZ R35, R35, 1.1920928955078125e-07 ;  /* 0x3400000023237820 */ /* 0x000fc80000410000 */
        /* <DEDUP_REMOVED lines=18> */
.L_x_4240:
[----:B------:R-:W-:-:S13]  /*12bd0*/  FSETP.GEU.FTZ.AND P0, PT, R24, 1, PT ;  /* 0x3f8000001800780b */ /* 0x000fda0003f1e000 */
[----:B------:R-:W-:Y:S05]  /*12be0*/  @!P0 BRA `(.L_x_4247) ;  /* 0x0000000000848947 */ /* 0x000fea0003800000 */
[----:B------:R-:W-:Y:S01]  /*12bf0*/  FMUL.FTZ R22, R0, R27 ;  /* 0x0000001b00167220 */ /* 0x000fe20000410000 */
[----:B------:R-:W-:-:S03]  /*12c00*/  HFMA2 R35, -RZ, RZ, 1.875, 0 ;  /* 0x3f800000ff237431 */ /* 0x000fc600000001ff */
        /* <DEDUP_REMOVED lines=31> */
.L_x_4247:
[----:B------:R-:W-:-:S04]  /*12e00*/  FADD.FTZ R33, -R24, 1 ;  /* 0x3f80000018217421 */ /* 0x000fc80000010100 */
[----:B------:R-:W-:-:S06]  /*12e10*/  FMUL.FTZ R20, R0, R33 ;  /* 0x0000002100147220 */ /* 0x000fcc0000410000 */
[----:B------:R-:W0:Y:S08]  /*12e20*/  MUFU.SQRT R20, R20 ;  /* 0x0000001400147308 */ /* 0x000e300000002000 */
[----:B0-----:R-:W0:Y:S02]  /*12e30*/  MUFU.RCP R26, R20 ;  /* 0x00000014001a7308 */ /* 0x001e240000001000 */
[----:B0-----:R-:W-:Y:S01]  /*12e40*/  FMUL.FTZ R26, |R23|, R26 ;  /* 0x0000001a171a7220 */ /* 0x001fe20000410200 */
[----:B------:R-:W-:Y:S06]  /*12e50*/  BRA `(.L_x_4238) ;  /* 0x0000000000047947 */ /* 0x000fec0003800000 */
.L_x_4239:
[----:B------:R0:W1:Y:S02]  /*12e60*/  MUFU.SQRT R26, R25 ;  /* 0x00000019001a7308 */ /* 0x0000640000002000 */
.L_x_4238:
[----:B------:R-:W-:Y:S05]  /*12e70*/  BSYNC.RECONVERGENT B0 ;  /* 0x0000000000007941 */ /* 0x000fea0003800200 */
.L_x_4237:
        /* <DEDUP_REMOVED lines=35> */
.L_x_4251:
        /* <DEDUP_REMOVED lines=23> */
.L_x_4257:
[----:B0-----:R-:W-:-:S04]  /*13220*/  FADD.FTZ R25, -R27, R28 ;  /* 0x0000001c1b197221 */ /* 0x001fc80000010100 */
[----:B------:R-:W-:-:S07]  /*13230*/  FMUL.FTZ R25, R25, 0.5 ;  /* 0x3f00000019197820 */ /* 0x000fce0000410000 */
.L_x_4258:
[----:B------:R-:W-:Y:S05]  /*13240*/  BSYNC.RECONVERGENT B4 ;  /* 0x0000000000047941 */ /* 0x000fea0003800200 */
.L_x_4256:
[----:B------:R-:W-:Y:S01]  /*13250*/  FADD.FTZ R0, R25, R0 ;  /* 0x0000000019007221 */ /* 0x000fe20000010000 */
[----:B------:R-:W-:-:S04]  /*13260*/  FADD.FTZ R31, R24, R31 ;  /* 0x0000001f181f7221 */ /* 0x000fc80000010000 */
[----:B------:R-:W-:-:S06]  /*13270*/  FMUL.FTZ R31, R0, R31 ;  /* 0x0000001f001f7220 */ /* 0x000fcc0000410000 */
[----:B------:R-:W0:Y:S01]  /*13280*/  MUFU.SQRT R31, R31 ;  /* 0x0000001f001f7308 */ /* 0x000e220000002000 */
[----:B------:R-:W-:Y:S05]  /*13290*/  BRA `(.L_x_4259) ;  /* 0x0000000000487947 */ /* 0x000fea0003800000 */
.L_x_4255:
        /* <DEDUP_REMOVED lines=12> */
.L_x_4254:
[----:B------:R-:W-:Y:S01]  /*13360*/  FADD.FTZ R0, R31, 1 ;  /* 0x3f8000001f007421 */ /* 0x000fe20000010000 */
[----:B0-----:R-:W-:Y:S01]  /*13370*/  MUFU.SQRT R25, R25 ;  /* 0x0000001900197308 */ /* 0x001fe20000002000 */
[----:B------:R-:W-:Y:S02]  /*13380*/  MOV R24, 0x3f800000 ;  /* 0x3f80000000187802 */ /* 0x000fe40000000f00 */
[----:B------:R-:W-:-:S06]  /*13390*/  FMUL.FTZ R0, R0, 0.5 ;  /* 0x3f00000000007820 */ /* 0x000fcc0000410000 */
[----:B------:R-:W0:Y:S02]  /*133a0*/  MUFU.SQRT R0, R0 ;  /* 0x0000000000007308 */ /* 0x000e240000002000 */
[----:B0-----:R-:W-:-:S07]  /*133b0*/  FMUL.FTZ R31, R25, R0 ;  /* 0x00000000191f7220 */ /* 0x001fce0000410000 */
.L_x_4259:
[----:B------:R-:W-:Y:S05]  /*133c0*/  BSYNC.RECONVERGENT B1 ;  /* 0x0000000000017941 */ /* 0x000fea0003800200 */
.L_x_4253:
[----:B------:R-:W-:Y:S05]  /*133d0*/  BRA `(.L_x_4260) ;  /* 0x0000000000087947 */ /* 0x000fea0003800000 */
.L_x_4250:
[----:B------:R-:W-:Y:S01]  /*133e0*/  FMUL.FTZ R31, R31, 16777216 ;  /* 0x4b8000001f1f7820 */ /* 0x000fe20000410000 */
[----:B------:R-:W-:-:S07]  /*133f0*/  FMUL.FTZ R24, R24, 16777216 ;  /* 0x4b80000018187820 */ /* 0x000fce0000410000 */
.L_x_4260:
[----:B------:R-:W-:Y:S05]  /*13400*/  BSYNC.RELIABLE B0 ;  /* 0x0000000000007941 */ /* 0x000fea0003800100 */
.L_x_4249:
        /* <DEDUP_REMOVED lines=17> */
.L_x_4262:
[----:B------:R-:W-:Y:S05]  /*13520*/  BSYNC.RECONVERGENT B4 ;  /* 0x0000000000047941 */ /* 0x000fea0003800200 */
.L_x_4261:
        /* <DEDUP_REMOVED lines=28> */
.L_x_4252:
[----:B------:R-:W-:Y:S05]  /*136f0*/  BSYNC.RECONVERGENT B3 ;  /* 0x0000000000037941 */ /* 0x000fea0003800200 */
.L_x_4248:
[----:B-1----:R-:W-:Y:S02]  /*13700*/  LOP3.LUT R23, R26, 0x80000000, R23, 0xb8, !PT ;  /* 0x800000001a177812 */ /* 0x002fe400078eb817 */
[----:B------:R-:W-:Y:S01]  /*13710*/  LOP3.LUT R2, R25, 0x80000000, R2, 0xb8, !PT ;  /* 0x8000000019027812 */ /* 0x000fe200078eb802 */
[----:B------:R-:W-:Y:S06]  /*13720*/  BRA `(.L_x_4234) ;  /* 0x00000014000c7947 */ /* 0x000fec0003800000 */
.L_x_4236:
        /* <DEDUP_REMOVED lines=32> */
.L_x_4268:
[----:B------:R-:W-:Y:S05]  /*13930*/  BSYNC.RECONVERGENT B4 ;  /* 0x0000000000047941 */ /* 0x000fea0003800200 */
.L_x_4267:
[----:B------:R-:W-:Y:S02]  /*13940*/  HFMA2 R25, -RZ, RZ, 0.89990234375, 10328 ;  /* 0x3b33710bff197431 */ /* 0x000fe400000001ff */
[----:B------:R-:W-:Y:S01]  /*13950*/  FMUL.FTZ R0, R20, R20 ;  /* 0x0000001414007220 */ /* 0x000fe20000410000 */
[----:B------:R-:W-:Y:S02]  /*13960*/  MOV R27, 0x3fd774eb ;  /* 0x3fd774eb001b7802 */ /* 0x000fe40000000f00 */
[C---:B------:R-:W-:Y:S01]  /*13970*/  FSETP.NEU.FTZ.AND P1, PT, |R31|.reuse, |R24|, PT ;  /* 0x400000181f00720b */ /* 0x040fe20003f3d200 */
        /* <DEDUP_REMOVED lines=18> */
.L_x_4266:
        /* <DEDUP_REMOVED lines=28> */
.L_x_4271:
[----:B------:R-:W-:Y:S05]  /*13c60*/  BSYNC.RECONVERGENT B4 ;  /* 0x0000000000047941 */ /* 0x000fea0003800200 */
.L_x_4270:
        /* <DEDUP_REMOVED lines=22> */
.L_x_4265:
        /* <DEDUP_REMOVED lines=33> */
.L_x_4273:
[----:B------:R-:W-:Y:S05]  /*13fe0*/  BSYNC.RECONVERGENT B4 ;  /* 0x0000000000047941 */ /* 0x000fea0003800200 */
.L_x_4272:
        /* <DEDUP_REMOVED lines=22> */
.L_x_4264:
        /* <DEDUP_REMOVED lines=24> */
[----:B------:R-:W-:Y:S05]  /*142d0*/  CALL.REL.NOINC `($__internal_4_$__cuda_sm3x_div_rn_ftz_f32_slowpath) ;  /* 0x0000015000bc7944 */ /* 0x000fea0003c00000 */
[----:B------:R-:W-:-:S07]  /*142e0*/  MOV R22, R0 ;  /* 0x0000000000167202 */ /* 0x000fce0000000f00 */
.L_x_4277:
[----:B------:R-:W-:Y:S05]  /*142f0*/  BSYNC.RECONVERGENT B4 ;  /* 0x0000000000047941 */ /* 0x000fea0003800200 */
.L_x_4276:
        /* <DEDUP_REMOVED lines=22> */
.L_x_4275:
[CC--:B0-----:R-:W-:Y:S01]  /*14460*/  VIMNMX R20, PT, PT, R25.reuse, R24.reuse, !PT ;  /* 0x0000001819147248 */ /* 0x0c1fe20007fe0100 */
        /* <DEDUP_REMOVED lines=26> */
[----:B------:R-:W-:Y:S05]  /*14610*/  CALL.REL.NOINC `($__internal_4_$__cuda_sm3x_div_rn_ftz_f32_slowpath) ;  /* 0x0000014c00ec7944 */ /* 0x000fea0003c00000 */
[----:B------:R-:W-:-:S07]  /*14620*/  MOV R22, R0 ;  /* 0x0000000000167202 */ /* 0x000fce0000000f00 */
.L_x_4279:
[----:B------:R-:W-:Y:S05]  /*14630*/  BSYNC.RECONVERGENT B4 ;  /* 0x0000000000047941 */ /* 0x000fea0003800200 */
.L_x_4278:
        /* <DEDUP_REMOVED lines=22> */
.L_x_4274:
[----:B0-----:R-:W-:Y:S01]  /*147a0*/  FMUL.FTZ R20, R23, 0.36787945032119750977 ;  /* 0x3ebc5ab217147820 */ /* 0x001fe20000410000 */
        /* <DEDUP_REMOVED lines=31> */
[----:B------:R-:W-:Y:S05]  /*149a0*/  CALL.REL.NOINC `($__internal_4_$__cuda_sm3x_div_rn_ftz_f32_slowpath) ;  /* 0x0000014c00087944 */ /* 0x000fea0003c00000 */
[----:B------:R-:W-:-:S07]  /*149b0*/  MOV R20, R0 ;  /* 0x0000000000147202 */ /* 0x000fce0000000f00 */
.L_x_4281:
[----:B------:R-:W-:Y:S05]  /*149c0*/  BSYNC.RECONVERGENT B4 ;  /* 0x0000000000047941 */ /* 0x000fea0003800200 */
.L_x_4280:
        /* <DEDUP_REMOVED lines=21> */
.L_x_4269:
[----:B------:R-:W-:Y:S05]  /*14b20*/  BSYNC.RECONVERGENT B3 ;  /* 0x0000000000037941 */ /* 0x000fea0003800200 */
.L_x_4263:
[----:B------:R-:W-:Y:S01]  /*14b30*/  FADD.FTZ R26, R26, 0.69314718246459960938 ;  /* 0x3f3172181a1a7421 */ /* 0x000fe20000010000 */
[----:B------:R-:W-:-:S04]  /*14b40*/  LOP3.LUT R2, R31, 0x80000000, R2, 0xb8, !PT ;  /* 0x800000001f027812 */ /* 0x000fc800078eb802 */
[----:B------:R-:W-:-:S07]  /*14b50*/  LOP3.LUT R23, R26, 0x80000000, R23, 0xb8, !PT ;  /* 0x800000001a177812 */ /* 0x000fce00078eb817 */
.L_x_4234:
[----:B------:R-:W-:Y:S05]  /*14b60*/  BSYNC.RECONVERGENT B2 ;  /* 0x0000000000027941 */ /* 0x000fea0003800200 */
.L_x_4233:
[----:B------:R-:W-:Y:S05]  /*14b70*/  WARPSYNC.ALL ;  /* 0x0000000000007948 */ /* 0x000fea0003800000 */
[----:B------:R-:W-:Y:S01]  /*14b80*/  ISETP.GE.U32.AND P0, PT, R18, R19, PT ;  /* 0x000000131200720c */ /* 0x000fe20003f06070 */
[----:B------:R-:W-:Y:S04]  /*14b90*/  BSSY.RECONVERGENT B0, `(.L_x_4282) ;  /* 0x000003a000007945 */ /* 0x000fe80003800200 */
[----:B------:R-:W-:Y:S08]  /*14ba0*/  BSSY.RELIABLE B1, `(.L_x_4283) ;  /* 0x0000031000017945 */ /* 0x000ff00003800100 */
[----:B------:R-:W-:Y:S05]  /*14bb0*/  @P0 BRA `(.L_x_4284) ;  /* 0x0000000000380947 */ /* 0x000fea0003800000 */
[----:B------:R-:W1:Y:S01]  /*14bc0*/  LDC.64 R24, c[0x0][0x388] ;  /* 0x0000e200ff187b82 */ /* 0x000e620000000a00 */
[----:B------:R-:W-:Y:S02]  /*14bd0*/  IADD3 R27, PT, PT, R21, R18, RZ ;  /* 0x00000012151b7210 */ /* 0x000fe40007ffe0ff */
[----:B------:R-:W-:Y:S02]  /*14be0*/  F2FP.F16.F32.PACK_AB R17, R16, R17 ;  /* 0x000000111011723e */ /* 0x000fe400000000ff */
[----:B------:R-:W-:-:S04]  /*14bf0*/  MOV R18, R15 ;  /* 0x0000000f00127202 */ /* 0x000fc80000000f00 */
[----:B------:R-:W-:Y:S01]  /*14c00*/  ISETP.GE.AND P0, PT, R18, R19, PT ;  /* 0x000000131200720c */ /* 0x000fe20003f06270 */
[----:B-1----:R-:W-:-:S05]  /*14c10*/  IMAD.WIDE.U32 R24, R27, 0x4, R24 ;  /* 0x000000041b187825 */ /* 0x002fca00078e0018 */
[----:B------:R1:W-:Y:S07]  /*14c20*/  STG.E desc[UR4][R24.64], R17 ;  /* 0x0000001118007986 */ /* 0x0003ee000c101904 */
[----:B------:R-:W-:Y:S05]  /*14c30*/  @P0 BRA `(.L_x_4285) ;  /* 0x0000000000380947 */ /* 0x000fea0003800000 */
[----:B-1----:R-:W1:Y:S01]  /*14c40*/  LDC.64 R16, c[0x0][0x388] ;  /* 0x0000e200ff107b82 */ /* 0x002e620000000a00 */
[----:B------:R-:W-:Y:S02]  /*14c50*/  IADD3 R15, PT, PT, R21, R18, RZ ;  /* 0x00000012150f7210 */ /* 0x000fe40007ffe0ff */
[----:B------:R-:W-:Y:S02]  /*14c60*/  F2FP.F16.F32.PACK_AB R13, R13, R14 ;  /* 0x0000000e0d0d723e */ /* 0x000fe400000000ff */
[----:B------:R-:W-:Y:S01]  /*14c70*/  IADD3 R18, PT, PT, R18, 0x80, RZ ;  /* 0x0000008012127810 */ /* 0x000fe20007ffe0ff */
[----:B-1----:R-:W-:-:S05]  /*14c80*/  IMAD.WIDE.U32 R16, R15, 0x4, R16 ;  /* 0x000000040f107825 */ /* 0x002fca00078e0010 */
[----:B------:R1:W-:Y:S02]  /*14c90*/  STG.E desc[UR4][R16.64], R13 ;  /* 0x0000000d10007986 */ /* 0x0003e4000c101904 */
.L_x_4284:
[----:B------:R-:W-:-:S13]  /*14ca0*/  ISETP.GE.AND P0, PT, R18, R19, PT ;  /* 0x000000131200720c */ /* 0x000fda0003f06270 */
[----:B------:R-:W-:Y:S05]  /*14cb0*/  @P0 BRA `(.L_x_4286) ;  /* 0x0000000000380947 */ /* 0x000fea0003800000 */
[----:B------:R-:W2:Y:S01]  /*14cc0*/  LDC.64 R14, c[0x0][0x388] ;  /* 0x0000e200ff0e7b82 */ /* 0x000ea20000000a00 */
[----:B-1----:R-:W-:Y:S02]  /*14cd0*/  IADD3 R13, PT, PT, R21, R18, RZ ;  /* 0x00000012150d7210 */ /* 0x002fe40007ffe0ff */
[----:B------:R-:W-:Y:S02]  /*14ce0*/  F2FP.F16.F32.PACK_AB R11, R11, R12 ;  /* 0x0000000c0b0b723e */ /* 0x000fe400000000ff */
[----:B------:R-:W-:Y:S01]  /*14cf0*/  IADD3 R18, PT, PT, R18, 0x80, RZ ;  /* 0x0000008012127810 */ /* 0x000fe20007ffe0ff */
[----:B--2---:R-:W-:-:S05]  /*14d00*/  IMAD.WIDE.U32 R14, R13, 0x4, R14 ;  /* 0x000000040d0e7825 */ /* 0x004fca00078e000e */
[----:B------:R2:W-:Y:S02]  /*14d10*/  STG.E desc[UR4][R14.64], R11 ;  /* 0x0000000b0e007986 */ /* 0x0005e4000c101904 */
.L_x_4285:
[----:B------:R-:W-:-:S13]  /*14d20*/  ISETP.GE.AND P0, PT, R18, R19, PT ;  /* 0x000000131200720c */ /* 0x000fda0003f06270 */
[----:B------:R-:W-:Y:S05]  /*14d30*/  @P0 BRA `(.L_x_4287) ;  /* 0x0000000000380947 */ /* 0x000fea0003800000 */
[----:B------:R-:W3:Y:S01]  /*14d40*/  LDC.64 R12, c[0x0][0x388] ;  /* 0x0000e200ff0c7b82 */ /* 0x000ee20000000a00 */
[----:B--2---:R-:W-:Y:S02]  /*14d50*/  IADD3 R11, PT, PT, R21, R18, RZ ;  /* 0x00000012150b7210 */ /* 0x004fe40007ffe0ff */
[----:B------:R-:W-:Y:S02]  /*14d60*/  F2FP.F16.F32.PACK_AB R9, R9, R10 ;  /* 0x0000000a0909723e */ /* 0x000fe400000000ff */
[----:B------:R-:W-:Y:S01]  /*14d70*/  IADD3 R18, PT, PT, R18, 0x80, RZ ;  /* 0x0000008012127810 */ /* 0x000fe20007ffe0ff */
[----:B---3--:R-:W-:-:S05]  /*14d80*/  IMAD.WIDE.U32 R12, R11, 0x4, R12 ;  /* 0x000000040b0c7825 */ /* 0x008fca00078e000c */
[----:B------:R2:W-:Y:S02]  /*14d90*/  STG.E desc[UR4][R12.64], R9 ;  /* 0x000000090c007986 */ /* 0x0005e4000c101904 */
.L_x_4286:
        /* <DEDUP_REMOVED lines=8> */
.L_x_4287:
[----:B------:R-:W-:-:S13]  /*14e20*/  ISETP.GE.AND P0, PT, R18, R19, PT ;  /* 0x000000131200720c */ /* 0x000fda0003f06270 */
[----:B------:R-:W-:Y:S05]  /*14e30*/  @P0 BREAK.RELIABLE B1 ;  /* 0x0000000000010942 */ /* 0x000fea0003800100 */
[----:B------:R-:W-:Y:S05]  /*14e40*/  @P0 BRA `(.L_x_4289) ;  /* 0x0000000000380947 */ /* 0x000fea0003800000 */
[----:B------:R-:W4:Y:S01]  /*14e50*/  LDC.64 R8, c[0x0][0x388] ;  /* 0x0000e200ff087b82 */ /* 0x000f220000000a00 */
[----:B---3--:R-:W-:Y:S02]  /*14e60*/  IADD3 R7, PT, PT, R21, R18, RZ ;  /* 0x0000001215077210 */ /* 0x008fe40007ffe0ff */
[----:B------:R-:W-:Y:S02]  /*14e70*/  F2FP.F16.F32.PACK_AB R5, R5, R6 ;  /* 0x000000060505723e */ /* 0x000fe400000000ff */
[----:B------:R-:W-:Y:S01]  /*14e80*/  IADD3 R18, PT, PT, R18, 0x80, RZ ;  /* 0x0000008012127810 */ /* 0x000fe20007ffe0ff */
[----:B----4-:R-:W-:-:S05]  /*14e90*/  IMAD.WIDE.U32 R8, R7, 0x4, R8 ;  /* 0x0000000407087825 */ /* 0x010fca00078e0008 */
[----:B------:R3:W-:Y:S02]  /*14ea0*/  STG.E desc[UR4][R8.64], R5 ;  /* 0x0000000508007986 */ /* 0x0007e4000c101904 */
.L_x_4288:
[----:B------:R-:W-:Y:S05]  /*14eb0*/  BSYNC.RELIABLE B1 ;  /* 0x0000000000017941 */ /* 0x000fea0003800100 */
.L_x_4283:
[----:B------:R-:W-:-:S13]  /*14ec0*/  ISETP.GE.AND P0, PT, R18, R19, PT ;  /* 0x000000131200720c */ /* 0x000fda0003f06270 */
[----:B------:R-:W4:Y:S01]  /*14ed0*/  @!P0 LDC.64 R6, c[0x0][0x388] ;  /* 0x0000e200ff068b82 */ /* 0x000f220000000a00 */
[----:B---3--:R-:W-:Y:S02]  /*14ee0*/  @!P0 IADD3 R5, PT, PT, R21, R18, RZ ;  /* 0x0000001215058210 */ /* 0x008fe40007ffe0ff */
[----:B------:R-:W-:Y:S02]  /*14ef0*/  @!P0 F2FP.F16.F32.PACK_AB R3, R3, R4 ;  /* 0x000000040303823e */ /* 0x000fe400000000ff */
[----:B------:R-:W-:Y:S01]  /*14f00*/  @!P0 IADD3 R18, PT, PT, R18, 0x80, RZ ;  /* 0x0000008012128810 */ /* 0x000fe20007ffe0ff */
[----:B----4-:R-:W-:-:S05]  /*14f10*/  @!P0 IMAD.WIDE.U32 R6, R5, 0x4, R6 ;  /* 0x0000000405068825 */ /* 0x010fca00078e0006 */
[----:B------:R4:W-:Y:S02]  /*14f20*/  @!P0 STG.E desc[UR4][R6.64], R3 ;  /* 0x0000000306008986 */ /* 0x0009e4000c101904 */
.L_x_4289:
[----:B------:R-:W-:Y:S05]  /*14f30*/  BSYNC.RECONVERGENT B0 ;  /* 0x0000000000007941 */ /* 0x000fea0003800200 */
.L_x_4282:
[----:B------:R-:W-:Y:S05]  /*14f40*/  WARPSYNC.ALL ;  /* 0x0000000000007948 */ /* 0x000fea0003800000 */
[----:B------:R-:W-:-:S13]  /*14f50*/  ISETP.GE.AND P0, PT, R18, R19, PT ;  /* 0x000000131200720c */ /* 0x000fda0003f06270 */
[----:B------:R-:W-:Y:S05]  /*14f60*/  @P0 EXIT ;  /* 0x000000000000094d */ /* 0x000fea0003800000 */
[----:B------:R-:W5:Y:S01]  /*14f70*/  LDC.64 R4, c[0x0][0x388] ;  /* 0x0000e200ff047b82 */ /* 0x000f620000000a00 */
[----:B----4-:R-:W-:Y:S02]  /*14f80*/  IADD3 R3, PT, PT, R21, R18, RZ ;  /* 0x0000001215037210 */ /* 0x010fe40007ffe0ff */
[----:B------:R-:W-:-:S03]  /*14f90*/  F2FP.F16.F32.PACK_AB R23, R23, R2 ;  /* 0x000000021717723e */ /* 0x000fc600000000ff */
[----:B-----5:R-:W-:-:S05]  /*14fa0*/  IMAD.WIDE.U32 R2, R3, 0x4, R4 ;  /* 0x0000000403027825 */ /* 0x020fca00078e0004 */
[----:B------:R-:W-:Y:S01]  /*14fb0*/  STG.E desc[UR4][R2.64], R23 ;  /* 0x0000001702007986 */ /* 0x000fe2000c101904 */
[----:B------:R-:W-:Y:S05]  /*14fc0*/  EXIT ;  /* 0x000000000000794d */ /* 0x000fea0003800000 */
.L_x_3896:
[----:B------:R-:W0:Y:S01]  /*14fd0*/  S2R R10, SR_TID.X ;  /* 0x00000000000a7919 */ /* 0x000e220000002100 */
[----:B------:R-:W1:Y:S02]  /*14fe0*/  LDC.64 R2, c[0x0][0x390] ;  /* 0x0000e400ff027b82 */ /* 0x000e640000000a00 */
[----:B-1----:R-:W-:-:S04]  /*14ff0*/  IMAD.WIDE.U32 R2, R21, 0x4, R2 ;  /* 0x0000000415027825 */ /* 0x002fc800078e0002 */
[----:B0-----:R-:W-:-:S05]  /*15000*/  IMAD.WIDE.U32 R12, R10, 0x8, R2 ;  /* 0x000000080a0c7825 */ /* 0x001fca00078e0002 */
[----:B------:R-:W2:Y:S04]  /*15010*/  LDG.E.64 R2, desc[UR4][R12.64] ;  /* 0x000000040c027981 */ /* 0x000ea8000c1e1b00 */
[----:B------:R0:W5:Y:S04]  /*15020*/  LDG.E.64 R4, desc[UR4][R12.64+0x400] ;  /* 0x000400040c047981 */ /* 0x000168000c1e1b00 */
[----:B------:R0:W5:Y:S04]  /*15030*/  LDG.E.64 R6, desc[UR4][R12.64+0x800] ;  /* 0x000800040c067981 */ /* 0x000168000c1e1b00 */
[----:B------:R0:W5:Y:S01]  /*15040*/  LDG.E.64 R8, desc[UR4][R12.64+0xc00] ;  /* 0x000c00040c087981 */ /* 0x000162000c1e1b00 */
[----:B------:R-:W-:Y:S01]  /*15050*/  BSSY.RECONVERGENT B2, `(.L_x_4290) ;  /* 0x0000281000027945 */ /* 0x000fe20003800200 */
[----:B--2---:R-:W-:-:S02]  /*15060*/  HADD2.F32 R14, -RZ, R2.H1_H1 ;  /* 0x30000002ff0e7230 */ /* 0x004fc40000004100 */
[----:B------:R-:W-:-:S03]  /*15070*/  HADD2.F32 R11, -RZ, R2.H0_H0 ;  /* 0x20000002ff0b7230 */ /* 0x000fc60000004100 */
[CC--:B------:R-:W-:Y:S01]  /*15080*/  FSETP.NAN.FTZ.AND P1, PT, |R14|.reuse, |R14|.reuse, PT ;  /* 0x4000000e0e00720b */ /* 0x0c0fe20003f38200 */
[----:B------:R-:W-:Y:S01]  /*15090*/  FADD.FTZ R16, |R14|, -RZ ;  /* 0x800000ff0e107221 */ /* 0x000fe20000010200 */
[C---:B------:R-:W-:Y:S01]  /*150a0*/  FSETP.NAN.FTZ.AND P0, PT, |R11|.reuse, |R11|, PT ;  /* 0x4000000b0b00720b */ /* 0x040fe20003f18200 */
[----:B------:R-:W-:Y:S01]  /*150b0*/  FADD.FTZ R15, |R11|, -RZ ;  /* 0x800000ff0b0f7221 */ /* 0x000fe20000010200 */
[----:B------:R-:W-:-:S11]  /*150c0*/  MOV R2, R14 ;  /* 0x0000000e00027202 */ /* 0x000fd60000000f00 */
[----:B0-----:R-:W-:Y:S05]  /*150d0*/  @!P0 BRA !P1, `(.L_x_4291) ;  /* 0x00000000003c8947 */ /* 0x001fea0004800000 */
        /* <DEDUP_REMOVED lines=15> */
.L_x_4291:
        /* <DEDUP_REMOVED lines=42> */
[----:B-----5:R-:W-:Y:S05]  /*15470*/  CALL.REL.NOINC `($__internal_4_$__cuda_sm3x_div_rn_ftz_f32_slowpath) ;  /* 0x0000014000547944 */ /* 0x020fea0003c00000 */
[----:B------:R-:W-:-:S07]  /*15480*/  MOV R13, R0 ;  /* 0x00000000000d7202 */ /* 0x000fce0000000f00 */
.L_x_4298:
[----:B------:R-:W-:Y:S05]  /*15490*/  BSYNC.RECONVERGENT B4 ;  /* 0x0000000000047941 */ /* 0x000fea0003800200 */
.L_x_4297:
        /* <DEDUP_REMOVED lines=22> */
.L_x_4296:
        /* <DEDUP_REMOVED lines=29> */
[----:B-----5:R-:W-:Y:S05]  /*157d0*/  CALL.REL.NOINC `($__internal_4_$__cuda_sm3x_div_rn_ftz_f32_slowpath) ;  /* 0x0000013c007c7944 */ /* 0x020fea0003c00000 */
[----:B------:R-:W-:-:S07]  /*157e0*/  MOV R16, R0 ;  /* 0x0000000000107202 */ /* 0x000fce0000000f00 */
.L_x_4302:
[----:B------:R-:W-:Y:S05]  /*157f0*/  BSYNC.RECONVERGENT B4 ;  /* 0x0000000000047941 */ /* 0x000fea0003800200 */
.L_x_4301:
        /* <DEDUP_REMOVED lines=22> */
.L_x_4300:
        /* <DEDUP_REMOVED lines=14> */
[----:B-----5:R-:W-:Y:S05]  /*15a40*/  CALL.REL.NOINC `($__internal_4_$__cuda_sm3x_div_rn_ftz_f32_slowpath) ;  /* 0x0000013800e07944 */ /* 0x020fea0003c00000 */
[----:B------:R-:W-:-:S07]  /*15a50*/  MOV R16, R0 ;  /* 0x0000000000107202 */ /* 0x000fce0000000f00 */
.L_x_4304:
[----:B------:R-:W-:Y:S05]  /*15a60*/  BSYNC.RECONVERGENT B4 ;  /* 0x0000000000047941 */ /* 0x000fea0003800200 */
.L_x_4303:
        /* <DEDUP_REMOVED lines=22> */
.L_x_4295:
        /* <DEDUP_REMOVED lines=42> */
.L_x_4307:
[----:B------:R-:W-:Y:S05]  /*15e70*/  BSYNC.RECONVERGENT B4 ;  /* 0x0000000000047941 */ /* 0x000fea0003800200 */
.L_x_4306:
        /* <DEDUP_REMOVED lines=22> */
.L_x_4305:
        /* <DEDUP_REMOVED lines=29> */
[----:B-----5:R-:W-:Y:S05]  /*161b0*/  CALL.REL.NOINC `($__internal_4_$__cuda_sm3x_div_rn_ftz_f32_slowpath) ;  /* 0x0000013400047944 */ /* 0x020fea0003c00000 */
[----:B------:R-:W-:-:S07]  /*161c0*/  MOV R16, R0 ;  /* 0x0000000000107202 */ /* 0x000fce0000000f00 */
.L_x_4310:
[----:B------:R-:W-:Y:S05]  /*161d0*/  BSYNC.RECONVERGENT B4 ;  /* 0x0000000000047941 */ /* 0x000fea0003800200 */
.L_x_4309:
        /* <DEDUP_REMOVED lines=22> */
.L_x_4308:
        /* <DEDUP_REMOVED lines=16> */
.L_x_4312:
[----:B------:R-:W-:Y:S05]  /*16440*/  BSYNC.RECONVERGENT B4 ;  /* 0x0000000000047941 */ /* 0x000fea0003800200 */
.L_x_4311:
        /* <DEDUP_REMOVED lines=21> */
.L_x_4299:
[----:B------:R-:W-:Y:S05]  /*165a0*/  BSYNC.RECONVERGENT B3 ;  /* 0x0000000000037941 */ /* 0x000fea0003800200 */
.L_x_4294:
[----:B------:R-:W-:Y:S01]  /*165b0*/  FADD.FTZ R13, R12, 0.69314718246459960938 ;  /* 0x3f3172180c0d7421 */ /* 0x000fe20000010000 */
[----:B------:R-:W-:-:S04]  /*165c0*/  LOP3.LUT R11, R0, 0x80000000, R11, 0xb8, !PT ;  /* 0x80000000000b7812 */ /* 0x000fc800078eb80b */
[----:B------:R-:W-:Y:S01]  /*165d0*/  LOP3.LUT R2, R13, 0x80000000, R2, 0xb8, !PT ;  /* 0x800000000d027812 */ /* 0x000fe200078eb802 */
[----:B------:R-:W-:Y:S06]  /*165e0*/  BRA `(.L_x_4292) ;  /* 0x00000010009c7947 */ /* 0x000fec0003800000 */
.L_x_4293:
        /* <DEDUP_REMOVED lines=70> */
.L_x_4318:
[----:B------:R-:W-:Y:S05]  /*16a50*/  BSYNC.RECONVERGENT B1 ;  /* 0x0000000000017941 */ /* 0x000fea0003800200 */
.L_x_4317:
        /* <DEDUP_REMOVED lines=8> */
.L_x_4320:
[----:B------:R-:W-:Y:S05]  /*16ae0*/  BSYNC.RECONVERGENT B1 ;  /* 0x0000000000017941 */ /* 0x000fea0003800200 */
.L_x_4319:
        /* <DEDUP_REMOVED lines=34> */
.L_x_4316:
        /* <DEDUP_REMOVED lines=9> */
[----:B------:R-:W-:-:S04]  /*16da0*/  MOV R25, 0x3d39bf78 ;  /* 0x3d39bf7800197802 */ /* 0x000fc80000000f00 */
        /* <DEDUP_REMOVED lines=30> */
.L_x_4314:
[----:B------:R-:W-:-:S04]  /*16f90*/  FFMA.FTZ R12, R20, R20, -1 ;  /* 0xbf800000140c7423 */ /* 0x000fc80000010014 */
[----:B------:R-:W0:Y:S02]  /*16fa0*/  MUFU.SQRT R13, R12 ;  /* 0x0000000c000d7308 */ /* 0x000e240000002000 */
[----:B0-----:R-:W-:-:S06]  /*16fb0*/  FADD.FTZ R22, R20, R13 ;  /* 0x0000000d14167221 */ /* 0x001fcc0000010000 */
[----:B------:R-:W0:Y:S02]  /*16fc0*/  MUFU.LG2 R22, R22 ;  /* 0x0000001600167308 */ /* 0x000e240000000c00 */
[----:B0-----:R-:W-:-:S07]  /*16fd0*/  FMUL.FTZ R13, R22, 0.69314718246459960938 ;  /* 0x3f317218160d7820 */ /* 0x001fce0000410000 */
.L_x_4315:
[----:B------:R-:W-:Y:S05]  /*16fe0*/  BSYNC.RECONVERGENT B0 ;  /* 0x0000000000007941 */ /* 0x000fea0003800200 */
.L_x_4313:
        /* <DEDUP_REMOVED lines=43> */
.L_x_4328:
[----:B------:R-:W-:Y:S05]  /*172a0*/  BSYNC.RECONVERGENT B4 ;  /* 0x0000000000047941 */ /* 0x000fea0003800200 */
.L_x_4327:
[----:B------:R-:W-:-:S04]  /*172b0*/  FADD.FTZ R0, R19, R0 ;  /* 0x0000000013007221 */ /* 0x000fc80000010000 */
[----:B------:R-:W-:-:S04]  /*172c0*/  FMUL.FTZ R0, R0, R23 ;  /* 0x0000001700007220 */ /* 0x000fc80000410000 */
[----:B------:R2:W3:Y:S01]  /*172d0*/  MUFU.SQRT R12, R0 ;  /* 0x00000000000c7308 */ /* 0x0004e20000002000 */
[----:B------:R-:W-:Y:S05]  /*172e0*/  BRA `(.L_x_4325) ;  /* 0x00000000002c7947 */ /* 0x000fea0003800000 */
.L_x_4326:
        /* <DEDUP_REMOVED lines=10> */
[----:B------:R4:W0:Y:S02]  /*17390*/  @!P0 MUFU.SQRT R12, R19 ;  /* 0x00000013000c8308 */ /* 0x0008240000002000 */
.L_x_4325:
[----:B------:R-:W-:Y:S05]  /*173a0*/  BSYNC.RECONVERGENT B1 ;  /* 0x0000000000017941 */ /* 0x000fea0003800200 */
.L_x_4323:
[----:B------:R-:W-:Y:S05]  /*173b0*/  BSYNC.RELIABLE B0 ;  /* 0x0000000000007941 */ /* 0x000fea0003800100 */
.L_x_4322:
[----:B0-23--:R-:W-:Y:S01]  /*173c0*/  FADD.FTZ R0, |R12|, -RZ ;  /* 0x800000ff0c007221 */ /* 0x00dfe20000010200 */
[C---:B------:R-:W-:Y:S01]  /*173d0*/  FADD.FTZ R17, |R15|.reuse, -RZ ;  /* 0x800000ff0f117221 */ /* 0x040fe20000010200 */
[----:B------:R-:W-:Y:S01]  /*173e0*/  FSETP.GT.FTZ.AND P2, PT, |R15|, |R12|, PT ;  /* 0x4000000c0f00720b */ /* 0x000fe20003f54200 */
[----:B------:R-:W-:Y:S03]  /*173f0*/  BSSY.RECONVERGENT B4, `(.L_x_4329) ;  /* 0x000000e000047945 */ /* 0x000fe60003800200 */
[----:B------:R-:W-:Y:S02]  /*17400*/  FSEL R32, R17, R0, P2 ;  /* 0x0000000011207208 */ /* 0x000fe40001000000 */
[----:B------:R-:W-:Y:S02]  /*17410*/  FSEL R0, R0, R17, P2 ;  /* 0x0000001100007208 */ /* 0x000fe40001000000 */
[----:B----4-:R-:W0:Y:S08]  /*17420*/  MUFU.RCP R19, R32 ;  /* 0x0000002000137308 */ /* 0x010e300000001000 */
        /* <DEDUP_REMOVED lines=8> */
[----:B-1---5:R-:W-:Y:S05]  /*174b0*/  CALL.REL.NOINC `($__internal_4_$__cuda_sm3x_div_rn_ftz_f32_slowpath) ;  /* 0x0000012000447944 */ /* 0x022fea0003c00000 */
[----:B------:R-:W-:-:S07]  /*174c0*/  MOV R14, R0 ;  /* 0x00000000000e7202 */ /* 0x000fce0000000f00 */
.L_x_4330:
[----:B------:R-:W-:Y:S05]  /*174d0*/  BSYNC.RECONVERGENT B4 ;  /* 0x0000000000047941 */ /* 0x000fea0003800200 */
.L_x_4329:
        /* <DEDUP_REMOVED lines=28> */
.L_x_4324:
[----:B------:R-:W-:Y:S01]  /*176a0*/  MOV R0, 0x3f000000 ;  /* 0x3f00000000007802 */ /* 0x000fe20000000f00 */
[C---:B------:R-:W-:Y:S01]  /*176b0*/  FADD.FTZ R14, |R23|.reuse, -RZ ;  /* 0x800000ff170e7221 */ /* 0x040fe20000010200 */
[C---:B------:R-:W-:Y:S02]  /*176c0*/  FSETP.GT.FTZ.AND P0, PT, |R23|.reuse, 0.56000000238418579102, PT ;  /* 0x3f0f5c291700780b */ /* 0x040fe40003f14200 */
[C---:B------:R-:W-:Y:S01]  /*176d0*/  FSETP.NEU.FTZ.AND P1, PT, |R23|.reuse, 1, PT ;  /* 0x3f8000001700780b */ /* 0x040fe20003f3d200 */
[----:B------:R-:W-:-:S04]  /*176e0*/  FFMA.FTZ R0, |R23|, -R0, 0.5 ;  /* 0x3f00000017007423 */ /* 0x000fc80000010a00 */
[----:B------:R-:W2:Y:S02]  /*176f0*/  MUFU.RSQ R15, R0 ;  /* 0x00000000000f7308 */ /* 0x000ea40000001400 */
[----:B--2---:R-:W-:Y:S01]  /*17700*/  FMUL.FTZ R12, R0, R15 ;  /* 0x0000000f000c7220 */ /* 0x004fe20000410000 */
        /* <DEDUP_REMOVED lines=14> */
[----:B------:R-:W-:-:S05]  /*177f0*/  @P0 FFMA.FTZ R14, R15, 1.6832555532455444336, R0 ;  /* 0x3fd774eb0f0e0823 */ /* 0x000fca0000010000 */
[C---:B------:R-:W-:Y:S02]  /*17800*/  FSETP.NAN.FTZ.AND P0, PT, R14.reuse, R14, PT ;  /* 0x0000000e0e00720b */ /* 0x040fe40003f18000 */
[----:B------:R-:W-:-:S04]  /*17810*/  LOP3.LUT R15, R14, 0x80000000, R23, 0xb8, !PT ;  /* 0x800000000e0f7812 */ /* 0x000fc800078eb817 */
[----:B------:R-:W-:-:S07]  /*17820*/  FSEL R14, R15, R14, !P0 ;  /* 0x0000000e0f0e7208 */ /* 0x000fce0004000000 */
.L_x_4331:
[----:B------:R-:W-:Y:S05]  /*17830*/  BSYNC.RECONVERGENT B3 ;  /* 0x0000000000037941 */ /* 0x000fea0003800200 */
.L_x_4321:
[----:B-1----:R-:W-:Y:S02]  /*17840*/  LOP3.LUT R2, R13, 0x80000000, R2, 0xb8, !PT ;  /* 0x800000000d027812 */ /* 0x002fe400078eb802 */
[----:B------:R-:W-:-:S07]  /*17850*/  LOP3.LUT R11, R14, 0x80000000, R11, 0xb8, !PT ;  /* 0x800000000e0b7812 */ /* 0x000fce00078eb80b */
.L_x_4292:
[----:B------:R-:W-:Y:S05]  /*17860*/  BSYNC.RECONVERGENT B2 ;  /* 0x0000000000027941 */ /* 0x000fea0003800200 */
.L_x_4290:
[----:B------:R-:W-:Y:S05]  /*17870*/  WARPSYNC.ALL ;  /* 0x0000000000007948 */ /* 0x000fea0003800000 */
[--C-:B------:R-:W-:Y:S01]  /*17880*/  HADD2.F32 R15, -RZ, R3.reuse.H1_H1 ;  /* 0x30000003ff0f7230 */ /* 0x100fe20000004100 */
[----:B------:R-:W-:Y:S01]  /*17890*/  BSSY.RECONVERGENT B2, `(.L_x_4332) ;  /* 0x0000287000027945 */ /* 0x000fe20003800200 */
[----:B------:R-:W-:-:S03]  /*178a0*/  HADD2.F32 R12, -RZ, R3.H0_H0 ;  /* 0x20000003ff0c7230 */ /* 0x000fc60000004100 */
[CC--:B------:R-:W-:Y:S01]  /*178b0*/  FSETP.NAN.FTZ.AND P1, PT, |R15|.reuse, |R15|.reuse, PT ;  /* 0x4000000f0f00720b */ /* 0x0c0fe20003f38200 */
[----:B------:R-:W-:Y:S01]  /*178c0*/  FADD.FTZ R17, |R15|, -RZ ;  /* 0x800000ff0f117221 */ /* 0x000fe20000010200 */
[C---:B------:R-:W-:Y:S01]  /*178d0*/  FSETP.NAN.FTZ.AND P0, PT, |R12|.reuse, |R12|, PT ;  /* 0x4000000c0c00720b */ /* 0x040fe20003f18200 */
        /* <DEDUP_REMOVED lines=18> */
.L_x_4333:
        /* <DEDUP_REMOVED lines=70> */
.L_x_4341:
[----:B------:R-:W-:-:S04]  /*17e60*/  FADD.FTZ R14, -R0, R19 ;  /* 0x00000013000e7221 */ /* 0x000fc80000010100 */
[----:B------:R-:W-:-:S07]  /*17e70*/  FMUL.FTZ R14, R14, 0.5 ;  /* 0x3f0000000e0e7820 */ /* 0x000fce0000410000 */
.L_x_4342:
[----:B------:R-:W-:Y:S05]  /*17e80*/  BSYNC.RECONVERGENT B1 ;  /* 0x0000000000017941 */ /* 0x000fea0003800200 */
.L_x_4340:
        /* <DEDUP_REMOVED lines=11> */
.L_x_4344:
[----:B------:R-:W-:-:S04]  /*17f40*/  FADD.FTZ R25, R18, -R25 ;  /* 0x8000001912197221 */ /* 0x000fc80000010000 */
[----:B------:R-:W-:-:S07]  /*17f50*/  FMUL.FTZ R25, R25, 0.5 ;  /* 0x3f00000019197820 */ /* 0x000fce0000410000 */
.L_x_4345:
[----:B------:R-:W-:Y:S05]  /*17f60*/  BSYNC.RECONVERGENT B1 ;  /* 0x0000000000017941 */ /* 0x000fea0003800200 */
.L_x_4343:
        /* <DEDUP_REMOVED lines=35> */
.L_x_4339:
        /* <DEDUP_REMOVED lines=35> */
.L_x_4346:
[----:B------:R-:W-:-:S04]  /*183d0*/  FADD.FTZ R25, -R16, 1 ;  /* 0x3f80000010197421 */ /* 0x000fc80000010100 */
[----:B------:R-:W-:-:S06]  /*183e0*/  FMUL.FTZ R20, R0, R25 ;  /* 0x0000001900147220 */ /* 0x000fcc0000410000 */
[----:B------:R-:W0:Y:S08]  /*183f0*/  MUFU.SQRT R20, R20 ;  /* 0x0000001400147308 */ /* 0x000e300000002000 */
[----:B0-----:R-:W0:Y:S02]  /*18400*/  MUFU.RCP R14, R20 ;  /* 0x00000014000e7308 */ /* 0x001e240000001000 */
[----:B0-----:R-:W-:Y:S01]  /*18410*/  FMUL.FTZ R14, |R15|, R14 ;  /* 0x0000000e0f0e7220 */ /* 0x001fe20000410200 */
[----:B------:R-:W-:Y:S06]  /*18420*/  BRA `(.L_x_4337) ;  /* 0x0000000000047947 */ /* 0x000fec0003800000 */
.L_x_4338:
[----:B------:R0:W1:Y:S02]  /*18430*/  MUFU.SQRT R14, R17 ;  /* 0x00000011000e7308 */ /* 0x0000640000002000 */
.L_x_4337:
[----:B------:R-:W-:Y:S05]  /*18440*/  BSYNC.RECONVERGENT B0 ;  /* 0x0000000000007941 */ /* 0x000fea0003800200 */
.L_x_4336:
        /* <DEDUP_REMOVED lines=10> */
[C---:B------:R-:W-:Y:S02]  /*184f0*/  FSETP.GT.FTZ.AND P0, PT, |R25|.reuse, 0.56000000238418579102, PT ;  /* 0x3f0f5c291900780b */ /* 0x040fe40003f14200 */
[C---:B------:R-:W-:Y:S02]  /*18500*/  FSETP.NEU.FTZ.AND P1, PT, |R25|.reuse, 1, PT ;  /* 0x3f8000001900780b */ /* 0x040fe40003f3d200 */
[----:B------:R-:W-:-:S04]  /*18510*/  FFMA.FTZ R0, |R25|, -R0, 0.5 ;  /* 0x3f00000019007423 */ /* 0x000fc80000010a00 */
[----:B------:R-:W2:Y:S02]  /*18520*/  MUFU.RSQ R13, R0 ;  /* 0x00000000000d7308 */ /* 0x000ea40000001400 */
[----:B--2---:R-:W-:Y:S01]  /*18530*/  FMUL.FTZ R15, R0, R13 ;  /* 0x0000000d000f7220 */ /* 0x004fe20000410000 */
        /* <DEDUP_REMOVED lines=20> */
.L_x_4350:
        /* <DEDUP_REMOVED lines=23> */
.L_x_4356:
[----:B------:R-:W-:-:S04]  /*187f0*/  FADD.FTZ R13, -R13, R18 ;  /* 0x000000120d0d7221 */ /* 0x000fc80000010100 */
[----:B0-----:R-:W-:-:S07]  /*18800*/  FMUL.FTZ R17, R13, 0.5 ;  /* 0x3f0000000d117820 */ /* 0x001fce0000410000 */
.L_x_4357:
[----:B------:R-:W-:Y:S05]  /*18810*/  BSYNC.RECONVERGENT B4 ;  /* 0x0000000000047941 */ /* 0x000fea0003800200 */
.L_x_4355:
[----:B------:R-:W-:Y:S01]  /*18820*/  FADD.FTZ R0, R17, R0 ;  /* 0x0000000011007221 */ /* 0x000fe20000010000 */
[----:B------:R-:W-:-:S04]  /*18830*/  FADD.FTZ R23, R16, R23 ;  /* 0x0000001710177221 */ /* 0x000fc80000010000 */
[----:B------:R-:W-:-:S04]  /*18840*/  FMUL.FTZ R0, R0, R23 ;  /* 0x0000001700007220 */ /* 0x000fc80000410000 */
[----:B------:R0:W2:Y:S01]  /*18850*/  MUFU.SQRT R13, R0 ;  /* 0x00000000000d7308 */ /* 0x0000a20000002000 */
[----:B------:R-:W-:Y:S05]  /*18860*/  BRA `(.L_x_4358) ;  /* 0x0000000000487947 */ /* 0x000fea0003800000 */
.L_x_4354:
[----:B------:R-:W-:-:S13]  /*18870*/  FSETP.GT.FTZ.AND P0, PT, R16, 1, PT ;  /* 0x3f8000001000780b */ /* 0x000fda0003f14000 */
[----:B------:R-:W-:Y:S01]  /*18880*/  @P0 FMUL.FTZ R18, R0, R13 ;  /* 0x0000000d00120220 */ /* 0x000fe20000410000 */
[----:B------:R-:W-:Y:S01]  /*18890*/  @!P0 FADD.FTZ R13, -R16, 1 ;  /* 0x3f800000100d8421 */ /* 0x000fe20000010100 */
[----:B------:R-:W-:-:S03]  /*188a0*/  @P0 FMUL.FTZ R15, |R15|, 2.81474976710656000000e+14 ;  /* 0x578000000f0f0820 */ /* 0x000fc60000410200 */
[----:B0-----:R-:W-:Y:S01]  /*188b0*/  @!P0 FMUL.FTZ R17, R0, R13 ;  /* 0x0000000d00118220 */ /* 0x001fe20000410000 */
[----:B------:R-:W0:Y:S01]  /*188c0*/  @P0 MUFU.SQRT R18, R18 ;  /* 0x0000001200120308 */ /* 0x000e220000002000 */
[C---:B------:R-:W-:Y:S01]  /*188d0*/  @P0 FMUL.FTZ R15, R16.reuse, R15 ;  /* 0x0000000f100f0220 */ /* 0x040fe20000410000 */
[----:B------:R-:W-:-:S06]  /*188e0*/  @P0 FMUL.FTZ R16, R16, 2.81474976710656000000e+14 ;  /* 0x5780000010100820 */ /* 0x000fcc0000410000 */
[----:B------:R-:W-:Y:S08]  /*188f0*/  @!P0 MUFU.SQRT R13, R17 ;  /* 0x00000011000d8308 */ /* 0x000ff00000002000 */
[----:B0-----:R-:W0:Y:S02]  /*18900*/  @P0 MUFU.RCP R0, R18 ;  /* 0x0000001200000308 */ /* 0x001e240000001000 */
[----:B0-----:R-:W-:Y:S01]  /*18910*/  @P0 FMUL.FTZ R13, R15, R0 ;  /* 0x000000000f0d0220 */ /* 0x001fe20000410000 */
[----:B------:R-:W-:Y:S06]  /*18920*/  BRA `(.L_x_4358) ;  /* 0x0000000000187947 */ /* 0x000fec0003800000 */
.L_x_4353:
[----:B------:R-:W-:Y:S01]  /*18930*/  FADD.FTZ R0, R23, 1 ;  /* 0x3f80000017007421 */ /* 0x000fe20000010000 */
[----:B------:R-:W-:Y:S01]  /*18940*/  MUFU.SQRT R13, R17 ;  /* 0x00000011000d7308 */ /* 0x000fe20000002000 */
[----:B------:R-:W-:Y:S02]  /*18950*/  MOV R16, 0x3f800000 ;  /* 0x3f80000000107802 */ /* 0x000fe40000000f00 */
[----:B------:R-:W-:-:S06]  /*18960*/  FMUL.FTZ R0, R0, 0.5 ;  /* 0x3f00000000007820 */ /* 0x000fcc0000410000 */
[----:B------:R-:W2:Y:S02]  /*18970*/  MUFU.SQRT R0, R0 ;  /* 0x0000000000007308 */ /* 0x000ea40000002000 */
[----:B--2---:R-:W-:-:S07]  /*18980*/  FMUL.FTZ R13, R13, R0 ;  /* 0x000000000d0d7220 */ /* 0x004fce0000410000 */
.L_x_4358:
[----:B------:R-:W-:Y:S05]  /*18990*/  BSYNC.RECONVERGENT B1 ;  /* 0x0000000000017941 */ /* 0x000fea0003800200 */
.L_x_4352:
[----:B------:R-:W-:Y:S05]  /*189a0*/  BRA `(.L_x_4359) ;  /* 0x0000000000087947 */ /* 0x000fea0003800000 */
.L_x_4349:
[----:B------:R-:W-:Y:S01]  /*189b0*/  FMUL.FTZ R13, R23, 16777216 ;  /* 0x4b800000170d7820 */ /* 0x000fe20000410000 */
[----:B------:R-:W-:-:S07]  /*189c0*/  FMUL.FTZ R16, R16, 16777216 ;  /* 0x4b80000010107820 */ /* 0x000fce0000410000 */
.L_x_4359:
[----:B------:R-:W-:Y:S05]  /*189d0*/  BSYNC.RELIABLE B0 ;  /* 0x0000000000007941 */ /* 0x000fea0003800100 */
.L_x_4348:
        /* <DEDUP_REMOVED lines=17> */
.L_x_4361:
[----:B------:R-:W-:Y:S05]  /*18af0*/  BSYNC.RECONVERGENT B4 ;  /* 0x0000000000047941 */ /* 0x000fea0003800200 */
.L_x_4360:
[----:B------:R-:W-:Y:S02]  /*18b00*/  HFMA2 R17, -RZ, RZ, 0.89990234375, 10328 ;  /* 0x3b33710bff117431 */ /* 0x000fe400000001ff */
[----:B------:R-:W-:Y:S01]  /*18b10*/  FMUL.FTZ R0, R15, R15 ;  /* 0x0000000f0f007220 */ /* 0x000fe20000410000 */
[C---:B------:R-:W-:Y:S01]  /*18b20*/  ISETP.GE.AND P0, PT, R13.reuse, RZ, PT ;  /* 0x000000ff0d00720c */ /* 0x040fe20003f06270 */
[----:B------:R-:W-:Y:S01]  /*18b30*/  HFMA2 R18, -RZ, RZ, 1.857421875, -1409 ;  /* 0x3f6ee581ff127431 */ /* 0x000fe200000001ff */
        /* <DEDUP_REMOVED lines=24> */
.L_x_4351:
[----:B------:R-:W-:Y:S05]  /*18cc0*/  BSYNC.RECONVERGENT B3 ;  /* 0x0000000000037941 */ /* 0x000fea0003800200 */
.L_x_4347:
[----:B-1----:R-:W-:Y:S02]  /*18cd0*/  LOP3.LUT R3, R14, 0x80000000, R3, 0xb8, !PT ;  /* 0x800000000e037812 */ /* 0x002fe400078eb803 */
[----:B------:R-:W-:Y:S01]  /*18ce0*/  LOP3.LUT R12, R13, 0x80000000, R12, 0xb8, !PT ;  /* 0x800000000d0c7812 */ /* 0x000fe200078eb80c */
[----:B------:R-:W-:Y:S06]  /*18cf0*/  BRA `(.L_x_4334) ;  /* 0x0000001400007947 */ /* 0x000fec0003800000 */
.L_x_4335:
        /* <DEDUP_REMOVED lines=32> */
.L_x_4367:
[----:B------:R-:W-:Y:S05]  /*18f00*/  BSYNC.RECONVERGENT B4 ;  /* 0x0000000000047941 */ /* 0x000fea0003800200 */
.L_x_4366:
        /* <DEDUP_REMOVED lines=22> */
.L_x_4365:
        /* <DEDUP_REMOVED lines=28> */
.L_x_4370:
[----:B------:R-:W-:Y:S05]  /*19230*/  BSYNC.RECONVERGENT B4 ;  /* 0x0000000000047941 */ /* 0x000fea0003800200 */
.L_x_4369:
        /* <DEDUP_REMOVED lines=22> */
.L_x_4364:
        /* <DEDUP_REMOVED lines=18> */
[----:B------:R-:W0:Y:S03]  /*194c0*/  MUFU.SQRT R19, R19 ;  /* 0x0000001300137308 */ /* 0x000e260000002000 */
[----:B------:R-:W-:Y:S01]  /*194d0*/  FFMA R16, R0, R23, RZ ;  /* 0x0000001700107223 */ /* 0x000fe200000000ff */
[----:B0-----:R-:W-:Y:S01]  /*194e0*/  @P0 FMUL.FTZ R17, R19, R18 ;  /* 0x0000001213110220 */ /* 0x001fe20000410000 */
[----:B------:R-:W-:Y:S01]  /*194f0*/  FSETP.NEU.FTZ.AND P0, PT, R13, +INF , PT ;  /* 0x7f8000000d00780b */ /* 0x000fe20003f1d000 */
[----:B------:R-:W-:Y:S02]  /*19500*/  HFMA2 R18, -RZ, RZ, 1.875, 0 ;  /* 0x3f800000ff127431 */ /* 0x000fe400000001ff */
[----:B------:R-:W-:Y:S01]  /*19510*/  FFMA R13, -R32, R16, R0 ;  /* 0x00000010200d7223 */ /* 0x000fe20000000100 */
[----:B------:R-:W-:-:S03]  /*19520*/  FSEL R17, R17, +INF , P0 ;  /* 0x7f80000011117808 */ /* 0x000fc60000000000 */
[----:B------:R-:W-:-:S03]  /*19530*/  FFMA R16, R23, R13, R16 ;  /* 0x0000000d17107223 */ /* 0x000fc60000000010 */
[----:B------:R-:W0:Y:S08]  /*19540*/  MUFU.LG2 R17, R17 ;  /* 0x0000001100117308 */ /* 0x000e300000000c00 */
[----:B------:R-:W1:Y:S01]  /*19550*/  FCHK P0, R0, R32 ;  /* 0x0000002000007302 */ /* 0x000e620000000000 */
[----:B0-----:R-:W-:Y:S01]  /*19560*/  FFMA.FTZ R13, R17, 0.69314718246459960938, R18 ;  /* 0x3f317218110d7823 */ /* 0x001fe20000010012 */
[----:B-1----:R-:W-:Y:S06]  /*19570*/  @!P0 BRA `(.L_x_4372) ;  /* 0x00000000000c8947 */ /* 0x002fec0003800000 */
[----:B------:R-:W-:-:S07]  /*19580*/  MOV R20, 0x195a0 ;  /* 0x000195a000147802 */ /* 0x000fce0000000f00 */
[----:B-----5:R-:W-:Y:S05]  /*19590*/  CALL.REL.NOINC `($__internal_4_$__cuda_sm3x_div_rn_ftz_f32_slowpath) ;  /* 0x00000100000c7944 */ /* 0x020fea0003c00000 */
[----:B------:R-:W-:-:S07]  /*195a0*/  MOV R16, R0 ;  /* 0x0000000000107202 */ /* 0x000fce0000000f00 */
.L_x_4372:
[----:B------:R-:W-:Y:S05]  /*195b0*/  BSYNC.RECONVERGENT B4 ;  /* 0x0000000000047941 */ /* 0x000fea0003800200 */
.L_x_4371:
        /* <DEDUP_REMOVED lines=22> */
.L_x_4363:
        /* <DEDUP_REMOVED lines=25> */
.L_x_4376:
[----:B------:R-:W-:Y:S05]  /*198b0*/  BSYNC.RECONVERGENT B4 ;  /* 0x0000000000047941 */ /* 0x000fea0003800200 */
.L_x_4375:
        /* <DEDUP_REMOVED lines=22> */
.L_x_4374:
[CC--:B------:R-:W-:Y:S01]  /*19a20*/  VIMNMX R13, PT, PT, R17.reuse, R16.reuse, !PT ;  /* 0x00000010110d7248 */ /* 0x0c0fe20007fe0100 */
[----:B------:R-:W0:Y:S01]  /*19a30*/  MUFU.RCP R23, R32 ;  /* 0x0000002000177308 */ /* 0x000e220000001000 */
        /* <DEDUP_REMOVED lines=23> */
[----:B------:R-:W-:-:S07]  /*19bb0*/  MOV R20, 0x19bd0 ;  /* 0x00019bd000147802 */ /* 0x000fce0000000f00 */
[----:B-----5:R-:W-:Y:S05]  /*19bc0*/  CALL.REL.NOINC `($__internal_4_$__cuda_sm3x_div_rn_ftz_f32_slowpath) ;  /* 0x000000f800807944 */ /* 0x020fea0003c00000 */
[----:B------:R-:W-:-:S07]  /*19bd0*/  MOV R17, R0 ;  /* 0x0000000000117202 */ /* 0x000fce0000000f00 */
.L_x_4378:
[----:B------:R-:W-:Y:S05]  /*19be0*/  BSYNC.RECONVERGENT B4 ;  /* 0x0000000000047941 */ /* 0x000fea0003800200 */
.L_x_4377:
        /* <DEDUP_REMOVED lines=22> */
.L_x_4373:
        /* <DEDUP_REMOVED lines=33> */
.L_x_4380:
[----:B------:R-:W-:Y:S05]  /*19f60*/  BSYNC.RECONVERGENT B4 ;  /* 0x0000000000047941 */ /* 0x000fea0003800200 */
.L_x_4379:
        /* <DEDUP_REMOVED lines=21> */
.L_x_4368:
[----:B------:R-:W-:Y:S05]  /*1a0c0*/  BSYNC.RECONVERGENT B3 ;  /* 0x0000000000037941 */ /* 0x000fea0003800200 */
.L_x_4362:
[----:B------:R-:W-:Y:S01]  /*1a0d0*/  FADD.FTZ R0, R13, 0.69314718246459960938 ;  /* 0x3f3172180d007421 */ /* 0x000fe20000010000 */
[----:B------:R-:W-:-:S04]  /*1a0e0*/  LOP3.LUT R12, R15, 0x80000000, R12, 0xb8, !PT ;  /* 0x800000000f0c7812 */ /* 0x000fc800078eb80c */
[----:B------:R-:W-:-:S07]  /*1a0f0*/  LOP3.LUT R3, R0, 0x80000000, R3, 0xb8, !PT ;  /* 0x8000000000037812 */ /* 0x000fce00078eb803 */
.L_x_4334:
[----:B------:R-:W-:Y:S05]  /*1a100*/  BSYNC.RECONVERGENT B2 ;  /* 0x0000000000027941 */ /* 0x000fea0003800200 */
.L_x_4332:
[----:B------:R-:W-:Y:S05]  /*1a110*/  WARPSYNC.ALL ;  /* 0x0000000000007948 */ /* 0x000fea0003800000 */
[--C-:B-----5:R-:W-:Y:S01]  /*1a120*/  HADD2.F32 R16, -RZ, R4.reuse.H1_H1 ;  /* 0x30000004ff107230 */ /* 0x120fe20000004100 */
        /* <DEDUP_REMOVED lines=23> */
.L_x_4382:
        /* <DEDUP_REMOVED lines=26> */
[C---:B------:R-:W-:Y:S01]  /*1a440*/  FSETP.NEU.FTZ.AND P0, PT, R15.reuse, RZ, PT ;  /* 0x000000ff0f00720b */ /* 0x040fe20003f1d000 */
        /* <DEDUP_REMOVED lines=43> */
.L_x_4390:
[----:B------:R-:W-:-:S04]  /*1a700*/  FADD.FTZ R15, -R0, R23 ;  /* 0x00000017000f7221 */ /* 0x000fc80000010100 */
[----:B------:R-:W-:-:S07]  /*1a710*/  FMUL.FTZ R15, R15, 0.5 ;  /* 0x3f0000000f0f7820 */ /* 0x000fce0000410000 */
.L_x_4391:
[----:B------:R-:W-:Y:S05]  /*1a720*/  BSYNC.RECONVERGENT B1 ;  /* 0x0000000000017941 */ /* 0x000fea0003800200 */
.L_x_4389:
        /* <DEDUP_REMOVED lines=11> */
.L_x_4393:
[----:B------:R-:W-:-:S04]  /*1a7e0*/  FADD.FTZ R24, R14, -R25 ;  /* 0x800000190e187221 */ /* 0x000fc80000010000 */
[----:B------:R-:W-:-:S07]  /*1a7f0*/  FMUL.FTZ R24, R24, 0.5 ;  /* 0x3f00000018187820 */ /* 0x000fce0000410000 */
.L_x_4394:
[----:B------:R-:W-:Y:S05]  /*1a800*/  BSYNC.RECONVERGENT B1 ;  /* 0x0000000000017941 */ /* 0x000fea0003800200 */
.L_x_4392:
        /* <DEDUP_REMOVED lines=35> */
.L_x_4388:
        /* <DEDUP_REMOVED lines=35> */
.L_x_4395:
[----:B------:R-:W-:-:S04]  /*1ac70*/  FADD.FTZ R15, -R17, 1 ;  /* 0x3f800000110f7421 */ /* 0x000fc80000010100 */
[----:B------:R-:W-:-:S06]  /*1ac80*/  FMUL.FTZ R22, R0, R15 ;  /* 0x0000000f00167220 */ /* 0x000fcc0000410000 */
[----:B------:R-:W0:Y:S08]  /*1ac90*/  MUFU.SQRT R22, R22 ;  /* 0x0000001600167308 */ /* 0x000e300000002000 */
[----:B0-----:R-:W0:Y:S02]  /*1aca0*/  MUFU.RCP R15, R22 ;  /* 0x00000016000f7308 */ /* 0x001e240000001000 */
[----:B0-----:R-:W-:Y:S01]  /*1acb0*/  FMUL.FTZ R15, |R16|, R15 ;  /* 0x0000000f100f7220 */ /* 0x001fe20000410200 */
[----:B------:R-:W-:Y:S06]  /*1acc0*/  BRA `(.L_x_4386) ;  /* 0x0000000000047947 */ /* 0x000fec0003800000 */
.L_x_4387:
[----:B------:R0:W1:Y:S02]  /*1acd0*/  MUFU.SQRT R15, R18 ;  /* 0x00000012000f7308 */ /* 0x0000640000002000 */
.L_x_4386:
[----:B------:R-:W-:Y:S05]  /*1ace0*/  BSYNC.RECONVERGENT B0 ;  /* 0x0000000000007941 */ /* 0x000fea0003800200 */
.L_x_4385:
        /* <DEDUP_REMOVED lines=35> */
.L_x_4399:
        /* <DEDUP_REMOVED lines=23> */
.L_x_4405:
[----:B------:R-:W-:-:S04]  /*1b090*/  FADD.FTZ R19, -R19, R14 ;  /* 0x0000000e13137221 */ /* 0x000fc80000010100 */
[----:B------:R-:W-:-:S07]  /*1b0a0*/  FMUL.FTZ R19, R19, 0.5 ;  /* 0x3f00000013137820 */ /* 0x000fce0000410000 */
.L_x_4406:
[----:B------:R-:W-:Y:S05]  /*1b0b0*/  BSYNC.RECONVERGENT B4 ;  /* 0x0000000000047941 */ /* 0x000fea0003800200 */
.L_x_4404:
[----:B------:R-:W-:Y:S01]  /*1b0c0*/  FADD.FTZ R0, R19, R0 ;  /* 0x0000000013007221 */ /* 0x000fe20000010000 */
[----:B------:R-:W-:-:S04]  /*1b0d0*/  FADD.FTZ R19, R17, R20 ;  /* 0x0000001411137221 */ /* 0x000fc80000010000 */
[----:B------:R-:W-:-:S04]  /*1b0e0*/  FMUL.FTZ R0, R0, R19 ;  /* 0x0000001300007220 */ /* 0x000fc80000410000 */
[----:B------:R2:W3:Y:S01]  /*1b0f0*/  MUFU.SQRT R14, R0 ;  /* 0x00000000000e7308 */ /* 0x0004e20000002000 */
[----:B------:R-:W-:Y:S05]  /*1b100*/  BRA `(.L_x_4407) ;  /* 0x0000000000487947 */ /* 0x000fea0003800000 */
.L_x_4403:
        /* <DEDUP_REMOVED lines=12> */
.L_x_4402:
[----:B------:R-:W-:Y:S01]  /*1b1d0*/  FADD.FTZ R0, R20, 1 ;  /* 0x3f80000014007421 */ /* 0x000fe20000010000 */
[----:B------:R-:W-:Y:S01]  /*1b1e0*/  MUFU.SQRT R19, R18 ;  /* 0x0000001200137308 */ /* 0x000fe20000002000 */
[----:B------:R-:W-:Y:S02]  /*1b1f0*/  MOV R17, 0x3f800000 ;  /* 0x3f80000000117802 */ /* 0x000fe40000000f00 */
[----:B------:R-:W-:-:S06]  /*1b200*/  FMUL.FTZ R0, R0, 0.5 ;  /* 0x3f00000000007820 */ /* 0x000fcc0000410000 */
[----:B------:R-:W2:Y:S02]  /*1b210*/  MUFU.SQRT R0, R0 ;  /* 0x0000000000007308 */ /* 0x000ea40000002000 */
[----:B--2---:R-:W-:-:S07]  /*1b220*/  FMUL.FTZ R14, R19, R0 ;  /* 0x00000000130e7220 */ /* 0x004fce0000410000 */
.L_x_4407:
[----:B------:R-:W-:Y:S05]  /*1b230*/  BSYNC.RECONVERGENT B1 ;  /* 0x0000000000017941 */ /* 0x000fea0003800200 */
.L_x_4401:
[----:B------:R-:W-:Y:S05]  /*1b240*/  BRA `(.L_x_4408) ;  /* 0x0000000000087947 */ /* 0x000fea0003800000 */
.L_x_4398:
[----:B------:R-:W-:Y:S01]  /*1b250*/  FMUL.FTZ R14, R20, 16777216 ;  /* 0x4b800000140e7820 */ /* 0x000fe20000410000 */
[----:B------:R-:W-:-:S07]  /*1b260*/  FMUL.FTZ R17, R17, 16777216 ;  /* 0x4b80000011117820 */ /* 0x000fce0000410000 */
.L_x_4408:
[----:B------:R-:W-:Y:S05]  /*1b270*/  BSYNC.RELIABLE B0 ;  /* 0x0000000000007941 */ /* 0x000fea0003800100 */
.L_x_4397:
        /* <DEDUP_REMOVED lines=17> */
.L_x_4410:
[----:B------:R-:W-:Y:S05]  /*1b390*/  BSYNC.RECONVERGENT B4 ;  /* 0x0000000000047941 */ /* 0x000fea0003800200 */
.L_x_4409:
        /* <DEDUP_REMOVED lines=28> */
.L_x_4400:
[----:B------:R-:W-:Y:S05]  /*1b560*/  BSYNC.RECONVERGENT B3 ;  /* 0x0000000000037941 */ /* 0x000fea0003800200 */
.L_x_4396:
[----:B-1----:R-:W-:Y:S02]  /*1b570*/  LOP3.LUT R4, R15, 0x80000000, R4, 0xb8, !PT ;  /* 0x800000000f047812 */ /* 0x002fe400078eb804 */
[----:B------:R-:W-:Y:S01]  /*1b580*/  LOP3.LUT R13, R16, 0x80000000, R13, 0xb8, !PT ;  /* 0x80000000100d7812 */ /* 0x000fe200078eb80d */
[----:B------:R-:W-:Y:S06]  /*1b590*/  BRA `(.L_x_4383) ;  /* 0x0000001400007947 */ /* 0x000fec0003800000 */
.L_x_4384:
        /* <DEDUP_REMOVED lines=32> */
.L_x_4416:
[----:B------:R-:W-:Y:S05]  /*1b7a0*/  BSYNC.RECONVERGENT B4 ;  /* 0x0000000000047941 */ /* 0x000fea0003800200 */
.L_x_4415:
        /* <DEDUP_REMOVED lines=22> */
.L_x_4414:
        /* <DEDUP_REMOVED lines=28> */
.L_x_4419:
[----:B------:R-:W-:Y:S05]  /*1bad0*/  BSYNC.RECONVERGENT B4 ;  /* 0x0000000000047941 */ /* 0x000fea0003800200 */
.L_x_4418:
        /* <DEDUP_REMOVED lines=22> */
.L_x_4413:
        /* <DEDUP_REMOVED lines=33> */
.L_x_4421:
[----:B------:R-:W-:Y:S05]  /*1be50*/  BSYNC.RECONVERGENT B4 ;  /* 0x0000000000047941 */ /* 0x000fea0003800200 */
.L_x_4420:
        /* <DEDUP_REMOVED lines=22> */
.L_x_4412:
        /* <DEDUP_REMOVED lines=25> */
.L_x_4425:
[----:B------:R-:W-:Y:S05]  /*1c150*/  BSYNC.RECONVERGENT B4 ;  /* 0x0000000000047941 */ /* 0x000fea0003800200 */
.L_x_4424:
        /* <DEDUP_REMOVED lines=22> */
.L_x_4423:
        /* <DEDUP_REMOVED lines=28> */
.L_x_4427:
[----:B------:R-:W-:Y:S05]  /*1c480*/  BSYNC.RECONVERGENT B4 ;  /* 0x0000000000047941 */ /* 0x000fea0003800200 */
.L_x_4426:
        /* <DEDUP_REMOVED lines=22> */
.L_x_4422:
        /* <DEDUP_REMOVED lines=33> */
.L_x_4429:
[----:B------:R-:W-:Y:S05]  /*1c800*/  BSYNC.RECONVERGENT B4 ;  /* 0x0000000000047941 */ /* 0x000fea0003800200 */
.L_x_4428:
        /* <DEDUP_REMOVED lines=21> */
.L_x_4417:
[----:B------:R-:W-:Y:S05]  /*1c960*/  BSYNC.RECONVERGENT B3 ;  /* 0x0000000000037941 */ /* 0x000fea0003800200 */
.L_x_4411:
[----:B------:R-:W-:Y:S01]  /*1c970*/  FADD.FTZ R15, R14, 0.69314718246459960938 ;  /* 0x3f3172180e0f7421 */ /* 0x000fe20000010000 */
[----:B------:R-:W-:-:S04]  /*1c980*/  LOP3.LUT R13, R16, 0x80000000, R13, 0xb8, !PT ;  /* 0x80000000100d7812 */ /* 0x000fc800078eb80d */
[----:B------:R-:W-:-:S07]  /*1c990*/  LOP3.LUT R4, R15, 0x80000000, R4, 0xb8, !PT ;  /* 0x800000000f047812 */ /* 0x000fce00078eb804 */
.L_x_4383:
[----:B------:R-:W-:Y:S05]  /*1c9a0*/  BSYNC.RECONVERGENT B2 ;  /* 0x0000000000027941 */ /* 0x000fea0003800200 */
.L_x_4381:
        /* <DEDUP_REMOVED lines=25> */
.L_x_4431:
        /* <DEDUP_REMOVED lines=70> */
.L_x_4439:
[----:B------:R-:W-:-:S04]  /*1cfa0*/  FADD.FTZ R16, -R0, R23 ;  /* 0x0000001700107221 */ /* 0x000fc80000010100 */
[----:B------:R-:W-:-:S07]  /*1cfb0*/  FMUL.FTZ R16, R16, 0.5 ;  /* 0x3f00000010107820 */ /* 0x000fce0000410000 */
.L_x_4440:
[----:B------:R-:W-:Y:S05]  /*1cfc0*/  BSYNC.RECONVERGENT B1 ;  /* 0x0000000000017941 */ /* 0x000fea0003800200 */
.L_x_4438:
        /* <DEDUP_REMOVED lines=11> */
.L_x_4442:
[----:B------:R-:W-:-:S04]  /*1d080*/  FADD.FTZ R27, R20, -R27 ;  /* 0x8000001b141b7221 */ /* 0x000fc80000010000 */
[----:B------:R-:W-:-:S07]  /*1d090*/  FMUL.FTZ R27, R27, 0.5 ;  /* 0x3f0000001b1b7820 */ /* 0x000fce0000410000 */
.L_x_4443:
[----:B------:R-:W-:Y:S05]  /*1d0a0*/  BSYNC.RECONVERGENT B1 ;  /* 0x0000000000017941 */ /* 0x000fea0003800200 */
.L_x_4441:
        /* <DEDUP_REMOVED lines=35> */
.L_x_4437:
        /* <DEDUP_REMOVED lines=35> */
.L_x_4444:
[----:B------:R-:W-:-:S04]  /*1d510*/  FADD.FTZ R27, -R18, 1 ;  /* 0x3f800000121b7421 */ /* 0x000fc80000010100 */
[----:B------:R-:W-:-:S06]  /*1d520*/  FMUL.FTZ R22, R0, R27 ;  /* 0x0000001b00167220 */ /* 0x000fcc0000410000 */
[----:B------:R-:W0:Y:S08]  /*1d530*/  MUFU.SQRT R22, R22 ;  /* 0x0000001600167308 */ /* 0x000e300000002000 */
[----:B0-----:R-:W0:Y:S02]  /*1d540*/  MUFU.RCP R16, R22 ;  /* 0x0000001600107308 */ /* 0x001e240000001000 */
[----:B0-----:R-:W-:Y:S01]  /*1d550*/  FMUL.FTZ R16, |R17|, R16 ;  /* 0x0000001011107220 */ /* 0x001fe20000410200 */
[----:B------:R-:W-:Y:S06]  /*1d560*/  BRA `(.L_x_4435) ;  /* 0x0000000000047947 */ /* 0x000fec0003800000 */
.L_x_4436:
[----:B------:R0:W1:Y:S02]  /*1d570*/  MUFU.SQRT R16, R19 ;  /* 0x0000001300107308 */ /* 0x0000640000002000 */
.L_x_4435:
[----:B------:R-:W-:Y:S05]  /*1d580*/  BSYNC.RECONVERGENT B0 ;  /* 0x0000000000007941 */ /* 0x000fea0003800200 */
.L_x_4434:
        /* <DEDUP_REMOVED lines=35> */
.L_x_4448:
        /* <DEDUP_REMOVED lines=23> */
.L_x_4454:
[----:B------:R-:W-:-:S04]  /*1d930*/  FADD.FTZ R15, -R15, R20 ;  /* 0x000000140f0f7221 */ /* 0x000fc80000010100 */
[----:B0-----:R-:W-:-:S07]  /*1d940*/  FMUL.FTZ R19, R15, 0.5 ;  /* 0x3f0000000f137820 */ /* 0x001fce0000410000 */
.L_x_4455:
[----:B------:R-:W-:Y:S05]  /*1d950*/  BSYNC.RECONVERGENT B4 ;  /* 0x0000000000047941 */ /* 0x000fea0003800200 */
.L_x_4453:
[----:B------:R-:W-:Y:S01]  /*1d960*/  FADD.FTZ R0, R19, R0 ;  /* 0x0000000013007221 */ /* 0x000fe20000010000 */
[----:B------:R-:W-:-:S04]  /*1d970*/  FADD.FTZ R25, R18, R25 ;  /* 0x0000001912197221 */ /* 0x000fc80000010000 */
[----:B------:R-:W-:-:S04]  /*1d980*/  FMUL.FTZ R0, R0, R25 ;  /* 0x0000001900007220 */ /* 0x000fc80000410000 */
[----:B------:R2:W3:Y:S01]  /*1d990*/  MUFU.SQRT R15, R0 ;  /* 0x00000000000f7308 */ /* 0x0004e20000002000 */
[----:B------:R-:W-:Y:S05]  /*1d9a0*/  BRA `(.L_x_4456) ;  /* 0x0000000000487947 */ /* 0x000fea0003800000 */
.L_x_4452:
        /* <DEDUP_REMOVED lines=12> */
.L_x_4451:
[----:B------:R-:W-:Y:S01]  /*1da70*/  FADD.FTZ R0, R25, 1 ;  /* 0x3f80000019007421 */ /* 0x000fe20000010000 */
[----:B------:R-:W-:Y:S01]  /*1da80*/  MUFU.SQRT R15, R19 ;  /* 0x00000013000f7308 */ /* 0x000fe20000002000 */
[----:B------:R-:W-:Y:S02]  /*1da90*/  MOV R18, 0x3f800000 ;  /* 0x3f80000000127802 */ /* 0x000fe40000000f00 */
[----:B------:R-:W-:-:S06]  /*1daa0*/  FMUL.FTZ R0, R0, 0.5 ;  /* 0x3f00000000007820 */ /* 0x000fcc0000410000 */
[----:B------:R-:W2:Y:S02]  /*1dab0*/  MUFU.SQRT R0, R0 ;  /* 0x0000000000007308 */ /* 0x000ea40000002000 */
[----:B--2---:R-:W-:-:S07]  /*1dac0*/  FMUL.FTZ R15, R15, R0 ;  /* 0x000000000f0f7220 */ /* 0x004fce0000410000 */
.L_x_4456:
[----:B------:R-:W-:Y:S05]  /*1dad0*/  BSYNC.RECONVERGENT B1 ;  /* 0x0000000000017941 */ /* 0x000fea0003800200 */
.L_x_4450:
[----:B------:R-:W-:Y:S05]  /*1dae0*/  BRA `(.L_x_4457) ;  /* 0x0000000000087947 */ /* 0x000fea0003800000 */
.L_x_4447:
[----:B------:R-:W-:Y:S01]  /*1daf0*/  FMUL.FTZ R15, R25, 16777216 ;  /* 0x4b800000190f7820 */ /* 0x000fe20000410000 */
[----:B------:R-:W-:-:S07]  /*1db00*/  FMUL.FTZ R18, R18, 16777216 ;  /* 0x4b80000012127820 */ /* 0x000fce0000410000 */
.L_x_4457:
[----:B------:R-:W-:Y:S05]  /*1db10*/  BSYNC.RELIABLE B0 ;  /* 0x0000000000007941 */ /* 0x000fea0003800100 */
.L_x_4446:
        /* <DEDUP_REMOVED lines=17> */
.L_x_4459:
[----:B------:R-:W-:Y:S05]  /*1dc30*/  BSYNC.RECONVERGENT B4 ;  /* 0x0000000000047941 */ /* 0x000fea0003800200 */
.L_x_4458:
        /* <DEDUP_REMOVED lines=28> */
.L_x_4449:
[----:B------:R-:W-:Y:S05]  /*1de00*/  BSYNC.RECONVERGENT B3 ;  /* 0x0000000000037941 */ /* 0x000fea0003800200 */
.L_x_4445:
[----:B-1----:R-:W-:Y:S02]  /*1de10*/  LOP3.LUT R5, R16, 0x80000000, R5, 0xb8, !PT ;  /* 0x8000000010057812 */ /* 0x002fe400078eb805 */
[----:B------:R-:W-:Y:S01]  /*1de20*/  LOP3.LUT R14, R15, 0x80000000, R14, 0xb8, !PT ;  /* 0x800000000f0e7812 */ /* 0x000fe200078eb80e */
[----:B------:R-:W-:Y:S06]  /*1de30*/  BRA `(.L_x_4432) ;  /* 0x0000001400007947 */ /* 0x000fec0003800000 */
.L_x_4433:
        /* <DEDUP_REMOVED lines=32> */
.L_x_4465:
[----:B------:R-:W-:Y:S05]  /*1e040*/  BSYNC.RECONVERGENT B4 ;  /* 0x0000000000047941 */ /* 0x000fea0003800200 */
.L_x_4464:
        /* <DEDUP_REMOVED lines=22> */
.L_x_4463:
        /* <DEDUP_REMOVED lines=28> */
.L_x_4468:
[----:B------:R-:W-:Y:S05]  /*1e370*/  BSYNC.RECONVERGENT B4 ;  /* 0x0000000000047941 */ /* 0x000fea0003800200 */
.L_x_4467:
        /* <DEDUP_REMOVED lines=22> */
.L_x_4462:
        /* <DEDUP_REMOVED lines=31> */
[----:B------:R-:W-:Y:S05]  /*1e6d0*/  CALL.REL.NOINC `($__internal_4_$__cuda_sm3x_div_rn_ftz_f32_slowpath) ;  /* 0x000000ac00bc7944 */ /* 0x000fea0003c00000 */
[----:B------:R-:W-:-:S07]  /*1e6e0*/  MOV R18, R0 ;  /* 0x0000000000127202 */ /* 0x000fce0000000f00 */
.L_x_4470:
[----:B------:R-:W-:Y:S05]  /*1e6f0*/  BSYNC.RECONVERGENT B4 ;  /* 0x0000000000047941 */ /* 0x000fea0003800200 */
.L_x_4469:
        /* <DEDUP_REMOVED lines=22> */
.L_x_4461:
        /* <DEDUP_REMOVED lines=25> */
.L_x_4474:
[----:B------:R-:W-:Y:S05]  /*1e9f0*/  BSYNC.RECONVERGENT B4 ;  /* 0x0000000000047941 */ /* 0x000fea0003800200 */
.L_x_4473:
        /* <DEDUP_REMOVED lines=22> */
.L_x_4472:
        /* <DEDUP_REMOVED lines=26> */
[----:B------:R-:W-:Y:S05]  /*1ed00*/  CALL.REL.NOINC `($__internal_4_$__cuda_sm3x_div_rn_ftz_f32_slowpath) ;  /* 0x000000a800307944 */ /* 0x000fea0003c00000 */
[----:B------:R-:W-:-:S07]  /*1ed10*/  MOV R19, R0 ;  /* 0x0000000000137202 */ /* 0x000fce0000000f00 */
.L_x_4476:
[----:B------:R-:W-:Y:S05]  /*1ed20*/  BSYNC.RECONVERGENT B4 ;  /* 0x0000000000047941 */ /* 0x000fea0003800200 */
.L_x_4475:
        /* <DEDUP_REMOVED lines=22> */
.L_x_4471:
        /* <DEDUP_REMOVED lines=33> */
.L_x_4478:
[----:B------:R-:W-:Y:S05]  /*1f0a0*/  BSYNC.RECONVERGENT B4 ;  /* 0x0000000000047941 */ /* 0x000fea0003800200 */
.L_x_4477:
        /* <DEDUP_REMOVED lines=21> */
.L_x_4466:
[----:B------:R-:W-:Y:S05]  /*1f200*/  BSYNC.RECONVERGENT B3 ;  /* 0x0000000000037941 */ /* 0x000fea0003800200 */
.L_x_4460:
[----:B------:R-:W-:Y:S01]  /*1f210*/  FADD.FTZ R0, R15, 0.69314718246459960938 ;  /* 0x3f3172180f007421 */ /* 0x000fe20000010000 */
[----:B------:R-:W-:-:S04]  /*1f220*/  LOP3.LUT R14, R17, 0x80000000, R14, 0xb8, !PT ;  /* 0x80000000110e7812 */ /* 0x000fc800078eb80e */
[----:B------:R-:W-:-:S07]  /*1f230*/  LOP3.LUT R5, R0, 0x80000000, R5, 0xb8, !PT ;  /* 0x8000000000057812 */ /* 0x000fce00078eb805 */
.L_x_4432:
[----:B------:R-:W-:Y:S05]  /*1f240*/  BSYNC.RECONVERGENT B2 ;  /* 0x0000000000027941 */ /* 0x000fea0003800200 */
.L_x_4430:
        /* <DEDUP_REMOVED lines=25> */
.L_x_4480:
        /* <DEDUP_REMOVED lines=70> */
.L_x_4488:
[----:B------:R-:W-:-:S04]  /*1f840*/  FADD.FTZ R17, -R0, R25 ;  /* 0x0000001900117221 */ /* 0x000fc80000010100 */
[----:B------:R-:W-:-:S07]  /*1f850*/  FMUL.FTZ R17, R17, 0.5 ;  /* 0x3f00000011117820 */ /* 0x000fce0000410000 */
.L_x_4489:
[----:B------:R-:W-:Y:S05]  /*1f860*/  BSYNC.RECONVERGENT B1 ;  /* 0x0000000000017941 */ /* 0x000fea0003800200 */
.L_x_4487:
        /* <DEDUP_REMOVED lines=11> */
.L_x_4491:
[----:B------:R-:W-:-:S04]  /*1f920*/  FADD.FTZ R26, R16, -R27 ;  /* 0x8000001b101a7221 */ /* 0x000fc80000010000 */
[----:B------:R-:W-:-:S07]  /*1f930*/  FMUL.FTZ R26, R26, 0.5 ;  /* 0x3f0000001a1a7820 */ /* 0x000fce0000410000 */
.L_x_4492:
[----:B------:R-:W-:Y:S05]  /*1f940*/  BSYNC.RECONVERGENT B1 ;  /* 0x0000000000017941 */ /* 0x000fea0003800200 */
.L_x_4490:
        /* <DEDUP_REMOVED lines=35> */
.L_x_4486:
        /* <DEDUP_REMOVED lines=35> */
.L_x_4493:
[----:B------:R-:W-:-:S04]  /*1fdb0*/  FADD.FTZ R17, -R19, 1 ;  /* 0x3f80000013117421 */ /* 0x000fc80000010100 */
[----:B------:R-:W-:-:S06]  /*1fdc0*/  FMUL.FTZ R24, R0, R17 ;  /* 0x0000001100187220 */ /* 0x000fcc0000410000 */
[----:B------:R-:W0:Y:S08]  /*1fdd0*/  MUFU.SQRT R24, R24 ;  /* 0x0000001800187308 */ /* 0x000e300000002000 */
[----:B0-----:R-:W0:Y:S02]  /*1fde0*/  MUFU.RCP R17, R24 ;  /* 0x0000001800117308 */ /* 0x001e240000001000 */
[----:B0-----:R-:W-:Y:S01]  /*1fdf0*/  FMUL.FTZ R17, |R18|, R17 ;  /* 0x0000001112117220 */ /* 0x001fe20000410200 */
[----:B------:R-:W-:Y:S06]  /*1fe00*/  BRA `(.L_x_4484) ;  /* 0x0000000000047947 */ /* 0x000fec0003800000 */
.L_x_4485:
[----:B------:R0:W1:Y:S02]  /*1fe10*/  MUFU.SQRT R17, R20 ;  /* 0x0000001400117308 */ /* 0x0000640000002000 */
.L_x_4484:
[----:B------:R-:W-:Y:S05]  /*1fe20*/  BSYNC.RECONVERGENT B0 ;  /* 0x0000000000007941 */ /* 0x000fea0003800200 */
.L_x_4483:
        /* <DEDUP_REMOVED lines=35> */
.L_x_4497:
        /* <DEDUP_REMOVED lines=23> */
.L_x_4503:
[----:B------:R-:W-:-:S04]  /*201d0*/  FADD.FTZ R23, -R23, R16 ;  /* 0x0000001017177221 */ /* 0x000fc80000010100 */
[----:B------:R-:W-:-:S07]  /*201e0*/  FMUL.FTZ R23, R23, 0.5 ;  /* 0x3f00000017177820 */ /* 0x000fce0000410000 */
.L_x_4504:
[----:B------:R-:W-:Y:S05]  /*201f0*/  BSYNC.RECONVERGENT B4 ;  /* 0x0000000000047941 */ /* 0x000fea0003800200 */
.L_x_4502:
[----:B------:R-:W-:Y:S01]  /*20200*/  FADD.FTZ R0, R23, R0 ;  /* 0x0000000017007221 */ /* 0x000fe20000010000 */
[----:B------:R-:W-:-:S04]  /*20210*/  FADD.FTZ R23, R19, R22 ;  /* 0x0000001613177221 */ /* 0x000fc80000010000 */
[----:B------:R-:W-:-:S04]  /*20220*/  FMUL.FTZ R0, R0, R23 ;  /* 0x0000001700007220 */ /* 0x000fc80000410000 */
[----:B------:R2:W3:Y:S01]  /*20230*/  MUFU.SQRT R16, R0 ;  /* 0x0000000000107308 */ /* 0x0004e20000002000 */
[----:B------:R-:W-:Y:S05]  /*20240*/  BRA `(.L_x_4505) ;  /* 0x0000000000487947 */ /* 0x000fea0003800000 */
.L_x_4501:
        /* <DEDUP_REMOVED lines=12> */
.L_x_4500:
[----:B------:R-:W-:Y:S01]  /*20310*/  FADD.FTZ R0, R22, 1 ;  /* 0x3f80000016007421 */ /* 0x000fe20000010000 */
[----:B------:R-:W-:Y:S01]  /*20320*/  MUFU.SQRT R23, R20 ;  /* 0x0000001400177308 */ /* 0x000fe20000002000 */
[----:B------:R-:W-:Y:S02]  /*20330*/  MOV R19, 0x3f800000 ;  /* 0x3f80000000137802 */ /* 0x000fe40000000f00 */
[----:B------:R-:W-:-:S06]  /*20340*/  FMUL.FTZ R0, R0, 0.5 ;  /* 0x3f00000000007820 */ /* 0x000fcc0000410000 */
[----:B------:R-:W2:Y:S02]  /*20350*/  MUFU.SQRT R0, R0 ;  /* 0x0000000000007308 */ /* 0x000ea40000002000 */
[----:B--2---:R-:W-:-:S07]  /*20360*/  FMUL.FTZ R16, R23, R0 ;  /* 0x0000000017107220 */ /* 0x004fce0000410000 */
.L_x_4505:
[----:B------:R-:W-:Y:S05]  /*20370*/  BSYNC.RECONVERGENT B1 ;  /* 0x0000000000017941 */ /* 0x000fea0003800200 */
.L_x_4499:
[----:B------:R-:W-:Y:S05]  /*20380*/  BRA `(.L_x_4506) ;  /* 0x0000000000087947 */ /* 0x000fea0003800000 */
.L_x_4496:
[----:B------:R-:W-:Y:S01]  /*20390*/  FMUL.FTZ R16, R22, 16777216 ;  /* 0x4b80000016107820 */ /* 0x000fe20000410000 */
[----:B------:R-:W-:-:S07]  /*203a0*/  FMUL.FTZ R19, R19, 16777216 ;  /* 0x4b80000013137820 */ /* 0x000fce0000410000 */
.L_x_4506:
[----:B------:R-:W-:Y:S05]  /*203b0*/  BSYNC.RELIABLE B0 ;  /* 0x0000000000007941 */ /* 0x000fea0003800100 */
.L_x_4495:
        /* <DEDUP_REMOVED lines=17> */
.L_x_4508:
[----:B------:R-:W-:Y:S05]  /*204d0*/  BSYNC.RECONVERGENT B4 ;  /* 0x0000000000047941 */ /* 0x000fea0003800200 */
.L_x_4507:
        /* <DEDUP_REMOVED lines=28> */
.L_x_4498:
[----:B------:R-:W-:Y:S05]  /*206a0*/  BSYNC.RECONVERGENT B3 ;  /* 0x0000000000037941 */ /* 0x000fea0003800200 */
.L_x_4494:
[----:B-1----:R-:W-:Y:S02]  /*206b0*/  LOP3.LUT R6, R17, 0x80000000, R6, 0xb8, !PT ;  /* 0x8000000011067812 */ /* 0x002fe400078eb806 */
[----:B------:R-:W-:Y:S01]  /*206c0*/  LOP3.LUT R15, R18, 0x80000000, R15, 0xb8, !PT ;  /* 0x80000000120f7812 */ /* 0x000fe200078eb80f */
[----:B------:R-:W-:Y:S06]  /*206d0*/  BRA `(.L_x_4481) ;  /* 0x0000001400007947 */ /* 0x000fec0003800000 */
.L_x_4482:
        /* <DEDUP_REMOVED lines=32> */
.L_x_4514:
[----:B------:R-:W-:Y:S05]  /*208e0*/  BSYNC.RECONVERGENT B4 ;  /* 0x0000000000047941 */ /* 0x000fea0003800200 */
.L_x_4513:
        /* <DEDUP_REMOVED lines=22> */
.L_x_4512:
        /* <DEDUP_REMOVED lines=28> */
.L_x_4517:
[----:B------:R-:W-:Y:S05]  /*20c10*/  BSYNC.RECONVERGENT B4 ;  /* 0x0000000000047941 */ /* 0x000fea0003800200 */
.L_x_4516:
        /* <DEDUP_REMOVED lines=22> */
.L_x_4511:
        /* <DEDUP_REMOVED lines=33> */
.L_x_4519:
[----:B------:R-:W-:Y:S05]  /*20f90*/  BSYNC.RECONVERGENT B4 ;  /* 0x0000000000047941 */ /* 0x000fea0003800200 */
.L_x_4518:
        /* <DEDUP_REMOVED lines=22> */
.L_x_4510:
        /* <DEDUP_REMOVED lines=25> */
.L_x_4523:
[----:B------:R-:W-:Y:S05]  /*21290*/  BSYNC.RECONVERGENT B4 ;  /* 0x0000000000047941 */ /* 0x000fea0003800200 */
.L_x_4522:
        /* <DEDUP_REMOVED lines=22> */
.L_x_4521:
        /* <DEDUP_REMOVED lines=28> */
.L_x_4525:
[----:B------:R-:W-:Y:S05]  /*215c0*/  BSYNC.RECONVERGENT B4 ;  /* 0x0000000000047941 */ /* 0x000fea0003800200 */
.L_x_4524:
        /* <DEDUP_REMOVED lines=22> */
.L_x_4520:
        /* <DEDUP_REMOVED lines=33> */
.L_x_4527:
[----:B------:R-:W-:Y:S05]  /*21940*/  BSYNC.RECONVERGENT B4 ;  /* 0x0000000000047941 */ /* 0x000fea0003800200 */
.L_x_4526:
        /* <DEDUP_REMOVED lines=21> */
.L_x_4515:
[----:B------:R-:W-:Y:S05]  /*21aa0*/  BSYNC.RECONVERGENT B3 ;  /* 0x0000000000037941 */ /* 0x000fea0003800200 */
.L_x_4509:
[----:B------:R-:W-:Y:S01]  /*21ab0*/  FADD.FTZ R17, R16, 0.69314718246459960938 ;  /* 0x3f31721810117421 */ /* 0x000fe20000010000 */
[----:B------:R-:W-:-:S04]  /*21ac0*/  LOP3.LUT R15, R18, 0x80000000, R15, 0xb8, !PT ;  /* 0x80000000120f7812 */ /* 0x000fc800078eb80f */
[----:B------:R-:W-:-:S07]  /*21ad0*/  LOP3.LUT R6, R17, 0x80000000, R6, 0xb8, !PT ;  /* 0x8000000011067812 */ /* 0x000fce00078eb806 */
.L_x_4481:
[----:B------:R-:W-:Y:S05]  /*21ae0*/  BSYNC.RECONVERGENT B2 ;  /* 0x0000000000027941 */ /* 0x000fea0003800200 */
.L_x_4479:
[----:B------:R-:W-:Y:S05]  /*21af0*/  WARPSYNC.ALL ;  /* 0x0000000000007948 */ /* 0x000fea0003800000 */
[--C-:B------:R-:W-:Y:S01]  /*21b00*/  HADD2.F32 R19, -RZ, R7.reuse.H1_H1 ;  /* 0x30000007ff137230 */ /* 0x100fe20000004100 */
[----:B------:R-:W-:Y:S01]  /*21b10*/  BSSY.RECONVERGENT B2, `(.L_x_4528) ;  /* 0x0000287000027945 */ /* 0x000fe20003800200 */
[----:B------:R-:W-:-:S03]  /*21b20*/  HADD2.F32 R16, -RZ, R7.H0_H0 ;  /* 0x20000007ff107230 */ /* 0x000fc60000004100 */
[CC--:B------:R-:W-:Y:S01]  /*21b30*/  FSETP.NAN.FTZ.AND P1, PT, |R19|.reuse, |R19|.reuse, PT ;  /* 0x400000131300720b */ /* 0x0c0fe20003f38200 */
        /* <DEDUP_REMOVED lines=20> */
.L_x_4529:
        /* <DEDUP_REMOVED lines=16> */
[C---:B0-----:R-:W-:Y:S02]  /*21d80*/  VIMNMX R20, PT, PT, R18.reuse, R25, !PT ;  /* 0x0000001912147248 */ /* 0x041fe40007fe0100 */
        /* <DEDUP_REMOVED lines=53> */
.L_x_4537:
[----:B------:R-:W-:-:S04]  /*220e0*/  FADD.FTZ R18, -R0, R25 ;  /* 0x0000001900127221 */ /* 0x000fc80000010100 */
[----:B------:R-:W-:-:S07]  /*220f0*/  FMUL.FTZ R18, R18, 0.5 ;  /* 0x3f00000012127820 */ /* 0x000fce0000410000 */
.L_x_4538:
[----:B------:R-:W-:Y:S05]  /*22100*/  BSYNC.RECONVERGENT B1 ;  /* 0x0000000000017941 */ /* 0x000fea0003800200 */
.L_x_4536:
        /* <DEDUP_REMOVED lines=11> */
.L_x_4540:
[----:B------:R-:W-:-:S04]  /*221c0*/  FADD.FTZ R29, R20, -R29 ;  /* 0x8000001d141d7221 */ /* 0x000fc80000010000 */
[----:B------:R-:W-:-:S07]  /*221d0*/  FMUL.FTZ R29, R29, 0.5 ;  /* 0x3f0000001d1d7820 */ /* 0x000fce0000410000 */
.L_x_4541:
[----:B------:R-:W-:Y:S05]  /*221e0*/  BSYNC.RECONVERGENT B1 ;  /* 0x0000000000017941 */ /* 0x000fea0003800200 */
.L_x_4539:
        /* <DEDUP_REMOVED lines=35> */
.L_x_4535:
        /* <DEDUP_REMOVED lines=35> */
.L_x_4542:
[----:B------:R-:W-:-:S04]  /*22650*/  FADD.FTZ R29, -R24, 1 ;  /* 0x3f800000181d7421 */ /* 0x000fc80000010100 */
[----:B------:R-:W-:-:S06]  /*22660*/  FMUL.FTZ R22, R0, R29 ;  /* 0x0000001d00167220 */ /* 0x000fcc0000410000 */
[----:B------:R-:W0:Y:S08]  /*22670*/  MUFU.SQRT R22, R22 ;  /* 0x0000001600167308 */ /* 0x000e300000002000 */
[----:B0-----:R-:W0:Y:S02]  /*22680*/  MUFU.RCP R18, R22 ;  /* 0x0000001600127308 */ /* 0x001e240000001000 */
[----:B0-----:R-:W-:Y:S01]  /*22690*/  FMUL.FTZ R18, |R19|, R18 ;  /* 0x0000001213127220 */ /* 0x001fe20000410200 */
[----:B------:R-:W-:Y:S06]  /*226a0*/  BRA `(.L_x_4533) ;  /* 0x0000000000047947 */ /* 0x000fec0003800000 */
.L_x_4534:
[----:B------:R0:W1:Y:S02]  /*226b0*/  MUFU.SQRT R18, R23 ;  /* 0x0000001700127308 */ /* 0x0000640000002000 */
.L_x_4533:
[----:B------:R-:W-:Y:S05]  /*226c0*/  BSYNC.RECONVERGENT B0 ;  /* 0x0000000000007941 */ /* 0x000fea0003800200 */
.L_x_4532:
        /* <DEDUP_REMOVED lines=35> */
.L_x_4546:
        /* <DEDUP_REMOVED lines=23> */
.L_x_4552:
[----:B------:R-:W-:-:S04]  /*22a70*/  FADD.FTZ R17, -R17, R20 ;  /* 0x0000001411117221 */ /* 0x000fc80000010100 */
[----:B0-----:R-:W-:-:S07]  /*22a80*/  FMUL.FTZ R23, R17, 0.5 ;  /* 0x3f00000011177820 */ /* 0x001fce0000410000 */
.L_x_4553:
[----:B------:R-:W-:Y:S05]  /*22a90*/  BSYNC.RECONVERGENT B4 ;  /* 0x0000000000047941 */ /* 0x000fea0003800200 */
.L_x_4551:
[----:B------:R-:W-:Y:S01]  /*22aa0*/  FADD.FTZ R0, R23, R0 ;  /* 0x0000000017007221 */ /* 0x000fe20000010000 */
[----:B------:R-:W-:-:S04]  /*22ab0*/  FADD.FTZ R27, R24, R27 ;  /* 0x0000001b181b7221 */ /* 0x000fc80000010000 */
[----:B------:R-:W-:-:S04]  /*22ac0*/  FMUL.FTZ R0, R0, R27 ;  /* 0x0000001b00007220 */ /* 0x000fc80000410000 */
[----:B------:R2:W3:Y:S01]  /*22ad0*/  MUFU.SQRT R17, R0 ;  /* 0x0000000000117308 */ /* 0x0004e20000002000 */
[----:B------:R-:W-:Y:S05]  /*22ae0*/  BRA `(.L_x_4554) ;  /* 0x0000000000487947 */ /* 0x000fea0003800000 */
.L_x_4550:
[----:B------:R-:W-:-:S13]  /*22af0*/  FSETP.GT.FTZ.AND P0, PT, R24, 1, PT ;  /* 0x3f8000001800780b */ /* 0x000fda0003f14000 */
[----:B------:R-:W-:Y:S01]  /*22b00*/  @P0 FMUL.FTZ R22, R0, R17 ;  /* 0x0000001100160220 */ /* 0x000fe20000410000 */
[----:B------:R-:W-:Y:S01]  /*22b10*/  @!P0 FADD.FTZ R17, -R24, 1 ;  /* 0x3f80000018118421 */ /* 0x000fe20000010100 */
[----:B------:R-:W-:-:S03]  /*22b20*/  @P0 FMUL.FTZ R19, |R19|, 2.81474976710656000000e+14 ;  /* 0x5780000013130820 */ /* 0x000fc60000410200 */
[----:B------:R-:W-:Y:S01]  /*22b30*/  @!P0 FMUL.FTZ R20, R0, R17 ;  /* 0x0000001100148220 */ /* 0x000fe20000410000 */
[----:B------:R-:W2:Y:S01]  /*22b40*/  @P0 MUFU.SQRT R22, R22 ;  /* 0x0000001600160308 */ /* 0x000ea20000002000 */
[C---:B------:R-:W-:Y:S01]  /*22b50*/  @P0 FMUL.FTZ R19, R24.reuse, R19 ;  /* 0x0000001318130220 */ /* 0x040fe20000410000 */
[----:B------:R-:W-:-:S06]  /*22b60*/  @P0 FMUL.FTZ R24, R24, 2.81474976710656000000e+14 ;  /* 0x5780000018180820 */ /* 0x000fcc0000410000 */
[----:B------:R-:W-:Y:S08]  /*22b70*/  @!P0 MUFU.SQRT R17, R20 ;  /* 0x0000001400118308 */ /* 0x000ff00000002000 */
[----:B--2---:R-:W2:Y:S02]  /*22b80*/  @P0 MUFU.RCP R0, R22 ;  /* 0x0000001600000308 */ /* 0x004ea40000001000 */
[----:B--2---:R-:W-:Y:S01]  /*22b90*/  @P0 FMUL.FTZ R17, R19, R0 ;  /* 0x0000000013110220 */ /* 0x004fe20000410000 */
[----:B------:R-:W-:Y:S06]  /*22ba0*/  BRA `(.L_x_4554) ;  /* 0x0000000000187947 */ /* 0x000fec0003800000 */
.L_x_4549:
[----:B------:R-:W-:Y:S01]  /*22bb0*/  FADD.FTZ R0, R27, 1 ;  /* 0x3f8000001b007421 */ /* 0x000fe20000010000 */
[----:B------:R-:W-:Y:S01]  /*22bc0*/  MUFU.SQRT R17, R23 ;  /* 0x0000001700117308 */ /* 0x000fe20000002000 */
[----:B------:R-:W-:Y:S02]  /*22bd0*/  MOV R24, 0x3f800000 ;  /* 0x3f80000000187802 */ /* 0x000fe40000000f00 */
[----:B------:R-:W-:-:S06]  /*22be0*/  FMUL.FTZ R0, R0, 0.5 ;  /* 0x3f00000000007820 */ /* 0x000fcc0000410000 */
[----:B------:R-:W2:Y:S02]  /*22bf0*/  MUFU.SQRT R0, R0 ;  /* 0x0000000000007308 */ /* 0x000ea40000002000 */
[----:B--2---:R-:W-:-:S07]  /*22c00*/  FMUL.FTZ R17, R17, R0 ;  /* 0x0000000011117220 */ /* 0x004fce0000410000 */
.L_x_4554:
[----:B------:R-:W-:Y:S05]  /*22c10*/  BSYNC.RECONVERGENT B1 ;  /* 0x0000000000017941 */ /* 0x000fea0003800200 */
.L_x_4548:
[----:B------:R-:W-:Y:S05]  /*22c20*/  BRA `(.L_x_4555) ;  /* 0x0000000000087947 */ /* 0x000fea0003800000 */
.L_x_4545:
[----:B------:R-:W-:Y:S01]  /*22c30*/  FMUL.FTZ R17, R27, 16777216 ;  /* 0x4b8000001b117820 */ /* 0x000fe20000410000 */
[----:B------:R-:W-:-:S07]  /*22c40*/  FMUL.FTZ R24, R24, 16777216 ;  /* 0x4b80000018187820 */ /* 0x000fce0000410000 */
.L_x_4555:
[----:B------:R-:W-:Y:S05]  /*22c50*/  BSYNC.RELIABLE B0 ;  /* 0x0000000000007941 */ /* 0x000fea0003800100 */
.L_x_4544:
        /* <DEDUP_REMOVED lines=17> */
.L_x_4557:
[----:B------:R-:W-:Y:S05]  /*22d70*/  BSYNC.RECONVERGENT B4 ;  /* 0x0000000000047941 */ /* 0x000fea0003800200 */
.L_x_4556:
        /* <DEDUP_REMOVED lines=28> */
.L_x_4547:
[----:B------:R-:W-:Y:S05]  /*22f40*/  BSYNC.RECONVERGENT B3 ;  /* 0x0000000000037941 */ /* 0x000fea0003800200 */
.L_x_4543:
[----:B-1----:R-:W-:Y:S02]  /*22f50*/  LOP3.LUT R7, R18, 0x80000000, R7, 0xb8, !PT ;  /* 0x8000000012077812 */ /* 0x002fe400078eb807 */
[----:B------:R-:W-:Y:S01]  /*22f60*/  LOP3.LUT R16, R17, 0x80000000, R16, 0xb8, !PT ;  /* 0x8000000011107812 */ /* 0x000fe200078eb810 */
[----:B------:R-:W-:Y:S06]  /*22f70*/  BRA `(.L_x_4530) ;  /* 0x0000001400007947 */ /* 0x000fec0003800000 */
.L_x_4531:
        /* <DEDUP_REMOVED lines=17> */
[----:B------:R-:W-:Y:S01]  /*23090*/  FMUL.FTZ R17, R0, R0 ;  /* 0x0000000000117220 */ /* 0x000fe20000410000 */
[----:B------:R-:W-:Y:S03]  /*230a0*/  BSSY.RECONVERGENT B4, `(.L_x_4562) ;  /* 0x000000e000047945 */ /* 0x000fe60003800200 */
[----:B0-----:R-:W-:-:S03]  /*230b0*/  FFMA.FTZ R20, R32, R32, R17 ;  /* 0x0000002020147223 */ /* 0x001fc60000010011 */
        /* <DEDUP_REMOVED lines=9> */
[----:B------:R-:W-:-:S07]  /*23150*/  MOV R20, 0x23170 ;  /* 0x0002317000147802 */ /* 0x000fce0000000f00 */
[----:B------:R-:W-:Y:S05]  /*23160*/  CALL.REL.NOINC `($__internal_4_$__cuda_sm3x_div_rn_ftz_f32_slowpath) ;  /* 0x0000006400187944 */ /* 0x000fea0003c00000 */
[----:B------:R-:W-:-:S07]  /*23170*/  MOV R22, R0 ;  /* 0x0000000000167202 */ /* 0x000fce0000000f00 */
.L_x_4563:
[----:B------:R-:W-:Y:S05]  /*23180*/  BSYNC.RECONVERGENT B4 ;  /* 0x0000000000047941 */ /* 0x000fea0003800200 */
.L_x_4562:
        /* <DEDUP_REMOVED lines=22> */
.L_x_4561:
[CC--:B0-----:R-:W-:Y:S01]  /*232f0*/  VIMNMX R20, PT, PT, R17.reuse, R24.reuse, !PT ;  /* 0x0000001811147248 */ /* 0x0c1fe20007fe0100 */
        /* <DEDUP_REMOVED lines=12> */
[----:B------:R-:W0:Y:S01]  /*233c0*/  MUFU.SQRT R24, R24 ;  /* 0x0000001800187308 */ /* 0x000e220000002000 */
[----:B------:R-:W-:-:S04]  /*233d0*/  FFMA R25, R25, R22, R25 ;  /* 0x0000001619197223 */ /* 0x000fc80000000019 */
[----:B------:R-:W-:Y:S01]  /*233e0*/  FFMA R22, R0, R25, RZ ;  /* 0x0000001900167223 */ /* 0x000fe200000000ff */
[----:B0-----:R-:W-:Y:S01]  /*233f0*/  @P0 FMUL.FTZ R20, R24, R23 ;  /* 0x0000001718140220 */ /* 0x001fe20000410000 */
[----:B------:R-:W-:Y:S02]  /*23400*/  FSETP.NEU.FTZ.AND P0, PT, R17, +INF , PT ;  /* 0x7f8000001100780b */ /* 0x000fe40003f1d000 */
[----:B------:R-:W-:Y:S02]  /*23410*/  FFMA R17, -R32, R22, R0 ;  /* 0x0000001620117223 */ /* 0x000fe40000000100 */
[----:B------:R-:W-:Y:S02]  /*23420*/  FSEL R20, R20, +INF , P0 ;  /* 0x7f80000014147808 */ /* 0x000fe40000000000 */
[----:B------:R-:W-:-:S04]  /*23430*/  FFMA R22, R25, R17, R22 ;  /* 0x0000001119167223 */ /* 0x000fc80000000016 */
[----:B------:R-:W0:Y:S08]  /*23440*/  MUFU.LG2 R20, R20 ;  /* 0x0000001400147308 */ /* 0x000e300000000c00 */
[----:B------:R-:W1:Y:S01]  /*23450*/  FCHK P0, R0, R32 ;  /* 0x0000002000007302 */ /* 0x000e620000000000 */
[----:B0-----:R-:W-:Y:S01]  /*23460*/  FMUL.FTZ R17, R20, 0.69314718246459960938 ;  /* 0x3f31721814117820 */ /* 0x001fe20000410000 */
[----:B-1----:R-:W-:Y:S06]  /*23470*/  @!P0 BRA `(.L_x_4566) ;  /* 0x00000000000c8947 */ /* 0x002fec0003800000 */
[----:B------:R-:W-:-:S07]  /*23480*/  MOV R20, 0x234a0 ;  /* 0x000234a000147802 */ /* 0x000fce0000000f00 */
[----:B------:R-:W-:Y:S05]  /*23490*/  CALL.REL.NOINC `($__internal_4_$__cuda_sm3x_div_rn_ftz_f32_slowpath) ;  /* 0x00000060004c7944 */ /* 0x000fea0003c00000 */
[----:B------:R-:W-:-:S07]  /*234a0*/  MOV R22, R0 ;  /* 0x0000000000167202 */ /* 0x000fce0000000f00 */
.L_x_4566:
[----:B------:R-:W-:Y:S05]  /*234b0*/  BSYNC.RECONVERGENT B4 ;  /* 0x0000000000047941 */ /* 0x000fea0003800200 */
.L_x_4565:
        /* <DEDUP_REMOVED lines=22> */
.L_x_4560:
[----:B------:R-:W-:Y:S01]  /*23620*/  FMUL.FTZ R17, R19, 0.36787945032119750977 ;  /* 0x3ebc5ab213117820 */ /* 0x000fe20000410000 */
[----:B0-----:R-:W-:Y:S01]  /*23630*/  FMUL.FTZ R20, R18, 0.36787945032119750977 ;  /* 0x3ebc5ab212147820 */ /* 0x001fe20000410000 */
        /* <DEDUP_REMOVED lines=31> */
.L_x_4568:
[----:B------:R-:W-:Y:S05]  /*23830*/  BSYNC.RECONVERGENT B4 ;  /* 0x0000000000047941 */ /* 0x000fea0003800200 */
.L_x_4567:
        /* <DEDUP_REMOVED lines=22> */
.L_x_4559:
        /* <DEDUP_REMOVED lines=25> */
.L_x_4572:
[----:B------:R-:W-:Y:S05]  /*23b30*/  BSYNC.RECONVERGENT B4 ;  /* 0x0000000000047941 */ /* 0x000fea0003800200 */
.L_x_4571:
        /* <DEDUP_REMOVED lines=22> */
.L_x_4570:
[CC--:B------:R-:W-:Y:S01]  /*23ca0*/  VIMNMX R17, PT, PT, R23.reuse, R24.reuse, !PT ;  /* 0x0000001817117248 */ /* 0x0c0fe20007fe0100 */
[----:B------:R-:W1:Y:S01]  /*23cb0*/  MUFU.RCP R27, R32 ;  /* 0x00000020001b7308 */ /* 0x000e620000001000 */
[----:B------:R-:W-:Y:S01]  /*23cc0*/  VIMNMX R23, PT, PT, R23, R24, PT ;  /* 0x0000001817177248 */ /* 0x000fe20003fe0100 */
[----:B------:R-:W-:Y:S01]  /*23cd0*/  BSSY.RECONVERGENT B4, `(.L_x_4573) ;  /* 0x0000019000047945 */ /* 0x000fe20003800200 */
[----:B------:R-:W-:Y:S02]  /*23ce0*/  LOP3.LUT R18, R17, 0xfe000000, RZ, 0xc0, !PT ;  /* 0xfe00000011127812 */ /* 0x000fe400078ec0ff */
[----:B------:R-:W-:Y:S02]  /*23cf0*/  FSETP.NEU.FTZ.AND P0, PT, R23, RZ, PT ;  /* 0x000000ff1700720b */ /* 0x000fe40003f1d000 */
[C---:B0-----:R-:W-:Y:S02]  /*23d00*/  LOP3.LUT R20, R18.reuse, 0x7e800000, RZ, 0x3c, !PT ;  /* 0x7e80000012147812 */ /* 0x041fe400078e3cff */
[----:B------:R-:W-:-:S03]  /*23d10*/  LOP3.LUT R18, R18, 0x800000, RZ, 0xfc, !PT ;  /* 0x0080000012127812 */ /* 0x000fc600078efcff */
[-C--:B------:R-:W-:Y:S01]  /*23d20*/  FMUL.FTZ R22, R23, R20.reuse ;  /* 0x0000001417167220 */ /* 0x080fe20000410000 */
[----:B------:R-:W-:-:S03]  /*23d30*/  FMUL.FTZ R20, R17, R20 ;  /* 0x0000001411147220 */ /* 0x000fc60000410000 */
[----:B------:R-:W-:-:S04]  /*23d40*/  FMUL.FTZ R25, R22, R22 ;  /* 0x0000001616197220 */ /* 0x000fc80000410000 */
[----:B------:R-:W-:Y:S01]  /*23d50*/  FFMA.FTZ R25, R20, R20, R25 ;  /* 0x0000001414197223 */ /* 0x000fe20000010019 */
[----:B-1----:R-:W-:-:S04]  /*23d60*/  FFMA R20, -R32, R27, 1 ;  /* 0x3f80000020147423 */ /* 0x002fc8000000011b */
[----:B------:R-:W-:Y:S01]  /*23d70*/  FFMA R27, R27, R20, R27 ;  /* 0x000000141b1b7223 */ /* 0x000fe2000000001b */
[----:B------:R-:W0:Y:S03]  /*23d80*/  MUFU.SQRT R25, R25 ;  /* 0x0000001900197308 */ /* 0x000e260000002000 */
[----:B------:R-:W-:Y:S01]  /*23d90*/  FFMA R20, R0, R27, RZ ;  /* 0x0000001b00147223 */ /* 0x000fe200000000ff */
[----:B0-----:R-:W-:Y:S01]  /*23da0*/  @P0 FMUL.FTZ R17, R25, R18 ;  /* 0x0000001219110220 */ /* 0x001fe20000410000 */
[----:B------:R-:W-:-:S04]  /*23db0*/  FSETP.NEU.FTZ.AND P0, PT, R23, +INF , PT ;  /* 0x7f8000001700780b */ /* 0x000fc80003f1d000 */
[----:B------:R-:W-:Y:S01]  /*23dc0*/  FSEL R18, R17, +INF , P0 ;  /* 0x7f80000011127808 */ /* 0x000fe20000000000 */
[----:B------:R-:W-:-:S04]  /*23dd0*/  FFMA R17, -R32, R20, R0 ;  /* 0x0000001420117223 */ /* 0x000fc80000000100 */
[----:B------:R-:W-:Y:S01]  /*23de0*/  FFMA R20, R27, R17, R20 ;  /* 0x000000111b147223 */ /* 0x000fe20000000014 */
[----:B------:R-:W0:Y:S08]  /*23df0*/  MUFU.LG2 R18, R18 ;  /* 0x0000001200127308 */ /* 0x000e300000000c00 */
[----:B------:R-:W1:Y:S01]  /*23e00*/  FCHK P0, R0, R32 ;  /* 0x0000002000007302 */ /* 0x000e620000000000 */
[----:B0-----:R-:W-:Y:S01]  /*23e10*/  FMUL.FTZ R17, R18, 0.69314718246459960938 ;  /* 0x3f31721812117820 */ /* 0x001fe20000410000 */
[----:B-1----:R-:W-:Y:S06]  /*23e20*/  @!P0 BRA `(.L_x_4574) ;  /* 0x00000000000c8947 */ /* 0x002fec0003800000 */
[----:B------:R-:W-:-:S07]  /*23e30*/  MOV R20, 0x23e50 ;  /* 0x00023e5000147802 */ /* 0x000fce0000000f00 */
[----:B------:R-:W-:Y:S05]  /*23e40*/  CALL.REL.NOINC `($__internal_4_$__cuda_sm3x_div_rn_ftz_f32_slowpath) ;  /* 0x0000005400e07944 */ /* 0x000fea0003c00000 */
[----:B------:R-:W-:-:S07]  /*23e50*/  MOV R20, R0 ;  /* 0x0000000000147202 */ /* 0x000fce0000000f00 */
.L_x_4574:
[----:B------:R-:W-:Y:S05]  /*23e60*/  BSYNC.RECONVERGENT B4 ;  /* 0x0000000000047941 */ /* 0x000fea0003800200 */
.L_x_4573:
        /* <DEDUP_REMOVED lines=22> */
.L_x_4569:
[----:B------:R-:W-:Y:S01]  /*23fd0*/  FMUL.FTZ R17, R7, 0.36787945032119750977 ;  /* 0x3ebc5ab207117820 */ /* 0x000fe20000410000 */
[----:B------:R-:W-:Y:S01]  /*23fe0*/  FMUL.FTZ R18, R16, 0.36787945032119750977 ;  /* 0x3ebc5ab210127820 */ /* 0x000fe20000410000 */
[----:B------:R-:W1:Y:S01]  /*23ff0*/  MUFU.RCP R25, R32 ;  /* 0x0000002000197308 */ /* 0x000e620000001000 */
[----:B------:R-:W-:Y:S01]  /*24000*/  BSSY.RECONVERGENT B4, `(.L_x_4575) ;  /* 0x000001e000047945 */ /* 0x000fe20003800200 */
[----:B------:R-:W-:Y:S01]  /*24010*/  FADD.FTZ R17, |R17|, -RZ ;  /* 0x800000ff11117221 */ /* 0x000fe20000010200 */
[----:B------:R-:W-:-:S05]  /*24020*/  FADD.FTZ R18, |R18|, -RZ ;  /* 0x800000ff12127221 */ /* 0x000fca0000010200 */
[CC--:B0-----:R-:W-:Y:S02]  /*24030*/  VIMNMX R20, PT, PT, R17.reuse, R18.reuse, !PT ;  /* 0x0000001211147248 */ /* 0x0c1fe40007fe0100 */
        /* <DEDUP_REMOVED lines=26> */
.L_x_4576:
[----:B------:R-:W-:Y:S05]  /*241e0*/  BSYNC.RECONVERGENT B4 ;  /* 0x0000000000047941 */ /* 0x000fea0003800200 */
.L_x_4575:
        /* <DEDUP_REMOVED lines=21> */
.L_x_4564:
[----:B------:R-:W-:Y:S05]  /*24340*/  BSYNC.RECONVERGENT B3 ;  /* 0x0000000000037941 */ /* 0x000fea0003800200 */
.L_x_4558:
[----:B------:R-:W-:Y:S01]  /*24350*/  FADD.FTZ R0, R17, 0.69314718246459960938 ;  /* 0x3f31721811007421 */ /* 0x000fe20000010000 */
[----:B------:R-:W-:-:S04]  /*24360*/  LOP3.LUT R16, R19, 0x80000000, R16, 0xb8, !PT ;  /* 0x8000000013107812 */ /* 0x000fc800078eb810 */
[----:B------:R-:W-:-:S07]  /*24370*/  LOP3.LUT R7, R0, 0x80000000, R7, 0xb8, !PT ;  /* 0x8000000000077812 */ /* 0x000fce00078eb807 */
.L_x_4530:
[----:B------:R-:W-:Y:S05]  /*24380*/  BSYNC.RECONVERGENT B2 ;  /* 0x0000000000027941 */ /* 0x000fea0003800200 */
.L_x_4528:
[----:B------:R-:W-:Y:S05]  /*24390*/  WARPSYNC.ALL ;  /* 0x0000000000007948 */ /* 0x000fea0003800000 */
[--C-:B------:R-:W-:Y:S01]  /*243a0*/  HADD2.F32 R26, -RZ, R8.reuse.H1_H1 ;  /* 0x30000008ff1a7230 */ /* 0x100fe20000004100 */
[----:B------:R-:W-:Y:S01]  /*243b0*/  BSSY.RECONVERGENT B2, `(.L_x_4577) ;  /* 0x0000287000027945 */ /* 0x000fe20003800200 */
[----:B------:R-:W-:-:S03]  /*243c0*/  HADD2.F32 R18, -RZ, R8.H0_H0 ;  /* 0x20000008ff127230 */ /* 0x000fc60000004100 */
[C---:B------:R-:W-:Y:S01]  /*243d0*/  FSETP.NAN.FTZ.AND P1, PT, |R26|.reuse, |R26|, PT ;  /* 0x4000001a1a00720b */ /* 0x040fe20003f38200 */
[----:B0-----:R-:W-:Y:S01]  /*243e0*/  FADD.FTZ R20, |R26|, -RZ ;  /* 0x800000ff1a147221 */ /* 0x001fe20000010200 */
        /* <DEDUP_REMOVED lines=19> */
.L_x_4578:
        /* <DEDUP_REMOVED lines=70> */
.L_x_4586:
[----:B------:R-:W-:-:S04]  /*24980*/  FADD.FTZ R24, -R0, R25 ;  /* 0x0000001900187221 */ /* 0x000fc80000010100 */
[----:B------:R-:W-:-:S07]  /*24990*/  FMUL.FTZ R24, R24, 0.5 ;  /* 0x3f00000018187820 */ /* 0x000fce0000410000 */
.L_x_4587:
[----:B------:R-:W-:Y:S05]  /*249a0*/  BSYNC.RECONVERGENT B1 ;  /* 0x0000000000017941 */ /* 0x000fea0003800200 */
.L_x_4585:
        /* <DEDUP_REMOVED lines=11> */
.L_x_4589:
[----:B------:R-:W-:-:S04]  /*24a60*/  FADD.FTZ R29, R8, -R27 ;  /* 0x8000001b081d7221 */ /* 0x000fc80000010000 */
[----:B------:R-:W-:-:S07]  /*24a70*/  FMUL.FTZ R29, R29, 0.5 ;  /* 0x3f0000001d1d7820 */ /* 0x000fce0000410000 */
.L_x_4590:
[----:B------:R-:W-:Y:S05]  /*24a80*/  BSYNC.RECONVERGENT B1 ;  /* 0x0000000000017941 */ /* 0x000fea0003800200 */
.L_x_4588:
        /* <DEDUP_REMOVED lines=35> */
.L_x_4584:
        /* <DEDUP_REMOVED lines=35> */
.L_x_4591:
[----:B------:R-:W-:-:S04]  /*24ef0*/  FADD.FTZ R27, -R19, 1 ;  /* 0x3f800000131b7421 */ /* 0x000fc80000010100 */
[----:B------:R-:W-:-:S06]  /*24f00*/  FMUL.FTZ R27, R0, R27 ;  /* 0x0000001b001b7220 */ /* 0x000fcc0000410000 */
[----:B------:R-:W0:Y:S08]  /*24f10*/  MUFU.SQRT R27, R27 ;  /* 0x0000001b001b7308 */ /* 0x000e300000002000 */
[----:B0-----:R-:W0:Y:S02]  /*24f20*/  MUFU.RCP R29, R27 ;  /* 0x0000001b001d7308 */ /* 0x001e240000001000 */
[----:B0-----:R-:W-:Y:S01]  /*24f30*/  FMUL.FTZ R24, |R26|, R29 ;  /* 0x0000001d1a187220 */ /* 0x001fe20000410200 */
[----:B------:R-:W-:Y:S06]  /*24f40*/  BRA `(.L_x_4582) ;  /* 0x0000000000047947 */ /* 0x000fec0003800000 */
.L_x_4583:
[----:B------:R0:W1:Y:S02]  /*24f50*/  MUFU.SQRT R24, R20 ;  /* 0x0000001400187308 */ /* 0x0000640000002000 */
.L_x_4582:
[----:B------:R-:W-:Y:S05]  /*24f60*/  BSYNC.RECONVERGENT B0 ;  /* 0x0000000000007941 */ /* 0x000fea0003800200 */
.L_x_4581:
        /* <DEDUP_REMOVED lines=35> */
.L_x_4595:
        /* <DEDUP_REMOVED lines=23> */
.L_x_4601:
[----:B------:R-:W-:-:S04]  /*25310*/  FADD.FTZ R23, -R23, R8 ;  /* 0x0000000817177221 */ /* 0x000fc80000010100 */
[----:B------:R-:W-:-:S07]  /*25320*/  FMUL.FTZ R23, R23, 0.5 ;  /* 0x3f00000017177820 */ /* 0x000fce0000410000 */
.L_x_4602:
[----:B------:R-:W-:Y:S05]  /*25330*/  BSYNC.RECONVERGENT B4 ;  /* 0x0000000000047941 */ /* 0x000fea0003800200 */
.L_x_4600:
[----:B------:R-:W-:Y:S01]  /*25340*/  FADD.FTZ R0, R23, R0 ;  /* 0x0000000017007221 */ /* 0x000fe20000010000 */
[----:B------:R-:W-:-:S04]  /*25350*/  FADD.FTZ R23, R19, R22 ;  /* 0x0000001613177221 */ /* 0x000fc80000010000 */
[----:B------:R-:W-:-:S04]  /*25360*/  FMUL.FTZ R0, R0, R23 ;  /* 0x0000001700007220 */ /* 0x000fc80000410000 */
[----:B------:R2:W3:Y:S01]  /*25370*/  MUFU.SQRT R8, R0 ;  /* 0x0000000000087308 */ /* 0x0004e20000002000 */
[----:B------:R-:W-:Y:S05]  /*25380*/  BRA `(.L_x_4603) ;  /* 0x0000000000487947 */ /* 0x000fea0003800000 */
.L_x_4599:
        /* <DEDUP_REMOVED lines=12> */
.L_x_4598:
[----:B------:R-:W-:Y:S01]  /*25450*/  FADD.FTZ R0, R22, 1 ;  /* 0x3f80000016007421 */ /* 0x000fe20000010000 */
[----:B------:R-:W-:Y:S01]  /*25460*/  MUFU.SQRT R23, R20 ;  /* 0x0000001400177308 */ /* 0x000fe20000002000 */
[----:B------:R-:W-:Y:S02]  /*25470*/  MOV R19, 0x3f800000 ;  /* 0x3f80000000137802 */ /* 0x000fe40000000f00 */
[----:B------:R-:W-:-:S06]  /*25480*/  FMUL.FTZ R0, R0, 0.5 ;  /* 0x3f00000000007820 */ /* 0x000fcc0000410000 */
[----:B------:R-:W2:Y:S02]  /*25490*/  MUFU.SQRT R0, R0 ;  /* 0x0000000000007308 */ /* 0x000ea40000002000 */
[----:B--2---:R-:W-:-:S07]  /*254a0*/  FMUL.FTZ R8, R23, R0 ;  /* 0x0000000017087220 */ /* 0x004fce0000410000 */
.L_x_4603:
[----:B------:R-:W-:Y:S05]  /*254b0*/  BSYNC.RECONVERGENT B1 ;  /* 0x0000000000017941 */ /* 0x000fea0003800200 */
.L_x_4597:
[----:B------:R-:W-:Y:S05]  /*254c0*/  BRA `(.L_x_4604) ;  /* 0x0000000000087947 */ /* 0x000fea0003800000 */
.L_x_4594:
[----:B------:R-:W-:Y:S01]  /*254d0*/  FMUL.FTZ R8, R22, 16777216 ;  /* 0x4b80000016087820 */ /* 0x000fe20000410000 */
[----:B------:R-:W-:-:S07]  /*254e0*/  FMUL.FTZ R19, R19, 16777216 ;  /* 0x4b80000013137820 */ /* 0x000fce0000410000 */
.L_x_4604:
[----:B------:R-:W-:Y:S05]  /*254f0*/  BSYNC.RELIABLE B0 ;  /* 0x0000000000007941 */ /* 0x000fea0003800100 */
.L_x_4593:
        /* <DEDUP_REMOVED lines=17> */
.L_x_4606:
[----:B------:R-:W-:Y:S05]  /*25610*/  BSYNC.RECONVERGENT B4 ;  /* 0x0000000000047941 */ /* 0x000fea0003800200 */
.L_x_4605:
        /* <DEDUP_REMOVED lines=28> */
.L_x_4596:
[----:B------:R-:W-:Y:S05]  /*257e0*/  BSYNC.RECONVERGENT B3 ;  /* 0x0000000000037941 */ /* 0x000fea0003800200 */
.L_x_4592:
[----:B-1----:R-:W-:Y:S02]  /*257f0*/  LOP3.LUT R17, R24, 0x80000000, R17, 0xb8, !PT ;  /* 0x8000000018117812 */ /* 0x002fe400078eb811 */
[----:B------:R-:W-:Y:S01]  /*25800*/  LOP3.LUT R18, R19, 0x80000000, R18, 0xb8, !PT ;  /* 0x8000000013127812 */ /* 0x000fe200078eb812 */
[----:B------:R-:W-:Y:S06]  /*25810*/  BRA `(.L_x_4579) ;  /* 0x0000001400007947 */ /* 0x000fec0003800000 */
.L_x_4580:
        /* <DEDUP_REMOVED lines=32> */
.L_x_4612:
[----:B------:R-:W-:Y:S05]  /*25a20*/  BSYNC.RECONVERGENT B4 ;  /* 0x0000000000047941 */ /* 0x000fea0003800200 */
.L_x_4611:
        /* <DEDUP_REMOVED lines=22> */
.L_x_4610:
        /* <DEDUP_REMOVED lines=28> */
.L_x_4615:
[----:B------:R-:W-:Y:S05]  /*25d50*/  BSYNC.RECONVERGENT B4 ;  /* 0x0000000000047941 */ /* 0x000fea0003800200 */
.L_x_4614:
        /* <DEDUP_REMOVED lines=22> */
.L_x_4609:
        /* <DEDUP_REMOVED lines=33> */
.L_x_4617:
[----:B------:R-:W-:Y:S05]  /*260d0*/  BSYNC.RECONVERGENT B4 ;  /* 0x0000000000047941 */ /* 0x000fea0003800200 */
.L_x_4616:
        /* <DEDUP_REMOVED lines=22> */
.L_x_4608:
        /* <DEDUP_REMOVED lines=25> */
.L_x_4621:
[----:B------:R-:W-:Y:S05]  /*263d0*/  BSYNC.RECONVERGENT B4 ;  /* 0x0000000000047941 */ /* 0x000fea0003800200 */
.L_x_4620:
        /* <DEDUP_REMOVED lines=22> */
.L_x_4619:
        /* <DEDUP_REMOVED lines=28> */
.L_x_4623:
[----:B------:R-:W-:Y:S05]  /*26700*/  BSYNC.RECONVERGENT B4 ;  /* 0x0000000000047941 */ /* 0x000fea0003800200 */
.L_x_4622:
        /* <DEDUP_REMOVED lines=22> */
.L_x_4618:
        /* <DEDUP_REMOVED lines=33> */
.L_x_4625:
[----:B------:R-:W-:Y:S05]  /*26a80*/  BSYNC.RECONVERGENT B4 ;  /* 0x0000000000047941 */ /* 0x000fea0003800200 */
.L_x_4624:
        /* <DEDUP_REMOVED lines=21> */
.L_x_4613:
[----:B------:R-:W-:Y:S05]  /*26be0*/  BSYNC.RECONVERGENT B3 ;  /* 0x0000000000037941 */ /* 0x000fea0003800200 */
.L_x_4607:
[----:B------:R-:W-:Y:S01]  /*26bf0*/  FADD.FTZ R8, R8, 0.69314718246459960938 ;  /* 0x3f31721808087421 */ /* 0x000fe20000010000 */
[----:B------:R-:W-:-:S04]  /*26c00*/  LOP3.LUT R18, R19, 0x80000000, R18, 0xb8, !PT ;  /* 0x8000000013127812 */ /* 0x000fc800078eb812 */
[----:B------:R-:W-:-:S07]  /*26c10*/  LOP3.LUT R17, R8, 0x80000000, R17, 0xb8, !PT ;  /* 0x8000000008117812 */ /* 0x000fce00078eb811 */
.L_x_4579:
[----:B------:R-:W-:Y:S05]  /*26c20*/  BSYNC.RECONVERGENT B2 ;  /* 0x0000000000027941 */ /* 0x000fea0003800200 */
.L_x_4577:
[----:B------:R-:W-:Y:S05]  /*26c30*/  WARPSYNC.ALL ;  /* 0x0000000000007948 */ /* 0x000fea0003800000 */
[--C-:B------:R-:W-:Y:S01]  /*26c40*/  HADD2.F32 R8, -RZ, R9.reuse.H1_H1 ;  /* 0x30000009ff087230 */ /* 0x100fe20000004100 */
[----:B------:R-:W-:Y:S01]  /*26c50*/  BSSY.RECONVERGENT B2, `(.L_x_4626) ;  /* 0x0000286000027945 */ /* 0x000fe20003800200 */
        /* <DEDUP_REMOVED lines=21> */
.L_x_4627:
        /* <DEDUP_REMOVED lines=19> */
[-C--:B------:R-:W-:Y:S02]  /*26ee0*/  VIMNMX R22, PT, PT, R25, R30.reuse, !PT ;  /* 0x0000001e19167248 */ /* 0x080fe40007fe0100 */
[----:B------:R-:W-:Y:S02]  /*26ef0*/  LOP3.LUT R28, R27, 0x7e800000, RZ, 0x3c, !PT ;  /* 0x7e8000001b1c7812 */ /* 0x000fe400078e3cff */
[----:B------:R-:W-:-:S02]  /*26f00*/  VIMNMX R30, PT, PT, R25, R30, PT ;  /* 0x0000001e191e7248 */ /* 0x000fc40003fe0100 */
[----:B------:R-:W-:Y:S01]  /*26f10*/  LOP3.LUT R29, R22, 0xfe000000, RZ, 0xc0, !PT ;  /* 0xfe000000161d7812 */ /* 0x000fe200078ec0ff */
[CC--:B------:R-:W-:Y:S01]  /*26f20*/  FMUL.FTZ R25, R26.reuse, R28.reuse ;  /* 0x0000001c1a197220 */ /* 0x0c0fe20000410000 */
[----:B------:R-:W-:Y:S01]  /*26f30*/  FMUL.FTZ R28, R19, R28 ;  /* 0x0000001c131c7220 */ /* 0x000fe20000410000 */
[----:B------:R-:W-:Y:S02]  /*26f40*/  FSETP.NEU.FTZ.AND P0, PT, R26, RZ, PT ;  /* 0x000000ff1a00720b */ /* 0x000fe40003f1d000 */
[----:B------:R-:W-:Y:S01]  /*26f50*/  FMUL.FTZ R25, R25, R25 ;  /* 0x0000001919197220 */ /* 0x000fe20000410000 */
[C---:B------:R-:W-:Y:S02]  /*26f60*/  LOP3.LUT R31, R29.reuse, 0x7e800000, RZ, 0x3c, !PT ;  /* 0x7e8000001d1f7812 */ /* 0x040fe400078e3cff */
        /* <DEDUP_REMOVED lines=42> */
.L_x_4635:
[----:B------:R-:W-:-:S04]  /*27210*/  FADD.FTZ R19, -R0, R25 ;  /* 0x0000001900137221 */ /* 0x000fc80000010100 */
[----:B------:R-:W-:-:S07]  /*27220*/  FMUL.FTZ R19, R19, 0.5 ;  /* 0x3f00000013137820 */ /* 0x000fce0000410000 */
.L_x_4636:
[----:B------:R-:W-:Y:S05]  /*27230*/  BSYNC.RECONVERGENT B1 ;  /* 0x0000000000017941 */ /* 0x000fea0003800200 */
.L_x_4634:
        /* <DEDUP_REMOVED lines=11> */
.L_x_4638:
[----:B------:R-:W-:-:S04]  /*272f0*/  FADD.FTZ R28, R22, -R27 ;  /* 0x8000001b161c7221 */ /* 0x000fc80000010000 */
[----:B------:R-:W-:-:S07]  /*27300*/  FMUL.FTZ R28, R28, 0.5 ;  /* 0x3f0000001c1c7820 */ /* 0x000fce0000410000 */
.L_x_4639:
[----:B------:R-:W-:Y:S05]  /*27310*/  BSYNC.RECONVERGENT B1 ;  /* 0x0000000000017941 */ /* 0x000fea0003800200 */
.L_x_4637:
        /* <DEDUP_REMOVED lines=35> */
.L_x_4633:
        /* <DEDUP_REMOVED lines=35> */
.L_x_4640:
[----:B------:R-:W-:-:S04]  /*27780*/  FADD.FTZ R27, -R23, 1 ;  /* 0x3f800000171b7421 */ /* 0x000fc80000010100 */
[----:B------:R-:W-:-:S06]  /*27790*/  FMUL.FTZ R27, R0, R27 ;  /* 0x0000001b001b7220 */ /* 0x000fcc0000410000 */
[----:B------:R-:W0:Y:S08]  /*277a0*/  MUFU.SQRT R27, R27 ;  /* 0x0000001b001b7308 */ /* 0x000e300000002000 */
[----:B0-----:R-:W0:Y:S02]  /*277b0*/  MUFU.RCP R19, R27 ;  /* 0x0000001b00137308 */ /* 0x001e240000001000 */
[----:B0-----:R-:W-:Y:S01]  /*277c0*/  FMUL.FTZ R19, |R8|, R19 ;  /* 0x0000001308137220 */ /* 0x001fe20000410200 */
[----:B------:R-:W-:Y:S06]  /*277d0*/  BRA `(.L_x_4631) ;  /* 0x0000000000047947 */ /* 0x000fec0003800000 */
.L_x_4632:
[----:B------:R0:W1:Y:S02]  /*277e0*/  MUFU.SQRT R19, R20 ;  /* 0x0000001400137308 */ /* 0x0000640000002000 */
.L_x_4631:
[----:B------:R-:W-:Y:S05]  /*277f0*/  BSYNC.RECONVERGENT B0 ;  /* 0x0000000000007941 */ /* 0x000fea0003800200 */
.L_x_4630:
        /* <DEDUP_REMOVED lines=35> */
.L_x_4644:
        /* <DEDUP_REMOVED lines=23> */
.L_x_4650:
[----:B------:R-:W-:-:S04]  /*27ba0*/  FADD.FTZ R9, -R9, R22 ;  /* 0x0000001609097221 */ /* 0x000fc80000010100 */
[----:B------:R-:W-:-:S07]  /*27bb0*/  FMUL.FTZ R25, R9, 0.5 ;  /* 0x3f00000009197820 */ /* 0x000fce0000410000 */
.L_x_4651:
[----:B------:R-:W-:Y:S05]  /*27bc0*/  BSYNC.RECONVERGENT B4 ;  /* 0x0000000000047941 */ /* 0x000fea0003800200 */
.L_x_4649:
[----:B------:R-:W-:Y:S01]  /*27bd0*/  FADD.FTZ R0, R25, R0 ;  /* 0x0000000019007221 */ /* 0x000fe20000010000 */
[----:B------:R-:W-:-:S04]  /*27be0*/  FADD.FTZ R9, R23, R26 ;  /* 0x0000001a17097221 */ /* 0x000fc80000010000 */
[----:B------:R-:W-:-:S06]  /*27bf0*/  FMUL.FTZ R9, R0, R9 ;  /* 0x0000000900097220 */ /* 0x000fcc0000410000 */
[----:B------:R-:W2:Y:S01]  /*27c00*/  MUFU.SQRT R9, R9 ;  /* 0x0000000900097308 */ /* 0x000ea20000002000 */
[----:B------:R-:W-:Y:S05]  /*27c10*/  BRA `(.L_x_4652) ;  /* 0x0000000000487947 */ /* 0x000fea0003800000 */
.L_x_4648:
        /* <DEDUP_REMOVED lines=12> */
.L_x_4647:
[----:B------:R-:W-:Y:S01]  /*27ce0*/  FADD.FTZ R0, R26, 1 ;  /* 0x3f8000001a007421 */ /* 0x000fe20000010000 */
[----:B------:R-:W-:Y:S01]  /*27cf0*/  MUFU.SQRT R9, R20 ;  /* 0x0000001400097308 */ /* 0x000fe20000002000 */
[----:B------:R-:W-:Y:S02]  /*27d00*/  MOV R23, 0x3f800000 ;  /* 0x3f80000000177802 */ /* 0x000fe40000000f00 */
[----:B------:R-:W-:-:S06]  /*27d10*/  FMUL.FTZ R0, R0, 0.5 ;  /* 0x3f00000000007820 */ /* 0x000fcc0000410000 */
[----:B------:R-:W2:Y:S02]  /*27d20*/  MUFU.SQRT R0, R0 ;  /* 0x0000000000007308 */ /* 0x000ea40000002000 */
[----:B--2---:R-:W-:-:S07]  /*27d30*/  FMUL.FTZ R9, R9, R0 ;  /* 0x0000000009097220 */ /* 0x004fce0000410000 */
.L_x_4652:
[----:B------:R-:W-:Y:S05]  /*27d40*/  BSYNC.RECONVERGENT B1 ;  /* 0x0000000000017941 */ /* 0x000fea0003800200 */
.L_x_4646:
[----:B------:R-:W-:Y:S05]  /*27d50*/  BRA `(.L_x_4653) ;  /* 0x0000000000087947 */ /* 0x000fea0003800000 */
.L_x_4643:
[----:B------:R-:W-:Y:S01]  /*27d60*/  FMUL.FTZ R9, R26, 16777216 ;  /* 0x4b8000001a097820 */ /* 0x000fe20000410000 */
[----:B------:R-:W-:-:S07]  /*27d70*/  FMUL.FTZ R23, R23, 16777216 ;  /* 0x4b80000017177820 */ /* 0x000fce0000410000 */
.L_x_4653:
[----:B------:R-:W-:Y:S05]  /*27d80*/  BSYNC.RELIABLE B0 ;  /* 0x0000000000007941 */ /* 0x000fea0003800100 */
.L_x_4642:
[----:B--2---:R-:W-:Y:S01]  /*27d90*/  FADD.FTZ R0, |R9|, -RZ ;  /* 0x800000ff09007221 */ /* 0x004fe20000010200 */
        /* <DEDUP_REMOVED lines=16> */
.L_x_4655:
[----:B------:R-:W-:Y:S05]  /*27ea0*/  BSYNC.RECONVERGENT B4 ;  /* 0x0000000000047941 */ /* 0x000fea0003800200 */
.L_x_4654:
        /* <DEDUP_REMOVED lines=28> */
.L_x_4645:
[----:B------:R-:W-:Y:S05]  /*28070*/  BSYNC.RECONVERGENT B3 ;  /* 0x0000000000037941 */ /* 0x000fea0003800200 */
.L_x_4641:
[----:B-1----:R-:W-:Y:S02]  /*28080*/  LOP3.LUT R8, R19, 0x80000000, R8, 0xb8, !PT ;  /* 0x8000000013087812 */ /* 0x002fe400078eb808 */
[----:B------:R-:W-:Y:S01]  /*28090*/  LOP3.LUT R24, R27, 0x80000000, R24, 0xb8, !PT ;  /* 0x800000001b187812 */ /* 0x000fe200078eb818 */
[----:B------:R-:W-:Y:S06]  /*280a0*/  BRA `(.L_x_4628) ;  /* 0x0000001400007947 */ /* 0x000fec0003800000 */
.L_x_4629:
        /* <DEDUP_REMOVED lines=32> */
.L_x_4661:
[----:B------:R-:W-:Y:S05]  /*282b0*/  BSYNC.RECONVERGENT B4 ;  /* 0x0000000000047941 */ /* 0x000fea0003800200 */
.L_x_4660:
        /* <DEDUP_REMOVED lines=22> */
.L_x_4659:
        /* <DEDUP_REMOVED lines=9> */
[----:B------:R-:W0:Y:S02]  /*284b0*/  MUFU.RCP R25, R32 ;  /* 0x0000002000197308 */ /* 0x000e240000001000 */
[----:B------:R-:W-:Y:S01]  /*284c0*/  FFMA.FTZ R28, R23, R23, R28 ;  /* 0x00000017171c7223 */ /* 0x000fe2000001001c */
[----:B------:R-:W-:-:S05]  /*284d0*/  LOP3.LUT R23, R22, 0x800000, RZ, 0xfc, !PT ;  /* 0x0080000016177812 */ /* 0x000fca00078efcff */
        /* <DEDUP_REMOVED lines=16> */
.L_x_4664:
[----:B------:R-:W-:Y:S05]  /*285e0*/  BSYNC.RECONVERGENT B4 ;  /* 0x0000000000047941 */ /* 0x000fea0003800200 */
.L_x_4663:
        /* <DEDUP_REMOVED lines=22> */
.L_x_4658:
        /* <DEDUP_REMOVED lines=33> */
.L_x_4666:
[----:B------:R-:W-:Y:S05]  /*28960*/  BSYNC.RECONVERGENT B4 ;  /* 0x0000000000047941 */ /* 0x000fea0003800200 */
.L_x_4665:
        /* <DEDUP_REMOVED lines=22> */
.L_x_4657:
        /* <DEDUP_REMOVED lines=25> */
.L_x_4670:
[----:B------:R-:W-:Y:S05]  /*28c60*/  BSYNC.RECONVERGENT B4 ;  /* 0x0000000000047941 */ /* 0x000fea0003800200 */
.L_x_4669:
[----:B------:R-:W-:Y:S02]  /*28c70*/  HFMA2 R19, -RZ, RZ, 0.89990234375, 10328 ;  /* 0x3b33710bff137431 */ /* 0x000fe400000001ff */
        /* <DEDUP_REMOVED lines=15> */
[----:B------:R-:W-:-:S03]  /*28d70*/  FADD.FTZ R19, |R8|, R23 ;  /* 0x0000001708137221 */ /* 0x000fc60000010200 */
[----:B------:R-:W-:Y:S02]  /*28d80*/  FSEL R23, R0, RZ, P0 ;  /* 0x000000ff00177208 */ /* 0x000fe40000000000 */
[----:B------:R-:W-:Y:S02]  /*28d90*/  FSETP.NAN.FTZ.AND P0, PT, |R19|, |R19|, PT ;  /* 0x400000131300720b */ /* 0x000fe40003f18200 */
[----:B------:R-:W-:-:S04]  /*28da0*/  LOP3.LUT R0, R23, 0x80000000, R24, 0xb8, !PT ;  /* 0x8000000017007812 */ /* 0x000fc800078eb818 */
[----:B------:R-:W-:Y:S01]  /*28db0*/  FSEL R19, R19, R0, P0 ;  /* 0x0000000013137208 */ /* 0x000fe20000000000 */
[----:B------:R-:W-:Y:S06]  /*28dc0*/  BRA `(.L_x_4662) ;  /* 0x0000000400a87947 */ /* 0x000fec0003800000 */
.L_x_4668:
        /* <DEDUP_REMOVED lines=28> */
.L_x_4672:
[----:B------:R-:W-:Y:S05]  /*28f90*/  BSYNC.RECONVERGENT B4 ;  /* 0x0000000000047941 */ /* 0x000fea0003800200 */
.L_x_4671:
        /* <DEDUP_REMOVED lines=15> */
[----:B------:R-:W-:-:S04]  /*29090*/  FADD.FTZ R0, |R8|, R23 ;  /* 0x0000001708007221 */ /* 0x000fc80000010200 */
[----:B------:R-:W-:-:S04]  /*290a0*/  FSEL R19, R19, 0.78539818525314331055, P1 ;  /* 0x3f490fdb13137808 */ /* 0x000fc80000800000 */
[----:B------:R-:W-:Y:S02]  /*290b0*/  FSEL R19, R19, RZ, P0 ;  /* 0x000000ff13137208 */ /* 0x000fe40000000000 */
[----:B------:R-:W-:Y:S02]  /*290c0*/  FSETP.NAN.FTZ.AND P0, PT, |R0|, |R0|, PT ;  /* 0x400000000000720b */ /* 0x000fe40003f18200 */
[----:B------:R-:W-:-:S04]  /*290d0*/  LOP3.LUT R19, R19, 0x80000000, R24, 0xb8, !PT ;  /* 0x8000000013137812 */ /* 0x000fc800078eb818 */
[----:B------:R-:W-:Y:S01]  /*290e0*/  FSEL R19, R0, R19, P0 ;  /* 0x0000001300137208 */ /* 0x000fe20000000000 */
[----:B------:R-:W-:Y:S06]  /*290f0*/  BRA `(.L_x_4662) ;  /* 0x0000000000dc7947 */ /* 0x000fec0003800000 */
.L_x_4667:
        /* <DEDUP_REMOVED lines=33> */
.L_x_4674:
[----:B------:R-:W-:Y:S05]  /*29310*/  BSYNC.RECONVERGENT B4 ;  /* 0x0000000000047941 */ /* 0x000fea0003800200 */
.L_x_4673:
        /* <DEDUP_REMOVED lines=20> */
[----:B------:R-:W-:-:S07]  /*29460*/  FSEL R19, R0, R19, P0 ;  /* 0x0000001300137208 */ /* 0x000fce0000000000 */
.L_x_4662:
[----:B------:R-:W-:Y:S05]  /*29470*/  BSYNC.RECONVERGENT B3 ;  /* 0x0000000000037941 */ /* 0x000fea0003800200 */
.L_x_4656:
[----:B------:R-:W-:Y:S01]  /*29480*/  FADD.FTZ R9, R9, 0.69314718246459960938 ;  /* 0x3f31721809097421 */ /* 0x000fe20000010000 */
[----:B------:R-:W-:-:S04]  /*29490*/  LOP3.LUT R24, R19, 0x80000000, R24, 0xb8, !PT ;  /* 0x8000000013187812 */ /* 0x000fc800078eb818 */
[----:B------:R-:W-:-:S07]  /*294a0*/  LOP3.LUT R8, R9, 0x80000000, R8, 0xb8, !PT ;  /* 0x8000000009087812 */ /* 0x000fce00078eb808 */
.L_x_4628:
[----:B------:R-:W-:Y:S05]  /*294b0*/  BSYNC.RECONVERGENT B2 ;  /* 0x0000000000027941 */ /* 0x000fea0003800200 */
.L_x_4626:
[----:B------:R-:W-:Y:S05]  /*294c0*/  WARPSYNC.ALL ;  /* 0x0000000000007948 */ /* 0x000fea0003800000 */
[----:B------:R-:W0:Y:S01]  /*294d0*/  LDC.64 R22, c[0x0][0x388] ;  /* 0x0000e200ff167b82 */ /* 0x000e220000000a00 */
[----:B------:R-:W-:Y:S02]  /*294e0*/  F2FP.F16.F32.PACK_AB R2, R2, R11 ;  /* 0x0000000b0202723e */ /* 0x000fe400000000ff */
[----:B------:R-:W-:Y:S02]  /*294f0*/  F2FP.F16.F32.PACK_AB R3, R3, R12 ;  /* 0x0000000c0303723e */ /* 0x000fe400000000ff */
[----:B------:R-:W-:-:S02]  /*29500*/  F2FP.F16.F32.PACK_AB R4, R4, R13 ;  /* 0x0000000d0404723e */ /* 0x000fc400000000ff */
[----:B------:R-:W-:Y:S02]  /*29510*/  F2FP.F16.F32.PACK_AB R5, R5, R14 ;  /* 0x0000000e0505723e */ /* 0x000fe400000000ff */
[----:B------:R-:W-:Y:S02]  /*29520*/  F2FP.F16.F32.PACK_AB R6, R6, R15 ;  /* 0x0000000f0606723e */ /* 0x000fe400000000ff */
[----:B------:R-:W-:Y:S02]  /*29530*/  F2FP.F16.F32.PACK_AB R7, R7, R16 ;  /* 0x000000100707723e */ /* 0x000fe400000000ff */
[----:B------:R-:W-:Y:S02]  /*29540*/  F2FP.F16.F32.PACK_AB R18, R17, R18 ;  /* 0x000000121112723e */ /* 0x000fe400000000ff */
[----:B------:R-:W-:Y:S01]  /*29550*/  F2FP.F16.F32.PACK_AB R19, R8, R24 ;  /* 0x000000180813723e */ /* 0x000fe200000000ff */
[----:B0-----:R-:W-:-:S04]  /*29560*/  IMAD.WIDE.U32 R20, R21, 0x4, R22 ;  /* 0x0000000415147825 */ /* 0x001fc800078e0016 */
[----:B------:R-:W-:-:S05]  /*29570*/  IMAD.WIDE.U32 R20, R10, 0x8, R20 ;  /* 0x000000080a147825 */ /* 0x000fca00078e0014 */
[----:B------:R-:W-:Y:S04]  /*29580*/  STG.E.64 desc[UR4][R20.64], R2 ;  /* 0x0000000214007986 */ /* 0x000fe8000c101b04 */
[----:B------:R-:W-:Y:S04]  /*29590*/  STG.E.64 desc[UR4][R20.64+0x400], R4 ;  /* 0x0004000414007986 */ /* 0x000fe8000c101b04 */
[----:B------:R-:W-:Y:S04]  /*295a0*/  STG.E.64 desc[UR4][R20.64+0x800], R6 ;  /* 0x0008000614007986 */ /* 0x000fe8000c101b04 */
[----:B------:R-:W-:Y:S01]  /*295b0*/  STG.E.64 desc[UR4][R20.64+0xc00], R18 ;  /* 0x000c001214007986 */ /* 0x000fe2000c101b04 */
[----:B------:R-:W-:Y:S05]  /*295c0*/  EXIT ;  /* 0x000000000000794d */ /* 0x000fea0003800000 */
        .weak           $__internal_4_$__cuda_sm3x_div_rn_ftz_f32_slowpath
        .type           $__internal_4_$__cuda_sm3x_div_rn_ftz_f32_slowpath,@function
        .size           $__internal_4_$__cuda_sm3x_div_rn_ftz_f32_slowpath,(.L_x_14568 - $__internal_4_$__cuda_sm3x_div_rn_ftz_f32_slowpath)
$__internal_4_$__cuda_sm3x_div_rn_ftz_f32_slowpath:
[----:B------:R-:W-:Y:S01]  /*295d0*/  SHF.R.U32.HI R22, RZ, 0x17, R32 ;  /* 0x00000017ff167819 */ /* 0x000fe20000011620 */
[----:B------:R-:W-:Y:S01]  /*295e0*/  BSSY.RECONVERGENT B0, `(.L_x_4675) ;  /* 0x0000046000007945 */ /* 0x000fe20003800200 */
[----:B------:R-:W-:-:S03]  /*295f0*/  SHF.R.U32.HI R27, RZ, 0x17, R0 ;  /* 0x00000017ff1b7819 */ /* 0x000fc60000011600 */
[----:B------:R-:W-:Y:S01]  /*29600*/  BSSY.RELIABLE B1, `(.L_x_4676) ;  /* 0x000001d000017945 */ /* 0x000fe20003800100 */
[----:B------:R-:W-:Y:S02]  /*29610*/  LOP3.LUT R22, R22, 0xff, RZ, 0xc0, !PT ;  /* 0x000000ff16167812 */ /* 0x000fe400078ec0ff */
[----:B------:R-:W-:Y:S02]  /*29620*/  LOP3.LUT R27, R27, 0xff, RZ, 0xc0, !PT ;  /* 0x000000ff1b1b7812 */ /* 0x000fe400078ec0ff */
[----:B------:R-:W-:-:S04]  /*29630*/  IADD3 R25, PT, PT, R22, -0x1, RZ ;  /* 0xffffffff16197810 */ /* 0x000fc80007ffe0ff */
[----:B------:R-:W-:Y:S02]  /*29640*/  ISETP.GT.U32.AND P0, PT, R25, 0xfd, PT ;  /* 0x000000fd1900780c */ /* 0x000fe40003f04070 */
[----:B------:R-:W-:-:S04]  /*29650*/  IADD3 R25, PT, PT, R27, -0x1, RZ ;  /* 0xffffffff1b197810 */ /* 0x000fc80007ffe0ff */
        /* <DEDUP_REMOVED lines=23> */
.L_x_4677:
[----:B------:R-:W-:Y:S05]  /*297d0*/  BSYNC.RELIABLE B1 ;  /* 0x0000000000017941 */ /* 0x000fea0003800100 */
.L_x_4676:
        /* <DEDUP_REMOVED lines=27> */
.L_x_4683:
[----:B------:R-:W-:-:S07]  /*29990*/  LEA R0, R27, R0, 0x17 ;  /* 0x000000001b007211 */ /* 0x000fce00078eb8ff */
.L_x_4684:
[----:B------:R-:W-:Y:S05]  /*299a0*/  BSYNC.RECONVERGENT B1 ;  /* 0x0000000000017941 */ /* 0x000fea0003800200 */
.L_x_4682:
[----:B------:R-:W-:Y:S05]  /*299b0*/  BRA `(.L_x_4685) ;  /* 0x0000000000207947 */ /* 0x000fea0003800000 */
.L_x_4681:
[----:B------:R-:W-:-:S04]  /*299c0*/  LOP3.LUT R0, R32, 0x80000000, R0, 0x48, !PT ;  /* 0x8000000020007812 */ /* 0x000fc800078e4800 */
[----:B------:R-:W-:Y:S01]  /*299d0*/  LOP3.LUT R0, R0, 0x7f800000, RZ, 0xfc, !PT ;  /* 0x7f80000000007812 */ /* 0x000fe200078efcff */
[----:B------:R-:W-:Y:S06]  /*299e0*/  BRA `(.L_x_4685) ;  /* 0x0000000000147947 */ /* 0x000fec0003800000 */
.L_x_4680:
[----:B------:R-:W-:Y:S01]  /*299f0*/  LOP3.LUT R0, R32, 0x80000000, R0, 0x48, !PT ;  /* 0x8000000020007812 */ /* 0x000fe200078e4800 */
[----:B------:R-:W-:Y:S06]  /*29a00*/  BRA `(.L_x_4685) ;  /* 0x00000000000c7947 */ /* 0x000fec0003800000 */
.L_x_4679:
[----:B------:R-:W0:Y:S01]  /*29a10*/  MUFU.RSQ R0, -QNAN ;  /* 0xffc0000000007908 */ /* 0x000e220000001400 */
[----:B------:R-:W-:Y:S05]  /*29a20*/  BRA `(.L_x_4685) ;  /* 0x0000000000047947 */ /* 0x000fea0003800000 */
.L_x_4678:
[----:B------:R-:W-:-:S07]  /*29a30*/  FADD.FTZ R0, R0, R32 ;  /* 0x0000002000007221 */ /* 0x000fce0000010000 */
.L_x_4685:
[----:B------:R-:W-:Y:S05]  /*29a40*/  BSYNC.RECONVERGENT B0 ;  /* 0x0000000000007941 */ /* 0x000fea0003800200 */
.L_x_4675:
[----:B------:R-:W-:Y:S01]  /*29a50*/  MOV R28, R20 ;  /* 0x00000014001c7202 */ /* 0x000fe20000000f00 */
[----:B------:R-:W-:-:S04]  /*29a60*/  HFMA2 R29, -RZ, RZ, 0, 0 ;  /* 0x00000000ff1d7431 */ /* 0x000fc800000001ff */
[----:B0-----:R-:W-:Y:S05]  /*29a70*/  RET.REL.NODEC R28 `(_ZN2at6native29vectorized_elementwise_kernelILi2EZZZNS0_16asin_kernel_cudaERNS_18TensorIteratorBaseEENKUlvE_clEvENKUlvE1_clEvEUlN3c107complexINS6_4HalfEEEE_St5arrayIPcLm2EEEEviT0_T1_) ;  /* 0xfffffd641c607950 */ /* 0x001fea0003c3ffff */
.L_x_4686:
        /* <DEDUP_REMOVED lines=16> */
.L_x_14568:


//--------------------- .text._ZN2at6native29vectorized_elementwise_kernelILi4EZZZNS0_16asin_kernel_cudaERNS_18TensorIteratorBaseEENKUlvE_clEvENKUlvE1_clEvEUlN3c107complexINS6_4HalfEEEE_St5arrayIPcLm2EEEEviT0_T1_ --------------------------
	.section	.text._ZN2at6native29vectorized_elementwise_kernelILi4EZZZNS0_16asin_kernel_cudaERNS_18TensorIteratorBaseEENKUlvE_clEvENKUlvE1_clEvEUlN3c107complexINS6_4HalfEEEE_St5arrayIPcLm2EEEEviT0_T1_,"ax",@progbits
	.align	128
        .global         _ZN2at6native29vectorized_elementwise_kernelILi4EZZZNS0_16asin_kernel_cudaERNS_18TensorIteratorBaseEENKUlvE_clEvENKUlvE1_clEvEUlN3c107complexINS6_4HalfEEEE_St5arrayIPcLm2EEEEviT0_T1_
        .type           _ZN2at6native29vectorized_elementwise_kernelILi4EZZZNS0_16asin_kernel_cudaERNS_18TensorIteratorBaseEENKUlvE_clEvENKUlvE1_clEvEUlN3c107complexINS6_4HalfEEEE_St5arrayIPcLm2EEEEviT0_T1_,@function
        .size           _ZN2at6native29vectorized_elementwise_kernelILi4EZZZNS0_16asin_kernel_cudaERNS_18TensorIteratorBaseEENKUlvE_clEvENKUlvE1_clEvEUlN3c107complexINS6_4HalfEEEE_St5arrayIPcLm2EEEEviT0_T1_,(.L_x_14569 - _ZN2at6native29vectorized_elementwise_kernelILi4EZZZNS0_16asin_kernel_cudaERNS_18TensorIteratorBaseEENKUlvE_clEvENKUlvE1_clEvEUlN3c107complexINS6_4HalfEEEE_St5arrayIPcLm2EEEEviT0_T1_)
        .other          _ZN2at6native29vectorized_elementwise_kernelILi4EZZZNS0_16asin_kernel_cudaERNS_18TensorIteratorBaseEENKUlvE_clEvENKUlvE1_clEvEUlN3c107complexINS6_4HalfEEEE_St5arrayIPcLm2EEEEviT0_T1_,@"STO_CUDA_ENTRY STV_DEFAULT"
_ZN2at6native29vectorized_elementwise_kernelILi4EZZZNS0_16asin_kernel_cudaERNS_18TensorIteratorBaseEENKUlvE_clEvENKUlvE1_clEvEUlN3c107complexINS6_4HalfEEEE_St5arrayIPcLm2EEEEviT0_T1_:
.text._ZN2at6native29vectorized_elementwise_kernelILi4EZZZNS0_16asin_kernel_cudaERNS_18TensorIteratorBaseEENKUlvE_clEvENKUlvE1_clEvEUlN3c107complexINS6_4HalfEEEE_St5arrayIPcLm2EEEEviT0_T1_:
        /* <DEDUP_REMOVED lines=28> */
[----:B------:R0:W3:Y:S06]  /*01c0*/  @!P0 LDG.E R20, desc[UR4][R20.64] ;  /* 0x0000000414148981 */ /* 0x0000ec000c1e1900 */
        /* <DEDUP_REMOVED lines=8> */
[----:B------:R-:W-:Y:S01]  /*0250*/  @!P4 IADD3 R31, PT, PT, R2, R0, RZ ;  /* 0x00000000021fc210 */ /* 0x000fe20007ffe0ff */
[----:B------:R-:W0:Y:S01]  /*0260*/  @!P4 LDC.64 R12, c[0x0][0x390] ;  /* 0x0000e400ff0ccb82 */ /* 0x000e220000000a00 */
[----:B------:R-:W-:-:S04]  /*0270*/  @!P4 IADD3 R0, PT, PT, R0, 0x80, RZ ;  /* 0x000000800000c810 */ /* 0x000fc80007ffe0ff */
[----:B------:R-:W-:-:S13]  /*0280*/  ISETP.GE.U32.AND P5, PT, R0, R9, PT ;  /* 0x000000090000720c */ /* 0x000fda0003fa6070 */
[----:B------:R-:W-:Y:S02]  /*0290*/  @!P5 IADD3 R33, PT, PT, R2, R0, RZ ;  /* 0x000000000221d210 */ /* 0x000fe40007ffe0ff */
[----:B------:R-:W-:Y:S01]  /*02a0*/  @!P5 IADD3 R0, PT, PT, R0, 0x80, RZ ;  /* 0x000000800000d810 */ /* 0x000fe20007ffe0ff */
[----:B----4-:R-:W-:-:S04]  /*02b0*/  @!P2 IMAD.WIDE.U32 R16, R27, 0x4, R16 ;  /* 0x000000041b10a825 */ /* 0x010fc800078e0010 */
[----:B-----5:R-:W-:Y:S02]  /*02c0*/  @!P3 IMAD.WIDE.U32 R14, R29, 0x4, R14 ;  /* 0x000000041d0eb825 */ /* 0x020fe400078e000e */
[----:B------:R-:W4:Y:S02]  /*02d0*/  @!P2 LDG.E R16, desc[UR4][R16.64] ;  /* 0x000000041010a981 */ /* 0x000f24000c1e1900 */
[----:B0-----:R-:W-:Y:S02]  /*02e0*/  @!P4 IMAD.WIDE.U32 R12, R31, 0x4, R12 ;  /* 0x000000041f0cc825 */ /* 0x001fe400078e000c */
[----:B------:R-:W5:Y:S02]  /*02f0*/  @!P3 LDG.E R14, desc[UR4][R14.64] ;  /* 0x000000040e0eb981 */ /* 0x000f64000c1e1900 */
[----:B-1----:R-:W-:Y:S02]  /*0300*/  @!P1 IMAD.WIDE.U32 R22, R25, 0x4, R22 ;  /* 0x0000000419169825 */ /* 0x002fe400078e0016 */
[----:B------:R-:W5:Y:S04]  /*0310*/  @!P4 LDG.E R12, desc[UR4][R12.64] ;  /* 0x000000040c0cc981 */ /* 0x000f68000c1e1900 */
[----:B------:R0:W5:Y:S01]  /*0320*/  @!P1 LDG.E R8, desc[UR4][R22.64] ;  /* 0x0000000416089981 */ /* 0x000162000c1e1900 */
[----:B--2---:R-:W-:-:S02]  /*0330*/  @!P6 PRMT R11, R4, 0x7610, R11 ;  /* 0x00007610040be816 */ /* 0x004fc4000000000b */
[----:B------:R-:W-:Y:S02]  /*0340*/  @!P6 PRMT R19, R4, 0x7632, R19 ;  /* 0x000076320413e816 */ /* 0x000fe40000000013 */
[----:B------:R-:W-:Y:S01]  /*0350*/  ISETP.GE.U32.AND P6, PT, R0, R9, PT ;  /* 0x000000090000720c */ /* 0x000fe20003fc6070 */
[----:B------:R-:W1:-:S12]  /*0360*/  @!P5 LDC.64 R4, c[0x0][0x390] ;  /* 0x0000e400ff04db82 */ /* 0x000e580000000a00 */
[----:B------:R-:W2:Y:S01]  /*0370*/  @!P6 LDC.64 R6, c[0x0][0x390] ;  /* 0x0000e400ff06eb82 */ /* 0x000ea20000000a00 */
[----:B------:R-:W-:Y:S01]  /*0380*/  @!P6 IADD3 R3, PT, PT, R2, R0, RZ ;  /* 0x000000000203e210 */ /* 0x000fe20007ffe0ff */
[----:B-1----:R-:W-:-:S06]  /*0390*/  @!P5 IMAD.WIDE.U32 R4, R33, 0x4, R4 ;  /* 0x000000042104d825 */ /* 0x002fcc00078e0004 */
[----:B------:R-:W5:Y:S01]  /*03a0*/  @!P5 LDG.E R4, desc[UR4][R4.64] ;  /* 0x000000040404d981 */ /* 0x000f62000c1e1900 */
[----:B--2---:R-:W-:-:S06]  /*03b0*/  @!P6 IMAD.WIDE.U32 R6, R3, 0x4, R6 ;  /* 0x000000040306e825 */ /* 0x004fcc00078e0006 */
[----:B------:R-:W2:Y:S01]  /*03c0*/  @!P6 LDG.E R6, desc[UR4][R6.64] ;  /* 0x000000040606e981 */ /* 0x000ea2000c1e1900 */
[----:B------:R-:W-:Y:S02]  /*03d0*/  PRMT R18, RZ, 0x7610, R18 ;  /* 0x00007610ff127816 */ /* 0x000fe40000000012 */
[----:B------:R-:W-:Y:S02]  /*03e0*/  PRMT R21, RZ, 0x7610, R21 ;  /* 0x00007610ff157816 */ /* 0x000fe40000000015 */
[C---:B---3--:R-:W-:Y:S02]  /*03f0*/  @!P0 PRMT R18, R20.reuse, 0x7610, R18 ;  /* 0x0000761014128816 */ /* 0x048fe40000000012 */
[----:B------:R-:W-:Y:S02]  /*0400*/  @!P0 PRMT R21, R20, 0x7632, R21 ;  /* 0x0000763214158816 */ /* 0x000fe40000000015 */
[----:B------:R-:W-:Y:S02]  /*0410*/  ISETP.GE.U32.AND P0, PT, R10, R9, PT ;  /* 0x000000090a00720c */ /* 0x000fe40003f06070 */
[----:B------:R-:W-:Y:S01]  /*0420*/  PRMT R32, RZ, 0x5410, RZ ;  /* 0x00005410ff207816 */ /* 0x000fe200000000ff */
[----:B------:R-:W-:Y:S01]  /*0430*/  BSSY.RECONVERGENT B2, `(.L_x_4688) ;  /* 0x0000292000027945 */ /* 0x000fe20003800200 */
[----:B0-----:R-:W-:-:S02]  /*0440*/  PRMT R22, RZ, 0x7610, R22 ;  /* 0x00007610ff167816 */ /* 0x001fc40000000016 */
[----:B------:R-:W-:Y:S02]  /*0450*/  PRMT R23, RZ, 0x7610, R23 ;  /* 0x00007610ff177816 */ /* 0x000fe40000000017 */
[----:B------:R-:W-:Y:S02]  /*0460*/  PRMT R24, RZ, 0x7610, R24 ;  /* 0x00007610ff187816 */ /* 0x000fe40000000018 */
[----:B------:R-:W-:Y:S02]  /*0470*/  PRMT R25, RZ, 0x7610, R25 ;  /* 0x00007610ff197816 */ /* 0x000fe40000000019 */
[----:B------:R-:W-:Y:S02]  /*0480*/  PRMT R26, RZ, 0x7610, R26 ;  /* 0x00007610ff1a7816 */ /* 0x000fe4000000001a */
[----:B------:R-:W-:Y:S02]  /*0490*/  PRMT R27, RZ, 0x7610, R27 ;  /* 0x00007610ff1b7816 */ /* 0x000fe4000000001b */
[----:B------:R-:W-:-:S02]  /*04a0*/  PRMT R28, RZ, 0x7610, R28 ;  /* 0x00007610ff1c7816 */ /* 0x000fc4000000001c */
[----:B------:R-:W-:Y:S02]  /*04b0*/  PRMT R29, RZ, 0x7610, R29 ;  /* 0x00007610ff1d7816 */ /* 0x000fe4000000001d */
[----:B------:R-:W-:Y:S02]  /*04c0*/  PRMT R30, RZ, 0x7610, R30 ;  /* 0x00007610ff1e7816 */ /* 0x000fe4000000001e */
[----:B------:R-:W-:Y:S02]  /*04d0*/  PRMT R31, RZ, 0x7610, R31 ;  /* 0x00007610ff1f7816 */ /* 0x000fe4000000001f */
[C---:B----4-:R-:W-:Y:S02]  /*04e0*/  @!P2 PRMT R24, R16.reuse, 0x7610, R24 ;  /* 0x000076101018a816 */ /* 0x050fe40000000018 */
[----:B------:R-:W-:Y:S02]  /*04f0*/  @!P2 PRMT R25, R16, 0x7632, R25 ;  /* 0x000076321019a816 */ /* 0x000fe40000000019 */
[----:B-----5:R-:W-:-:S02]  /*0500*/  @!P3 PRMT R26, R14, 0x7610, R26 ;  /* 0x000076100e1ab816 */ /* 0x020fc4000000001a */
[----:B------:R-:W-:Y:S02]  /*0510*/  @!P3 PRMT R27, R14, 0x7632, R27 ;  /* 0x000076320e1bb816 */ /* 0x000fe4000000001b */
[C---:B------:R-:W-:Y:S02]  /*0520*/  @!P4 PRMT R28, R12.reuse, 0x7610, R28 ;  /* 0x000076100c1cc816 */ /* 0x040fe4000000001c */
[----:B------:R-:W-:Y:S02]  /*0530*/  @!P4 PRMT R29, R12, 0x7632, R29 ;  /* 0x000076320c1dc816 */ /* 0x000fe4000000001d */
[C---:B------:R-:W-:Y:S02]  /*0540*/  @!P1 PRMT R22, R8.reuse, 0x7610, R22 ;  /* 0x0000761008169816 */ /* 0x040fe40000000016 */
[----:B------:R-:W-:Y:S02]  /*0550*/  @!P1 PRMT R23, R8, 0x7632, R23 ;  /* 0x0000763208179816 */ /* 0x000fe40000000017 */
[----:B------:R-:W-:-:S02]  /*0560*/  @!P5 PRMT R30, R4, 0x7610, R30 ;  /* 0x00007610041ed816 */ /* 0x000fc4000000001e */
[----:B------:R-:W-:Y:S02]  /*0570*/  @!P5 PRMT R31, R4, 0x7632, R31 ;  /* 0x00007632041fd816 */ /* 0x000fe4000000001f */
[----:B--2---:R-:W-:-:S04]  /*0580*/  @!P6 PRMT R32, R32, 0x5410, R6 ;  /* 0x000054102020e816 */ /* 0x004fc80000000006 */
[----:B------:R-:W-:Y:S01]  /*0590*/  @!P6 PRMT R32, R6, 0x7632, R32 ;  /* 0x000076320620e816 */ /* 0x000fe20000000020 */
[----:B------:R-:W-:Y:S06]  /*05a0*/  @P0 BRA `(.L_x_4689) ;  /* 0x0000002400e80947 */ /* 0x000fec0003800000 */
        /* <DEDUP_REMOVED lines=23> */
.L_x_4690:
        /* <DEDUP_REMOVED lines=42> */
[----:B------:R-:W-:Y:S05]  /*09c0*/  CALL.REL.NOINC `($__internal_5_$__cuda_sm3x_div_rn_ftz_f32_slowpath) ;  /* 0x0000028400607944 */ /* 0x000fea0003c00000 */
.L_x_4696:
[----:B------:R-:W-:Y:S05]  /*09d0*/  BSYNC.RECONVERGENT B4 ;  /* 0x0000000000047941 */ /* 0x000fea0003800200 */
.L_x_4695:
        /* <DEDUP_REMOVED lines=22> */
.L_x_4694:
[----:B------:R-:W-:Y:S02]  /*0b40*/  FSETP.GT.FTZ.AND P1, PT, R34, 2.30584300921369395200e+18, PT ;  /* 0x5e0000002200780b */ /* 0x000fe40003f34000 */
[----:B------:R-:W-:-:S13]  /*0b50*/  FSETP.GEU.FTZ.AND P0, PT, R17, 1.084202172485504434e-19, PT ;  /* 0x200000001100780b */ /* 0x000fda0003f1e000 */
[----:B------:R-:W-:Y:S05]  /*0b60*/  @P0 BRA !P1, `(.L_x_4698) ;  /* 0x0000000000cc0947 */ /* 0x000fea0004800000 */
        /* <DEDUP_REMOVED lines=14> */
[----:B------:R-:W-:Y:S01]  /*0c50*/  FFMA R4, R7, R4, R7 ;  /* 0x0000000407047223 */ /* 0x000fe20000000007 */
[----:B0-----:R-:W-:Y:S01]  /*0c60*/  @P0 FMUL.FTZ R0, R6, R5 ;  /* 0x0000000506000220 */ /* 0x001fe20000410000 */
        /* <DEDUP_REMOVED lines=10> */
[----:B------:R-:W-:Y:S05]  /*0d10*/  CALL.REL.NOINC `($__internal_5_$__cuda_sm3x_div_rn_ftz_f32_slowpath) ;  /* 0x00000280008c7944 */ /* 0x000fea0003c00000 */
[----:B------:R-:W-:-:S07]  /*0d20*/  MOV R3, R0 ;  /* 0x0000000000037202 */ /* 0x000fce0000000f00 */
.L_x_4700:
[----:B------:R-:W-:Y:S05]  /*0d30*/  BSYNC.RECONVERGENT B4 ;  /* 0x0000000000047941 */ /* 0x000fea0003800200 */
.L_x_4699:
        /* <DEDUP_REMOVED lines=22> */
.L_x_4698:
        /* <DEDUP_REMOVED lines=14> */
[----:B------:R-:W-:Y:S05]  /*0f80*/  CALL.REL.NOINC `($__internal_5_$__cuda_sm3x_div_rn_ftz_f32_slowpath) ;  /* 0x0000027c00f07944 */ /* 0x000fea0003c00000 */
.L_x_4702:
[----:B------:R-:W-:Y:S05]  /*0f90*/  BSYNC.RECONVERGENT B4 ;  /* 0x0000000000047941 */ /* 0x000fea0003800200 */
.L_x_4701:
        /* <DEDUP_REMOVED lines=22> */
.L_x_4693:
        /* <DEDUP_REMOVED lines=41> */
.L_x_4705:
[----:B------:R-:W-:Y:S05]  /*1390*/  BSYNC.RECONVERGENT B4 ;  /* 0x0000000000047941 */ /* 0x000fea0003800200 */
.L_x_4704:
[----:B------:R-:W-:Y:S01]  /*13a0*/  MOV R4, 0x3b33710b ;  /* 0x3b33710b00047802 */ /* 0x000fe20000000f00 */
        /* <DEDUP_REMOVED lines=21> */
.L_x_4703:
        /* <DEDUP_REMOVED lines=29> */
[----:B------:R-:W-:Y:S05]  /*16d0*/  CALL.REL.NOINC `($__internal_5_$__cuda_sm3x_div_rn_ftz_f32_slowpath) ;  /* 0x00000278001c7944 */ /* 0x000fea0003c00000 */
.L_x_4708:
[----:B------:R-:W-:Y:S05]  /*16e0*/  BSYNC.RECONVERGENT B4 ;  /* 0x0000000000047941 */ /* 0x000fea0003800200 */
.L_x_4707:
        /* <DEDUP_REMOVED lines=22> */
.L_x_4706:
        /* <DEDUP_REMOVED lines=15> */
.L_x_4710:
[----:B------:R-:W-:Y:S05]  /*1940*/  BSYNC.RECONVERGENT B4 ;  /* 0x0000000000047941 */ /* 0x000fea0003800200 */
.L_x_4709:
        /* <DEDUP_REMOVED lines=20> */
[----:B------:R-:W-:-:S07]  /*1a90*/  FSEL R14, R4, R3, P0 ;  /* 0x00000003040e7208 */ /* 0x000fce0000000000 */
.L_x_4697:
[----:B------:R-:W-:Y:S05]  /*1aa0*/  BSYNC.RECONVERGENT B3 ;  /* 0x0000000000037941 */ /* 0x000fea0003800200 */
.L_x_4692:
[----:B------:R-:W-:Y:S01]  /*1ab0*/  FADD.FTZ R13, R13, 0.69314718246459960938 ;  /* 0x3f3172180d0d7421 */ /* 0x000fe20000010000 */
[----:B------:R-:W-:-:S04]  /*1ac0*/  LOP3.LUT R11, R14, 0x80000000, R11, 0xb8, !PT ;  /* 0x800000000e0b7812 */ /* 0x000fc800078eb80b */
[----:B------:R-:W-:Y:S01]  /*1ad0*/  LOP3.LUT R12, R13, 0x80000000, R12, 0xb8, !PT ;  /* 0x800000000d0c7812 */ /* 0x000fe200078eb80c */
[----:B------:R-:W-:Y:S06]  /*1ae0*/  BRA `(.L_x_4689) ;  /* 0x0000001000987947 */ /* 0x000fec0003800000 */
.L_x_4691:
        /* <DEDUP_REMOVED lines=14> */
[----:B------:R-:W-:Y:S02]  /*1bd0*/  VIMNMX R4, PT, PT, R8, R17, !PT ;  /* 0x0000001108047248 */ /* 0x000fe40007fe0100 */
[----:B------:R-:W-:Y:S02]  /*1be0*/  LOP3.LUT R13, R6, 0xfe000000, RZ, 0xc0, !PT ;  /* 0xfe000000060d7812 */ /* 0x000fe400078ec0ff */
[----:B------:R-:W-:Y:S02]  /*1bf0*/  LOP3.LUT R16, R4, 0xfe000000, RZ, 0xc0, !PT ;  /* 0xfe00000004107812 */ /* 0x000fe400078ec0ff */
[----:B------:R-:W-:Y:S02]  /*1c00*/  VIMNMX R7, PT, PT, R8, R7, PT ;  /* 0x0000000708077248 */ /* 0x000fe40003fe0100 */
[----:B------:R-:W-:-:S02]  /*1c10*/  LOP3.LUT R15, R13, 0x7e800000, RZ, 0x3c, !PT ;  /* 0x7e8000000d0f7812 */ /* 0x000fc400078e3cff */
[----:B------:R-:W-:Y:S02]  /*1c20*/  VIMNMX R17, PT, PT, R8, R17, PT ;  /* 0x0000001108117248 */ /* 0x000fe40003fe0100 */
[----:B------:R-:W-:Y:S01]  /*1c30*/  LOP3.LUT R20, R16, 0x7e800000, RZ, 0x3c, !PT ;  /* 0x7e80000010147812 */ /* 0x000fe200078e3cff */
[CC--:B------:R-:W-:Y:S01]  /*1c40*/  FMUL.FTZ R8, R7.reuse, R15.reuse ;  /* 0x0000000f07087220 */ /* 0x0c0fe20000410000 */
[----:B------:R-:W-:Y:S01]  /*1c50*/  FMUL.FTZ R15, R6, R15 ;  /* 0x0000000f060f7220 */ /* 0x000fe20000410000 */
[----:B------:R-:W-:Y:S02]  /*1c60*/  FSETP.NEU.FTZ.AND P0, PT, R7, RZ, PT ;  /* 0x000000ff0700720b */ /* 0x000fe40003f1d000 */
[C---:B------:R-:W-:Y:S01]  /*1c70*/  FMUL.FTZ R33, R17.reuse, R20 ;  /* 0x0000001411217220 */ /* 0x040fe20000410000 */
        /* <DEDUP_REMOVED lines=37> */
[----:B-1----:R-:W-:Y:S01]  /*1ed0*/  @!P1 FMUL.FTZ R15, R8, 0.5 ;  /* 0x3f000000080f9820 */ /* 0x002fe20000410000 */
[----:B------:R-:W-:Y:S06]  /*1ee0*/  @!P0 BRA `(.L_x_4716) ;  /* 0x0000000000188947 */ /* 0x000fec0003800000 */
[----:B------:R-:W-:-:S13]  /*1ef0*/  FSETP.NEU.FTZ.AND P0, PT, R0, RZ, PT ;  /* 0x000000ff0000720b */ /* 0x000fda0003f1d000 */
[----:B------:R-:W-:Y:S01]  /*1f00*/  @P0 FADD.FTZ R13, R0, R7 ;  /* 0x00000007000d0221 */ /* 0x000fe20000010000 */
[C---:B------:R-:W-:Y:S01]  /*1f10*/  @P0 FMUL.FTZ R8, R19.reuse, R19 ;  /* 0x0000001313080220 */ /* 0x040fe20000410000 */
[----:B------:R-:W-:-:S04]  /*1f20*/  @!P0 FMUL.FTZ R6, |R19|, 0.5 ;  /* 0x3f00000013068820 */ /* 0x000fc80000410200 */
[----:B------:R-:W1:Y:S02]  /*1f30*/  @P0 MUFU.RCP R13, R13 ;  /* 0x0000000d000d0308 */ /* 0x000e640000001000 */
[----:B-1----:R-:W-:-:S07]  /*1f40*/  @P0 FMUL.FTZ.D2 R6, R8, R13 ;  /* 0x0000000d08060220 */ /* 0x002fce0000310000 */
.L_x_4716:
[----:B------:R-:W-:Y:S05]  /*1f50*/  BSYNC.RECONVERGENT B1 ;  /* 0x0000000000017941 */ /* 0x000fea0003800200 */
.L_x_4715:
        /* <DEDUP_REMOVED lines=8> */
.L_x_4718:
[----:B------:R-:W-:Y:S05]  /*1fe0*/  BSYNC.RECONVERGENT B1 ;  /* 0x0000000000017941 */ /* 0x000fea0003800200 */
.L_x_4717:
        /* <DEDUP_REMOVED lines=34> */
.L_x_4714:
[----:B------:R-:W-:-:S13]  /*2210*/  FSETP.GEU.FTZ.AND P0, PT, R14, 1, PT ;  /* 0x3f8000000e00780b */ /* 0x000fda0003f1e000 */
[----:B------:R-:W-:-:S04]  /*2220*/  @!P0 FADD.FTZ R13, -R14, 1 ;  /* 0x3f8000000e0d8421 */ /* 0x000fc80000010100 */
[----:B------:R-:W-:-:S06]  /*2230*/  @!P0 FMUL.FTZ R6, R0, R13 ;  /* 0x0000000d00068220 */ /* 0x000fcc0000410000 */
[----:B------:R-:W2:Y:S08]  /*2240*/  @!P0 MUFU.SQRT R6, R6 ;  /* 0x0000000600068308 */ /* 0x000eb00000002000 */
[----:B--2---:R-:W1:Y:S02]  /*2250*/  @!P0 MUFU.RCP R8, R6 ;  /* 0x0000000600088308 */ /* 0x004e640000001000 */
        /* <DEDUP_REMOVED lines=35> */
.L_x_4712:
[----:B------:R-:W-:-:S06]  /*2490*/  FFMA.FTZ R6, R17, R17, -1 ;  /* 0xbf80000011067423 */ /* 0x000fcc0000010011 */
[----:B------:R-:W0:Y:S02]  /*24a0*/  MUFU.SQRT R6, R6 ;  /* 0x0000000600067308 */ /* 0x000e240000002000 */
[----:B0-----:R-:W-:-:S06]  /*24b0*/  FADD.FTZ R8, R17, R6 ;  /* 0x0000000611087221 */ /* 0x001fcc0000010000 */
[----:B------:R-:W0:Y:S02]  /*24c0*/  MUFU.LG2 R8, R8 ;  /* 0x0000000800087308 */ /* 0x000e240000000c00 */
[----:B0-----:R-:W-:-:S07]  /*24d0*/  FMUL.FTZ R15, R8, 0.69314718246459960938 ;  /* 0x3f317218080f7820 */ /* 0x001fce0000410000 */
.L_x_4713:
[----:B------:R-:W-:Y:S05]  /*24e0*/  BSYNC.RECONVERGENT B0 ;  /* 0x0000000000007941 */ /* 0x000fea0003800200 */
.L_x_4711:
        /* <DEDUP_REMOVED lines=43> */
.L_x_4726:
[----:B------:R-:W-:Y:S05]  /*27a0*/  BSYNC.RECONVERGENT B4 ;  /* 0x0000000000047941 */ /* 0x000fea0003800200 */
.L_x_4725:
[----:B------:R-:W-:-:S04]  /*27b0*/  FADD.FTZ R0, R3, R0 ;  /* 0x0000000003007221 */ /* 0x000fc80000010000 */
[----:B------:R-:W-:-:S04]  /*27c0*/  FMUL.FTZ R0, R0, R17 ;  /* 0x0000001100007220 */ /* 0x000fc80000410000 */
[----:B------:R0:W2:Y:S01]  /*27d0*/  MUFU.SQRT R13, R0 ;  /* 0x00000000000d7308 */ /* 0x0000a20000002000 */
[----:B------:R-:W-:Y:S05]  /*27e0*/  BRA `(.L_x_4723) ;  /* 0x00000000002c7947 */ /* 0x000fea0003800000 */
.L_x_4724:
        /* <DEDUP_REMOVED lines=11> */
.L_x_4723:
[----:B------:R-:W-:Y:S05]  /*28a0*/  BSYNC.RECONVERGENT B1 ;  /* 0x0000000000017941 */ /* 0x000fea0003800200 */
.L_x_4721:
[----:B------:R-:W-:Y:S05]  /*28b0*/  BSYNC.RELIABLE B0 ;  /* 0x0000000000007941 */ /* 0x000fea0003800100 */
.L_x_4720:
        /* <DEDUP_REMOVED lines=15> */
[----:B-1-3--:R-:W-:Y:S05]  /*29b0*/  CALL.REL.NOINC `($__internal_5_$__cuda_sm3x_div_rn_ftz_f32_slowpath) ;  /* 0x0000026400647944 */ /* 0x00afea0003c00000 */
.L_x_4728:
[----:B------:R-:W-:Y:S05]  /*29c0*/  BSYNC.RECONVERGENT B4 ;  /* 0x0000000000047941 */ /* 0x000fea0003800200 */
.L_x_4727:
[----:B------:R-:W-:Y:S02]  /*29d0*/  HFMA2 R4, -RZ, RZ, 0.89990234375, 10328 ;  /* 0x3b33710bff047431 */ /* 0x000fe400000001ff */
[----:B------:R-:W-:Y:S01]  /*29e0*/  FMUL.FTZ R3, R0, R0 ;  /* 0x0000000000037220 */ /* 0x000fe20000410000 */
[----:B------:R-:W-:Y:S01]  /*29f0*/  MOV R5, 0x3f6ee581 ;  /* 0x3f6ee58100057802 */ /* 0x000fe20000000f00 */
[C---:B------:R-:W-:Y:S01]  /*2a00*/  FADD.FTZ R6, |R13|.reuse, |R14| ;  /* 0x4000000e0d067221 */ /* 0x040fe20000010200 */
[----:B------:R-:W-:Y:S01]  /*2a10*/  ISETP.GE.AND P0, PT, R13, RZ, PT ;  /* 0x000000ff0d00720c */ /* 0x000fe20003f06270 */
        /* <DEDUP_REMOVED lines=23> */
.L_x_4722:
        /* <DEDUP_REMOVED lines=25> */
.L_x_4729:
[----:B------:R-:W-:Y:S05]  /*2d20*/  BSYNC.RECONVERGENT B3 ;  /* 0x0000000000037941 */ /* 0x000fea0003800200 */
.L_x_4719:
[----:B-1----:R-:W-:Y:S02]  /*2d30*/  LOP3.LUT R12, R15, 0x80000000, R12, 0xb8, !PT ;  /* 0x800000000f0c7812 */ /* 0x002fe400078eb80c */
[----:B------:R-:W-:-:S07]  /*2d40*/  LOP3.LUT R11, R6, 0x80000000, R11, 0xb8, !PT ;  /* 0x80000000060b7812 */ /* 0x000fce00078eb80b */
.L_x_4689:
[----:B------:R-:W-:Y:S05]  /*2d50*/  BSYNC.RECONVERGENT B2 ;  /* 0x0000000000027941 */ /* 0x000fea0003800200 */
.L_x_4688:
        /* <DEDUP_REMOVED lines=28> */
.L_x_4732:
        /* <DEDUP_REMOVED lines=14> */
[----:B---3--:R-:W-:Y:S01]  /*3000*/  FADD.FTZ R7, |R0|, -RZ ;  /* 0x800000ff00077221 */ /* 0x008fe20000010200 */
        /* <DEDUP_REMOVED lines=55> */
.L_x_4739:
[----:B------:R-:W-:-:S04]  /*3380*/  FADD.FTZ R6, -R0, R7 ;  /* 0x0000000700067221 */ /* 0x000fc80000010100 */
[----:B------:R-:W-:-:S07]  /*3390*/  FMUL.FTZ R6, R6, 0.5 ;  /* 0x3f00000006067820 */ /* 0x000fce0000410000 */
.L_x_4740:
[----:B------:R-:W-:Y:S05]  /*33a0*/  BSYNC.RECONVERGENT B1 ;  /* 0x0000000000017941 */ /* 0x000fea0003800200 */
.L_x_4738:
        /* <DEDUP_REMOVED lines=11> */
.L_x_4742:
[----:B------:R-:W-:-:S04]  /*3460*/  FADD.FTZ R17, R4, -R17 ;  /* 0x8000001104117221 */ /* 0x000fc80000010000 */
[----:B------:R-:W-:-:S07]  /*3470*/  FMUL.FTZ R17, R17, 0.5 ;  /* 0x3f00000011117820 */ /* 0x000fce0000410000 */
.L_x_4743:
[----:B------:R-:W-:Y:S05]  /*3480*/  BSYNC.RECONVERGENT B1 ;  /* 0x0000000000017941 */ /* 0x000fea0003800200 */
.L_x_4741:
        /* <DEDUP_REMOVED lines=35> */
.L_x_4737:
        /* <DEDUP_REMOVED lines=35> */
.L_x_4744:
[----:B------:R-:W-:-:S04]  /*38f0*/  FADD.FTZ R17, -R20, 1 ;  /* 0x3f80000014117421 */ /* 0x000fc80000010100 */
[----:B------:R-:W-:-:S06]  /*3900*/  FMUL.FTZ R6, R0, R17 ;  /* 0x0000001100067220 */ /* 0x000fcc0000410000 */
[----:B------:R-:W0:Y:S08]  /*3910*/  MUFU.SQRT R6, R6 ;  /* 0x0000000600067308 */ /* 0x000e300000002000 */
[----:B0-----:R-:W0:Y:S02]  /*3920*/  MUFU.RCP R8, R6 ;  /* 0x0000000600087308 */ /* 0x001e240000001000 */
[----:B0-----:R-:W-:Y:S01]  /*3930*/  FMUL.FTZ R19, |R21|, R8 ;  /* 0x0000000815137220 */ /* 0x001fe20000410200 */
[----:B------:R-:W-:Y:S06]  /*3940*/  BRA `(.L_x_4735) ;  /* 0x0000000000047947 */ /* 0x000fec0003800000 */
.L_x_4736:
[----:B------:R0:W1:Y:S02]  /*3950*/  MUFU.SQRT R19, R3 ;  /* 0x0000000300137308 */ /* 0x0000640000002000 */
.L_x_4735:
[----:B------:R-:W-:Y:S05]  /*3960*/  BSYNC.RECONVERGENT B0 ;  /* 0x0000000000007941 */ /* 0x000fea0003800200 */
.L_x_4734:
        /* <DEDUP_REMOVED lines=35> */
.L_x_4748:
        /* <DEDUP_REMOVED lines=23> */
.L_x_4754:
[----:B0-----:R-:W-:-:S04]  /*3d10*/  FADD.FTZ R3, -R5, R4 ;  /* 0x0000000405037221 */ /* 0x001fc80000010100 */
[----:B------:R-:W-:-:S07]  /*3d20*/  FMUL.FTZ R3, R3, 0.5 ;  /* 0x3f00000003037820 */ /* 0x000fce0000410000 */
.L_x_4755:
[----:B------:R-:W-:Y:S05]  /*3d30*/  BSYNC.RECONVERGENT B4 ;  /* 0x0000000000047941 */ /* 0x000fea0003800200 */
.L_x_4753:
[----:B------:R-:W-:Y:S01]  /*3d40*/  FADD.FTZ R0, R3, R0 ;  /* 0x0000000003007221 */ /* 0x000fe20000010000 */
[----:B------:R-:W-:-:S04]  /*3d50*/  FADD.FTZ R15, R20, R15 ;  /* 0x0000000f140f7221 */ /* 0x000fc80000010000 */
[----:B------:R-:W-:-:S06]  /*3d60*/  FMUL.FTZ R15, R0, R15 ;  /* 0x0000000f000f7220 */ /* 0x000fcc0000410000 */
[----:B------:R-:W0:Y:S01]  /*3d70*/  MUFU.SQRT R15, R15 ;  /* 0x0000000f000f7308 */ /* 0x000e220000002000 */
[----:B------:R-:W-:Y:S05]  /*3d80*/  BRA `(.L_x_4756) ;  /* 0x0000000000487947 */ /* 0x000fea0003800000 */
.L_x_4752:
        /* <DEDUP_REMOVED lines=12> */
.L_x_4751:
[----:B------:R-:W-:Y:S01]  /*3e50*/  FADD.FTZ R0, R15, 1 ;  /* 0x3f8000000f007421 */ /* 0x000fe20000010000 */
[----:B0-----:R-:W-:Y:S01]  /*3e60*/  MUFU.SQRT R3, R3 ;  /* 0x0000000300037308 */ /* 0x001fe20000002000 */
[----:B------:R-:W-:Y:S02]  /*3e70*/  MOV R20, 0x3f800000 ;  /* 0x3f80000000147802 */ /* 0x000fe40000000f00 */
[----:B------:R-:W-:-:S06]  /*3e80*/  FMUL.FTZ R0, R0, 0.5 ;  /* 0x3f00000000007820 */ /* 0x000fcc0000410000 */
[----:B------:R-:W0:Y:S02]  /*3e90*/  MUFU.SQRT R0, R0 ;  /* 0x0000000000007308 */ /* 0x000e240000002000 */
[----:B0-----:R-:W-:-:S07]  /*3ea0*/  FMUL.FTZ R15, R3, R0 ;  /* 0x00000000030f7220 */ /* 0x001fce0000410000 */
.L_x_4756:
[----:B------:R-:W-:Y:S05]  /*3eb0*/  BSYNC.RECONVERGENT B1 ;  /* 0x0000000000017941 */ /* 0x000fea0003800200 */
.L_x_4750:
[----:B------:R-:W-:Y:S05]  /*3ec0*/  BRA `(.L_x_4757) ;  /* 0x0000000000087947 */ /* 0x000fea0003800000 */
.L_x_4747:
[----:B------:R-:W-:Y:S01]  /*3ed0*/  FMUL.FTZ R15, R15, 16777216 ;  /* 0x4b8000000f0f7820 */ /* 0x000fe20000410000 */
[----:B------:R-:W-:-:S07]  /*3ee0*/  FMUL.FTZ R20, R20, 16777216 ;  /* 0x4b80000014147820 */ /* 0x000fce0000410000 */
.L_x_4757:
[----:B------:R-:W-:Y:S05]  /*3ef0*/  BSYNC.RELIABLE B0 ;  /* 0x0000000000007941 */ /* 0x000fea0003800100 */
.L_x_4746:
        /* <DEDUP_REMOVED lines=15> */
[----:B-1----:R-:W-:Y:S05]  /*3ff0*/  CALL.REL.NOINC `($__internal_5_$__cuda_sm3x_div_rn_ftz_f32_slowpath) ;  /* 0x0000024c00d47944 */ /* 0x002fea0003c00000 */
.L_x_4759:
[----:B------:R-:W-:Y:S05]  /*4000*/  BSYNC.RECONVERGENT B4 ;  /* 0x0000000000047941 */ /* 0x000fea0003800200 */
.L_x_4758:
        /* <DEDUP_REMOVED lines=28> */
.L_x_4749:
[----:B------:R-:W-:Y:S05]  /*41d0*/  BSYNC.RECONVERGENT B3 ;  /* 0x0000000000037941 */ /* 0x000fea0003800200 */
.L_x_4745:
[----:B-1----:R-:W-:Y:S02]  /*41e0*/  LOP3.LUT R18, R19, 0x80000000, R18, 0xb8, !PT ;  /* 0x8000000013127812 */ /* 0x002fe400078eb812 */
[----:B------:R-:W-:Y:S01]  /*41f0*/  LOP3.LUT R13, R6, 0x80000000, R13, 0xb8, !PT ;  /* 0x80000000060d7812 */ /* 0x000fe200078eb80d */
[----:B------:R-:W-:Y:S06]  /*4200*/  BRA `(.L_x_4731) ;  /* 0x0000001000ec7947 */ /* 0x000fec0003800000 */
.L_x_4733:
        /* <DEDUP_REMOVED lines=30> */
[----:B---3--:R-:W-:Y:S05]  /*43f0*/  CALL.REL.NOINC `($__internal_5_$__cuda_sm3x_div_rn_ftz_f32_slowpath) ;  /* 0x0000024800d47944 */ /* 0x008fea0003c00000 */
.L_x_4765:
[----:B------:R-:W-:Y:S05]  /*4400*/  BSYNC.RECONVERGENT B4 ;  /* 0x0000000000047941 */ /* 0x000fea0003800200 */
.L_x_4764:
        /* <DEDUP_REMOVED lines=22> */
.L_x_4763:
[CC--:B------:R-:W-:Y:S01]  /*4570*/  VIMNMX R3, PT, PT, R0.reuse, R5.reuse, !PT ;  /* 0x0000000500037248 */ /* 0x0c0fe20007fe0100 */
[----:B---3--:R-:W-:Y:S01]  /*4580*/  MUFU.RCP R7, R34 ;  /* 0x0000002200077308 */ /* 0x008fe20000001000 */
        /* <DEDUP_REMOVED lines=25> */
.L_x_4768:
[----:B------:R-:W-:Y:S05]  /*4720*/  BSYNC.RECONVERGENT B4 ;  /* 0x0000000000047941 */ /* 0x000fea0003800200 */
.L_x_4767:
        /* <DEDUP_REMOVED lines=22> */
.L_x_4762:
        /* <DEDUP_REMOVED lines=31> */
[----:B---3--:R-:W-:Y:S05]  /*4a80*/  CALL.REL.NOINC `($__internal_5_$__cuda_sm3x_div_rn_ftz_f32_slowpath) ;  /* 0x0000024400307944 */ /* 0x008fea0003c00000 */
.L_x_4770:
[----:B------:R-:W-:Y:S05]  /*4a90*/  BSYNC.RECONVERGENT B4 ;  /* 0x0000000000047941 */ /* 0x000fea0003800200 */
.L_x_4769:
        /* <DEDUP_REMOVED lines=22> */
.L_x_4761:
        /* <DEDUP_REMOVED lines=24> */
.L_x_4774:
[----:B------:R-:W-:Y:S05]  /*4d80*/  BSYNC.RECONVERGENT B4 ;  /* 0x0000000000047941 */ /* 0x000fea0003800200 */
.L_x_4773:
        /* <DEDUP_REMOVED lines=22> */
.L_x_4772:
[CC--:B------:R-:W-:Y:S01]  /*4ef0*/  VIMNMX R0, PT, PT, R3.reuse, R20.reuse, !PT ;  /* 0x0000001403007248 */ /* 0x0c0fe20007fe0100 */
[----:B---3--:R-:W0:Y:S01]  /*4f00*/  MUFU.RCP R7, R34 ;  /* 0x0000002200077308 */ /* 0x008e220000001000 */
        /* <DEDUP_REMOVED lines=26> */
.L_x_4776:
[----:B------:R-:W-:Y:S05]  /*50b0*/  BSYNC.RECONVERGENT B4 ;  /* 0x0000000000047941 */ /* 0x000fea0003800200 */
.L_x_4775:
        /* <DEDUP_REMOVED lines=22> */
.L_x_4771:
        /* <DEDUP_REMOVED lines=32> */
.L_x_4778:
[----:B------:R-:W-:Y:S05]  /*5420*/  BSYNC.RECONVERGENT B4 ;  /* 0x0000000000047941 */ /* 0x000fea0003800200 */
.L_x_4777:
        /* <DEDUP_REMOVED lines=21> */
.L_x_4766:
[----:B------:R-:W-:Y:S05]  /*5580*/  BSYNC.RECONVERGENT B3 ;  /* 0x0000000000037941 */ /* 0x000fea0003800200 */
.L_x_4760:
[----:B------:R-:W-:Y:S01]  /*5590*/  FADD.FTZ R15, R15, 0.69314718246459960938 ;  /* 0x3f3172180f0f7421 */ /* 0x000fe20000010000 */
[----:B------:R-:W-:-:S04]  /*55a0*/  LOP3.LUT R13, R20, 0x80000000, R13, 0xb8, !PT ;  /* 0x80000000140d7812 */ /* 0x000fc800078eb80d */
[----:B------:R-:W-:-:S07]  /*55b0*/  LOP3.LUT R18, R15, 0x80000000, R18, 0xb8, !PT ;  /* 0x800000000f127812 */ /* 0x000fce00078eb812 */
.L_x_4731:
[----:B------:R-:W-:Y:S05]  /*55c0*/  BSYNC.RECONVERGENT B2 ;  /* 0x0000000000027941 */ /* 0x000fea0003800200 */
.L_x_4730:
        /* <DEDUP_REMOVED lines=28> */
.L_x_4781:
        /* <DEDUP_REMOVED lines=19> */
[----:B---3--:R-:W-:Y:S02]  /*58c0*/  VIMNMX R7, PT, PT, R17, R8, PT ;  /* 0x0000000811077248 */ /* 0x008fe40003fe0100 */
        /* <DEDUP_REMOVED lines=50> */
.L_x_4788:
[----:B------:R-:W-:-:S04]  /*5bf0*/  FADD.FTZ R6, -R0, R7 ;  /* 0x0000000700067221 */ /* 0x000fc80000010100 */
[----:B------:R-:W-:-:S07]  /*5c00*/  FMUL.FTZ R6, R6, 0.5 ;  /* 0x3f00000006067820 */ /* 0x000fce0000410000 */
.L_x_4789:
[----:B------:R-:W-:Y:S05]  /*5c10*/  BSYNC.RECONVERGENT B1 ;  /* 0x0000000000017941 */ /* 0x000fea0003800200 */
.L_x_4787:
        /* <DEDUP_REMOVED lines=11> */
.L_x_4791:
[----:B------:R-:W-:-:S04]  /*5cd0*/  FADD.FTZ R17, R4, -R17 ;  /* 0x8000001104117221 */ /* 0x000fc80000010000 */
[----:B------:R-:W-:-:S07]  /*5ce0*/  FMUL.FTZ R17, R17, 0.5 ;  /* 0x3f00000011117820 */ /* 0x000fce0000410000 */
.L_x_4792:
[----:B------:R-:W-:Y:S05]  /*5cf0*/  BSYNC.RECONVERGENT B1 ;  /* 0x0000000000017941 */ /* 0x000fea0003800200 */
.L_x_4790:
        /* <DEDUP_REMOVED lines=35> */
.L_x_4786:
        /* <DEDUP_REMOVED lines=35> */
.L_x_4793:
[----:B------:R-:W-:-:S04]  /*6160*/  FADD.FTZ R17, -R22, 1 ;  /* 0x3f80000016117421 */ /* 0x000fc80000010100 */
[----:B------:R-:W-:-:S06]  /*6170*/  FMUL.FTZ R6, R0, R17 ;  /* 0x0000001100067220 */ /* 0x000fcc0000410000 */
[----:B------:R-:W0:Y:S08]  /*6180*/  MUFU.SQRT R6, R6 ;  /* 0x0000000600067308 */ /* 0x000e300000002000 */
[----:B0-----:R-:W0:Y:S02]  /*6190*/  MUFU.RCP R8, R6 ;  /* 0x0000000600087308 */ /* 0x001e240000001000 */
[----:B0-----:R-:W-:Y:S01]  /*61a0*/  FMUL.FTZ R21, |R23|, R8 ;  /* 0x0000000817157220 */ /* 0x001fe20000410200 */
[----:B------:R-:W-:Y:S06]  /*61b0*/  BRA `(.L_x_4784) ;  /* 0x0000000000047947 */ /* 0x000fec0003800000 */
.L_x_4785:
[----:B------:R0:W1:Y:S02]  /*61c0*/  MUFU.SQRT R21, R3 ;  /* 0x0000000300157308 */ /* 0x0000640000002000 */
.L_x_4784:
[----:B------:R-:W-:Y:S05]  /*61d0*/  BSYNC.RECONVERGENT B0 ;  /* 0x0000000000007941 */ /* 0x000fea0003800200 */
.L_x_4783:
        /* <DEDUP_REMOVED lines=35> */
.L_x_4797:
        /* <DEDUP_REMOVED lines=23> */
.L_x_4803:
[----:B0-----:R-:W-:-:S04]  /*6580*/  FADD.FTZ R3, -R5, R4 ;  /* 0x0000000405037221 */ /* 0x001fc80000010100 */
[----:B------:R-:W-:-:S07]  /*6590*/  FMUL.FTZ R3, R3, 0.5 ;  /* 0x3f00000003037820 */ /* 0x000fce0000410000 */
.L_x_4804:
[----:B------:R-:W-:Y:S05]  /*65a0*/  BSYNC.RECONVERGENT B4 ;  /* 0x0000000000047941 */ /* 0x000fea0003800200 */
.L_x_4802:
[----:B------:R-:W-:Y:S01]  /*65b0*/  FADD.FTZ R0, R3, R0 ;  /* 0x0000000003007221 */ /* 0x000fe20000010000 */
[----:B------:R-:W-:-:S04]  /*65c0*/  FADD.FTZ R19, R22, R19 ;  /* 0x0000001316137221 */ /* 0x000fc80000010000 */
[----:B------:R-:W-:-:S06]  /*65d0*/  FMUL.FTZ R19, R0, R19 ;  /* 0x0000001300137220 */ /* 0x000fcc0000410000 */
[----:B------:R-:W0:Y:S01]  /*65e0*/  MUFU.SQRT R19, R19 ;  /* 0x0000001300137308 */ /* 0x000e220000002000 */
[----:B------:R-:W-:Y:S05]  /*65f0*/  BRA `(.L_x_4805) ;  /* 0x0000000000487947 */ /* 0x000fea0003800000 */
.L_x_4801:
        /* <DEDUP_REMOVED lines=12> */
.L_x_4800:
[----:B------:R-:W-:Y:S01]  /*66c0*/  FADD.FTZ R0, R19, 1 ;  /* 0x3f80000013007421 */ /* 0x000fe20000010000 */
[----:B0-----:R-:W-:Y:S01]  /*66d0*/  MUFU.SQRT R3, R3 ;  /* 0x0000000300037308 */ /* 0x001fe20000002000 */
[----:B------:R-:W-:Y:S02]  /*66e0*/  MOV R22, 0x3f800000 ;  /* 0x3f80000000167802 */ /* 0x000fe40000000f00 */
[----:B------:R-:W-:-:S06]  /*66f0*/  FMUL.FTZ R0, R0, 0.5 ;  /* 0x3f00000000007820 */ /* 0x000fcc0000410000 */
[----:B------:R-:W0:Y:S02]  /*6700*/  MUFU.SQRT R0, R0 ;  /* 0x0000000000007308 */ /* 0x000e240000002000 */
[----:B0-----:R-:W-:-:S07]  /*6710*/  FMUL.FTZ R19, R3, R0 ;  /* 0x0000000003137220 */ /* 0x001fce0000410000 */
.L_x_4805:
[----:B------:R-:W-:Y:S05]  /*6720*/  BSYNC.RECONVERGENT B1 ;  /* 0x0000000000017941 */ /* 0x000fea0003800200 */
.L_x_4799:
[----:B------:R-:W-:Y:S05]  /*6730*/  BRA `(.L_x_4806) ;  /* 0x0000000000087947 */ /* 0x000fea0003800000 */
.L_x_4796:
[----:B------:R-:W-:Y:S01]  /*6740*/  FMUL.FTZ R19, R19, 16777216 ;  /* 0x4b80000013137820 */ /* 0x000fe20000410000 */
[----:B------:R-:W-:-:S07]  /*6750*/  FMUL.FTZ R22, R22, 16777216 ;  /* 0x4b80000016167820 */ /* 0x000fce0000410000 */
.L_x_4806:
[----:B------:R-:W-:Y:S05]  /*6760*/  BSYNC.RELIABLE B0 ;  /* 0x0000000000007941 */ /* 0x000fea0003800100 */
.L_x_4795:
        /* <DEDUP_REMOVED lines=16> */
.L_x_4808:
[----:B------:R-:W-:Y:S05]  /*6870*/  BSYNC.RECONVERGENT B4 ;  /* 0x0000000000047941 */ /* 0x000fea0003800200 */
.L_x_4807:
        /* <DEDUP_REMOVED lines=28> */
.L_x_4798:
[----:B------:R-:W-:Y:S05]  /*6a40*/  BSYNC.RECONVERGENT B3 ;  /* 0x0000000000037941 */ /* 0x000fea0003800200 */
.L_x_4794:
[----:B-1----:R-:W-:Y:S02]  /*6a50*/  LOP3.LUT R20, R21, 0x80000000, R20, 0xb8, !PT ;  /* 0x8000000015147812 */ /* 0x002fe400078eb814 */
[----:B------:R-:W-:Y:S01]  /*6a60*/  LOP3.LUT R15, R6, 0x80000000, R15, 0xb8, !PT ;  /* 0x80000000060f7812 */ /* 0x000fe200078eb80f */
[----:B------:R-:W-:Y:S06]  /*6a70*/  BRA `(.L_x_4780) ;  /* 0x0000001000ec7947 */ /* 0x000fec0003800000 */
.L_x_4782:
        /* <DEDUP_REMOVED lines=31> */
.L_x_4814:
[----:B------:R-:W-:Y:S05]  /*6c70*/  BSYNC.RECONVERGENT B4 ;  /* 0x0000000000047941 */ /* 0x000fea0003800200 */
.L_x_4813:
        /* <DEDUP_REMOVED lines=22> */
.L_x_4812:
        /* <DEDUP_REMOVED lines=27> */
.L_x_4817:
[----:B------:R-:W-:Y:S05]  /*6f90*/  BSYNC.RECONVERGENT B4 ;  /* 0x0000000000047941 */ /* 0x000fea0003800200 */
.L_x_4816:
        /* <DEDUP_REMOVED lines=22> */
.L_x_4811:
        /* <DEDUP_REMOVED lines=32> */
.L_x_4819:
[----:B------:R-:W-:Y:S05]  /*7300*/  BSYNC.RECONVERGENT B4 ;  /* 0x0000000000047941 */ /* 0x000fea0003800200 */
.L_x_4818:
        /* <DEDUP_REMOVED lines=22> */
.L_x_4810:
        /* <DEDUP_REMOVED lines=24> */
.L_x_4823:
[----:B------:R-:W-:Y:S05]  /*75f0*/  BSYNC.RECONVERGENT B4 ;  /* 0x0000000000047941 */ /* 0x000fea0003800200 */
.L_x_4822:
        /* <DEDUP_REMOVED lines=22> */
.L_x_4821:
        /* <DEDUP_REMOVED lines=28> */
.L_x_4825:
[----:B------:R-:W-:Y:S05]  /*7920*/  BSYNC.RECONVERGENT B4 ;  /* 0x0000000000047941 */ /* 0x000fea0003800200 */
.L_x_4824:
        /* <DEDUP_REMOVED lines=22> */
.L_x_4820:
        /* <DEDUP_REMOVED lines=32> */
.L_x_4827:
[----:B------:R-:W-:Y:S05]  /*7c90*/  BSYNC.RECONVERGENT B4 ;  /* 0x0000000000047941 */ /* 0x000fea0003800200 */
.L_x_4826:
        /* <DEDUP_REMOVED lines=21> */
.L_x_4815:
[----:B------:R-:W-:Y:S05]  /*7df0*/  BSYNC.RECONVERGENT B3 ;  /* 0x0000000000037941 */ /* 0x000fea0003800200 */
.L_x_4809:
[----:B------:R-:W-:Y:S01]  /*7e00*/  FADD.FTZ R19, R19, 0.69314718246459960938 ;  /* 0x3f31721813137421 */ /* 0x000fe20000010000 */
[----:B------:R-:W-:-:S04]  /*7e10*/  LOP3.LUT R15, R22, 0x80000000, R15, 0xb8, !PT ;  /* 0x80000000160f7812 */ /* 0x000fc800078eb80f */
[----:B------:R-:W-:-:S07]  /*7e20*/  LOP3.LUT R20, R19, 0x80000000, R20, 0xb8, !PT ;  /* 0x8000000013147812 */ /* 0x000fce00078eb814 */
.L_x_4780:
[----:B------:R-:W-:Y:S05]  /*7e30*/  BSYNC.RECONVERGENT B2 ;  /* 0x0000000000027941 */ /* 0x000fea0003800200 */
.L_x_4779:
        /* <DEDUP_REMOVED lines=28> */
.L_x_4830:
        /* <DEDUP_REMOVED lines=70> */
.L_x_4837:
[----:B------:R-:W-:-:S04]  /*8460*/  FADD.FTZ R6, -R0, R7 ;  /* 0x0000000700067221 */ /* 0x000fc80000010100 */
[----:B------:R-:W-:-:S07]  /*8470*/  FMUL.FTZ R6, R6, 0.5 ;  /* 0x3f00000006067820 */ /* 0x000fce0000410000 */
.L_x_4838:
[----:B------:R-:W-:Y:S05]  /*8480*/  BSYNC.RECONVERGENT B1 ;  /* 0x0000000000017941 */ /* 0x000fea0003800200 */
.L_x_4836:
        /* <DEDUP_REMOVED lines=11> */
.L_x_4840:
[----:B------:R-:W-:-:S04]  /*8540*/  FADD.FTZ R17, R4, -R17 ;  /* 0x8000001104117221 */ /* 0x000fc80000010000 */
[----:B------:R-:W-:-:S07]  /*8550*/  FMUL.FTZ R17, R17, 0.5 ;  /* 0x3f00000011117820 */ /* 0x000fce0000410000 */
.L_x_4841:
[----:B------:R-:W-:Y:S05]  /*8560*/  BSYNC.RECONVERGENT B1 ;  /* 0x0000000000017941 */ /* 0x000fea0003800200 */
.L_x_4839:
        /* <DEDUP_REMOVED lines=35> */
.L_x_4835:
        /* <DEDUP_REMOVED lines=35> */
.L_x_4842:
[----:B------:R-:W-:-:S04]  /*89d0*/  FADD.FTZ R17, -R24, 1 ;  /* 0x3f80000018117421 */ /* 0x000fc80000010100 */
[----:B------:R-:W-:-:S06]  /*89e0*/  FMUL.FTZ R6, R0, R17 ;  /* 0x0000001100067220 */ /* 0x000fcc0000410000 */
[----:B------:R-:W0:Y:S08]  /*89f0*/  MUFU.SQRT R6, R6 ;  /* 0x0000000600067308 */ /* 0x000e300000002000 */
[----:B0-----:R-:W0:Y:S02]  /*8a00*/  MUFU.RCP R8, R6 ;  /* 0x0000000600087308 */ /* 0x001e240000001000 */
[----:B0-----:R-:W-:Y:S01]  /*8a10*/  FMUL.FTZ R23, |R25|, R8 ;  /* 0x0000000819177220 */ /* 0x001fe20000410200 */
[----:B------:R-:W-:Y:S06]  /*8a20*/  BRA `(.L_x_4833) ;  /* 0x0000000000047947 */ /* 0x000fec0003800000 */
.L_x_4834:
[----:B------:R0:W1:Y:S02]  /*8a30*/  MUFU.SQRT R23, R3 ;  /* 0x0000000300177308 */ /* 0x0000640000002000 */
.L_x_4833:
[----:B------:R-:W-:Y:S05]  /*8a40*/  BSYNC.RECONVERGENT B0 ;  /* 0x0000000000007941 */ /* 0x000fea0003800200 */
.L_x_4832:
        /* <DEDUP_REMOVED lines=35> */
.L_x_4846:
        /* <DEDUP_REMOVED lines=23> */
.L_x_4852:
[----:B0-----:R-:W-:-:S04]  /*8df0*/  FADD.FTZ R3, -R5, R4 ;  /* 0x0000000405037221 */ /* 0x001fc80000010100 */
[----:B------:R-:W-:-:S07]  /*8e00*/  FMUL.FTZ R3, R3, 0.5 ;  /* 0x3f00000003037820 */ /* 0x000fce0000410000 */
.L_x_4853:
[----:B------:R-:W-:Y:S05]  /*8e10*/  BSYNC.RECONVERGENT B4 ;  /* 0x0000000000047941 */ /* 0x000fea0003800200 */
.L_x_4851:
[----:B------:R-:W-:Y:S01]  /*8e20*/  FADD.FTZ R0, R3, R0 ;  /* 0x0000000003007221 */ /* 0x000fe20000010000 */
[----:B------:R-:W-:-:S04]  /*8e30*/  FADD.FTZ R21, R24, R21 ;  /* 0x0000001518157221 */ /* 0x000fc80000010000 */
[----:B------:R-:W-:-:S06]  /*8e40*/  FMUL.FTZ R21, R0, R21 ;  /* 0x0000001500157220 */ /* 0x000fcc0000410000 */
[----:B------:R-:W0:Y:S01]  /*8e50*/  MUFU.SQRT R21, R21 ;  /* 0x0000001500157308 */ /* 0x000e220000002000 */
[----:B------:R-:W-:Y:S05]  /*8e60*/  BRA `(.L_x_4854) ;  /* 0x0000000000487947 */ /* 0x000fea0003800000 */
.L_x_4850:
        /* <DEDUP_REMOVED lines=12> */
.L_x_4849:
[----:B------:R-:W-:Y:S01]  /*8f30*/  FADD.FTZ R0, R21, 1 ;  /* 0x3f80000015007421 */ /* 0x000fe20000010000 */
[----:B0-----:R-:W-:Y:S01]  /*8f40*/  MUFU.SQRT R3, R3 ;  /* 0x0000000300037308 */ /* 0x001fe20000002000 */
[----:B------:R-:W-:Y:S02]  /*8f50*/  MOV R24, 0x3f800000 ;  /* 0x3f80000000187802 */ /* 0x000fe40000000f00 */
[----:B------:R-:W-:-:S06]  /*8f60*/  FMUL.FTZ R0, R0, 0.5 ;  /* 0x3f00000000007820 */ /* 0x000fcc0000410000 */
[----:B------:R-:W0:Y:S02]  /*8f70*/  MUFU.SQRT R0, R0 ;  /* 0x0000000000007308 */ /* 0x000e240000002000 */
[----:B0-----:R-:W-:-:S07]  /*8f80*/  FMUL.FTZ R21, R3, R0 ;  /* 0x0000000003157220 */ /* 0x001fce0000410000 */
.L_x_4854:
[----:B------:R-:W-:Y:S05]  /*8f90*/  BSYNC.RECONVERGENT B1 ;  /* 0x0000000000017941 */ /* 0x000fea0003800200 */
.L_x_4848:
[----:B------:R-:W-:Y:S05]  /*8fa0*/  BRA `(.L_x_4855) ;  /* 0x0000000000087947 */ /* 0x000fea0003800000 */
.L_x_4845:
[----:B------:R-:W-:Y:S01]  /*8fb0*/  FMUL.FTZ R21, R21, 16777216 ;  /* 0x4b80000015157820 */ /* 0x000fe20000410000 */
[----:B------:R-:W-:-:S07]  /*8fc0*/  FMUL.FTZ R24, R24, 16777216 ;  /* 0x4b80000018187820 */ /* 0x000fce0000410000 */
.L_x_4855:
[----:B------:R-:W-:Y:S05]  /*8fd0*/  BSYNC.RELIABLE B0 ;  /* 0x0000000000007941 */ /* 0x000fea0003800100 */
.L_x_4844:
        /* <DEDUP_REMOVED lines=16> */
.L_x_4857:
[----:B------:R-:W-:Y:S05]  /*90e0*/  BSYNC.RECONVERGENT B4 ;  /* 0x0000000000047941 */ /* 0x000fea0003800200 */
.L_x_4856:
        /* <DEDUP_REMOVED lines=28> */
.L_x_4847:
[----:B------:R-:W-:Y:S05]  /*92b0*/  BSYNC.RECONVERGENT B3 ;  /* 0x0000000000037941 */ /* 0x000fea0003800200 */
.L_x_4843:
[----:B-1----:R-:W-:Y:S02]  /*92c0*/  LOP3.LUT R22, R23, 0x80000000, R22, 0xb8, !PT ;  /* 0x8000000017167812 */ /* 0x002fe400078eb816 */
[----:B------:R-:W-:Y:S01]  /*92d0*/  LOP3.LUT R19, R6, 0x80000000, R19, 0xb8, !PT ;  /* 0x8000000006137812 */ /* 0x000fe200078eb813 */
[----:B------:R-:W-:Y:S06]  /*92e0*/  BRA `(.L_x_4829) ;  /* 0x0000001000ec7947 */ /* 0x000fec0003800000 */
.L_x_4831:
        /* <DEDUP_REMOVED lines=31> */
.L_x_4863:
[----:B------:R-:W-:Y:S05]  /*94e0*/  BSYNC.RECONVERGENT B4 ;  /* 0x0000000000047941 */ /* 0x000fea0003800200 */
.L_x_4862:
        /* <DEDUP_REMOVED lines=22> */
.L_x_4861:
        /* <DEDUP_REMOVED lines=27> */
.L_x_4866:
[----:B------:R-:W-:Y:S05]  /*9800*/  BSYNC.RECONVERGENT B4 ;  /* 0x0000000000047941 */ /* 0x000fea0003800200 */
.L_x_4865:
        /* <DEDUP_REMOVED lines=22> */
.L_x_4860:
        /* <DEDUP_REMOVED lines=32> */
.L_x_4868:
[----:B------:R-:W-:Y:S05]  /*9b70*/  BSYNC.RECONVERGENT B4 ;  /* 0x0000000000047941 */ /* 0x000fea0003800200 */
.L_x_4867:
        /* <DEDUP_REMOVED lines=22> */
.L_x_4859:
        /* <DEDUP_REMOVED lines=24> */
.L_x_4872:
[----:B------:R-:W-:Y:S05]  /*9e60*/  BSYNC.RECONVERGENT B4 ;  /* 0x0000000000047941 */ /* 0x000fea0003800200 */
.L_x_4871:
        /* <DEDUP_REMOVED lines=22> */
.L_x_4870:
        /* <DEDUP_REMOVED lines=28> */
.L_x_4874:
[----:B------:R-:W-:Y:S05]  /*a190*/  BSYNC.RECONVERGENT B4 ;  /* 0x0000000000047941 */ /* 0x000fea0003800200 */
.L_x_4873:
        /* <DEDUP_REMOVED lines=22> */
.L_x_4869:
        /* <DEDUP_REMOVED lines=32> */
.L_x_4876:
[----:B------:R-:W-:Y:S05]  /*a500*/  BSYNC.RECONVERGENT B4 ;  /* 0x0000000000047941 */ /* 0x000fea0003800200 */
.L_x_4875:
        /* <DEDUP_REMOVED lines=21> */
.L_x_4864:
[----:B------:R-:W-:Y:S05]  /*a660*/  BSYNC.RECONVERGENT B3 ;  /* 0x0000000000037941 */ /* 0x000fea0003800200 */
.L_x_4858:
[----:B------:R-:W-:Y:S01]  /*a670*/  FADD.FTZ R21, R21, 0.69314718246459960938 ;  /* 0x3f31721815157421 */ /* 0x000fe20000010000 */
[----:B------:R-:W-:-:S04]  /*a680*/  LOP3.LUT R19, R24, 0x80000000, R19, 0xb8, !PT ;  /* 0x8000000018137812 */ /* 0x000fc800078eb813 */
[----:B------:R-:W-:-:S07]  /*a690*/  LOP3.LUT R22, R21, 0x80000000, R22, 0xb8, !PT ;  /* 0x8000000015167812 */ /* 0x000fce00078eb816 */
.L_x_4829:
[----:B------:R-:W-:Y:S05]  /*a6a0*/  BSYNC.RECONVERGENT B2 ;  /* 0x0000000000027941 */ /* 0x000fea0003800200 */
.L_x_4828:
        /* <DEDUP_REMOVED lines=28> */
.L_x_4879:
        /* <DEDUP_REMOVED lines=70> */
.L_x_4886:
[----:B------:R-:W-:-:S04]  /*acd0*/  FADD.FTZ R6, -R0, R7 ;  /* 0x0000000700067221 */ /* 0x000fc80000010100 */
[----:B------:R-:W-:-:S07]  /*ace0*/  FMUL.FTZ R6, R6, 0.5 ;  /* 0x3f00000006067820 */ /* 0x000fce0000410000 */
.L_x_4887:
[----:B------:R-:W-:Y:S05]  /*acf0*/  BSYNC.RECONVERGENT B1 ;  /* 0x0000000000017941 */ /* 0x000fea0003800200 */
.L_x_4885:
        /* <DEDUP_REMOVED lines=11> */
.L_x_4889:
[----:B------:R-:W-:-:S04]  /*adb0*/  FADD.FTZ R17, R4, -R17 ;  /* 0x8000001104117221 */ /* 0x000fc80000010000 */
[----:B------:R-:W-:-:S07]  /*adc0*/  FMUL.FTZ R17, R17, 0.5 ;  /* 0x3f00000011117820 */ /* 0x000fce0000410000 */
.L_x_4890:
[----:B------:R-:W-:Y:S05]  /*add0*/  BSYNC.RECONVERGENT B1 ;  /* 0x0000000000017941 */ /* 0x000fea0003800200 */
.L_x_4888:
        /* <DEDUP_REMOVED lines=35> */
.L_x_4884:
        /* <DEDUP_REMOVED lines=35> */
.L_x_4891:
[----:B------:R-:W-:-:S04]  /*b240*/  FADD.FTZ R17, -R26, 1 ;  /* 0x3f8000001a117421 */ /* 0x000fc80000010100 */
[----:B------:R-:W-:-:S06]  /*b250*/  FMUL.FTZ R6, R0, R17 ;  /* 0x0000001100067220 */ /* 0x000fcc0000410000 */
[----:B------:R-:W0:Y:S08]  /*b260*/  MUFU.SQRT R6, R6 ;  /* 0x0000000600067308 */ /* 0x000e300000002000 */
[----:B0-----:R-:W0:Y:S02]  /*b270*/  MUFU.RCP R8, R6 ;  /* 0x0000000600087308 */ /* 0x001e240000001000 */
[----:B0-----:R-:W-:Y:S01]  /*b280*/  FMUL.FTZ R25, |R27|, R8 ;  /* 0x000000081b197220 */ /* 0x001fe20000410200 */
[----:B------:R-:W-:Y:S06]  /*b290*/  BRA `(.L_x_4882) ;  /* 0x0000000000047947 */ /* 0x000fec0003800000 */
.L_x_4883:
[----:B------:R0:W1:Y:S02]  /*b2a0*/  MUFU.SQRT R25, R3 ;  /* 0x0000000300197308 */ /* 0x0000640000002000 */
.L_x_4882:
[----:B------:R-:W-:Y:S05]  /*b2b0*/  BSYNC.RECONVERGENT B0 ;  /* 0x0000000000007941 */ /* 0x000fea0003800200 */
.L_x_4881:
        /* <DEDUP_REMOVED lines=35> */
.L_x_4895:
        /* <DEDUP_REMOVED lines=23> */
.L_x_4901:
[----:B0-----:R-:W-:-:S04]  /*b660*/  FADD.FTZ R3, -R5, R4 ;  /* 0x0000000405037221 */ /* 0x001fc80000010100 */
[----:B------:R-:W-:-:S07]  /*b670*/  FMUL.FTZ R3, R3, 0.5 ;  /* 0x3f00000003037820 */ /* 0x000fce0000410000 */
.L_x_4902:
[----:B------:R-:W-:Y:S05]  /*b680*/  BSYNC.RECONVERGENT B4 ;  /* 0x0000000000047941 */ /* 0x000fea0003800200 */
.L_x_4900:
[----:B------:R-:W-:Y:S01]  /*b690*/  FADD.FTZ R0, R3, R0 ;  /* 0x0000000003007221 */ /* 0x000fe20000010000 */
[----:B------:R-:W-:-:S04]  /*b6a0*/  FADD.FTZ R23, R26, R23 ;  /* 0x000000171a177221 */ /* 0x000fc80000010000 */
[----:B------:R-:W-:-:S06]  /*b6b0*/  FMUL.FTZ R23, R0, R23 ;  /* 0x0000001700177220 */ /* 0x000fcc0000410000 */
[----:B------:R-:W0:Y:S01]  /*b6c0*/  MUFU.SQRT R23, R23 ;  /* 0x0000001700177308 */ /* 0x000e220000002000 */
[----:B------:R-:W-:Y:S05]  /*b6d0*/  BRA `(.L_x_4903) ;  /* 0x0000000000487947 */ /* 0x000fea0003800000 */
.L_x_4899:
        /* <DEDUP_REMOVED lines=12> */
.L_x_4898:
[----:B------:R-:W-:Y:S01]  /*b7a0*/  FADD.FTZ R0, R23, 1 ;  /* 0x3f80000017007421 */ /* 0x000fe20000010000 */
[----:B0-----:R-:W-:Y:S01]  /*b7b0*/  MUFU.SQRT R3, R3 ;  /* 0x0000000300037308 */ /* 0x001fe20000002000 */
[----:B------:R-:W-:Y:S02]  /*b7c0*/  MOV R26, 0x3f800000 ;  /* 0x3f800000001a7802 */ /* 0x000fe40000000f00 */
[----:B------:R-:W-:-:S06]  /*b7d0*/  FMUL.FTZ R0, R0, 0.5 ;  /* 0x3f00000000007820 */ /* 0x000fcc0000410000 */
[----:B------:R-:W0:Y:S02]  /*b7e0*/  MUFU.SQRT R0, R0 ;  /* 0x0000000000007308 */ /* 0x000e240000002000 */
[----:B0-----:R-:W-:-:S07]  /*b7f0*/  FMUL.FTZ R23, R3, R0 ;  /* 0x0000000003177220 */ /* 0x001fce0000410000 */
.L_x_4903:
[----:B------:R-:W-:Y:S05]  /*b800*/  BSYNC.RECONVERGENT B1 ;  /* 0x0000000000017941 */ /* 0x000fea0003800200 */
.L_x_4897:
[----:B------:R-:W-:Y:S05]  /*b810*/  BRA `(.L_x_4904) ;  /* 0x0000000000087947 */ /* 0x000fea0003800000 */
.L_x_4894:
[----:B------:R-:W-:Y:S01]  /*b820*/  FMUL.FTZ R23, R23, 16777216 ;  /* 0x4b80000017177820 */ /* 0x000fe20000410000 */
[----:B------:R-:W-:-:S07]  /*b830*/  FMUL.FTZ R26, R26, 16777216 ;  /* 0x4b8000001a1a7820 */ /* 0x000fce0000410000 */
.L_x_4904:
[----:B------:R-:W-:Y:S05]  /*b840*/  BSYNC.RELIABLE B0 ;  /* 0x0000000000007941 */ /* 0x000fea0003800100 */
.L_x_4893:
        /* <DEDUP_REMOVED lines=16> */
.L_x_4906:
[----:B------:R-:W-:Y:S05]  /*b950*/  BSYNC.RECONVERGENT B4 ;  /* 0x0000000000047941 */ /* 0x000fea0003800200 */
.L_x_4905:
        /* <DEDUP_REMOVED lines=28> */
.L_x_4896:
[----:B------:R-:W-:Y:S05]  /*bb20*/  BSYNC.RECONVERGENT B3 ;  /* 0x0000000000037941 */ /* 0x000fea0003800200 */
.L_x_4892:
[----:B-1----:R-:W-:Y:S02]  /*bb30*/  LOP3.LUT R24, R25, 0x80000000, R24, 0xb8, !PT ;  /* 0x8000000019187812 */ /* 0x002fe400078eb818 */
[----:B------:R-:W-:Y:S01]  /*bb40*/  LOP3.LUT R21, R6, 0x80000000, R21, 0xb8, !PT ;  /* 0x8000000006157812 */ /* 0x000fe200078eb815 */
[----:B------:R-:W-:Y:S06]  /*bb50*/  BRA `(.L_x_4878) ;  /* 0x0000001000ec7947 */ /* 0x000fec0003800000 */
.L_x_4880:
        /* <DEDUP_REMOVED lines=31> */
.L_x_4912:
[----:B------:R-:W-:Y:S05]  /*bd50*/  BSYNC.RECONVERGENT B4 ;  /* 0x0000000000047941 */ /* 0x000fea0003800200 */
.L_x_4911:
        /* <DEDUP_REMOVED lines=22> */
.L_x_4910:
        /* <DEDUP_REMOVED lines=27> */
.L_x_4915:
[----:B------:R-:W-:Y:S05]  /*c070*/  BSYNC.RECONVERGENT B4 ;  /* 0x0000000000047941 */ /* 0x000fea0003800200 */
.L_x_4914:
        /* <DEDUP_REMOVED lines=22> */
.L_x_4909:
        /* <DEDUP_REMOVED lines=32> */
.L_x_4917:
[----:B------:R-:W-:Y:S05]  /*c3e0*/  BSYNC.RECONVERGENT B4 ;  /* 0x0000000000047941 */ /* 0x000fea0003800200 */
.L_x_4916:
        /* <DEDUP_REMOVED lines=22> */
.L_x_4908:
        /* <DEDUP_REMOVED lines=24> */
.L_x_4921:
[----:B------:R-:W-:Y:S05]  /*c6d0*/  BSYNC.RECONVERGENT B4 ;  /* 0x0000000000047941 */ /* 0x000fea0003800200 */
.L_x_4920:
        /* <DEDUP_REMOVED lines=22> */
.L_x_4919:
        /* <DEDUP_REMOVED lines=28> */
.L_x_4923:
[----:B------:R-:W-:Y:S05]  /*ca00*/  BSYNC.RECONVERGENT B4 ;  /* 0x0000000000047941 */ /* 0x000fea0003800200 */
.L_x_4922:
        /* <DEDUP_REMOVED lines=22> */
.L_x_4918:
        /* <DEDUP_REMOVED lines=32> */
.L_x_4925:
[----:B------:R-:W-:Y:S05]  /*cd70*/  BSYNC.RECONVERGENT B4 ;  /* 0x0000000000047941 */ /* 0x000fea0003800200 */
.L_x_4924:
        /* <DEDUP_REMOVED lines=21> */
.L_x_4913:
[----:B------:R-:W-:Y:S05]  /*ced0*/  BSYNC.RECONVERGENT B3 ;  /* 0x0000000000037941 */ /* 0x000fea0003800200 */
.L_x_4907:
[----:B------:R-:W-:Y:S01]  /*cee0*/  FADD.FTZ R23, R23, 0.69314718246459960938 ;  /* 0x3f31721817177421 */ /* 0x000fe20000010000 */
[----:B------:R-:W-:-:S04]  /*cef0*/  LOP3.LUT R21, R26, 0x80000000, R21, 0xb8, !PT ;  /* 0x800000001a157812 */ /* 0x000fc800078eb815 */
[----:B------:R-:W-:-:S07]  /*cf00*/  LOP3.LUT R24, R23, 0x80000000, R24, 0xb8, !PT ;  /* 0x8000000017187812 */ /* 0x000fce00078eb818 */
.L_x_4878:
[----:B------:R-:W-:Y:S05]  /*cf10*/  BSYNC.RECONVERGENT B2 ;  /* 0x0000000000027941 */ /* 0x000fea0003800200 */
.L_x_4877:
        /* <DEDUP_REMOVED lines=28> */
.L_x_4928:
        /* <DEDUP_REMOVED lines=14> */
[----:B---3--:R-:W-:Y:S02]  /*d1c0*/  FADD.FTZ R7, |R0|, -RZ ;  /* 0x800000ff00077221 */ /* 0x008fe40000010200 */
        /* <DEDUP_REMOVED lines=20> */
[----:B------:R-:W0:Y:S01]  /*d310*/  MUFU.SQRT R16, R16 ;  /* 0x0000001000107308 */ /* 0x000e220000002000 */
[----:B------:R-:W-:Y:S02]  /*d320*/  LOP3.LUT R17, R8, 0x800000, RZ, 0xfc, !PT ;  /* 0x0080000008117812 */ /* 0x000fe400078efcff */
        /* <DEDUP_REMOVED lines=33> */
.L_x_4935:
[----:B------:R-:W-:-:S04]  /*d540*/  FADD.FTZ R6, -R0, R7 ;  /* 0x0000000700067221 */ /* 0x000fc80000010100 */
[----:B------:R-:W-:-:S07]  /*d550*/  FMUL.FTZ R6, R6, 0.5 ;  /* 0x3f00000006067820 */ /* 0x000fce0000410000 */
.L_x_4936:
[----:B------:R-:W-:Y:S05]  /*d560*/  BSYNC.RECONVERGENT B1 ;  /* 0x0000000000017941 */ /* 0x000fea0003800200 */
.L_x_4934:
        /* <DEDUP_REMOVED lines=11> */
.L_x_4938:
[----:B------:R-:W-:-:S04]  /*d620*/  FADD.FTZ R17, R4, -R17 ;  /* 0x8000001104117221 */ /* 0x000fc80000010000 */
[----:B------:R-:W-:-:S07]  /*d630*/  FMUL.FTZ R17, R17, 0.5 ;  /* 0x3f00000011117820 */ /* 0x000fce0000410000 */
.L_x_4939:
[----:B------:R-:W-:Y:S05]  /*d640*/  BSYNC.RECONVERGENT B1 ;  /* 0x0000000000017941 */ /* 0x000fea0003800200 */
.L_x_4937:
        /* <DEDUP_REMOVED lines=35> */
.L_x_4933:
        /* <DEDUP_REMOVED lines=35> */
.L_x_4940:
[----:B------:R-:W-:-:S04]  /*dab0*/  FADD.FTZ R17, -R28, 1 ;  /* 0x3f8000001c117421 */ /* 0x000fc80000010100 */
[----:B------:R-:W-:-:S06]  /*dac0*/  FMUL.FTZ R6, R0, R17 ;  /* 0x0000001100067220 */ /* 0x000fcc0000410000 */
[----:B------:R-:W0:Y:S08]  /*dad0*/  MUFU.SQRT R6, R6 ;  /* 0x0000000600067308 */ /* 0x000e300000002000 */
[----:B0-----:R-:W0:Y:S02]  /*dae0*/  MUFU.RCP R8, R6 ;  /* 0x0000000600087308 */ /* 0x001e240000001000 */
[----:B0-----:R-:W-:Y:S01]  /*daf0*/  FMUL.FTZ R27, |R29|, R8 ;  /* 0x000000081d1b7220 */ /* 0x001fe20000410200 */
[----:B------:R-:W-:Y:S06]  /*db00*/  BRA `(.L_x_4931) ;  /* 0x0000000000047947 */ /* 0x000fec0003800000 */
.L_x_4932:
[----:B------:R0:W1:Y:S02]  /*db10*/  MUFU.SQRT R27, R3 ;  /* 0x00000003001b7308 */ /* 0x0000640000002000 */
.L_x_4931:
[----:B------:R-:W-:Y:S05]  /*db20*/  BSYNC.RECONVERGENT B0 ;  /* 0x0000000000007941 */ /* 0x000fea0003800200 */
.L_x_4930:
        /* <DEDUP_REMOVED lines=35> */
.L_x_4944:
        /* <DEDUP_REMOVED lines=23> */
.L_x_4950:
[----:B0-----:R-:W-:-:S04]  /*ded0*/  FADD.FTZ R3, -R5, R4 ;  /* 0x0000000405037221 */ /* 0x001fc80000010100 */
[----:B------:R-:W-:-:S07]  /*dee0*/  FMUL.FTZ R3, R3, 0.5 ;  /* 0x3f00000003037820 */ /* 0x000fce0000410000 */
.L_x_4951:
[----:B------:R-:W-:Y:S05]  /*def0*/  BSYNC.RECONVERGENT B4 ;  /* 0x0000000000047941 */ /* 0x000fea0003800200 */
.L_x_4949:
[----:B------:R-:W-:Y:S01]  /*df00*/  FADD.FTZ R0, R3, R0 ;  /* 0x0000000003007221 */ /* 0x000fe20000010000 */
[----:B------:R-:W-:-:S04]  /*df10*/  FADD.FTZ R25, R28, R25 ;  /* 0x000000191c197221 */ /* 0x000fc80000010000 */
[----:B------:R-:W-:-:S06]  /*df20*/  FMUL.FTZ R25, R0, R25 ;  /* 0x0000001900197220 */ /* 0x000fcc0000410000 */
[----:B------:R-:W0:Y:S01]  /*df30*/  MUFU.SQRT R25, R25 ;  /* 0x0000001900197308 */ /* 0x000e220000002000 */
[----:B------:R-:W-:Y:S05]  /*df40*/  BRA `(.L_x_4952) ;  /* 0x0000000000487947 */ /* 0x000fea0003800000 */
.L_x_4948:
        /* <DEDUP_REMOVED lines=12> */
.L_x_4947:
[----:B------:R-:W-:Y:S01]  /*e010*/  FADD.FTZ R0, R25, 1 ;  /* 0x3f80000019007421 */ /* 0x000fe20000010000 */
[----:B0-----:R-:W-:Y:S01]  /*e020*/  MUFU.SQRT R3, R3 ;  /* 0x0000000300037308 */ /* 0x001fe20000002000 */
[----:B------:R-:W-:Y:S02]  /*e030*/  MOV R28, 0x3f800000 ;  /* 0x3f800000001c7802 */ /* 0x000fe40000000f00 */
[----:B------:R-:W-:-:S06]  /*e040*/  FMUL.FTZ R0, R0, 0.5 ;  /* 0x3f00000000007820 */ /* 0x000fcc0000410000 */
[----:B------:R-:W0:Y:S02]  /*e050*/  MUFU.SQRT R0, R0 ;  /* 0x0000000000007308 */ /* 0x000e240000002000 */
[----:B0-----:R-:W-:-:S07]  /*e060*/  FMUL.FTZ R25, R3, R0 ;  /* 0x0000000003197220 */ /* 0x001fce0000410000 */
.L_x_4952:
[----:B------:R-:W-:Y:S05]  /*e070*/  BSYNC.RECONVERGENT B1 ;  /* 0x0000000000017941 */ /* 0x000fea0003800200 */
.L_x_4946:
[----:B------:R-:W-:Y:S05]  /*e080*/  BRA `(.L_x_4953) ;  /* 0x0000000000087947 */ /* 0x000fea0003800000 */
.L_x_4943:
[----:B------:R-:W-:Y:S01]  /*e090*/  FMUL.FTZ R25, R25, 16777216 ;  /* 0x4b80000019197820 */ /* 0x000fe20000410000 */
[----:B------:R-:W-:-:S07]  /*e0a0*/  FMUL.FTZ R28, R28, 16777216 ;  /* 0x4b8000001c1c7820 */ /* 0x000fce0000410000 */
.L_x_4953:
[----:B------:R-:W-:Y:S05]  /*e0b0*/  BSYNC.RELIABLE B0 ;  /* 0x0000000000007941 */ /* 0x000fea0003800100 */
.L_x_4942:
        /* <DEDUP_REMOVED lines=16> */
.L_x_4955:
[----:B------:R-:W-:Y:S05]  /*e1c0*/  BSYNC.RECONVERGENT B4 ;  /* 0x0000000000047941 */ /* 0x000fea0003800200 */
.L_x_4954:
        /* <DEDUP_REMOVED lines=28> */
.L_x_4945:
[----:B------:R-:W-:Y:S05]  /*e390*/  BSYNC.RECONVERGENT B3 ;  /* 0x0000000000037941 */ /* 0x000fea0003800200 */
.L_x_4941:
[----:B-1----:R-:W-:Y:S02]  /*e3a0*/  LOP3.LUT R26, R27, 0x80000000, R26, 0xb8, !PT ;  /* 0x800000001b1a7812 */ /* 0x002fe400078eb81a */
[----:B------:R-:W-:Y:S01]  /*e3b0*/  LOP3.LUT R23, R6, 0x80000000, R23, 0xb8, !PT ;  /* 0x8000000006177812 */ /* 0x000fe200078eb817 */
[----:B------:R-:W-:Y:S06]  /*e3c0*/  BRA `(.L_x_4927) ;  /* 0x0000001000ec7947 */ /* 0x000fec0003800000 */
.L_x_4929:
        /* <DEDUP_REMOVED lines=31> */
.L_x_4961:
[----:B------:R-:W-:Y:S05]  /*e5c0*/  BSYNC.RECONVERGENT B4 ;  /* 0x0000000000047941 */ /* 0x000fea0003800200 */
.L_x_4960:
        /* <DEDUP_REMOVED lines=22> */
.L_x_4959:
        /* <DEDUP_REMOVED lines=27> */
.L_x_4964:
[----:B------:R-:W-:Y:S05]  /*e8e0*/  BSYNC.RECONVERGENT B4 ;  /* 0x0000000000047941 */ /* 0x000fea0003800200 */
.L_x_4963:
        /* <DEDUP_REMOVED lines=22> */
.L_x_4958:
        /* <DEDUP_REMOVED lines=32> */
.L_x_4966:
[----:B------:R-:W-:Y:S05]  /*ec50*/  BSYNC.RECONVERGENT B4 ;  /* 0x0000000000047941 */ /* 0x000fea0003800200 */
.L_x_4965:
        /* <DEDUP_REMOVED lines=22> */
.L_x_4957:
        /* <DEDUP_REMOVED lines=24> */
.L_x_4970:
[----:B------:R-:W-:Y:S05]  /*ef40*/  BSYNC.RECONVERGENT B4 ;  /* 0x0000000000047941 */ /* 0x000fea0003800200 */
.L_x_4969:
        /* <DEDUP_REMOVED lines=22> */
.L_x_4968:
        /* <DEDUP_REMOVED lines=28> */
.L_x_4972:
[----:B------:R-:W-:Y:S05]  /*f270*/  BSYNC.RECONVERGENT B4 ;  /* 0x0000000000047941 */ /* 0x000fea0003800200 */
.L_x_4971:
        /* <DEDUP_REMOVED lines=22> */
.L_x_4967:
        /* <DEDUP_REMOVED lines=32> */
.L_x_4974:
[----:B------:R-:W-:Y:S05]  /*f5e0*/  BSYNC.RECONVERGENT B4 ;  /* 0x0000000000047941 */ /* 0x000fea0003800200 */
.L_x_4973:
        /* <DEDUP_REMOVED lines=21> */
.L_x_4962:
[----:B------:R-:W-:Y:S05]  /*f740*/  BSYNC.RECONVERGENT B3 ;  /* 0x0000000000037941 */ /* 0x000fea0003800200 */
.L_x_4956:
[----:B------:R-:W-:Y:S01]  /*f750*/  FADD.FTZ R25, R25, 0.69314718246459960938 ;  /* 0x3f31721819197421 */ /* 0x000fe20000010000 */
[----:B------:R-:W-:-:S04]  /*f760*/  LOP3.LUT R23, R28, 0x80000000, R23, 0xb8, !PT ;  /* 0x800000001c177812 */ /* 0x000fc800078eb817 */
[----:B------:R-:W-:-:S07]  /*f770*/  LOP3.LUT R26, R25, 0x80000000, R26, 0xb8, !PT ;  /* 0x80000000191a7812 */ /* 0x000fce00078eb81a */
.L_x_4927:
[----:B------:R-:W-:Y:S05]  /*f780*/  BSYNC.RECONVERGENT B2 ;  /* 0x0000000000027941 */ /* 0x000fea0003800200 */
.L_x_4926:
        /* <DEDUP_REMOVED lines=28> */
.L_x_4977:
        /* <DEDUP_REMOVED lines=70> */
.L_x_4984:
[----:B------:R-:W-:-:S04]  /*fdb0*/  FADD.FTZ R6, -R0, R7 ;  /* 0x0000000700067221 */ /* 0x000fc80000010100 */
[----:B------:R-:W-:-:S07]  /*fdc0*/  FMUL.FTZ R6, R6, 0.5 ;  /* 0x3f00000006067820 */ /* 0x000fce0000410000 */
.L_x_4985:
[----:B------:R-:W-:Y:S05]  /*fdd0*/  BSYNC.RECONVERGENT B1 ;  /* 0x0000000000017941 */ /* 0x000fea0003800200 */
.L_x_4983:
        /* <DEDUP_REMOVED lines=11> */
.L_x_4987:
[----:B------:R-:W-:-:S04]  /*fe90*/  FADD.FTZ R17, R4, -R17 ;  /* 0x8000001104117221 */ /* 0x000fc80000010000 */
[----:B------:R-:W-:-:S07]  /*fea0*/  FMUL.FTZ R17, R17, 0.5 ;  /* 0x3f00000011117820 */ /* 0x000fce0000410000 */
.L_x_4988:
[----:B------:R-:W-:Y:S05]  /*feb0*/  BSYNC.RECONVERGENT B1 ;  /* 0x0000000000017941 */ /* 0x000fea0003800200 */
.L_x_4986:
        /* <DEDUP_REMOVED lines=35> */
.L_x_4982:
        /* <DEDUP_REMOVED lines=35> */
.L_x_4989:
[----:B------:R-:W-:-:S04]  /*10320*/  FADD.FTZ R17, -R30, 1 ;  /* 0x3f8000001e117421 */ /* 0x000fc80000010100 */
[----:B------:R-:W-:-:S06]  /*10330*/  FMUL.FTZ R6, R0, R17 ;  /* 0x0000001100067220 */ /* 0x000fcc0000410000 */
[----:B------:R-:W0:Y:S08]  /*10340*/  MUFU.SQRT R6, R6 ;  /* 0x0000000600067308 */ /* 0x000e300000002000 */
[----:B0-----:R-:W0:Y:S02]  /*10350*/  MUFU.RCP R8, R6 ;  /* 0x0000000600087308 */ /* 0x001e240000001000 */
[----:B0-----:R-:W-:Y:S01]  /*10360*/  FMUL.FTZ R29, |R31|, R8 ;  /* 0x000000081f1d7220 */ /* 0x001fe20000410200 */
[----:B------:R-:W-:Y:S06]  /*10370*/  BRA `(.L_x_4980) ;  /* 0x0000000000047947 */ /* 0x000fec0003800000 */
.L_x_4981:
[----:B------:R0:W1:Y:S02]  /*10380*/  MUFU.SQRT R29, R3 ;  /* 0x00000003001d7308 */ /* 0x0000640000002000 */
.L_x_4980:
[----:B------:R-:W-:Y:S05]  /*10390*/  BSYNC.RECONVERGENT B0 ;  /* 0x0000000000007941 */ /* 0x000fea0003800200 */
.L_x_4979:
        /* <DEDUP_REMOVED lines=35> */
.L_x_4993:
        /* <DEDUP_REMOVED lines=23> */
.L_x_4999:
[----:B0-----:R-:W-:-:S04]  /*10740*/  FADD.FTZ R3, -R5, R4 ;  /* 0x0000000405037221 */ /* 0x001fc80000010100 */
[----:B------:R-:W-:-:S07]  /*10750*/  FMUL.FTZ R3, R3, 0.5 ;  /* 0x3f00000003037820 */ /* 0x000fce0000410000 */
.L_x_5000:
[----:B------:R-:W-:Y:S05]  /*10760*/  BSYNC.RECONVERGENT B4 ;  /* 0x0000000000047941 */ /* 0x000fea0003800200 */
.L_x_4998:
[----:B------:R-:W-:Y:S01]  /*10770*/  FADD.FTZ R0, R3, R0 ;  /* 0x0000000003007221 */ /* 0x000fe20000010000 */
[----:B------:R-:W-:-:S04]  /*10780*/  FADD.FTZ R27, R30, R27 ;  /* 0x0000001b1e1b7221 */ /* 0x000fc80000010000 */
[----:B------:R-:W-:-:S06]  /*10790*/  FMUL.FTZ R27, R0, R27 ;  /* 0x0000001b001b7220 */ /* 0x000fcc0000410000 */
[----:B------:R-:W0:Y:S01]  /*107a0*/  MUFU.SQRT R27, R27 ;  /* 0x0000001b001b7308 */ /* 0x000e220000002000 */
[----:B------:R-:W-:Y:S05]  /*107b0*/  BRA `(.L_x_5001) ;  /* 0x0000000000487947 */ /* 0x000fea0003800000 */
.L_x_4997:
        /* <DEDUP_REMOVED lines=12> */
.L_x_4996:
[----:B------:R-:W-:Y:S01]  /*10880*/  FADD.FTZ R0, R27, 1 ;  /* 0x3f8000001b007421 */ /* 0x000fe20000010000 */
[----:B0-----:R-:W-:Y:S01]  /*10890*/  MUFU.SQRT R3, R3 ;  /* 0x0000000300037308 */ /* 0x001fe20000002000 */
[----:B------:R-:W-:Y:S02]  /*108a0*/  MOV R30, 0x3f800000 ;  /* 0x3f800000001e7802 */ /* 0x000fe40000000f00 */
[----:B------:R-:W-:-:S06]  /*108b0*/  FMUL.FTZ R0, R0, 0.5 ;  /* 0x3f00000000007820 */ /* 0x000fcc0000410000 */
[----:B------:R-:W0:Y:S02]  /*108c0*/  MUFU.SQRT R0, R0 ;  /* 0x0000000000007308 */ /* 0x000e240000002000 */
[----:B0-----:R-:W-:-:S07]  /*108d0*/  FMUL.FTZ R27, R3, R0 ;  /* 0x00000000031b7220 */ /* 0x001fce0000410000 */
.L_x_5001:
[----:B------:R-:W-:Y:S05]  /*108e0*/  BSYNC.RECONVERGENT B1 ;  /* 0x0000000000017941 */ /* 0x000fea0003800200 */
.L_x_4995:
[----:B------:R-:W-:Y:S05]  /*108f0*/  BRA `(.L_x_5002) ;  /* 0x0000000000087947 */ /* 0x000fea0003800000 */
.L_x_4992:
[----:B------:R-:W-:Y:S01]  /*10900*/  FMUL.FTZ R27, R27, 16777216 ;  /* 0x4b8000001b1b7820 */ /* 0x000fe20000410000 */
[----:B------:R-:W-:-:S07]  /*10910*/  FMUL.FTZ R30, R30, 16777216 ;  /* 0x4b8000001e1e7820 */ /* 0x000fce0000410000 */
.L_x_5002:
[----:B------:R-:W-:Y:S05]  /*10920*/  BSYNC.RELIABLE B0 ;  /* 0x0000000000007941 */ /* 0x000fea0003800100 */
.L_x_4991:
        /* <DEDUP_REMOVED lines=16> */
.L_x_5004:
[----:B------:R-:W-:Y:S05]  /*10a30*/  BSYNC.RECONVERGENT B4 ;  /* 0x0000000000047941 */ /* 0x000fea0003800200 */
.L_x_5003:
        /* <DEDUP_REMOVED lines=28> */
.L_x_4994:
[----:B------:R-:W-:Y:S05]  /*10c00*/  BSYNC.RECONVERGENT B3 ;  /* 0x0000000000037941 */ /* 0x000fea0003800200 */
.L_x_4990:
[----:B-1----:R-:W-:Y:S02]  /*10c10*/  LOP3.LUT R28, R29, 0x80000000, R28, 0xb8, !PT ;  /* 0x800000001d1c7812 */ /* 0x002fe400078eb81c */
[----:B------:R-:W-:Y:S01]  /*10c20*/  LOP3.LUT R25, R6, 0x80000000, R25, 0xb8, !PT ;  /* 0x8000000006197812 */ /* 0x000fe200078eb819 */
[----:B------:R-:W-:Y:S06]  /*10c30*/  BRA `(.L_x_4976) ;  /* 0x0000001000ec7947 */ /* 0x000fec0003800000 */
.L_x_4978:
        /* <DEDUP_REMOVED lines=31> */
.L_x_5010:
[----:B------:R-:W-:Y:S05]  /*10e30*/  BSYNC.RECONVERGENT B4 ;  /* 0x0000000000047941 */ /* 0x000fea0003800200 */
.L_x_5009:
        /* <DEDUP_REMOVED lines=22> */
.L_x_5008:
        /* <DEDUP_REMOVED lines=27> */
.L_x_5013:
[----:B------:R-:W-:Y:S05]  /*11150*/  BSYNC.RECONVERGENT B4 ;  /* 0x0000000000047941 */ /* 0x000fea0003800200 */
.L_x_5012:
        /* <DEDUP_REMOVED lines=22> */
.L_x_5007:
        /* <DEDUP_REMOVED lines=32> */
.L_x_5015:
[----:B------:R-:W-:Y:S05]  /*114c0*/  BSYNC.RECONVERGENT B4 ;  /* 0x0000000000047941 */ /* 0x000fea0003800200 */
.L_x_5014:
        /* <DEDUP_REMOVED lines=22> */
.L_x_5006:
        /* <DEDUP_REMOVED lines=24> */
.L_x_5019:
[----:B------:R-:W-:Y:S05]  /*117b0*/  BSYNC.RECONVERGENT B4 ;  /* 0x0000000000047941 */ /* 0x000fea0003800200 */
.L_x_5018:
        /* <DEDUP_REMOVED lines=22> */
.L_x_5017:
        /* <DEDUP_REMOVED lines=28> */
.L_x_5021:
[----:B------:R-:W-:Y:S05]  /*11ae0*/  BSYNC.RECONVERGENT B4 ;  /* 0x0000000000047941 */ /* 0x000fea0003800200 */
.L_x_5020:
        /* <DEDUP_REMOVED lines=22> */
.L_x_5016:
        /* <DEDUP_REMOVED lines=32> */
.L_x_5023:
[----:B------:R-:W-:Y:S05]  /*11e50*/  BSYNC.RECONVERGENT B4 ;  /* 0x0000000000047941 */ /* 0x000fea0003800200 */
.L_x_5022:
        /* <DEDUP_REMOVED lines=21> */
.L_x_5011:
[----:B------:R-:W-:Y:S05]  /*11fb0*/  BSYNC.RECONVERGENT B3 ;  /* 0x0000000000037941 */ /* 0x000fea0003800200 */
.L_x_5005:
[----:B------:R-:W-:Y:S01]  /*11fc0*/  FADD.FTZ R27, R27, 0.69314718246459960938 ;  /* 0x3f3172181b1b7421 */ /* 0x000fe20000010000 */
[----:B------:R-:W-:-:S04]  /*11fd0*/  LOP3.LUT R25, R30, 0x80000000, R25, 0xb8, !PT ;  /* 0x800000001e197812 */ /* 0x000fc800078eb819 */
[----:B------:R-:W-:-:S07]  /*11fe0*/  LOP3.LUT R28, R27, 0x80000000, R28, 0xb8, !PT ;  /* 0x800000001b1c7812 */ /* 0x000fce00078eb81c */
.L_x_4976:
[----:B------:R-:W-:Y:S05]  /*11ff0*/  BSYNC.RECONVERGENT B2 ;  /* 0x0000000000027941 */ /* 0x000fea0003800200 */
.L_x_4975:
        /* <DEDUP_REMOVED lines=27> */
.L_x_5026:
        /* <DEDUP_REMOVED lines=18> */
[----:B---3--:R-:W-:Y:S02]  /*122d0*/  LOP3.LUT R7, R5, 0xfe000000, RZ, 0xc0, !PT ;  /* 0xfe00000005077812 */ /* 0x008fe400078ec0ff */
[----:B------:R-:W-:Y:S02]  /*122e0*/  FSETP.NEU.FTZ.AND P0, PT, R6, RZ, PT ;  /* 0x000000ff0600720b */ /* 0x000fe40003f1d000 */
[C---:B------:R-:W-:Y:S02]  /*122f0*/  LOP3.LUT R8, R7.reuse, 0x7e800000, RZ, 0x3c, !PT ;  /* 0x7e80000007087812 */ /* 0x040fe400078e3cff */
[----:B------:R-:W-:-:S03]  /*12300*/  LOP3.LUT R7, R7, 0x800000, RZ, 0xfc, !PT ;  /* 0x0080000007077812 */ /* 0x000fc600078efcff */
[-C--:B------:R-:W-:Y:S01]  /*12310*/  FMUL.FTZ R17, R6, R8.reuse ;  /* 0x0000000806117220 */ /* 0x080fe20000410000 */
[----:B------:R-:W-:Y:S01]  /*12320*/  FMUL.FTZ R31, R5, R8 ;  /* 0x00000008051f7220 */ /* 0x000fe20000410000 */
[C---:B------:R-:W-:Y:S02]  /*12330*/  VIMNMX R8, PT, PT, R16.reuse, R33, !PT ;  /* 0x0000002110087248 */ /* 0x040fe40007fe0100 */
[----:B------:R-:W-:Y:S01]  /*12340*/  FMUL.FTZ R32, R17, R17 ;  /* 0x0000001111207220 */ /* 0x000fe20000410000 */
[----:B------:R-:W-:Y:S02]  /*12350*/  VIMNMX R16, PT, PT, R16, R33, PT ;  /* 0x0000002110107248 */ /* 0x000fe40003fe0100 */
[----:B------:R-:W-:Y:S01]  /*12360*/  LOP3.LUT R17, R8, 0xfe000000, RZ, 0xc0, !PT ;  /* 0xfe00000008117812 */ /* 0x000fe200078ec0ff */
[----:B------:R-:W-:Y:S01]  /*12370*/  FFMA.FTZ R32, R31, R31, R32 ;  /* 0x0000001f1f207223 */ /* 0x000fe20000010020 */
[----:B------:R-:W-:Y:S02]  /*12380*/  FSETP.NEU.FTZ.AND P1, PT, R16, RZ, PT ;  /* 0x000000ff1000720b */ /* 0x000fe40003f3d000 */
[----:B------:R-:W-:-:S02]  /*12390*/  LOP3.LUT R31, R17, 0x7e800000, RZ, 0x3c, !PT ;  /* 0x7e800000111f7812 */ /* 0x000fc400078e3cff */
[----:B------:R-:W-:Y:S01]  /*123a0*/  LOP3.LUT R17, R17, 0x800000, RZ, 0xfc, !PT ;  /* 0x0080000011117812 */ /* 0x000fe200078efcff */
[----:B------:R-:W0:Y:S02]  /*123b0*/  MUFU.SQRT R32, R32 ;  /* 0x0000002000207308 */ /* 0x000e240000002000 */
[-C--:B------:R-:W-:Y:S01]  /*123c0*/  FMUL.FTZ R33, R16, R31.reuse ;  /* 0x0000001f10217220 */ /* 0x080fe20000410000 */
[----:B------:R-:W-:-:S03]  /*123d0*/  FMUL.FTZ R31, R8, R31 ;  /* 0x0000001f081f7220 */ /* 0x000fc60000410000 */
[----:B------:R-:W-:-:S04]  /*123e0*/  FMUL.FTZ R34, R33, R33 ;  /* 0x0000002121227220 */ /* 0x000fc80000410000 */
[----:B------:R-:W-:-:S06]  /*123f0*/  FFMA.FTZ R34, R31, R31, R34 ;  /* 0x0000001f1f227223 */ /* 0x000fcc0000010022 */
        /* <DEDUP_REMOVED lines=33> */
.L_x_5033:
[----:B------:R-:W-:-:S04]  /*12610*/  FADD.FTZ R7, -R3, R6 ;  /* 0x0000000603077221 */ /* 0x000fc80000010100 */
[----:B------:R-:W-:-:S07]  /*12620*/  FMUL.FTZ R7, R7, 0.5 ;  /* 0x3f00000007077820 */ /* 0x000fce0000410000 */
.L_x_5034:
[----:B------:R-:W-:Y:S05]  /*12630*/  BSYNC.RECONVERGENT B1 ;  /* 0x0000000000017941 */ /* 0x000fea0003800200 */
.L_x_5032:
        /* <DEDUP_REMOVED lines=11> */
.L_x_5036:
[----:B------:R-:W-:-:S04]  /*126f0*/  FADD.FTZ R16, R5, -R8 ;  /* 0x8000000805107221 */ /* 0x000fc80000010000 */
[----:B------:R-:W-:-:S07]  /*12700*/  FMUL.FTZ R16, R16, 0.5 ;  /* 0x3f00000010107820 */ /* 0x000fce0000410000 */
.L_x_5037:
[----:B------:R-:W-:Y:S05]  /*12710*/  BSYNC.RECONVERGENT B1 ;  /* 0x0000000000017941 */ /* 0x000fea0003800200 */
.L_x_5035:
        /* <DEDUP_REMOVED lines=35> */
.L_x_5031:
        /* <DEDUP_REMOVED lines=35> */
.L_x_5038:
[----:B------:R-:W-:-:S04]  /*12b80*/  FADD.FTZ R8, -R29, 1 ;  /* 0x3f8000001d087421 */ /* 0x000fc80000010100 */
[----:B------:R-:W-:-:S06]  /*12b90*/  FMUL.FTZ R7, R3, R8 ;  /* 0x0000000803077220 */ /* 0x000fcc0000410000 */
[----:B------:R-:W0:Y:S08]  /*12ba0*/  MUFU.SQRT R7, R7 ;  /* 0x0000000700077308 */ /* 0x000e300000002000 */
[----:B0-----:R-:W0:Y:S02]  /*12bb0*/  MUFU.RCP R31, R7 ;  /* 0x00000007001f7308 */ /* 0x001e240000001000 */
[----:B0-----:R-:W-:Y:S01]  /*12bc0*/  FMUL.FTZ R31, |R30|, R31 ;  /* 0x0000001f1e1f7220 */ /* 0x001fe20000410200 */
[----:B------:R-:W-:Y:S06]  /*12bd0*/  BRA `(.L_x_5029) ;  /* 0x0000000000047947 */ /* 0x000fec0003800000 */
.L_x_5030:
[----:B------:R0:W1:Y:S02]  /*12be0*/  MUFU.SQRT R31, R0 ;  /* 0x00000000001f7308 */ /* 0x0000640000002000 */
.L_x_5029:
[----:B------:R-:W-:Y:S05]  /*12bf0*/  BSYNC.RECONVERGENT B0 ;  /* 0x0000000000007941 */ /* 0x000fea0003800200 */
.L_x_5028:
        /* <DEDUP_REMOVED lines=35> */
.L_x_5042:
        /* <DEDUP_REMOVED lines=11> */
[----:B0-----:R-:W-:-:S05]  /*12ee0*/  @P1 FMUL.FTZ R0, R30, R30 ;  /* 0x0000001e1e001220 */ /* 0x001fca0000410000 */
        /* <DEDUP_REMOVED lines=11> */
.L_x_5048:
[----:B------:R-:W-:-:S04]  /*12fa0*/  FADD.FTZ R3, -R4, R5 ;  /* 0x0000000504037221 */ /* 0x000fc80000010100 */
[----:B------:R-:W-:-:S07]  /*12fb0*/  FMUL.FTZ R3, R3, 0.5 ;  /* 0x3f00000003037820 */ /* 0x000fce0000410000 */
.L_x_5049:
[----:B------:R-:W-:Y:S05]  /*12fc0*/  BSYNC.RECONVERGENT B4 ;  /* 0x0000000000047941 */ /* 0x000fea0003800200 */
.L_x_5047:
[----:B------:R-:W-:Y:S01]  /*12fd0*/  FADD.FTZ R0, R3, R0 ;  /* 0x0000000003007221 */ /* 0x000fe20000010000 */
[----:B------:R-:W-:-:S04]  /*12fe0*/  FADD.FTZ R3, R29, R32 ;  /* 0x000000201d037221 */ /* 0x000fc80000010000 */
[----:B------:R-:W-:-:S04]  /*12ff0*/  FMUL.FTZ R0, R0, R3 ;  /* 0x0000000300007220 */ /* 0x000fc80000410000 */
[----:B------:R0:W2:Y:S01]  /*13000*/  MUFU.SQRT R32, R0 ;  /* 0x0000000000207308 */ /* 0x0000a20000002000 */
[----:B------:R-:W-:Y:S05]  /*13010*/  BRA `(.L_x_5050) ;  /* 0x0000000000487947 */ /* 0x000fea0003800000 */
.L_x_5046:
        /* <DEDUP_REMOVED lines=12> */
.L_x_5045:
[----:B------:R-:W-:Y:S01]  /*130e0*/  FADD.FTZ R3, R32, 1 ;  /* 0x3f80000020037421 */ /* 0x000fe20000010000 */
[----:B0-----:R-:W-:Y:S01]  /*130f0*/  MUFU.SQRT R0, R0 ;  /* 0x0000000000007308 */ /* 0x001fe20000002000 */
[----:B------:R-:W-:Y:S02]  /*13100*/  MOV R29, 0x3f800000 ;  /* 0x3f800000001d7802 */ /* 0x000fe40000000f00 */
[----:B------:R-:W-:-:S06]  /*13110*/  FMUL.FTZ R3, R3, 0.5 ;  /* 0x3f00000003037820 */ /* 0x000fcc0000410000 */
[----:B------:R-:W0:Y:S02]  /*13120*/  MUFU.SQRT R3, R3 ;  /* 0x0000000300037308 */ /* 0x000e240000002000 */
[----:B0-----:R-:W-:-:S07]  /*13130*/  FMUL.FTZ R32, R0, R3 ;  /* 0x0000000300207220 */ /* 0x001fce0000410000 */
.L_x_5050:
[----:B------:R-:W-:Y:S05]  /*13140*/  BSYNC.RECONVERGENT B1 ;  /* 0x0000000000017941 */ /* 0x000fea0003800200 */
.L_x_5044:
[----:B------:R-:W-:Y:S05]  /*13150*/  BRA `(.L_x_5051) ;  /* 0x0000000000087947 */ /* 0x000fea0003800000 */
.L_x_5041:
[----:B------:R-:W-:Y:S01]  /*13160*/  FMUL.FTZ R32, R32, 16777216 ;  /* 0x4b80000020207820 */ /* 0x000fe20000410000 */
[----:B------:R-:W-:-:S07]  /*13170*/  FMUL.FTZ R29, R29, 16777216 ;  /* 0x4b8000001d1d7820 */ /* 0x000fce0000410000 */
.L_x_5051:
[----:B------:R-:W-:Y:S05]  /*13180*/  BSYNC.RELIABLE B0 ;  /* 0x0000000000007941 */ /* 0x000fea0003800100 */
.L_x_5040:
        /* <DEDUP_REMOVED lines=16> */
.L_x_5053:
[----:B------:R-:W-:Y:S05]  /*13290*/  BSYNC.RECONVERGENT B4 ;  /* 0x0000000000047941 */ /* 0x000fea0003800200 */
.L_x_5052:
[----:B------:R-:W-:Y:S02]  /*132a0*/  HFMA2 R4, -RZ, RZ, 0.89990234375, 10328 ;  /* 0x3b33710bff047431 */ /* 0x000fe400000001ff */
[----:B------:R-:W-:Y:S01]  /*132b0*/  FMUL.FTZ R3, R0, R0 ;  /* 0x0000000000037220 */ /* 0x000fe20000410000 */
[----:B------:R-:W-:Y:S02]  /*132c0*/  MOV R5, 0x3fd774eb ;  /* 0x3fd774eb00057802 */ /* 0x000fe40000000f00 */
[C---:B------:R-:W-:Y:S01]  /*132d0*/  ISETP.GE.AND P0, PT, R32.reuse, RZ, PT ;  /* 0x000000ff2000720c */ /* 0x040fe20003f06270 */
[C---:B------:R-:W-:Y:S01]  /*132e0*/  FFMA.FTZ R4, R3.reuse, R4, -0.015681877732276916504 ;  /* 0xbc80774803047423 */ /* 0x040fe20000010004 */
        /* <DEDUP_REMOVED lines=17> */
[----:B------:R-:W-:Y:S01]  /*13400*/  @!P3 FSEL R4, R0, 0.78539818525314331055, !P0 ;  /* 0x3f490fdb0004b808 */ /* 0x000fe20004000000 */
[----:B------:R-:W-:Y:S01]  /*13410*/  FADD.FTZ R0, |R32|, |R29| ;  /* 0x4000001d20007221 */ /* 0x000fe20000010200 */
[----:B------:R-:W-:-:S04]  /*13420*/  @!P1 FSEL R4, RZ, 3.1415927410125732422, P0 ;  /* 0x40490fdbff049808 */ /* 0x000fc80000000000 */
[----:B------:R-:W-:Y:S02]  /*13430*/  FSETP.NAN.FTZ.AND P0, PT, |R0|, |R0|, PT ;  /* 0x400000000000720b */ /* 0x000fe40003f18200 */
[----:B------:R-:W-:-:S04]  /*13440*/  LOP3.LUT R29, R4, 0x80000000, R29, 0xb8, !PT ;  /* 0x80000000041d7812 */ /* 0x000fc800078eb81d */
[----:B------:R-:W-:-:S07]  /*13450*/  FSEL R0, R0, R29, P0 ;  /* 0x0000001d00007208 */ /* 0x000fce0000000000 */
.L_x_5043:
[----:B------:R-:W-:Y:S05]  /*13460*/  BSYNC.RECONVERGENT B3 ;  /* 0x0000000000037941 */ /* 0x000fea0003800200 */
.L_x_5039:
[----:B-1----:R-:W-:Y:S02]  /*13470*/  LOP3.LUT R30, R31, 0x80000000, R30, 0xb8, !PT ;  /* 0x800000001f1e7812 */ /* 0x002fe400078eb81e */
[----:B------:R-:W-:Y:S01]  /*13480*/  LOP3.LUT R27, R0, 0x80000000, R27, 0xb8, !PT ;  /* 0x80000000001b7812 */ /* 0x000fe200078eb81b */
[----:B------:R-:W-:Y:S06]  /*13490*/  BRA `(.L_x_5025) ;  /* 0x0000001000f47947 */ /* 0x000fec0003800000 */
.L_x_5027:
        /* <DEDUP_REMOVED lines=31> */
.L_x_5059:
[----:B------:R-:W-:Y:S05]  /*13690*/  BSYNC.RECONVERGENT B4 ;  /* 0x0000000000047941 */ /* 0x000fea0003800200 */
.L_x_5058:
        /* <DEDUP_REMOVED lines=22> */
.L_x_5057:
        /* <DEDUP_REMOVED lines=27> */
.L_x_5062:
[----:B------:R-:W-:Y:S05]  /*139b0*/  BSYNC.RECONVERGENT B4 ;  /* 0x0000000000047941 */ /* 0x000fea0003800200 */
.L_x_5061:
        /* <DEDUP_REMOVED lines=22> */
.L_x_5056:
        /* <DEDUP_REMOVED lines=32> */
.L_x_5064:
[----:B------:R-:W-:Y:S05]  /*13d20*/  BSYNC.RECONVERGENT B4 ;  /* 0x0000000000047941 */ /* 0x000fea0003800200 */
.L_x_5063:
        /* <DEDUP_REMOVED lines=22> */
.L_x_5055:
        /* <DEDUP_REMOVED lines=24> */
[----:B---3--:R-:W-:Y:S05]  /*14010*/  CALL.REL.NOINC `($__internal_5_$__cuda_sm3x_div_rn_ftz_f32_slowpath) ;  /* 0x0000014c00cc7944 */ /* 0x008fea0003c00000 */
.L_x_5068:
[----:B------:R-:W-:Y:S05]  /*14020*/  BSYNC.RECONVERGENT B4 ;  /* 0x0000000000047941 */ /* 0x000fea0003800200 */
.L_x_5067:
        /* <DEDUP_REMOVED lines=22> */
.L_x_5066:
        /* <DEDUP_REMOVED lines=27> */
[----:B------:R-:W-:Y:S05]  /*14340*/  CALL.REL.NOINC `($__internal_5_$__cuda_sm3x_div_rn_ftz_f32_slowpath) ;  /* 0x0000014c00007944 */ /* 0x000fea0003c00000 */
.L_x_5070:
[----:B------:R-:W-:Y:S05]  /*14350*/  BSYNC.RECONVERGENT B4 ;  /* 0x0000000000047941 */ /* 0x000fea0003800200 */
.L_x_5069:
        /* <DEDUP_REMOVED lines=22> */
.L_x_5065:
        /* <DEDUP_REMOVED lines=32> */
[----:B---3--:R-:W-:Y:S05]  /*146c0*/  CALL.REL.NOINC `($__internal_5_$__cuda_sm3x_div_rn_ftz_f32_slowpath) ;  /* 0x0000014800207944 */ /* 0x008fea0003c00000 */
.L_x_5072:
[----:B------:R-:W-:Y:S05]  /*146d0*/  BSYNC.RECONVERGENT B4 ;  /* 0x0000000000047941 */ /* 0x000fea0003800200 */
.L_x_5071:
        /* <DEDUP_REMOVED lines=21> */
.L_x_5060:
[----:B------:R-:W-:Y:S05]  /*14830*/  BSYNC.RECONVERGENT B3 ;  /* 0x0000000000037941 */ /* 0x000fea0003800200 */
.L_x_5054:
[----:B------:R-:W-:Y:S01]  /*14840*/  FADD.FTZ R31, R31, 0.69314718246459960938 ;  /* 0x3f3172181f1f7421 */ /* 0x000fe20000010000 */
[----:B------:R-:W-:-:S04]  /*14850*/  LOP3.LUT R27, R32, 0x80000000, R27, 0xb8, !PT ;  /* 0x80000000201b7812 */ /* 0x000fc800078eb81b */
[----:B------:R-:W-:-:S07]  /*14860*/  LOP3.LUT R30, R31, 0x80000000, R30, 0xb8, !PT ;  /* 0x800000001f1e7812 */ /* 0x000fce00078eb81e */
.L_x_5025:
[----:B------:R-:W-:Y:S05]  /*14870*/  BSYNC.RECONVERGENT B2 ;  /* 0x0000000000027941 */ /* 0x000fea0003800200 */
.L_x_5024:
[----:B------:R-:W-:Y:S05]  /*14880*/  WARPSYNC.ALL ;  /* 0x0000000000007948 */ /* 0x000fea0003800000 */
[----:B------:R-:W-:Y:S01]  /*14890*/  ISETP.GE.U32.AND P0, PT, R10, R9, PT ;  /* 0x000000090a00720c */ /* 0x000fe20003f06070 */
[----:B------:R-:W-:Y:S04]  /*148a0*/  BSSY.RECONVERGENT B0, `(.L_x_5073) ;  /* 0x000003a000007945 */ /* 0x000fe80003800200 */
[----:B------:R-:W-:Y:S08]  /*148b0*/  BSSY.RELIABLE B1, `(.L_x_5074) ;  /* 0x0000031000017945 */ /* 0x000ff00003800100 */
[----:B------:R-:W-:Y:S05]  /*148c0*/  @P0 BRA `(.L_x_5075) ;  /* 0x0000000000380947 */ /* 0x000fea0003800000 */
[----:B------:R-:W0:Y:S01]  /*148d0*/  LDC.64 R4, c[0x0][0x388] ;  /* 0x0000e200ff047b82 */ /* 0x000e220000000a00 */
[----:B------:R-:W-:Y:S02]  /*148e0*/  IADD3 R3, PT, PT, R2, R10, RZ ;  /* 0x0000000a02037210 */ /* 0x000fe40007ffe0ff */
[----:B------:R-:W-:Y:S02]  /*148f0*/  F2FP.F16.F32.PACK_AB R11, R12, R11 ;  /* 0x0000000b0c0b723e */ /* 0x000fe400000000ff */
[----:B------:R-:W-:-:S04]  /*14900*/  MOV R10, R14 ;  /* 0x0000000e000a7202 */ /* 0x000fc80000000f00 */
[----:B------:R-:W-:Y:S01]  /*14910*/  ISETP.GE.AND P0, PT, R10, R9, PT ;  /* 0x000000090a00720c */ /* 0x000fe20003f06270 */
[----:B0-----:R-:W-:-:S05]  /*14920*/  IMAD.WIDE.U32 R4, R3, 0x4, R4 ;  /* 0x0000000403047825 */ /* 0x001fca00078e0004 */
[----:B------:R0:W-:Y:S07]  /*14930*/  STG.E desc[UR4][R4.64], R11 ;  /* 0x0000000b04007986 */ /* 0x0001ee000c101904 */
[----:B------:R-:W-:Y:S05]  /*14940*/  @P0 BRA `(.L_x_5076) ;  /* 0x0000000000380947 */ /* 0x000fea0003800000 */
[----:B0-----:R-:W0:Y:S01]  /*14950*/  LDC.64 R4, c[0x0][0x388] ;  /* 0x0000e200ff047b82 */ /* 0x001e220000000a00 */
[----:B------:R-:W-:Y:S02]  /*14960*/  IADD3 R3, PT, PT, R2, R10, RZ ;  /* 0x0000000a02037210 */ /* 0x000fe40007ffe0ff */
[----:B------:R-:W-:Y:S02]  /*14970*/  F2FP.F16.F32.PACK_AB R13, R18, R13 ;  /* 0x0000000d120d723e */ /* 0x000fe400000000ff */
[----:B------:R-:W-:Y:S01]  /*14980*/  IADD3 R10, PT, PT, R10, 0x80, RZ ;  /* 0x000000800a0a7810 */ /* 0x000fe20007ffe0ff */
[----:B0-----:R-:W-:-:S05]  /*14990*/  IMAD.WIDE.U32 R4, R3, 0x4, R4 ;  /* 0x0000000403047825 */ /* 0x001fca00078e0004 */
[----:B------:R0:W-:Y:S02]  /*149a0*/  STG.E desc[UR4][R4.64], R13 ;  /* 0x0000000d04007986 */ /* 0x0001e4000c101904 */
.L_x_5075:
[----:B------:R-:W-:-:S13]  /*149b0*/  ISETP.GE.AND P0, PT, R10, R9, PT ;  /* 0x000000090a00720c */ /* 0x000fda0003f06270 */
[----:B------:R-:W-:Y:S05]  /*149c0*/  @P0 BRA `(.L_x_5077) ;  /* 0x0000000000380947 */ /* 0x000fea0003800000 */
[----:B0-----:R-:W0:Y:S01]  /*149d0*/  LDC.64 R4, c[0x0][0x388] ;  /* 0x0000e200ff047b82 */ /* 0x001e220000000a00 */
[----:B------:R-:W-:Y:S02]  /*149e0*/  IADD3 R3, PT, PT, R2, R10, RZ ;  /* 0x0000000a02037210 */ /* 0x000fe40007ffe0ff */
[----:B------:R-:W-:Y:S02]  /*149f0*/  F2FP.F16.F32.PACK_AB R15, R20, R15 ;  /* 0x0000000f140f723e */ /* 0x000fe400000000ff */
[----:B------:R-:W-:Y:S01]  /*14a00*/  IADD3 R10, PT, PT, R10, 0x80, RZ ;  /* 0x000000800a0a7810 */ /* 0x000fe20007ffe0ff */
[----:B0-----:R-:W-:-:S05]  /*14a10*/  IMAD.WIDE.U32 R4, R3, 0x4, R4 ;  /* 0x0000000403047825 */ /* 0x001fca00078e0004 */
[----:B------:R1:W-:Y:S02]  /*14a20*/  STG.E desc[UR4][R4.64], R15 ;  /* 0x0000000f04007986 */ /* 0x0003e4000c101904 */
.L_x_5076:
[----:B------:R-:W-:-:S13]  /*14a30*/  ISETP.GE.AND P0, PT, R10, R9, PT ;  /* 0x000000090a00720c */ /* 0x000fda0003f06270 */
[----:B------:R-:W-:Y:S05]  /*14a40*/  @P0 BRA `(.L_x_5078) ;  /* 0x0000000000380947 */ /* 0x000fea0003800000 */
[----:B01----:R-:W0:Y:S01]  /*14a50*/  LDC.64 R4, c[0x0][0x388] ;  /* 0x0000e200ff047b82 */ /* 0x003e220000000a00 */
[----:B------:R-:W-:Y:S02]  /*14a60*/  IADD3 R3, PT, PT, R2, R10, RZ ;  /* 0x0000000a02037210 */ /* 0x000fe40007ffe0ff */
[----:B------:R-:W-:Y:S02]  /*14a70*/  F2FP.F16.F32.PACK_AB R19, R22, R19 ;  /* 0x000000131613723e */ /* 0x000fe400000000ff */
[----:B------:R-:W-:Y:S01]  /*14a80*/  IADD3 R10, PT, PT, R10, 0x80, RZ ;  /* 0x000000800a0a7810 */ /* 0x000fe20007ffe0ff */
[----:B0-----:R-:W-:-:S05]  /*14a90*/  IMAD.WIDE.U32 R4, R3, 0x4, R4 ;  /* 0x0000000403047825 */ /* 0x001fca00078e0004 */
[----:B------:R1:W-:Y:S02]  /*14aa0*/  STG.E desc[UR4][R4.64], R19 ;  /* 0x0000001304007986 */ /* 0x0003e4000c101904 */
.L_x_5077:
        /* <DEDUP_REMOVED lines=8> */
.L_x_5078:
[----:B------:R-:W-:-:S13]  /*14b30*/  ISETP.GE.AND P0, PT, R10, R9, PT ;  /* 0x000000090a00720c */ /* 0x000fda0003f06270 */
[----:B------:R-:W-:Y:S05]  /*14b40*/  @P0 BREAK.RELIABLE B1 ;  /* 0x0000000000010942 */ /* 0x000fea0003800100 */
[----:B------:R-:W-:Y:S05]  /*14b50*/  @P0 BRA `(.L_x_5080) ;  /* 0x0000000000380947 */ /* 0x000fea0003800000 */
[----:B012---:R-:W0:Y:S01]  /*14b60*/  LDC.64 R4, c[0x0][0x388] ;  /* 0x0000e200ff047b82 */ /* 0x007e220000000a00 */
[----:B------:R-:W-:Y:S02]  /*14b70*/  IADD3 R3, PT, PT, R2, R10, RZ ;  /* 0x0000000a02037210 */ /* 0x000fe40007ffe0ff */
[----:B------:R-:W-:Y:S02]  /*14b80*/  F2FP.F16.F32.PACK_AB R23, R26, R23 ;  /* 0x000000171a17723e */ /* 0x000fe400000000ff */
[----:B------:R-:W-:Y:S01]  /*14b90*/  IADD3 R10, PT, PT, R10, 0x80, RZ ;  /* 0x000000800a0a7810 */ /* 0x000fe20007ffe0ff */
[----:B0-----:R-:W-:-:S05]  /*14ba0*/  IMAD.WIDE.U32 R4, R3, 0x4, R4 ;  /* 0x0000000403047825 */ /* 0x001fca00078e0004 */
[----:B------:R2:W-:Y:S02]  /*14bb0*/  STG.E desc[UR4][R4.64], R23 ;  /* 0x0000001704007986 */ /* 0x0005e4000c101904 */
.L_x_5079:
[----:B------:R-:W-:Y:S05]  /*14bc0*/  BSYNC.RELIABLE B1 ;  /* 0x0000000000017941 */ /* 0x000fea0003800100 */
.L_x_5074:
[----:B------:R-:W-:-:S13]  /*14bd0*/  ISETP.GE.AND P0, PT, R10, R9, PT ;  /* 0x000000090a00720c */ /* 0x000fda0003f06270 */
[----:B012---:R-:W0:Y:S01]  /*14be0*/  @!P0 LDC.64 R4, c[0x0][0x388] ;  /* 0x0000e200ff048b82 */ /* 0x007e220000000a00 */
[----:B------:R-:W-:Y:S02]  /*14bf0*/  @!P0 IADD3 R3, PT, PT, R2, R10, RZ ;  /* 0x0000000a02038210 */ /* 0x000fe40007ffe0ff */
[----:B------:R-:W-:Y:S02]  /*14c00*/  @!P0 F2FP.F16.F32.PACK_AB R25, R28, R25 ;  /* 0x000000191c19823e */ /* 0x000fe400000000ff */
[----:B------:R-:W-:Y:S01]  /*14c10*/  @!P0 IADD3 R10, PT, PT, R10, 0x80, RZ ;  /* 0x000000800a0a8810 */ /* 0x000fe20007ffe0ff */
[----:B0-----:R-:W-:-:S05]  /*14c20*/  @!P0 IMAD.WIDE.U32 R4, R3, 0x4, R4 ;  /* 0x0000000403048825 */ /* 0x001fca00078e0004 */
[----:B------:R4:W-:Y:S02]  /*14c30*/  @!P0 STG.E desc[UR4][R4.64], R25 ;  /* 0x0000001904008986 */ /* 0x0009e4000c101904 */
.L_x_5080:
[----:B------:R-:W-:Y:S05]  /*14c40*/  BSYNC.RECONVERGENT B0 ;  /* 0x0000000000007941 */ /* 0x000fea0003800200 */
.L_x_5073:
[----:B------:R-:W-:Y:S05]  /*14c50*/  WARPSYNC.ALL ;  /* 0x0000000000007948 */ /* 0x000fea0003800000 */
[----:B------:R-:W-:-:S13]  /*14c60*/  ISETP.GE.AND P0, PT, R10, R9, PT ;  /* 0x000000090a00720c */ /* 0x000fda0003f06270 */
[----:B------:R-:W-:Y:S05]  /*14c70*/  @P0 EXIT ;  /* 0x000000000000094d */ /* 0x000fea0003800000 */
[----:B012-4-:R-:W0:Y:S01]  /*14c80*/  LDC.64 R4, c[0x0][0x388] ;  /* 0x0000e200ff047b82 */ /* 0x017e220000000a00 */
[----:B------:R-:W-:Y:S02]  /*14c90*/  IADD3 R3, PT, PT, R2, R10, RZ ;  /* 0x0000000a02037210 */ /* 0x000fe40007ffe0ff */
[----:B------:R-:W-:-:S03]  /*14ca0*/  F2FP.F16.F32.PACK_AB R27, R30, R27 ;  /* 0x0000001b1e1b723e */ /* 0x000fc600000000ff */
[----:B0-----:R-:W-:-:S05]  /*14cb0*/  IMAD.WIDE.U32 R2, R3, 0x4, R4 ;  /* 0x0000000403027825 */ /* 0x001fca00078e0004 */
[----:B------:R-:W-:Y:S01]  /*14cc0*/  STG.E desc[UR4][R2.64], R27 ;  /* 0x0000001b02007986 */ /* 0x000fe2000c101904 */
[----:B------:R-:W-:Y:S05]  /*14cd0*/  EXIT ;  /* 0x000000000000794d */ /* 0x000fea0003800000 */
.L_x_4687:
[----:B------:R-:W0:Y:S01]  /*14ce0*/  S2R R18, SR_TID.X ;  /* 0x0000000000127919 */ /* 0x000e220000002100 */
[----:B------:R-:W1:Y:S02]  /*14cf0*/  LDC.64 R4, c[0x0][0x390] ;  /* 0x0000e400ff047b82 */ /* 0x000e640000000a00 */
[----:B-1----:R-:W-:-:S04]  /*14d00*/  IMAD.WIDE.U32 R4, R2, 0x4, R4 ;  /* 0x0000000402047825 */ /* 0x002fc800078e0004 */
[----:B0-----:R-:W-:-:S05]  /*14d10*/  IMAD.WIDE.U32 R4, R18, 0x10, R4 ;  /* 0x0000001012047825 */ /* 0x001fca00078e0004 */
[----:B------:R-:W2:Y:S04]  /*14d20*/  LDG.E.128 R8, desc[UR4][R4.64] ;  /* 0x0000000404087981 */ /* 0x000ea8000c1e1d00 */
[----:B------:R0:W5:Y:S01]  /*14d30*/  LDG.E.128 R12, desc[UR4][R4.64+0x800] ;  /* 0x00080004040c7981 */ /* 0x000162000c1e1d00 */
[----:B------:R-:W-:Y:S01]  /*14d40*/  BSSY.RECONVERGENT B2, `(.L_x_5081) ;  /* 0x000027a000027945 */ /* 0x000fe20003800200 */
[--C-:B--2---:R-:W-:Y:S02]  /*14d50*/  HADD2.F32 R19, -RZ, R8.reuse.H1_H1 ;  /* 0x30000008ff137230 */ /* 0x104fe40000004100 */
[----:B------:R-:W-:-:S03]  /*14d60*/  HADD2.F32 R20, -RZ, R8.H0_H0 ;  /* 0x20000008ff147230 */ /* 0x000fc60000004100 */
[C---:B------:R-:W-:Y:S01]  /*14d70*/  FSETP.NAN.FTZ.AND P1, PT, |R19|.reuse, |R19|, PT ;  /* 0x400000131300720b */ /* 0x040fe20003f38200 */
[----:B------:R-:W-:Y:S01]  /*14d80*/  FADD.FTZ R3, |R19|, -RZ ;  /* 0x800000ff13037221 */ /* 0x000fe20000010200 */
[C---:B------:R-:W-:Y:S01]  /*14d90*/  FSETP.NAN.FTZ.AND P0, PT, |R20|.reuse, |R20|, PT ;  /* 0x400000141400720b */ /* 0x040fe20003f18200 */
[----:B------:R-:W-:-:S12]  /*14da0*/  FADD.FTZ R24, |R20|, -RZ ;  /* 0x800000ff14187221 */ /* 0x000fd80000010200 */
        /* <DEDUP_REMOVED lines=16> */
.L_x_5082:
        /* <DEDUP_REMOVED lines=42> */
[----:B-----5:R-:W-:Y:S05]  /*15150*/  CALL.REL.NOINC `($__internal_5_$__cuda_sm3x_div_rn_ftz_f32_slowpath) ;  /* 0x0000013c007c7944 */ /* 0x020fea0003c00000 */
.L_x_5089:
[----:B------:R-:W-:Y:S05]  /*15160*/  BSYNC.RECONVERGENT B4 ;  /* 0x0000000000047941 */ /* 0x000fea0003800200 */
.L_x_5088:
        /* <DEDUP_REMOVED lines=22> */
.L_x_5087:
        /* <DEDUP_REMOVED lines=29> */
[----:B-----5:R-:W-:Y:S05]  /*154a0*/  CALL.REL.NOINC `($__internal_5_$__cuda_sm3x_div_rn_ftz_f32_slowpath) ;  /* 0x0000013800a87944 */ /* 0x020fea0003c00000 */
[----:B------:R-:W-:-:S07]  /*154b0*/  MOV R3, R0 ;  /* 0x0000000000037202 */ /* 0x000fce0000000f00 */
.L_x_5093:
[----:B------:R-:W-:Y:S05]  /*154c0*/  BSYNC.RECONVERGENT B4 ;  /* 0x0000000000047941 */ /* 0x000fea0003800200 */
.L_x_5092:
        /* <DEDUP_REMOVED lines=22> */
.L_x_5091:
        /* <DEDUP_REMOVED lines=14> */
[----:B-----5:R-:W-:Y:S05]  /*15710*/  CALL.REL.NOINC `($__internal_5_$__cuda_sm3x_div_rn_ftz_f32_slowpath) ;  /* 0x00000138000c7944 */ /* 0x020fea0003c00000 */
.L_x_5095:
[----:B------:R-:W-:Y:S05]  /*15720*/  BSYNC.RECONVERGENT B4 ;  /* 0x0000000000047941 */ /* 0x000fea0003800200 */
.L_x_5094:
        /* <DEDUP_REMOVED lines=22> */
.L_x_5086:
        /* <DEDUP_REMOVED lines=41> */
.L_x_5098:
[----:B------:R-:W-:Y:S05]  /*15b20*/  BSYNC.RECONVERGENT B4 ;  /* 0x0000000000047941 */ /* 0x000fea0003800200 */
.L_x_5097:
        /* <DEDUP_REMOVED lines=22> */
.L_x_5096:
        /* <DEDUP_REMOVED lines=29> */
[----:B-----5:R-:W-:Y:S05]  /*15e60*/  CALL.REL.NOINC `($__internal_5_$__cuda_sm3x_div_rn_ftz_f32_slowpath) ;  /* 0x0000013000387944 */ /* 0x020fea0003c00000 */
.L_x_5101:
[----:B------:R-:W-:Y:S05]  /*15e70*/  BSYNC.RECONVERGENT B4 ;  /* 0x0000000000047941 */ /* 0x000fea0003800200 */
.L_x_5100:
        /* <DEDUP_REMOVED lines=22> */
.L_x_5099:
        /* <DEDUP_REMOVED lines=15> */
.L_x_5103:
[----:B------:R-:W-:Y:S05]  /*160d0*/  BSYNC.RECONVERGENT B4 ;  /* 0x0000000000047941 */ /* 0x000fea0003800200 */
.L_x_5102:
        /* <DEDUP_REMOVED lines=21> */
.L_x_5090:
[----:B------:R-:W-:Y:S05]  /*16230*/  BSYNC.RECONVERGENT B3 ;  /* 0x0000000000037941 */ /* 0x000fea0003800200 */
.L_x_5085:
[----:B------:R-:W-:Y:S01]  /*16240*/  FADD.FTZ R0, R21, 0.69314718246459960938 ;  /* 0x3f31721815007421 */ /* 0x000fe20000010000 */
[----:B------:R-:W-:-:S04]  /*16250*/  LOP3.LUT R20, R3, 0x80000000, R20, 0xb8, !PT ;  /* 0x8000000003147812 */ /* 0x000fc800078eb814 */
[----:B------:R-:W-:Y:S01]  /*16260*/  LOP3.LUT R19, R0, 0x80000000, R19, 0xb8, !PT ;  /* 0x8000000000137812 */ /* 0x000fe200078eb813 */
[----:B------:R-:W-:Y:S06]  /*16270*/  BRA `(.L_x_5083) ;  /* 0x0000001000987947 */ /* 0x000fec0003800000 */
.L_x_5084:
        /* <DEDUP_REMOVED lines=68> */
[----:B------:R-:W2:Y:S02]  /*166c0*/  @P0 MUFU.RCP R25, R16 ;  /* 0x0000001000190308 */ /* 0x000ea40000001000 */
[----:B--2---:R-:W-:-:S07]  /*166d0*/  @P0 FMUL.FTZ.D2 R6, R8, R25 ;  /* 0x0000001908060220 */ /* 0x004fce0000310000 */
.L_x_5109:
[----:B------:R-:W-:Y:S05]  /*166e0*/  BSYNC.RECONVERGENT B1 ;  /* 0x0000000000017941 */ /* 0x000fea0003800200 */
.L_x_5108:
[----:B------:R-:W-:Y:S04]  /*166f0*/  BSSY.RECONVERGENT B1, `(.L_x_5110) ;  /* 0x0000008000017945 */ /* 0x000fe80003800200 */
[----:B------:R-:W-:Y:S05]  /*16700*/  @!P1 BRA `(.L_x_5111) ;  /* 0x0000000000189947 */ /* 0x000fea0003800000 */
[----:B------:R-:W-:-:S13]  /*16710*/  FSETP.NEU.FTZ.AND P0, PT, R27, RZ, PT ;  /* 0x000000ff1b00720b */ /* 0x000fda0003f1d000 */
[----:B------:R-:W-:Y:S01]  /*16720*/  @P0 FADD.FTZ R8, R4, R27 ;  /* 0x0000001b04080221 */ /* 0x000fe20000010000 */
[C---:B------:R-:W-:Y:S01]  /*16730*/  @P0 FMUL.FTZ R25, R19.reuse, R19 ;  /* 0x0000001313190220 */ /* 0x040fe20000410000 */
[----:B------:R-:W-:-:S04]  /*16740*/  @!P0 FMUL.FTZ R21, |R19|, 0.5 ;  /* 0x3f00000013158820 */ /* 0x000fc80000410200 */
[----:B------:R-:W2:Y:S02]  /*16750*/  @P0 MUFU.RCP R8, R8 ;  /* 0x0000000800080308 */ /* 0x000ea40000001000 */
[----:B--2---:R-:W-:-:S07]  /*16760*/  @P0 FMUL.FTZ.D2 R21, R25, R8 ;  /* 0x0000000819150220 */ /* 0x004fce0000310000 */
.L_x_5111:
[----:B------:R-:W-:Y:S05]  /*16770*/  BSYNC.RECONVERGENT B1 ;  /* 0x0000000000017941 */ /* 0x000fea0003800200 */
.L_x_5110:
[----:B------:R-:W-:Y:S01]  /*16780*/  FADD.FTZ R6, R21, R6 ;  /* 0x0000000615067221 */ /* 0x000fe20000010000 */
[----:B------:R-:W-:Y:S01]  /*16790*/  MOV R21, 0x3f800000 ;  /* 0x3f80000000157802 */ /* 0x000fe20000000f00 */
[----:B------:R-:W-:Y:S02]  /*167a0*/  HFMA2 R27, -RZ, RZ, 1.3056640625, -1.8671875 ;  /* 0x3d39bf78ff1b7431 */ /* 0x000fe400000001ff */
[----:B------:R-:W-:-:S06]  /*167b0*/  FMUL.FTZ R23, R6, R23 ;  /* 0x0000001706177220 */ /* 0x000fcc0000410000 */
[----:B------:R-:W2:Y:S02]  /*167c0*/  MUFU.SQRT R23, R23 ;  /* 0x0000001700177308 */ /* 0x000ea40000002000 */
[----:B--2---:R-:W-:-:S04]  /*167d0*/  FADD.FTZ R25, R6, R23 ;  /* 0x0000001706197221 */ /* 0x004fc80000010000 */
        /* <DEDUP_REMOVED lines=20> */
[----:B-1----:R-:W-:Y:S01]  /*16920*/  FFMA.FTZ R22, R6, 0.69314718246459960938, R21 ;  /* 0x3f31721806167823 */ /* 0x002fe20000010015 */
[----:B------:R-:W-:Y:S06]  /*16930*/  @!P0 BRA `(.L_x_5106) ;  /* 0x0000000000cc8947 */ /* 0x000fec0003800000 */
[C---:B------:R-:W-:Y:S02]  /*16940*/  ISETP.GT.AND P0, PT, R25.reuse, -0x40800000, PT ;  /* 0xbf8000001900780c */ /* 0x040fe40003f04270 */
[----:B------:R-:W-:Y:S02]  /*16950*/  MOV R6, 0x7f800000 ;  /* 0x7f80000000067802 */ /* 0x000fe40000000f00 */
[----:B------:R-:W-:-:S09]  /*16960*/  FSETP.NEU.FTZ.AND P1, PT, R25, RZ, PT ;  /* 0x000000ff1900720b */ /* 0x000fd20003f3d000 */
[----:B------:R-:W-:-:S05]  /*16970*/  @P0 FFMA.FTZ R22, R25, R6, +INF ;  /* 0x7f80000019160423 */ /* 0x000fca0000010006 */
[----:B------:R-:W-:Y:S01]  /*16980*/  FSEL R22, R22, -RZ, P1 ;  /* 0x800000ff16167208 */ /* 0x000fe20000800000 */
[----:B------:R-:W-:Y:S06]  /*16990*/  BRA `(.L_x_5106) ;  /* 0x0000000000b47947 */ /* 0x000fec0003800000 */
.L_x_5107:
        /* <DEDUP_REMOVED lines=9> */
[----:B------:R-:W-:-:S04]  /*16a30*/  HFMA2 R25, -RZ, RZ, 1.3056640625, -1.8671875 ;  /* 0x3d39bf78ff197431 */ /* 0x000fc800000001ff */
        /* <DEDUP_REMOVED lines=30> */
.L_x_5105:
[----:B------:R-:W-:-:S06]  /*16c20*/  FFMA.FTZ R6, R17, R17, -1 ;  /* 0xbf80000011067423 */ /* 0x000fcc0000010011 */
[----:B------:R-:W0:Y:S02]  /*16c30*/  MUFU.SQRT R6, R6 ;  /* 0x0000000600067308 */ /* 0x000e240000002000 */
[----:B0-----:R-:W-:-:S06]  /*16c40*/  FADD.FTZ R8, R17, R6 ;  /* 0x0000000611087221 */ /* 0x001fcc0000010000 */
[----:B------:R-:W0:Y:S02]  /*16c50*/  MUFU.LG2 R8, R8 ;  /* 0x0000000800087308 */ /* 0x000e240000000c00 */
[----:B0-----:R-:W-:-:S07]  /*16c60*/  FMUL.FTZ R22, R8, 0.69314718246459960938 ;  /* 0x3f31721808167820 */ /* 0x001fce0000410000 */
.L_x_5106:
[----:B------:R-:W-:Y:S05]  /*16c70*/  BSYNC.RECONVERGENT B0 ;  /* 0x0000000000007941 */ /* 0x000fea0003800200 */
.L_x_5104:
        /* <DEDUP_REMOVED lines=43> */
.L_x_5119:
[----:B------:R-:W-:Y:S05]  /*16f30*/  BSYNC.RECONVERGENT B4 ;  /* 0x0000000000047941 */ /* 0x000fea0003800200 */
.L_x_5118:
[----:B------:R-:W-:-:S04]  /*16f40*/  FADD.FTZ R0, R3, R0 ;  /* 0x0000000003007221 */ /* 0x000fc80000010000 */
[----:B------:R-:W-:-:S04]  /*16f50*/  FMUL.FTZ R0, R0, R17 ;  /* 0x0000001100007220 */ /* 0x000fc80000410000 */
[----:B------:R0:W2:Y:S01]  /*16f60*/  MUFU.SQRT R21, R0 ;  /* 0x0000000000157308 */ /* 0x0000a20000002000 */
[----:B------:R-:W-:Y:S05]  /*16f70*/  BRA `(.L_x_5116) ;  /* 0x00000000002c7947 */ /* 0x000fea0003800000 */
.L_x_5117:
        /* <DEDUP_REMOVED lines=11> */
.L_x_5116:
[----:B------:R-:W-:Y:S05]  /*17030*/  BSYNC.RECONVERGENT B1 ;  /* 0x0000000000017941 */ /* 0x000fea0003800200 */
.L_x_5114:
[----:B------:R-:W-:Y:S05]  /*17040*/  BSYNC.RELIABLE B0 ;  /* 0x0000000000007941 */ /* 0x000fea0003800100 */
.L_x_5113:
        /* <DEDUP_REMOVED lines=15> */
[----:B-1-3-5:R-:W-:Y:S05]  /*17140*/  CALL.REL.NOINC `($__internal_5_$__cuda_sm3x_div_rn_ftz_f32_slowpath) ;  /* 0x0000011c00807944 */ /* 0x02afea0003c00000 */
.L_x_5121:
[----:B------:R-:W-:Y:S05]  /*17150*/  BSYNC.RECONVERGENT B4 ;  /* 0x0000000000047941 */ /* 0x000fea0003800200 */
.L_x_5120:
        /* <DEDUP_REMOVED lines=28> */
.L_x_5115:
[----:B------:R-:W-:Y:S01]  /*17320*/  MOV R0, 0x3f000000 ;  /* 0x3f00000000007802 */ /* 0x000fe20000000f00 */
[C---:B------:R-:W-:Y:S01]  /*17330*/  FADD.FTZ R5, |R21|.reuse, -RZ ;  /* 0x800000ff15057221 */ /* 0x040fe20000010200 */
[C---:B------:R-:W-:Y:S02]  /*17340*/  FSETP.GT.FTZ.AND P0, PT, |R21|.reuse, 0.56000000238418579102, PT ;  /* 0x3f0f5c291500780b */ /* 0x040fe40003f14200 */
[C---:B------:R-:W-:Y:S01]  /*17350*/  FSETP.NEU.FTZ.AND P1, PT, |R21|.reuse, 1, PT ;  /* 0x3f8000001500780b */ /* 0x040fe20003f3d200 */
[----:B------:R-:W-:-:S04]  /*17360*/  FFMA.FTZ R0, |R21|, -R0, 0.5 ;  /* 0x3f00000015007423 */ /* 0x000fc80000010a00 */
[----:B0-----:R-:W0:Y:S02]  /*17370*/  MUFU.RSQ R3, R0 ;  /* 0x0000000000037308 */ /* 0x001e240000001400 */
        /* <DEDUP_REMOVED lines=19> */
.L_x_5122:
[----:B------:R-:W-:Y:S05]  /*174b0*/  BSYNC.RECONVERGENT B3 ;  /* 0x0000000000037941 */ /* 0x000fea0003800200 */
.L_x_5112:
[----:B-1----:R-:W-:Y:S02]  /*174c0*/  LOP3.LUT R19, R22, 0x80000000, R19, 0xb8, !PT ;  /* 0x8000000016137812 */ /* 0x002fe400078eb813 */
[----:B------:R-:W-:-:S07]  /*174d0*/  LOP3.LUT R20, R3, 0x80000000, R20, 0xb8, !PT ;  /* 0x8000000003147812 */ /* 0x000fce00078eb814 */
.L_x_5083:
[----:B------:R-:W-:Y:S05]  /*174e0*/  BSYNC.RECONVERGENT B2 ;  /* 0x0000000000027941 */ /* 0x000fea0003800200 */
.L_x_5081:
        /* <DEDUP_REMOVED lines=25> */
.L_x_5124:
        /* <DEDUP_REMOVED lines=70> */
.L_x_5132:
[----:B------:R-:W-:-:S04]  /*17ae0*/  FADD.FTZ R6, -R0, R7 ;  /* 0x0000000700067221 */ /* 0x000fc80000010100 */
[----:B------:R-:W-:-:S07]  /*17af0*/  FMUL.FTZ R6, R6, 0.5 ;  /* 0x3f00000006067820 */ /* 0x000fce0000410000 */
.L_x_5133:
[----:B------:R-:W-:Y:S05]  /*17b00*/  BSYNC.RECONVERGENT B1 ;  /* 0x0000000000017941 */ /* 0x000fea0003800200 */
.L_x_5131:
        /* <DEDUP_REMOVED lines=11> */
.L_x_5135:
[----:B------:R-:W-:-:S04]  /*17bc0*/  FADD.FTZ R17, R4, -R17 ;  /* 0x8000001104117221 */ /* 0x000fc80000010000 */
[----:B------:R-:W-:-:S07]  /*17bd0*/  FMUL.FTZ R17, R17, 0.5 ;  /* 0x3f00000011117820 */ /* 0x000fce0000410000 */
.L_x_5136:
[----:B------:R-:W-:Y:S05]  /*17be0*/  BSYNC.RECONVERGENT B1 ;  /* 0x0000000000017941 */ /* 0x000fea0003800200 */
.L_x_5134:
        /* <DEDUP_REMOVED lines=35> */
.L_x_5130:
        /* <DEDUP_REMOVED lines=35> */
.L_x_5137:
[----:B------:R-:W-:-:S04]  /*18050*/  FADD.FTZ R17, -R26, 1 ;  /* 0x3f8000001a117421 */ /* 0x000fc80000010100 */
[----:B------:R-:W-:-:S06]  /*18060*/  FMUL.FTZ R6, R0, R17 ;  /* 0x0000001100067220 */ /* 0x000fcc0000410000 */
[----:B------:R-:W0:Y:S08]  /*18070*/  MUFU.SQRT R6, R6 ;  /* 0x0000000600067308 */ /* 0x000e300000002000 */
[----:B0-----:R-:W0:Y:S02]  /*18080*/  MUFU.RCP R24, R6 ;  /* 0x0000000600187308 */ /* 0x001e240000001000 */
[----:B0-----:R-:W-:Y:S01]  /*18090*/  FMUL.FTZ R24, |R23|, R24 ;  /* 0x0000001817187220 */ /* 0x001fe20000410200 */
[----:B------:R-:W-:Y:S06]  /*180a0*/  BRA `(.L_x_5128) ;  /* 0x0000000000047947 */ /* 0x000fec0003800000 */
.L_x_5129:
[----:B------:R0:W1:Y:S02]  /*180b0*/  MUFU.SQRT R24, R3 ;  /* 0x0000000300187308 */ /* 0x0000640000002000 */
.L_x_5128:
[----:B------:R-:W-:Y:S05]  /*180c0*/  BSYNC.RECONVERGENT B0 ;  /* 0x0000000000007941 */ /* 0x000fea0003800200 */
.L_x_5127:
        /* <DEDUP_REMOVED lines=14> */
[----:B0-----:R-:W0:Y:S02]  /*181b0*/  MUFU.RSQ R3, R0 ;  /* 0x0000000000037308 */ /* 0x001e240000001400 */
        /* <DEDUP_REMOVED lines=20> */
.L_x_5141:
        /* <DEDUP_REMOVED lines=23> */
.L_x_5147:
[----:B0-----:R-:W-:-:S04]  /*18470*/  FADD.FTZ R3, -R5, R4 ;  /* 0x0000000405037221 */ /* 0x001fc80000010100 */
[----:B------:R-:W-:-:S07]  /*18480*/  FMUL.FTZ R3, R3, 0.5 ;  /* 0x3f00000003037820 */ /* 0x000fce0000410000 */
.L_x_5148:
[----:B------:R-:W-:Y:S05]  /*18490*/  BSYNC.RECONVERGENT B4 ;  /* 0x0000000000047941 */ /* 0x000fea0003800200 */
.L_x_5146:
[----:B------:R-:W-:Y:S01]  /*184a0*/  FADD.FTZ R0, R3, R0 ;  /* 0x0000000003007221 */ /* 0x000fe20000010000 */
[----:B------:R-:W-:-:S04]  /*184b0*/  FADD.FTZ R21, R26, R21 ;  /* 0x000000151a157221 */ /* 0x000fc80000010000 */
[----:B------:R-:W-:-:S06]  /*184c0*/  FMUL.FTZ R21, R0, R21 ;  /* 0x0000001500157220 */ /* 0x000fcc0000410000 */
[----:B------:R-:W0:Y:S01]  /*184d0*/  MUFU.SQRT R21, R21 ;  /* 0x0000001500157308 */ /* 0x000e220000002000 */
[----:B------:R-:W-:Y:S05]  /*184e0*/  BRA `(.L_x_5149) ;  /* 0x0000000000487947 */ /* 0x000fea0003800000 */
.L_x_5145:
        /* <DEDUP_REMOVED lines=12> */
.L_x_5144:
[----:B------:R-:W-:Y:S01]  /*185b0*/  FADD.FTZ R0, R21, 1 ;  /* 0x3f80000015007421 */ /* 0x000fe20000010000 */
[----:B0-----:R-:W-:Y:S01]  /*185c0*/  MUFU.SQRT R3, R3 ;  /* 0x0000000300037308 */ /* 0x001fe20000002000 */
[----:B------:R-:W-:Y:S02]  /*185d0*/  MOV R26, 0x3f800000 ;  /* 0x3f800000001a7802 */ /* 0x000fe40000000f00 */
[----:B------:R-:W-:-:S06]  /*185e0*/  FMUL.FTZ R0, R0, 0.5 ;  /* 0x3f00000000007820 */ /* 0x000fcc0000410000 */
[----:B------:R-:W0:Y:S02]  /*185f0*/  MUFU.SQRT R0, R0 ;  /* 0x0000000000007308 */ /* 0x000e240000002000 */
[----:B0-----:R-:W-:-:S07]  /*18600*/  FMUL.FTZ R21, R3, R0 ;  /* 0x0000000003157220 */ /* 0x001fce0000410000 */
.L_x_5149:
[----:B------:R-:W-:Y:S05]  /*18610*/  BSYNC.RECONVERGENT B1 ;  /* 0x0000000000017941 */ /* 0x000fea0003800200 */
.L_x_5143:
[----:B------:R-:W-:Y:S05]  /*18620*/  BRA `(.L_x_5150) ;  /* 0x0000000000087947 */ /* 0x000fea0003800000 */
.L_x_5140:
[----:B------:R-:W-:Y:S01]  /*18630*/  FMUL.FTZ R21, R21, 16777216 ;  /* 0x4b80000015157820 */ /* 0x000fe20000410000 */
[----:B------:R-:W-:-:S07]  /*18640*/  FMUL.FTZ R26, R26, 16777216 ;  /* 0x4b8000001a1a7820 */ /* 0x000fce0000410000 */
.L_x_5150:
[----:B------:R-:W-:Y:S05]  /*18650*/  BSYNC.RELIABLE B0 ;  /* 0x0000000000007941 */ /* 0x000fea0003800100 */
.L_x_5139:
        /* <DEDUP_REMOVED lines=15> */
[----:B-1---5:R-:W-:Y:S05]  /*18750*/  CALL.REL.NOINC `($__internal_5_$__cuda_sm3x_div_rn_ftz_f32_slowpath) ;  /* 0x0000010400fc7944 */ /* 0x022fea0003c00000 */
.L_x_5152:
[----:B------:R-:W-:Y:S05]  /*18760*/  BSYNC.RECONVERGENT B4 ;  /* 0x0000000000047941 */ /* 0x000fea0003800200 */
.L_x_5151:
        /* <DEDUP_REMOVED lines=28> */
.L_x_5142:
[----:B------:R-:W-:Y:S05]  /*18930*/  BSYNC.RECONVERGENT B3 ;  /* 0x0000000000037941 */ /* 0x000fea0003800200 */
.L_x_5138:
[----:B-1----:R-:W-:Y:S02]  /*18940*/  LOP3.LUT R9, R24, 0x80000000, R9, 0xb8, !PT ;  /* 0x8000000018097812 */ /* 0x002fe400078eb809 */
[----:B------:R-:W-:Y:S01]  /*18950*/  LOP3.LUT R22, R3, 0x80000000, R22, 0xb8, !PT ;  /* 0x8000000003167812 */ /* 0x000fe200078eb816 */
[----:B------:R-:W-:Y:S06]  /*18960*/  BRA `(.L_x_5125) ;  /* 0x0000001000ec7947 */ /* 0x000fec0003800000 */
.L_x_5126:
        /* <DEDUP_REMOVED lines=30> */
[----:B---3-5:R-:W-:Y:S05]  /*18b50*/  CALL.REL.NOINC `($__internal_5_$__cuda_sm3x_div_rn_ftz_f32_slowpath) ;  /* 0x0000010000fc7944 */ /* 0x028fea0003c00000 */
.L_x_5158:
[----:B------:R-:W-:Y:S05]  /*18b60*/  BSYNC.RECONVERGENT B4 ;  /* 0x0000000000047941 */ /* 0x000fea0003800200 */
.L_x_5157:
        /* <DEDUP_REMOVED lines=22> */
.L_x_5156:
        /* <DEDUP_REMOVED lines=27> */
.L_x_5161:
[----:B------:R-:W-:Y:S05]  /*18e80*/  BSYNC.RECONVERGENT B4 ;  /* 0x0000000000047941 */ /* 0x000fea0003800200 */
.L_x_5160:
        /* <DEDUP_REMOVED lines=22> */
.L_x_5155:
        /* <DEDUP_REMOVED lines=31> */
[----:B---3-5:R-:W-:Y:S05]  /*191e0*/  CALL.REL.NOINC `($__internal_5_$__cuda_sm3x_div_rn_ftz_f32_slowpath) ;  /* 0x000000fc00587944 */ /* 0x028fea0003c00000 */
.L_x_5163:
[----:B------:R-:W-:Y:S05]  /*191f0*/  BSYNC.RECONVERGENT B4 ;  /* 0x0000000000047941 */ /* 0x000fea0003800200 */
.L_x_5162:
        /* <DEDUP_REMOVED lines=22> */
.L_x_5154:
        /* <DEDUP_REMOVED lines=24> */
.L_x_5167:
[----:B------:R-:W-:Y:S05]  /*194e0*/  BSYNC.RECONVERGENT B4 ;  /* 0x0000000000047941 */ /* 0x000fea0003800200 */
.L_x_5166:
        /* <DEDUP_REMOVED lines=22> */
.L_x_5165:
        /* <DEDUP_REMOVED lines=28> */
.L_x_5169:
[----:B------:R-:W-:Y:S05]  /*19810*/  BSYNC.RECONVERGENT B4 ;  /* 0x0000000000047941 */ /* 0x000fea0003800200 */
.L_x_5168:
        /* <DEDUP_REMOVED lines=22> */
.L_x_5164:
        /* <DEDUP_REMOVED lines=32> */
.L_x_5171:
[----:B------:R-:W-:Y:S05]  /*19b80*/  BSYNC.RECONVERGENT B4 ;  /* 0x0000000000047941 */ /* 0x000fea0003800200 */
.L_x_5170:
        /* <DEDUP_REMOVED lines=21> */
.L_x_5159:
[----:B------:R-:W-:Y:S05]  /*19ce0*/  BSYNC.RECONVERGENT B3 ;  /* 0x0000000000037941 */ /* 0x000fea0003800200 */
.L_x_5153:
[----:B------:R-:W-:Y:S01]  /*19cf0*/  FADD.FTZ R0, R21, 0.69314718246459960938 ;  /* 0x3f31721815007421 */ /* 0x000fe20000010000 */
[----:B------:R-:W-:-:S04]  /*19d00*/  LOP3.LUT R22, R23, 0x80000000, R22, 0xb8, !PT ;  /* 0x8000000017167812 */ /* 0x000fc800078eb816 */
[----:B------:R-:W-:-:S07]  /*19d10*/  LOP3.LUT R9, R0, 0x80000000, R9, 0xb8, !PT ;  /* 0x8000000000097812 */ /* 0x000fce00078eb809 */
.L_x_5125:
[----:B------:R-:W-:Y:S05]  /*19d20*/  BSYNC.RECONVERGENT B2 ;  /* 0x0000000000027941 */ /* 0x000fea0003800200 */
.L_x_5123:
[----:B------:R-:W-:Y:S05]  /*19d30*/  WARPSYNC.ALL ;  /* 0x0000000000007948 */ /* 0x000fea0003800000 */
[--C-:B------:R-:W-:Y:S01]  /*19d40*/  HADD2.F32 R28, -RZ, R10.reuse.H1_H1 ;  /* 0x3000000aff1c7230 */ /* 0x100fe20000004100 */
[----:B------:R-:W-:Y:S01]  /*19d50*/  BSSY.RECONVERGENT B2, `(.L_x_5172) ;  /* 0x0000280000027945 */ /* 0x000fe20003800200 */
[----:B------:R-:W-:-:S03]  /*19d60*/  HADD2.F32 R24, -RZ, R10.H0_H0 ;  /* 0x2000000aff187230 */ /* 0x000fc60000004100 */
        /* <DEDUP_REMOVED lines=21> */
.L_x_5173:
        /* <DEDUP_REMOVED lines=16> */
[C---:B---3--:R-:W-:Y:S02]  /*19fc0*/  VIMNMX R7, PT, PT, R5.reuse, R6, !PT ;  /* 0x0000000605077248 */ /* 0x048fe40007fe0100 */
        /* <DEDUP_REMOVED lines=53> */
.L_x_5181:
[----:B------:R-:W-:-:S04]  /*1a320*/  FADD.FTZ R7, -R3, R6 ;  /* 0x0000000603077221 */ /* 0x000fc80000010100 */
[----:B------:R-:W-:-:S07]  /*1a330*/  FMUL.FTZ R7, R7, 0.5 ;  /* 0x3f00000007077820 */ /* 0x000fce0000410000 */
.L_x_5182:
[----:B------:R-:W-:Y:S05]  /*1a340*/  BSYNC.RECONVERGENT B1 ;  /* 0x0000000000017941 */ /* 0x000fea0003800200 */
.L_x_5180:
        /* <DEDUP_REMOVED lines=11> */
.L_x_5184:
[----:B------:R-:W-:-:S04]  /*1a400*/  FADD.FTZ R16, R5, -R8 ;  /* 0x8000000805107221 */ /* 0x000fc80000010000 */
[----:B------:R-:W-:-:S07]  /*1a410*/  FMUL.FTZ R16, R16, 0.5 ;  /* 0x3f00000010107820 */ /* 0x000fce0000410000 */
.L_x_5185:
[----:B------:R-:W-:Y:S05]  /*1a420*/  BSYNC.RECONVERGENT B1 ;  /* 0x0000000000017941 */ /* 0x000fea0003800200 */
.L_x_5183:
        /* <DEDUP_REMOVED lines=35> */
.L_x_5179:
        /* <DEDUP_REMOVED lines=35> */
.L_x_5186:
[----:B------:R-:W-:-:S04]  /*1a890*/  FADD.FTZ R8, -R23, 1 ;  /* 0x3f80000017087421 */ /* 0x000fc80000010100 */
[----:B------:R-:W-:-:S06]  /*1a8a0*/  FMUL.FTZ R7, R3, R8 ;  /* 0x0000000803077220 */ /* 0x000fcc0000410000 */
[----:B------:R-:W0:Y:S08]  /*1a8b0*/  MUFU.SQRT R7, R7 ;  /* 0x0000000700077308 */ /* 0x000e300000002000 */
[----:B0-----:R-:W0:Y:S02]  /*1a8c0*/  MUFU.RCP R17, R7 ;  /* 0x0000000700117308 */ /* 0x001e240000001000 */
[----:B0-----:R-:W-:Y:S01]  /*1a8d0*/  FMUL.FTZ R26, |R28|, R17 ;  /* 0x000000111c1a7220 */ /* 0x001fe20000410200 */
[----:B------:R-:W-:Y:S06]  /*1a8e0*/  BRA `(.L_x_5177) ;  /* 0x0000000000047947 */ /* 0x000fec0003800000 */
.L_x_5178:
[----:B------:R0:W1:Y:S02]  /*1a8f0*/  MUFU.SQRT R26, R0 ;  /* 0x00000000001a7308 */ /* 0x0000640000002000 */
.L_x_5177:
[----:B------:R-:W-:Y:S05]  /*1a900*/  BSYNC.RECONVERGENT B0 ;  /* 0x0000000000007941 */ /* 0x000fea0003800200 */
.L_x_5176:
        /* <DEDUP_REMOVED lines=35> */
.L_x_5190:
        /* <DEDUP_REMOVED lines=23> */
.L_x_5196:
[----:B------:R-:W-:-:S04]  /*1acb0*/  FADD.FTZ R3, -R4, R5 ;  /* 0x0000000504037221 */ /* 0x000fc80000010100 */
[----:B------:R-:W-:-:S07]  /*1acc0*/  FMUL.FTZ R3, R3, 0.5 ;  /* 0x3f00000003037820 */ /* 0x000fce0000410000 */
.L_x_5197:
[----:B------:R-:W-:Y:S05]  /*1acd0*/  BSYNC.RECONVERGENT B4 ;  /* 0x0000000000047941 */ /* 0x000fea0003800200 */
.L_x_5195:
[----:B------:R-:W-:Y:S01]  /*1ace0*/  FADD.FTZ R0, R3, R0 ;  /* 0x0000000003007221 */ /* 0x000fe20000010000 */
[----:B------:R-:W-:-:S04]  /*1acf0*/  FADD.FTZ R3, R23, R10 ;  /* 0x0000000a17037221 */ /* 0x000fc80000010000 */
[----:B------:R-:W-:-:S04]  /*1ad00*/  FMUL.FTZ R0, R0, R3 ;  /* 0x0000000300007220 */ /* 0x000fc80000410000 */
[----:B------:R0:W2:Y:S01]  /*1ad10*/  MUFU.SQRT R10, R0 ;  /* 0x00000000000a7308 */ /* 0x0000a20000002000 */
[----:B------:R-:W-:Y:S05]  /*1ad20*/  BRA `(.L_x_5198) ;  /* 0x0000000000487947 */ /* 0x000fea0003800000 */
.L_x_5194:
        /* <DEDUP_REMOVED lines=12> */
.L_x_5193:
[----:B------:R-:W-:Y:S01]  /*1adf0*/  FADD.FTZ R3, R10, 1 ;  /* 0x3f8000000a037421 */ /* 0x000fe20000010000 */
[----:B0-----:R-:W-:Y:S01]  /*1ae00*/  MUFU.SQRT R0, R0 ;  /* 0x0000000000007308 */ /* 0x001fe20000002000 */
[----:B------:R-:W-:Y:S02]  /*1ae10*/  MOV R23, 0x3f800000 ;  /* 0x3f80000000177802 */ /* 0x000fe40000000f00 */
[----:B------:R-:W-:-:S06]  /*1ae20*/  FMUL.FTZ R3, R3, 0.5 ;  /* 0x3f00000003037820 */ /* 0x000fcc0000410000 */
[----:B------:R-:W0:Y:S02]  /*1ae30*/  MUFU.SQRT R3, R3 ;  /* 0x0000000300037308 */ /* 0x000e240000002000 */
[----:B0-----:R-:W-:-:S07]  /*1ae40*/  FMUL.FTZ R10, R0, R3 ;  /* 0x00000003000a7220 */ /* 0x001fce0000410000 */
.L_x_5198:
[----:B------:R-:W-:Y:S05]  /*1ae50*/  BSYNC.RECONVERGENT B1 ;  /* 0x0000000000017941 */ /* 0x000fea0003800200 */
.L_x_5192:
[----:B------:R-:W-:Y:S05]  /*1ae60*/  BRA `(.L_x_5199) ;  /* 0x0000000000087947 */ /* 0x000fea0003800000 */
.L_x_5189:
[----:B------:R-:W-:Y:S01]  /*1ae70*/  FMUL.FTZ R10, R10, 16777216 ;  /* 0x4b8000000a0a7820 */ /* 0x000fe20000410000 */
[----:B------:R-:W-:-:S07]  /*1ae80*/  FMUL.FTZ R23, R23, 16777216 ;  /* 0x4b80000017177820 */ /* 0x000fce0000410000 */
.L_x_5199:
[----:B------:R-:W-:Y:S05]  /*1ae90*/  BSYNC.RELIABLE B0 ;  /* 0x0000000000007941 */ /* 0x000fea0003800100 */
.L_x_5188:
        /* <DEDUP_REMOVED lines=16> */
.L_x_5201:
[----:B------:R-:W-:Y:S05]  /*1afa0*/  BSYNC.RECONVERGENT B4 ;  /* 0x0000000000047941 */ /* 0x000fea0003800200 */
.L_x_5200:
        /* <DEDUP_REMOVED lines=19> */
[----:B------:R-:W-:Y:S01]  /*1b0e0*/  @!P2 FADD.FTZ R0, -R0, -RZ ;  /* 0x800000ff0000a221 */ /* 0x000fe20000010100 */
[----:B------:R-:W-:-:S03]  /*1b0f0*/  FADD.FTZ R3, |R10|, |R23| ;  /* 0x400000170a037221 */ /* 0x000fc60000010200 */
[----:B------:R-:W-:Y:S01]  /*1b100*/  @!P0 FFMA.FTZ R4, R5, 1.6832555532455444336, R0 ;  /* 0x3fd774eb05048823 */ /* 0x000fe20000010000 */
[----:B------:R-:W-:-:S04]  /*1b110*/  MOV R0, 0x4016cbe4 ;  /* 0x4016cbe400007802 */ /* 0x000fc80000000f00 */
[----:B------:R-:W-:Y:S02]  /*1b120*/  @!P3 FSEL R4, R0, 0.78539818525314331055, !P0 ;  /* 0x3f490fdb0004b808 */ /* 0x000fe40004000000 */
[----:B------:R-:W-:Y:S02]  /*1b130*/  @!P1 FSEL R4, RZ, 3.1415927410125732422, P0 ;  /* 0x40490fdbff049808 */ /* 0x000fe40000000000 */
[----:B------:R-:W-:Y:S02]  /*1b140*/  FSETP.NAN.FTZ.AND P0, PT, |R3|, |R3|, PT ;  /* 0x400000030300720b */ /* 0x000fe40003f18200 */
[----:B------:R-:W-:-:S04]  /*1b150*/  LOP3.LUT R4, R4, 0x80000000, R23, 0xb8, !PT ;  /* 0x8000000004047812 */ /* 0x000fc800078eb817 */
[----:B------:R-:W-:-:S07]  /*1b160*/  FSEL R3, R3, R4, P0 ;  /* 0x0000000403037208 */ /* 0x000fce0000000000 */
.L_x_5191:
[----:B------:R-:W-:Y:S05]  /*1b170*/  BSYNC.RECONVERGENT B3 ;  /* 0x0000000000037941 */ /* 0x000fea0003800200 */
.L_x_5187:
[----:B-1----:R-:W-:Y:S02]  /*1b180*/  LOP3.LUT R21, R26, 0x80000000, R21, 0xb8, !PT ;  /* 0x800000001a157812 */ /* 0x002fe400078eb815 */
[----:B------:R-:W-:Y:S01]  /*1b190*/  LOP3.LUT R24, R3, 0x80000000, R24, 0xb8, !PT ;  /* 0x8000000003187812 */ /* 0x000fe200078eb818 */
[----:B------:R-:W-:Y:S06]  /*1b1a0*/  BRA `(.L_x_5174) ;  /* 0x0000001000e87947 */ /* 0x000fec0003800000 */
.L_x_5175:
        /* <DEDUP_REMOVED lines=31> */
.L_x_5207:
[----:B------:R-:W-:Y:S05]  /*1b3a0*/  BSYNC.RECONVERGENT B4 ;  /* 0x0000000000047941 */ /* 0x000fea0003800200 */
.L_x_5206:
        /* <DEDUP_REMOVED lines=22> */
.L_x_5205:
        /* <DEDUP_REMOVED lines=27> */
.L_x_5210:
[----:B------:R-:W-:Y:S05]  /*1b6c0*/  BSYNC.RECONVERGENT B4 ;  /* 0x0000000000047941 */ /* 0x000fea0003800200 */
.L_x_5209:
        /* <DEDUP_REMOVED lines=22> */
.L_x_5204:
        /* <DEDUP_REMOVED lines=32> */
.L_x_5212:
[----:B------:R-:W-:Y:S05]  /*1ba30*/  BSYNC.RECONVERGENT B4 ;  /* 0x0000000000047941 */ /* 0x000fea0003800200 */
.L_x_5211:
        /* <DEDUP_REMOVED lines=22> */
.L_x_5203:
        /* <DEDUP_REMOVED lines=24> */
.L_x_5216:
[----:B------:R-:W-:Y:S05]  /*1bd20*/  BSYNC.RECONVERGENT B4 ;  /* 0x0000000000047941 */ /* 0x000fea0003800200 */
.L_x_5215:
        /* <DEDUP_REMOVED lines=22> */
.L_x_5214:
        /* <DEDUP_REMOVED lines=27> */
.L_x_5218:
[----:B------:R-:W-:Y:S05]  /*1c040*/  BSYNC.RECONVERGENT B4 ;  /* 0x0000000000047941 */ /* 0x000fea0003800200 */
.L_x_5217:
        /* <DEDUP_REMOVED lines=22> */
.L_x_5213:
        /* <DEDUP_REMOVED lines=22> */
[----:B------:R-:W-:-:S03]  /*1c310*/  MOV R3, 0x3f800000 ;  /* 0x3f80000000037802 */ /* 0x000fc60000000f00 */
        /* <DEDUP_REMOVED lines=9> */
.L_x_5220:
[----:B------:R-:W-:Y:S05]  /*1c3b0*/  BSYNC.RECONVERGENT B4 ;  /* 0x0000000000047941 */ /* 0x000fea0003800200 */
.L_x_5219:
        /* <DEDUP_REMOVED lines=21> */
.L_x_5208:
[----:B------:R-:W-:Y:S05]  /*1c510*/  BSYNC.RECONVERGENT B3 ;  /* 0x0000000000037941 */ /* 0x000fea0003800200 */
.L_x_5202:
[----:B------:R-:W-:Y:S01]  /*1c520*/  FADD.FTZ R10, R10, 0.69314718246459960938 ;  /* 0x3f3172180a0a7421 */ /* 0x000fe20000010000 */
[----:B------:R-:W-:-:S04]  /*1c530*/  LOP3.LUT R24, R23, 0x80000000, R24, 0xb8, !PT ;  /* 0x8000000017187812 */ /* 0x000fc800078eb818 */
[----:B------:R-:W-:-:S07]  /*1c540*/  LOP3.LUT R21, R10, 0x80000000, R21, 0xb8, !PT ;  /* 0x800000000a157812 */ /* 0x000fce00078eb815 */
.L_x_5174:
[----:B------:R-:W-:Y:S05]  /*1c550*/  BSYNC.RECONVERGENT B2 ;  /* 0x0000000000027941 */ /* 0x000fea0003800200 */
.L_x_5172:
        /* <DEDUP_REMOVED lines=25> */
.L_x_5222:
        /* <DEDUP_REMOVED lines=70> */
.L_x_5230:
[----:B------:R-:W-:-:S04]  /*1cb50*/  FADD.FTZ R7, -R3, R6 ;  /* 0x0000000603077221 */ /* 0x000fc80000010100 */
[----:B------:R-:W-:-:S07]  /*1cb60*/  FMUL.FTZ R7, R7, 0.5 ;  /* 0x3f00000007077820 */ /* 0x000fce0000410000 */
.L_x_5231:
[----:B------:R-:W-:Y:S05]  /*1cb70*/  BSYNC.RECONVERGENT B1 ;  /* 0x0000000000017941 */ /* 0x000fea0003800200 */
.L_x_5229:
        /* <DEDUP_REMOVED lines=11> */
.L_x_5233:
[----:B------:R-:W-:-:S04]  /*1cc30*/  FADD.FTZ R16, R5, -R8 ;  /* 0x8000000805107221 */ /* 0x000fc80000010000 */
[----:B------:R-:W-:-:S07]  /*1cc40*/  FMUL.FTZ R16, R16, 0.5 ;  /* 0x3f00000010107820 */ /* 0x000fce0000410000 */
.L_x_5234:
[----:B------:R-:W-:Y:S05]  /*1cc50*/  BSYNC.RECONVERGENT B1 ;  /* 0x0000000000017941 */ /* 0x000fea0003800200 */
.L_x_5232:
        /* <DEDUP_REMOVED lines=35> */
.L_x_5228:
        /* <DEDUP_REMOVED lines=35> */
.L_x_5235:
[----:B------:R-:W-:-:S04]  /*1d0c0*/  FADD.FTZ R8, -R11, 1 ;  /* 0x3f8000000b087421 */ /* 0x000fc80000010100 */
[----:B------:R-:W-:-:S06]  /*1d0d0*/  FMUL.FTZ R7, R3, R8 ;  /* 0x0000000803077220 */ /* 0x000fcc0000410000 */
[----:B------:R-:W0:Y:S08]  /*1d0e0*/  MUFU.SQRT R7, R7 ;  /* 0x0000000700077308 */ /* 0x000e300000002000 */
[----:B0-----:R-:W0:Y:S02]  /*1d0f0*/  MUFU.RCP R17, R7 ;  /* 0x0000000700117308 */ /* 0x001e240000001000 */
[----:B0-----:R-:W-:Y:S01]  /*1d100*/  FMUL.FTZ R26, |R30|, R17 ;  /* 0x000000111e1a7220 */ /* 0x001fe20000410200 */
[----:B------:R-:W-:Y:S06]  /*1d110*/  BRA `(.L_x_5226) ;  /* 0x0000000000047947 */ /* 0x000fec0003800000 */
.L_x_5227:
[----:B------:R0:W1:Y:S02]  /*1d120*/  MUFU.SQRT R26, R0 ;  /* 0x00000000001a7308 */ /* 0x0000640000002000 */
.L_x_5226:
[----:B------:R-:W-:Y:S05]  /*1d130*/  BSYNC.RECONVERGENT B0 ;  /* 0x0000000000007941 */ /* 0x000fea0003800200 */
.L_x_5225:
        /* <DEDUP_REMOVED lines=35> */
.L_x_5239:
        /* <DEDUP_REMOVED lines=23> */
.L_x_5245:
[----:B------:R-:W-:-:S04]  /*1d4e0*/  FADD.FTZ R3, -R4, R5 ;  /* 0x0000000504037221 */ /* 0x000fc80000010100 */
[----:B------:R-:W-:-:S07]  /*1d4f0*/  FMUL.FTZ R3, R3, 0.5 ;  /* 0x3f00000003037820 */ /* 0x000fce0000410000 */
.L_x_5246:
[----:B------:R-:W-:Y:S05]  /*1d500*/  BSYNC.RECONVERGENT B4 ;  /* 0x0000000000047941 */ /* 0x000fea0003800200 */
.L_x_5244:
[----:B------:R-:W-:Y:S01]  /*1d510*/  FADD.FTZ R0, R3, R0 ;  /* 0x0000000003007221 */ /* 0x000fe20000010000 */
[----:B------:R-:W-:-:S04]  /*1d520*/  FADD.FTZ R3, R11, R10 ;  /* 0x0000000a0b037221 */ /* 0x000fc80000010000 */
[----:B------:R-:W-:-:S04]  /*1d530*/  FMUL.FTZ R0, R0, R3 ;  /* 0x0000000300007220 */ /* 0x000fc80000410000 */
[----:B------:R0:W2:Y:S01]  /*1d540*/  MUFU.SQRT R10, R0 ;  /* 0x00000000000a7308 */ /* 0x0000a20000002000 */
[----:B------:R-:W-:Y:S05]  /*1d550*/  BRA `(.L_x_5247) ;  /* 0x0000000000487947 */ /* 0x000fea0003800000 */
.L_x_5243:
        /* <DEDUP_REMOVED lines=12> */
.L_x_5242:
[----:B------:R-:W-:Y:S01]  /*1d620*/  FADD.FTZ R3, R10, 1 ;  /* 0x3f8000000a037421 */ /* 0x000fe20000010000 */
[----:B0-----:R-:W-:Y:S01]  /*1d630*/  MUFU.SQRT R0, R0 ;  /* 0x0000000000007308 */ /* 0x001fe20000002000 */
[----:B------:R-:W-:Y:S02]  /*1d640*/  MOV R11, 0x3f800000 ;  /* 0x3f800000000b7802 */ /* 0x000fe40000000f00 */
[----:B------:R-:W-:-:S06]  /*1d650*/  FMUL.FTZ R3, R3, 0.5 ;  /* 0x3f00000003037820 */ /* 0x000fcc0000410000 */
[----:B------:R-:W0:Y:S02]  /*1d660*/  MUFU.SQRT R3, R3 ;  /* 0x0000000300037308 */ /* 0x000e240000002000 */
[----:B0-----:R-:W-:-:S07]  /*1d670*/  FMUL.FTZ R10, R0, R3 ;  /* 0x00000003000a7220 */ /* 0x001fce0000410000 */
.L_x_5247:
[----:B------:R-:W-:Y:S05]  /*1d680*/  BSYNC.RECONVERGENT B1 ;  /* 0x0000000000017941 */ /* 0x000fea0003800200 */
.L_x_5241:
[----:B------:R-:W-:Y:S05]  /*1d690*/  BRA `(.L_x_5248) ;  /* 0x0000000000087947 */ /* 0x000fea0003800000 */
.L_x_5238:
[----:B------:R-:W-:Y:S01]  /*1d6a0*/  FMUL.FTZ R10, R10, 16777216 ;  /* 0x4b8000000a0a7820 */ /* 0x000fe20000410000 */
[----:B------:R-:W-:-:S07]  /*1d6b0*/  FMUL.FTZ R11, R11, 16777216 ;  /* 0x4b8000000b0b7820 */ /* 0x000fce0000410000 */
.L_x_5248:
[----:B------:R-:W-:Y:S05]  /*1d6c0*/  BSYNC.RELIABLE B0 ;  /* 0x0000000000007941 */ /* 0x000fea0003800100 */
.L_x_5237:
        /* <DEDUP_REMOVED lines=16> */
.L_x_5250:
[----:B------:R-:W-:Y:S05]  /*1d7d0*/  BSYNC.RECONVERGENT B4 ;  /* 0x0000000000047941 */ /* 0x000fea0003800200 */
.L_x_5249:
        /* <DEDUP_REMOVED lines=28> */
.L_x_5240:
[----:B------:R-:W-:Y:S05]  /*1d9a0*/  BSYNC.RECONVERGENT B3 ;  /* 0x0000000000037941 */ /* 0x000fea0003800200 */
.L_x_5236:
[----:B-1----:R-:W-:Y:S02]  /*1d9b0*/  LOP3.LUT R25, R26, 0x80000000, R25, 0xb8, !PT ;  /* 0x800000001a197812 */ /* 0x002fe400078eb819 */
[----:B------:R-:W-:Y:S01]  /*1d9c0*/  LOP3.LUT R28, R3, 0x80000000, R28, 0xb8, !PT ;  /* 0x80000000031c7812 */ /* 0x000fe200078eb81c */
[----:B------:R-:W-:Y:S06]  /*1d9d0*/  BRA `(.L_x_5223) ;  /* 0x0000001000e87947 */ /* 0x000fec0003800000 */
.L_x_5224:
        /* <DEDUP_REMOVED lines=31> */
.L_x_5256:
[----:B------:R-:W-:Y:S05]  /*1dbd0*/  BSYNC.RECONVERGENT B4 ;  /* 0x0000000000047941 */ /* 0x000fea0003800200 */
.L_x_5255:
        /* <DEDUP_REMOVED lines=22> */
.L_x_5254:
        /* <DEDUP_REMOVED lines=27> */
.L_x_5259:
[----:B------:R-:W-:Y:S05]  /*1def0*/  BSYNC.RECONVERGENT B4 ;  /* 0x0000000000047941 */ /* 0x000fea0003800200 */
.L_x_5258:
        /* <DEDUP_REMOVED lines=22> */
.L_x_5253:
        /* <DEDUP_REMOVED lines=32> */
.L_x_5261:
[----:B------:R-:W-:Y:S05]  /*1e260*/  BSYNC.RECONVERGENT B4 ;  /* 0x0000000000047941 */ /* 0x000fea0003800200 */
.L_x_5260:
        /* <DEDUP_REMOVED lines=22> */
.L_x_5252:
        /* <DEDUP_REMOVED lines=24> */
.L_x_5265:
[----:B------:R-:W-:Y:S05]  /*1e550*/  BSYNC.RECONVERGENT B4 ;  /* 0x0000000000047941 */ /* 0x000fea0003800200 */
.L_x_5264:
        /* <DEDUP_REMOVED lines=22> */
.L_x_5263:
        /* <DEDUP_REMOVED lines=27> */
.L_x_5267:
[----:B------:R-:W-:Y:S05]  /*1e870*/  BSYNC.RECONVERGENT B4 ;  /* 0x0000000000047941 */ /* 0x000fea0003800200 */
.L_x_5266:
        /* <DEDUP_REMOVED lines=22> */
.L_x_5262:
        /* <DEDUP_REMOVED lines=32> */
.L_x_5269:
[----:B------:R-:W-:Y:S05]  /*1ebe0*/  BSYNC.RECONVERGENT B4 ;  /* 0x0000000000047941 */ /* 0x000fea0003800200 */
.L_x_5268:
        /* <DEDUP_REMOVED lines=21> */
.L_x_5257:
[----:B------:R-:W-:Y:S05]  /*1ed40*/  BSYNC.RECONVERGENT B3 ;  /* 0x0000000000037941 */ /* 0x000fea0003800200 */
.L_x_5251:
[----:B------:R-:W-:Y:S01]  /*1ed50*/  FADD.FTZ R10, R10, 0.69314718246459960938 ;  /* 0x3f3172180a0a7421 */ /* 0x000fe20000010000 */
[----:B------:R-:W-:-:S04]  /*1ed60*/  LOP3.LUT R28, R11, 0x80000000, R28, 0xb8, !PT ;  /* 0x800000000b1c7812 */ /* 0x000fc800078eb81c */
[----:B------:R-:W-:-:S07]  /*1ed70*/  LOP3.LUT R25, R10, 0x80000000, R25, 0xb8, !PT ;  /* 0x800000000a197812 */ /* 0x000fce00078eb819 */
.L_x_5223:
[----:B------:R-:W-:Y:S05]  /*1ed80*/  BSYNC.RECONVERGENT B2 ;  /* 0x0000000000027941 */ /* 0x000fea0003800200 */
.L_x_5221:
[----:B------:R-:W-:Y:S05]  /*1ed90*/  WARPSYNC.ALL ;  /* 0x0000000000007948 */ /* 0x000fea0003800000 */
[--C-:B-----5:R-:W-:Y:S01]  /*1eda0*/  HADD2.F32 R10, -RZ, R12.reuse.H1_H1 ;  /* 0x3000000cff0a7230 */ /* 0x120fe20000004100 */
        /* <DEDUP_REMOVED lines=22> */
.L_x_5271:
        /* <DEDUP_REMOVED lines=70> */
.L_x_5279:
[----:B------:R-:W-:-:S04]  /*1f370*/  FADD.FTZ R7, -R3, R6 ;  /* 0x0000000603077221 */ /* 0x000fc80000010100 */
[----:B------:R-:W-:-:S07]  /*1f380*/  FMUL.FTZ R7, R7, 0.5 ;  /* 0x3f00000007077820 */ /* 0x000fce0000410000 */
.L_x_5280:
[----:B------:R-:W-:Y:S05]  /*1f390*/  BSYNC.RECONVERGENT B1 ;  /* 0x0000000000017941 */ /* 0x000fea0003800200 */
.L_x_5278:
        /* <DEDUP_REMOVED lines=11> */
.L_x_5282:
[----:B------:R-:W-:-:S04]  /*1f450*/  FADD.FTZ R16, R5, -R8 ;  /* 0x8000000805107221 */ /* 0x000fc80000010000 */
[----:B------:R-:W-:-:S07]  /*1f460*/  FMUL.FTZ R16, R16, 0.5 ;  /* 0x3f00000010107820 */ /* 0x000fce0000410000 */
.L_x_5283:
[----:B------:R-:W-:Y:S05]  /*1f470*/  BSYNC.RECONVERGENT B1 ;  /* 0x0000000000017941 */ /* 0x000fea0003800200 */
.L_x_5281:
        /* <DEDUP_REMOVED lines=35> */
.L_x_5277:
        /* <DEDUP_REMOVED lines=35> */
.L_x_5284:
[----:B------:R-:W-:-:S04]  /*1f8e0*/  FADD.FTZ R8, -R27, 1 ;  /* 0x3f8000001b087421 */ /* 0x000fc80000010100 */
[----:B------:R-:W-:-:S06]  /*1f8f0*/  FMUL.FTZ R7, R3, R8 ;  /* 0x0000000803077220 */ /* 0x000fcc0000410000 */
[----:B------:R-:W0:Y:S08]  /*1f900*/  MUFU.SQRT R7, R7 ;  /* 0x0000000700077308 */ /* 0x000e300000002000 */
[----:B0-----:R-:W0:Y:S02]  /*1f910*/  MUFU.RCP R23, R7 ;  /* 0x0000000700177308 */ /* 0x001e240000001000 */
[----:B0-----:R-:W-:Y:S01]  /*1f920*/  FMUL.FTZ R23, |R10|, R23 ;  /* 0x000000170a177220 */ /* 0x001fe20000410200 */
[----:B------:R-:W-:Y:S06]  /*1f930*/  BRA `(.L_x_5275) ;  /* 0x0000000000047947 */ /* 0x000fec0003800000 */
.L_x_5276:
[----:B------:R0:W1:Y:S02]  /*1f940*/  MUFU.SQRT R23, R0 ;  /* 0x0000000000177308 */ /* 0x0000640000002000 */
.L_x_5275:
[----:B------:R-:W-:Y:S05]  /*1f950*/  BSYNC.RECONVERGENT B0 ;  /* 0x0000000000007941 */ /* 0x000fea0003800200 */
.L_x_5274:
        /* <DEDUP_REMOVED lines=35> */
.L_x_5288:
        /* <DEDUP_REMOVED lines=23> */
.L_x_5294:
[----:B------:R-:W-:-:S04]  /*1fd00*/  FADD.FTZ R3, -R4, R5 ;  /* 0x0000000504037221 */ /* 0x000fc80000010100 */
[----:B------:R-:W-:-:S07]  /*1fd10*/  FMUL.FTZ R3, R3, 0.5 ;  /* 0x3f00000003037820 */ /* 0x000fce0000410000 */
.L_x_5295:
[----:B------:R-:W-:Y:S05]  /*1fd20*/  BSYNC.RECONVERGENT B4 ;  /* 0x0000000000047941 */ /* 0x000fea0003800200 */
.L_x_5293:
[----:B------:R-:W-:Y:S01]  /*1fd30*/  FADD.FTZ R0, R3, R0 ;  /* 0x0000000003007221 */ /* 0x000fe20000010000 */
[----:B------:R-:W-:-:S04]  /*1fd40*/  FADD.FTZ R3, R27, R12 ;  /* 0x0000000c1b037221 */ /* 0x000fc80000010000 */
[----:B------:R-:W-:-:S04]  /*1fd50*/  FMUL.FTZ R0, R0, R3 ;  /* 0x0000000300007220 */ /* 0x000fc80000410000 */
[----:B------:R0:W2:Y:S01]  /*1fd60*/  MUFU.SQRT R12, R0 ;  /* 0x00000000000c7308 */ /* 0x0000a20000002000 */
[----:B------:R-:W-:Y:S05]  /*1fd70*/  BRA `(.L_x_5296) ;  /* 0x0000000000487947 */ /* 0x000fea0003800000 */
.L_x_5292:
        /* <DEDUP_REMOVED lines=12> */
.L_x_5291:
[----:B------:R-:W-:Y:S01]  /*1fe40*/  FADD.FTZ R3, R12, 1 ;  /* 0x3f8000000c037421 */ /* 0x000fe20000010000 */
[----:B0-----:R-:W-:Y:S01]  /*1fe50*/  MUFU.SQRT R0, R0 ;  /* 0x0000000000007308 */ /* 0x001fe20000002000 */
[----:B------:R-:W-:Y:S02]  /*1fe60*/  MOV R27, 0x3f800000 ;  /* 0x3f800000001b7802 */ /* 0x000fe40000000f00 */
[----:B------:R-:W-:-:S06]  /*1fe70*/  FMUL.FTZ R3, R3, 0.5 ;  /* 0x3f00000003037820 */ /* 0x000fcc0000410000 */
[----:B------:R-:W0:Y:S02]  /*1fe80*/  MUFU.SQRT R3, R3 ;  /* 0x0000000300037308 */ /* 0x000e240000002000 */
[----:B0-----:R-:W-:-:S07]  /*1fe90*/  FMUL.FTZ R12, R0, R3 ;  /* 0x00000003000c7220 */ /* 0x001fce0000410000 */
.L_x_5296:
[----:B------:R-:W-:Y:S05]  /*1fea0*/  BSYNC.RECONVERGENT B1 ;  /* 0x0000000000017941 */ /* 0x000fea0003800200 */
.L_x_5290:
[----:B------:R-:W-:Y:S05]  /*1feb0*/  BRA `(.L_x_5297) ;  /* 0x0000000000087947 */ /* 0x000fea0003800000 */
.L_x_5287:
[----:B------:R-:W-:Y:S01]  /*1fec0*/  FMUL.FTZ R12, R12, 16777216 ;  /* 0x4b8000000c0c7820 */ /* 0x000fe20000410000 */
[----:B------:R-:W-:-:S07]  /*1fed0*/  FMUL.FTZ R27, R27, 16777216 ;  /* 0x4b8000001b1b7820 */ /* 0x000fce0000410000 */
.L_x_5297:
[----:B------:R-:W-:Y:S05]  /*1fee0*/  BSYNC.RELIABLE B0 ;  /* 0x0000000000007941 */ /* 0x000fea0003800100 */
.L_x_5286:
        /* <DEDUP_REMOVED lines=16> */
.L_x_5299:
[----:B------:R-:W-:Y:S05]  /*1fff0*/  BSYNC.RECONVERGENT B4 ;  /* 0x0000000000047941 */ /* 0x000fea0003800200 */
.L_x_5298:
        /* <DEDUP_REMOVED lines=28> */
.L_x_5289:
[----:B------:R-:W-:Y:S05]  /*201c0*/  BSYNC.RECONVERGENT B3 ;  /* 0x0000000000037941 */ /* 0x000fea0003800200 */
.L_x_5285:
[----:B-1----:R-:W-:Y:S02]  /*201d0*/  LOP3.LUT R10, R23, 0x80000000, R10, 0xb8, !PT ;  /* 0x80000000170a7812 */ /* 0x002fe400078eb80a */
[----:B------:R-:W-:Y:S01]  /*201e0*/  LOP3.LUT R11, R0, 0x80000000, R11, 0xb8, !PT ;  /* 0x80000000000b7812 */ /* 0x000fe200078eb80b */
[----:B------:R-:W-:Y:S06]  /*201f0*/  BRA `(.L_x_5272) ;  /* 0x0000001000e87947 */ /* 0x000fec0003800000 */
.L_x_5273:
        /* <DEDUP_REMOVED lines=31> */
.L_x_5305:
[----:B------:R-:W-:Y:S05]  /*203f0*/  BSYNC.RECONVERGENT B4 ;  /* 0x0000000000047941 */ /* 0x000fea0003800200 */
.L_x_5304:
        /* <DEDUP_REMOVED lines=22> */
.L_x_5303:
        /* <DEDUP_REMOVED lines=27> */
.L_x_5308:
[----:B------:R-:W-:Y:S05]  /*20710*/  BSYNC.RECONVERGENT B4 ;  /* 0x0000000000047941 */ /* 0x000fea0003800200 */
.L_x_5307:
        /* <DEDUP_REMOVED lines=22> */
.L_x_5302:
        /* <DEDUP_REMOVED lines=32> */
.L_x_5310:
[----:B------:R-:W-:Y:S05]  /*20a80*/  BSYNC.RECONVERGENT B4 ;  /* 0x0000000000047941 */ /* 0x000fea0003800200 */
.L_x_5309:
        /* <DEDUP_REMOVED lines=22> */
.L_x_5301:
        /* <DEDUP_REMOVED lines=24> */
.L_x_5314:
[----:B------:R-:W-:Y:S05]  /*20d70*/  BSYNC.RECONVERGENT B4 ;  /* 0x0000000000047941 */ /* 0x000fea0003800200 */
.L_x_5313:
        /* <DEDUP_REMOVED lines=22> */
.L_x_5312:
        /* <DEDUP_REMOVED lines=27> */
.L_x_5316:
[----:B------:R-:W-:Y:S05]  /*21090*/  BSYNC.RECONVERGENT B4 ;  /* 0x0000000000047941 */ /* 0x000fea0003800200 */
.L_x_5315:
        /* <DEDUP_REMOVED lines=22> */
.L_x_5311:
        /* <DEDUP_REMOVED lines=32> */
.L_x_5318:
[----:B------:R-:W-:Y:S05]  /*21400*/  BSYNC.RECONVERGENT B4 ;  /* 0x0000000000047941 */ /* 0x000fea0003800200 */
.L_x_5317:
        /* <DEDUP_REMOVED lines=21> */
.L_x_5306:
[----:B------:R-:W-:Y:S05]  /*21560*/  BSYNC.RECONVERGENT B3 ;  /* 0x0000000000037941 */ /* 0x000fea0003800200 */
.L_x_5300:
[----:B------:R-:W-:Y:S01]  /*21570*/  FADD.FTZ R3, R12, 0.69314718246459960938 ;  /* 0x3f3172180c037421 */ /* 0x000fe20000010000 */
[----:B------:R-:W-:-:S04]  /*21580*/  LOP3.LUT R11, R26, 0x80000000, R11, 0xb8, !PT ;  /* 0x800000001a0b7812 */ /* 0x000fc800078eb80b */
[----:B------:R-:W-:-:S07]  /*21590*/  LOP3.LUT R10, R3, 0x80000000, R10, 0xb8, !PT ;  /* 0x80000000030a7812 */ /* 0x000fce00078eb80a */
.L_x_5272:
[----:B------:R-:W-:Y:S05]  /*215a0*/  BSYNC.RECONVERGENT B2 ;  /* 0x0000000000027941 */ /* 0x000fea0003800200 */
.L_x_5270:
        /* <DEDUP_REMOVED lines=25> */
.L_x_5320:
        /* <DEDUP_REMOVED lines=70> */
.L_x_5328:
[----:B------:R-:W-:-:S04]  /*21ba0*/  FADD.FTZ R6, -R0, R7 ;  /* 0x0000000700067221 */ /* 0x000fc80000010100 */
[----:B------:R-:W-:-:S07]  /*21bb0*/  FMUL.FTZ R6, R6, 0.5 ;  /* 0x3f00000006067820 */ /* 0x000fce0000410000 */
.L_x_5329:
[----:B------:R-:W-:Y:S05]  /*21bc0*/  BSYNC.RECONVERGENT B1 ;  /* 0x0000000000017941 */ /* 0x000fea0003800200 */
.L_x_5327:
        /* <DEDUP_REMOVED lines=11> */
.L_x_5331:
[----:B------:R-:W-:-:S04]  /*21c80*/  FADD.FTZ R17, R4, -R17 ;  /* 0x8000001104117221 */ /* 0x000fc80000010000 */
[----:B------:R-:W-:-:S07]  /*21c90*/  FMUL.FTZ R17, R17, 0.5 ;  /* 0x3f00000011117820 */ /* 0x000fce0000410000 */
.L_x_5332:
[----:B------:R-:W-:Y:S05]  /*21ca0*/  BSYNC.RECONVERGENT B1 ;  /* 0x0000000000017941 */ /* 0x000fea0003800200 */
.L_x_5330:
        /* <DEDUP_REMOVED lines=35> */
.L_x_5326:
        /* <DEDUP_REMOVED lines=35> */
.L_x_5333:
[----:B------:R-:W-:-:S04]  /*22110*/  FADD.FTZ R17, -R26, 1 ;  /* 0x3f8000001a117421 */ /* 0x000fc80000010100 */
[----:B------:R-:W-:-:S06]  /*22120*/  FMUL.FTZ R6, R0, R17 ;  /* 0x0000001100067220 */ /* 0x000fcc0000410000 */
[----:B------:R-:W0:Y:S08]  /*22130*/  MUFU.SQRT R6, R6 ;  /* 0x0000000600067308 */ /* 0x000e300000002000 */
[----:B0-----:R-:W0:Y:S02]  /*22140*/  MUFU.RCP R8, R6 ;  /* 0x0000000600087308 */ /* 0x001e240000001000 */
[----:B0-----:R-:W-:Y:S01]  /*22150*/  FMUL.FTZ R27, |R29|, R8 ;  /* 0x000000081d1b7220 */ /* 0x001fe20000410200 */
[----:B------:R-:W-:Y:S06]  /*22160*/  BRA `(.L_x_5324) ;  /* 0x0000000000047947 */ /* 0x000fec0003800000 */
.L_x_5325:
[----:B------:R0:W1:Y:S02]  /*22170*/  MUFU.SQRT R27, R3 ;  /* 0x00000003001b7308 */ /* 0x0000640000002000 */
.L_x_5324:
[----:B------:R-:W-:Y:S05]  /*22180*/  BSYNC.RECONVERGENT B0 ;  /* 0x0000000000007941 */ /* 0x000fea0003800200 */
.L_x_5323:
        /* <DEDUP_REMOVED lines=35> */
.L_x_5337:
        /* <DEDUP_REMOVED lines=23> */
.L_x_5343:
[----:B0-----:R-:W-:-:S04]  /*22530*/  FADD.FTZ R3, -R5, R4 ;  /* 0x0000000405037221 */ /* 0x001fc80000010100 */
[----:B------:R-:W-:-:S07]  /*22540*/  FMUL.FTZ R3, R3, 0.5 ;  /* 0x3f00000003037820 */ /* 0x000fce0000410000 */
.L_x_5344:
[----:B------:R-:W-:Y:S05]  /*22550*/  BSYNC.RECONVERGENT B4 ;  /* 0x0000000000047941 */ /* 0x000fea0003800200 */
.L_x_5342:
[----:B------:R-:W-:Y:S01]  /*22560*/  FADD.FTZ R0, R3, R0 ;  /* 0x0000000003007221 */ /* 0x000fe20000010000 */
[----:B------:R-:W-:-:S04]  /*22570*/  FADD.FTZ R23, R26, R23 ;  /* 0x000000171a177221 */ /* 0x000fc80000010000 */
[----:B------:R-:W-:-:S06]  /*22580*/  FMUL.FTZ R23, R0, R23 ;  /* 0x0000001700177220 */ /* 0x000fcc0000410000 */
[----:B------:R-:W0:Y:S01]  /*22590*/  MUFU.SQRT R23, R23 ;  /* 0x0000001700177308 */ /* 0x000e220000002000 */
[----:B------:R-:W-:Y:S05]  /*225a0*/  BRA `(.L_x_5345) ;  /* 0x0000000000487947 */ /* 0x000fea0003800000 */
.L_x_5341:
        /* <DEDUP_REMOVED lines=12> */
.L_x_5340:
[----:B------:R-:W-:Y:S01]  /*22670*/  FADD.FTZ R0, R23, 1 ;  /* 0x3f80000017007421 */ /* 0x000fe20000010000 */
[----:B0-----:R-:W-:Y:S01]  /*22680*/  MUFU.SQRT R3, R3 ;  /* 0x0000000300037308 */ /* 0x001fe20000002000 */
[----:B------:R-:W-:Y:S02]  /*22690*/  MOV R26, 0x3f800000 ;  /* 0x3f800000001a7802 */ /* 0x000fe40000000f00 */
[----:B------:R-:W-:-:S06]  /*226a0*/  FMUL.FTZ R0, R0, 0.5 ;  /* 0x3f00000000007820 */ /* 0x000fcc0000410000 */
[----:B------:R-:W0:Y:S02]  /*226b0*/  MUFU.SQRT R0, R0 ;  /* 0x0000000000007308 */ /* 0x000e240000002000 */
[----:B0-----:R-:W-:-:S07]  /*226c0*/  FMUL.FTZ R23, R3, R0 ;  /* 0x0000000003177220 */ /* 0x001fce0000410000 */
.L_x_5345:
[----:B------:R-:W-:Y:S05]  /*226d0*/  BSYNC.RECONVERGENT B1 ;  /* 0x0000000000017941 */ /* 0x000fea0003800200 */
.L_x_5339:
[----:B------:R-:W-:Y:S05]  /*226e0*/  BRA `(.L_x_5346) ;  /* 0x0000000000087947 */ /* 0x000fea0003800000 */
.L_x_5336:
[----:B------:R-:W-:Y:S01]  /*226f0*/  FMUL.FTZ R23, R23, 16777216 ;  /* 0x4b80000017177820 */ /* 0x000fe20000410000 */
[----:B------:R-:W-:-:S07]  /*22700*/  FMUL.FTZ R26, R26, 16777216 ;  /* 0x4b8000001a1a7820 */ /* 0x000fce0000410000 */
.L_x_5346:
[----:B------:R-:W-:Y:S05]  /*22710*/  BSYNC.RELIABLE B0 ;  /* 0x0000000000007941 */ /* 0x000fea0003800100 */
.L_x_5335:
        /* <DEDUP_REMOVED lines=16> */
.L_x_5348:
[----:B------:R-:W-:Y:S05]  /*22820*/  BSYNC.RECONVERGENT B4 ;  /* 0x0000000000047941 */ /* 0x000fea0003800200 */
.L_x_5347:
[----:B------:R-:W-:Y:S02]  /*22830*/  HFMA2 R4, -RZ, RZ, 0.89990234375, 10328 ;  /* 0x3b33710bff047431 */ /* 0x000fe400000001ff */
[----:B------:R-:W-:Y:S01]  /*22840*/  FMUL.FTZ R3, R0, R0 ;  /* 0x0000000000037220 */ /* 0x000fe20000410000 */
[----:B------:R-:W-:Y:S02]  /*22850*/  MOV R5, 0x3fd774eb ;  /* 0x3fd774eb00057802 */ /* 0x000fe40000000f00 */
        /* <DEDUP_REMOVED lines=25> */
.L_x_5338:
[----:B------:R-:W-:Y:S05]  /*229f0*/  BSYNC.RECONVERGENT B3 ;  /* 0x0000000000037941 */ /* 0x000fea0003800200 */
.L_x_5334:
[----:B-1----:R-:W-:Y:S02]  /*22a00*/  LOP3.LUT R12, R27, 0x80000000, R12, 0xb8, !PT ;  /* 0x800000001b0c7812 */ /* 0x002fe400078eb80c */
[----:B------:R-:W-:Y:S01]  /*22a10*/  LOP3.LUT R13, R0, 0x80000000, R13, 0xb8, !PT ;  /* 0x80000000000d7812 */ /* 0x000fe200078eb80d */
[----:B------:R-:W-:Y:S06]  /*22a20*/  BRA `(.L_x_5321) ;  /* 0x0000001000ec7947 */ /* 0x000fec0003800000 */
.L_x_5322:
        /* <DEDUP_REMOVED lines=31> */
.L_x_5354:
[----:B------:R-:W-:Y:S05]  /*22c20*/  BSYNC.RECONVERGENT B4 ;  /* 0x0000000000047941 */ /* 0x000fea0003800200 */
.L_x_5353:
        /* <DEDUP_REMOVED lines=22> */
.L_x_5352:
        /* <DEDUP_REMOVED lines=27> */
.L_x_5357:
[----:B------:R-:W-:Y:S05]  /*22f40*/  BSYNC.RECONVERGENT B4 ;  /* 0x0000000000047941 */ /* 0x000fea0003800200 */
.L_x_5356:
        /* <DEDUP_REMOVED lines=22> */
.L_x_5351:
        /* <DEDUP_REMOVED lines=32> */
.L_x_5359:
[----:B------:R-:W-:Y:S05]  /*232b0*/  BSYNC.RECONVERGENT B4 ;  /* 0x0000000000047941 */ /* 0x000fea0003800200 */
.L_x_5358:
        /* <DEDUP_REMOVED lines=22> */
.L_x_5350:
        /* <DEDUP_REMOVED lines=24> */
.L_x_5363:
[----:B------:R-:W-:Y:S05]  /*235a0*/  BSYNC.RECONVERGENT B4 ;  /* 0x0000000000047941 */ /* 0x000fea0003800200 */
.L_x_5362:
        /* <DEDUP_REMOVED lines=22> */
.L_x_5361:
        /* <DEDUP_REMOVED lines=28> */
.L_x_5365:
[----:B------:R-:W-:Y:S05]  /*238d0*/  BSYNC.RECONVERGENT B4 ;  /* 0x0000000000047941 */ /* 0x000fea0003800200 */
.L_x_5364:
        /* <DEDUP_REMOVED lines=22> */
.L_x_5360:
        /* <DEDUP_REMOVED lines=32> */
.L_x_5367:
[----:B------:R-:W-:Y:S05]  /*23c40*/  BSYNC.RECONVERGENT B4 ;  /* 0x0000000000047941 */ /* 0x000fea0003800200 */
.L_x_5366:
        /* <DEDUP_REMOVED lines=21> */
.L_x_5355:
[----:B------:R-:W-:Y:S05]  /*23da0*/  BSYNC.RECONVERGENT B3 ;  /* 0x0000000000037941 */ /* 0x000fea0003800200 */
.L_x_5349:
[----:B------:R-:W-:Y:S01]  /*23db0*/  FADD.FTZ R23, R23, 0.69314718246459960938 ;  /* 0x3f31721817177421 */ /* 0x000fe20000010000 */
[----:B------:R-:W-:-:S04]  /*23dc0*/  LOP3.LUT R13, R26, 0x80000000, R13, 0xb8, !PT ;  /* 0x800000001a0d7812 */ /* 0x000fc800078eb80d */
[----:B------:R-:W-:-:S07]  /*23dd0*/  LOP3.LUT R12, R23, 0x80000000, R12, 0xb8, !PT ;  /* 0x80000000170c7812 */ /* 0x000fce00078eb80c */
.L_x_5321:
[----:B------:R-:W-:Y:S05]  /*23de0*/  BSYNC.RECONVERGENT B2 ;  /* 0x0000000000027941 */ /* 0x000fea0003800200 */
.L_x_5319:
        /* <DEDUP_REMOVED lines=25> */
.L_x_5369:
        /* <DEDUP_REMOVED lines=70> */
.L_x_5377:
[----:B------:R-:W-:-:S04]  /*243e0*/  FADD.FTZ R7, -R3, R6 ;  /* 0x0000000603077221 */ /* 0x000fc80000010100 */
[----:B------:R-:W-:-:S07]  /*243f0*/  FMUL.FTZ R7, R7, 0.5 ;  /* 0x3f00000007077820 */ /* 0x000fce0000410000 */
.L_x_5378:
[----:B------:R-:W-:Y:S05]  /*24400*/  BSYNC.RECONVERGENT B1 ;  /* 0x0000000000017941 */ /* 0x000fea0003800200 */
.L_x_5376:
        /* <DEDUP_REMOVED lines=11> */
.L_x_5380:
[----:B------:R-:W-:-:S04]  /*244c0*/  FADD.FTZ R16, R5, -R8 ;  /* 0x8000000805107221 */ /* 0x000fc80000010000 */
[----:B------:R-:W-:-:S07]  /*244d0*/  FMUL.FTZ R16, R16, 0.5 ;  /* 0x3f00000010107820 */ /* 0x000fce0000410000 */
.L_x_5381:
[----:B------:R-:W-:Y:S05]  /*244e0*/  BSYNC.RECONVERGENT B1 ;  /* 0x0000000000017941 */ /* 0x000fea0003800200 */
.L_x_5379:
        /* <DEDUP_REMOVED lines=35> */
.L_x_5375:
        /* <DEDUP_REMOVED lines=35> */
.L_x_5382:
[----:B------:R-:W-:-:S04]  /*24950*/  FADD.FTZ R8, -R29, 1 ;  /* 0x3f8000001d087421 */ /* 0x000fc80000010100 */
[----:B------:R-:W-:-:S06]  /*24960*/  FMUL.FTZ R7, R3, R8 ;  /* 0x0000000803077220 */ /* 0x000fcc0000410000 */
[----:B------:R-:W0:Y:S08]  /*24970*/  MUFU.SQRT R7, R7 ;  /* 0x0000000700077308 */ /* 0x000e300000002000 */
[----:B0-----:R-:W0:Y:S02]  /*24980*/  MUFU.RCP R27, R7 ;  /* 0x00000007001b7308 */ /* 0x001e240000001000 */
[----:B0-----:R-:W-:Y:S01]  /*24990*/  FMUL.FTZ R27, |R30|, R27 ;  /* 0x0000001b1e1b7220 */ /* 0x001fe20000410200 */
[----:B------:R-:W-:Y:S06]  /*249a0*/  BRA `(.L_x_5373) ;  /* 0x0000000000047947 */ /* 0x000fec0003800000 */
.L_x_5374:
[----:B------:R0:W1:Y:S02]  /*249b0*/  MUFU.SQRT R27, R0 ;  /* 0x00000000001b7308 */ /* 0x0000640000002000 */
.L_x_5373:
[----:B------:R-:W-:Y:S05]  /*249c0*/  BSYNC.RECONVERGENT B0 ;  /* 0x0000000000007941 */ /* 0x000fea0003800200 */
.L_x_5372:
        /* <DEDUP_REMOVED lines=35> */
.L_x_5386:
        /* <DEDUP_REMOVED lines=23> */
.L_x_5392:
[----:B------:R-:W-:-:S04]  /*24d70*/  FADD.FTZ R3, -R4, R5 ;  /* 0x0000000504037221 */ /* 0x000fc80000010100 */
[----:B------:R-:W-:-:S07]  /*24d80*/  FMUL.FTZ R3, R3, 0.5 ;  /* 0x3f00000003037820 */ /* 0x000fce0000410000 */
.L_x_5393:
[----:B------:R-:W-:Y:S05]  /*24d90*/  BSYNC.RECONVERGENT B4 ;  /* 0x0000000000047941 */ /* 0x000fea0003800200 */
.L_x_5391:
[----:B------:R-:W-:Y:S01]  /*24da0*/  FADD.FTZ R0, R3, R0 ;  /* 0x0000000003007221 */ /* 0x000fe20000010000 */
[----:B------:R-:W-:-:S04]  /*24db0*/  FADD.FTZ R3, R29, R26 ;  /* 0x0000001a1d037221 */ /* 0x000fc80000010000 */
[----:B------:R-:W-:-:S04]  /*24dc0*/  FMUL.FTZ R0, R0, R3 ;  /* 0x0000000300007220 */ /* 0x000fc80000410000 */
[----:B------:R0:W2:Y:S01]  /*24dd0*/  MUFU.SQRT R26, R0 ;  /* 0x00000000001a7308 */ /* 0x0000a20000002000 */
[----:B------:R-:W-:Y:S05]  /*24de0*/  BRA `(.L_x_5394) ;  /* 0x0000000000487947 */ /* 0x000fea0003800000 */
.L_x_5390:
        /* <DEDUP_REMOVED lines=12> */
.L_x_5389:
[----:B------:R-:W-:Y:S01]  /*24eb0*/  FADD.FTZ R3, R26, 1 ;  /* 0x3f8000001a037421 */ /* 0x000fe20000010000 */
[----:B0-----:R-:W-:Y:S01]  /*24ec0*/  MUFU.SQRT R0, R0 ;  /* 0x0000000000007308 */ /* 0x001fe20000002000 */
[----:B------:R-:W-:Y:S02]  /*24ed0*/  MOV R29, 0x3f800000 ;  /* 0x3f800000001d7802 */ /* 0x000fe40000000f00 */
[----:B------:R-:W-:-:S06]  /*24ee0*/  FMUL.FTZ R3, R3, 0.5 ;  /* 0x3f00000003037820 */ /* 0x000fcc0000410000 */
[----:B------:R-:W0:Y:S02]  /*24ef0*/  MUFU.SQRT R3, R3 ;  /* 0x0000000300037308 */ /* 0x000e240000002000 */
[----:B0-----:R-:W-:-:S07]  /*24f00*/  FMUL.FTZ R26, R0, R3 ;  /* 0x00000003001a7220 */ /* 0x001fce0000410000 */
.L_x_5394:
[----:B------:R-:W-:Y:S05]  /*24f10*/  BSYNC.RECONVERGENT B1 ;  /* 0x0000000000017941 */ /* 0x000fea0003800200 */
.L_x_5388:
[----:B------:R-:W-:Y:S05]  /*24f20*/  BRA `(.L_x_5395) ;  /* 0x0000000000087947 */ /* 0x000fea0003800000 */
.L_x_5385:
[----:B------:R-:W-:Y:S01]  /*24f30*/  FMUL.FTZ R26, R26, 16777216 ;  /* 0x4b8000001a1a7820 */ /* 0x000fe20000410000 */
[----:B------:R-:W-:-:S07]  /*24f40*/  FMUL.FTZ R29, R29, 16777216 ;  /* 0x4b8000001d1d7820 */ /* 0x000fce0000410000 */
.L_x_5395:
[----:B------:R-:W-:Y:S05]  /*24f50*/  BSYNC.RELIABLE B0 ;  /* 0x0000000000007941 */ /* 0x000fea0003800100 */
.L_x_5384:
        /* <DEDUP_REMOVED lines=16> */
.L_x_5397:
[----:B------:R-:W-:Y:S05]  /*25060*/  BSYNC.RECONVERGENT B4 ;  /* 0x0000000000047941 */ /* 0x000fea0003800200 */
.L_x_5396:
        /* <DEDUP_REMOVED lines=28> */
.L_x_5387:
[----:B------:R-:W-:Y:S05]  /*25230*/  BSYNC.RECONVERGENT B3 ;  /* 0x0000000000037941 */ /* 0x000fea0003800200 */
.L_x_5383:
[----:B-1----:R-:W-:Y:S02]  /*25240*/  LOP3.LUT R14, R27, 0x80000000, R14, 0xb8, !PT ;  /* 0x800000001b0e7812 */ /* 0x002fe400078eb80e */
[----:B------:R-:W-:Y:S01]  /*25250*/  LOP3.LUT R23, R0, 0x80000000, R23, 0xb8, !PT ;  /* 0x8000000000177812 */ /* 0x000fe200078eb817 */
[----:B------:R-:W-:Y:S06]  /*25260*/  BRA `(.L_x_5370) ;  /* 0x0000001000e87947 */ /* 0x000fec0003800000 */
.L_x_5371:
        /* <DEDUP_REMOVED lines=31> */
.L_x_5403:
[----:B------:R-:W-:Y:S05]  /*25460*/  BSYNC.RECONVERGENT B4 ;  /* 0x0000000000047941 */ /* 0x000fea0003800200 */
.L_x_5402:
        /* <DEDUP_REMOVED lines=22> */
.L_x_5401:
        /* <DEDUP_REMOVED lines=27> */
.L_x_5406:
[----:B------:R-:W-:Y:S05]  /*25780*/  BSYNC.RECONVERGENT B4 ;  /* 0x0000000000047941 */ /* 0x000fea0003800200 */
.L_x_5405:
        /* <DEDUP_REMOVED lines=22> */
.L_x_5400:
        /* <DEDUP_REMOVED lines=32> */
.L_x_5408:
[----:B------:R-:W-:Y:S05]  /*25af0*/  BSYNC.RECONVERGENT B4 ;  /* 0x0000000000047941 */ /* 0x000fea0003800200 */
.L_x_5407:
        /* <DEDUP_REMOVED lines=22> */
.L_x_5399:
        /* <DEDUP_REMOVED lines=24> */
.L_x_5412:
[----:B------:R-:W-:Y:S05]  /*25de0*/  BSYNC.RECONVERGENT B4 ;  /* 0x0000000000047941 */ /* 0x000fea0003800200 */
.L_x_5411:
        /* <DEDUP_REMOVED lines=22> */
.L_x_5410:
        /* <DEDUP_REMOVED lines=27> */
.L_x_5414:
[----:B------:R-:W-:Y:S05]  /*26100*/  BSYNC.RECONVERGENT B4 ;  /* 0x0000000000047941 */ /* 0x000fea0003800200 */
.L_x_5413:
        /* <DEDUP_REMOVED lines=22> */
.L_x_5409:
        /* <DEDUP_REMOVED lines=32> */
.L_x_5416:
[----:B------:R-:W-:Y:S05]  /*26470*/  BSYNC.RECONVERGENT B4 ;  /* 0x0000000000047941 */ /* 0x000fea0003800200 */
.L_x_5415:
        /* <DEDUP_REMOVED lines=21> */
.L_x_5404:
[----:B------:R-:W-:Y:S05]  /*265d0*/  BSYNC.RECONVERGENT B3 ;  /* 0x0000000000037941 */ /* 0x000fea0003800200 */
.L_x_5398:
[----:B------:R-:W-:Y:S01]  /*265e0*/  FADD.FTZ R3, R26, 0.69314718246459960938 ;  /* 0x3f3172181a037421 */ /* 0x000fe20000010000 */
[----:B------:R-:W-:-:S04]  /*265f0*/  LOP3.LUT R23, R30, 0x80000000, R23, 0xb8, !PT ;  /* 0x800000001e177812 */ /* 0x000fc800078eb817 */
[----:B------:R-:W-:-:S07]  /*26600*/  LOP3.LUT R14, R3, 0x80000000, R14, 0xb8, !PT ;  /* 0x80000000030e7812 */ /* 0x000fce00078eb80e */
.L_x_5370:
[----:B------:R-:W-:Y:S05]  /*26610*/  BSYNC.RECONVERGENT B2 ;  /* 0x0000000000027941 */ /* 0x000fea0003800200 */
.L_x_5368:
        /* <DEDUP_REMOVED lines=25> */
.L_x_5418:
        /* <DEDUP_REMOVED lines=11> */
[----:B---3--:R-:W-:Y:S01]  /*26860*/  FADD.FTZ R7, |R3|, -RZ ;  /* 0x800000ff03077221 */ /* 0x008fe20000010200 */
[----:B------:R-:W-:Y:S01]  /*26870*/  FADD.FTZ R5, R32, -1 ;  /* 0xbf80000020057421 */ /* 0x000fe20000010000 */
[----:B------:R-:W-:Y:S01]  /*26880*/  BSSY.RECONVERGENT B0, `(.L_x_5421) ;  /* 0x0000097000007945 */ /* 0x000fe20003800200 */
[----:B------:R-:W-:Y:S02]  /*26890*/  FADD.FTZ R6, |R0|, -RZ ;  /* 0x800000ff00067221 */ /* 0x000fe40000010200 */
[----:B------:R-:W-:-:S03]  /*268a0*/  FADD.FTZ R30, |R5|, -RZ ;  /* 0x800000ff051e7221 */ /* 0x000fc60000010200 */
[CC--:B------:R-:W-:Y:S02]  /*268b0*/  VIMNMX R4, PT, PT, R7.reuse, R6.reuse, !PT ;  /* 0x0000000607047248 */ /* 0x0c0fe40007fe0100 */
        /* <DEDUP_REMOVED lines=53> */
.L_x_5426:
[----:B------:R-:W-:-:S04]  /*26c10*/  FADD.FTZ R4, -R0, R7 ;  /* 0x0000000700047221 */ /* 0x000fc80000010100 */
[----:B------:R-:W-:-:S07]  /*26c20*/  FMUL.FTZ R4, R4, 0.5 ;  /* 0x3f00000004047820 */ /* 0x000fce0000410000 */
.L_x_5427:
[----:B------:R-:W-:Y:S05]  /*26c30*/  BSYNC.RECONVERGENT B1 ;  /* 0x0000000000017941 */ /* 0x000fea0003800200 */
.L_x_5425:
        /* <DEDUP_REMOVED lines=11> */
.L_x_5429:
[----:B------:R-:W-:-:S04]  /*26cf0*/  FADD.FTZ R17, R6, -R17 ;  /* 0x8000001106117221 */ /* 0x000fc80000010000 */
[----:B------:R-:W-:-:S07]  /*26d00*/  FMUL.FTZ R17, R17, 0.5 ;  /* 0x3f00000011117820 */ /* 0x000fce0000410000 */
.L_x_5430:
[----:B------:R-:W-:Y:S05]  /*26d10*/  BSYNC.RECONVERGENT B1 ;  /* 0x0000000000017941 */ /* 0x000fea0003800200 */
.L_x_5428:
        /* <DEDUP_REMOVED lines=35> */
.L_x_5424:
        /* <DEDUP_REMOVED lines=35> */
.L_x_5431:
[----:B------:R-:W-:-:S04]  /*27180*/  FADD.FTZ R17, -R32, 1 ;  /* 0x3f80000020117421 */ /* 0x000fc80000010100 */
[----:B------:R-:W-:-:S06]  /*27190*/  FMUL.FTZ R4, R0, R17 ;  /* 0x0000001100047220 */ /* 0x000fcc0000410000 */
[----:B------:R-:W0:Y:S08]  /*271a0*/  MUFU.SQRT R4, R4 ;  /* 0x0000000400047308 */ /* 0x000e300000002000 */
[----:B0-----:R-:W0:Y:S02]  /*271b0*/  MUFU.RCP R30, R4 ;  /* 0x00000004001e7308 */ /* 0x001e240000001000 */
[----:B0-----:R-:W-:Y:S01]  /*271c0*/  FMUL.FTZ R30, |R29|, R30 ;  /* 0x0000001e1d1e7220 */ /* 0x001fe20000410200 */
[----:B------:R-:W-:Y:S06]  /*271d0*/  BRA `(.L_x_5422) ;  /* 0x0000000000047947 */ /* 0x000fec0003800000 */
.L_x_5423:
[----:B------:R0:W1:Y:S02]  /*271e0*/  MUFU.SQRT R30, R3 ;  /* 0x00000003001e7308 */ /* 0x0000640000002000 */
.L_x_5422:
[----:B------:R-:W-:Y:S05]  /*271f0*/  BSYNC.RECONVERGENT B0 ;  /* 0x0000000000007941 */ /* 0x000fea0003800200 */
.L_x_5421:
        /* <DEDUP_REMOVED lines=35> */
.L_x_5435:
        /* <DEDUP_REMOVED lines=23> */
.L_x_5441:
[----:B0-----:R-:W-:-:S04]  /*275a0*/  FADD.FTZ R3, -R5, R6 ;  /* 0x0000000605037221 */ /* 0x001fc80000010100 */
[----:B------:R-:W-:-:S07]  /*275b0*/  FMUL.FTZ R3, R3, 0.5 ;  /* 0x3f00000003037820 */ /* 0x000fce0000410000 */
.L_x_5442:
[----:B------:R-:W-:Y:S05]  /*275c0*/  BSYNC.RECONVERGENT B4 ;  /* 0x0000000000047941 */ /* 0x000fea0003800200 */
.L_x_5440:
[----:B------:R-:W-:Y:S01]  /*275d0*/  FADD.FTZ R0, R3, R0 ;  /* 0x0000000003007221 */ /* 0x000fe20000010000 */
[----:B------:R-:W-:-:S04]  /*275e0*/  FADD.FTZ R27, R32, R27 ;  /* 0x0000001b201b7221 */ /* 0x000fc80000010000 */
[----:B------:R-:W-:-:S06]  /*275f0*/  FMUL.FTZ R27, R0, R27 ;  /* 0x0000001b001b7220 */ /* 0x000fcc0000410000 */
[----:B------:R-:W0:Y:S01]  /*27600*/  MUFU.SQRT R27, R27 ;  /* 0x0000001b001b7308 */ /* 0x000e220000002000 */
[----:B------:R-:W-:Y:S05]  /*27610*/  BRA `(.L_x_5443) ;  /* 0x0000000000487947 */ /* 0x000fea0003800000 */
.L_x_5439:
        /* <DEDUP_REMOVED lines=12> */
.L_x_5438:
[----:B------:R-:W-:Y:S01]  /*276e0*/  FADD.FTZ R0, R27, 1 ;  /* 0x3f8000001b007421 */ /* 0x000fe20000010000 */
[----:B0-----:R-:W-:Y:S01]  /*276f0*/  MUFU.SQRT R3, R3 ;  /* 0x0000000300037308 */ /* 0x001fe20000002000 */
[----:B------:R-:W-:Y:S02]  /*27700*/  MOV R32, 0x3f800000 ;  /* 0x3f80000000207802 */ /* 0x000fe40000000f00 */
[----:B------:R-:W-:-:S06]  /*27710*/  FMUL.FTZ R0, R0, 0.5 ;  /* 0x3f00000000007820 */ /* 0x000fcc0000410000 */
[----:B------:R-:W0:Y:S02]  /*27720*/  MUFU.SQRT R0, R0 ;  /* 0x0000000000007308 */ /* 0x000e240000002000 */
[----:B0-----:R-:W-:-:S07]  /*27730*/  FMUL.FTZ R27, R3, R0 ;  /* 0x00000000031b7220 */ /* 0x001fce0000410000 */
.L_x_5443:
[----:B------:R-:W-:Y:S05]  /*27740*/  BSYNC.RECONVERGENT B1 ;  /* 0x0000000000017941 */ /* 0x000fea0003800200 */
.L_x_5437:
[----:B------:R-:W-:Y:S05]  /*27750*/  BRA `(.L_x_5444) ;  /* 0x0000000000087947 */ /* 0x000fea0003800000 */
.L_x_5434:
[----:B------:R-:W-:Y:S01]  /*27760*/  FMUL.FTZ R27, R27, 16777216 ;  /* 0x4b8000001b1b7820 */ /* 0x000fe20000410000 */
[----:B------:R-:W-:-:S07]  /*27770*/  FMUL.FTZ R32, R32, 16777216 ;  /* 0x4b80000020207820 */ /* 0x000fce0000410000 */
.L_x_5444:
[----:B------:R-:W-:Y:S05]  /*27780*/  BSYNC.RELIABLE B0 ;  /* 0x0000000000007941 */ /* 0x000fea0003800100 */
.L_x_5433:
        /* <DEDUP_REMOVED lines=16> */
.L_x_5446:
[----:B------:R-:W-:Y:S05]  /*27890*/  BSYNC.RECONVERGENT B4 ;  /* 0x0000000000047941 */ /* 0x000fea0003800200 */
.L_x_5445:
        /* <DEDUP_REMOVED lines=28> */
.L_x_5436:
[----:B------:R-:W-:Y:S05]  /*27a60*/  BSYNC.RECONVERGENT B3 ;  /* 0x0000000000037941 */ /* 0x000fea0003800200 */
.L_x_5432:
[----:B-1----:R-:W-:Y:S02]  /*27a70*/  LOP3.LUT R15, R30, 0x80000000, R15, 0xb8, !PT ;  /* 0x800000001e0f7812 */ /* 0x002fe400078eb80f */
[----:B------:R-:W-:Y:S01]  /*27a80*/  LOP3.LUT R26, R3, 0x80000000, R26, 0xb8, !PT ;  /* 0x80000000031a7812 */ /* 0x000fe200078eb81a */
[----:B------:R-:W-:Y:S06]  /*27a90*/  BRA `(.L_x_5419) ;  /* 0x0000001000ec7947 */ /* 0x000fec0003800000 */
.L_x_5420:
        /* <DEDUP_REMOVED lines=31> */
.L_x_5452:
[----:B------:R-:W-:Y:S05]  /*27c90*/  BSYNC.RECONVERGENT B4 ;  /* 0x0000000000047941 */ /* 0x000fea0003800200 */
.L_x_5451:
        /* <DEDUP_REMOVED lines=22> */
.L_x_5450:
        /* <DEDUP_REMOVED lines=27> */
.L_x_5455:
[----:B------:R-:W-:Y:S05]  /*27fb0*/  BSYNC.RECONVERGENT B4 ;  /* 0x0000000000047941 */ /* 0x000fea0003800200 */
.L_x_5454:
        /* <DEDUP_REMOVED lines=22> */
.L_x_5449:
        /* <DEDUP_REMOVED lines=32> */
.L_x_5457:
[----:B------:R-:W-:Y:S05]  /*28320*/  BSYNC.RECONVERGENT B4 ;  /* 0x0000000000047941 */ /* 0x000fea0003800200 */
.L_x_5456:
        /* <DEDUP_REMOVED lines=22> */
.L_x_5448:
        /* <DEDUP_REMOVED lines=24> */
.L_x_5461:
[----:B------:R-:W-:Y:S05]  /*28610*/  BSYNC.RECONVERGENT B4 ;  /* 0x0000000000047941 */ /* 0x000fea0003800200 */
.L_x_5460:
        /* <DEDUP_REMOVED lines=22> */
.L_x_5459:
        /* <DEDUP_REMOVED lines=28> */
.L_x_5463:
[----:B------:R-:W-:Y:S05]  /*28940*/  BSYNC.RECONVERGENT B4 ;  /* 0x0000000000047941 */ /* 0x000fea0003800200 */
.L_x_5462:
        /* <DEDUP_REMOVED lines=22> */
.L_x_5458:
        /* <DEDUP_REMOVED lines=32> */
.L_x_5465:
[----:B------:R-:W-:Y:S05]  /*28cb0*/  BSYNC.RECONVERGENT B4 ;  /* 0x0000000000047941 */ /* 0x000fea0003800200 */
.L_x_5464:
        /* <DEDUP_REMOVED lines=21> */
.L_x_5453:
[----:B------:R-:W-:Y:S05]  /*28e10*/  BSYNC.RECONVERGENT B3 ;  /* 0x0000000000037941 */ /* 0x000fea0003800200 */
.L_x_5447:
[----:B------:R-:W-:Y:S01]  /*28e20*/  FADD.FTZ R0, R27, 0.69314718246459960938 ;  /* 0x3f3172181b007421 */ /* 0x000fe20000010000 */
[----:B------:R-:W-:-:S04]  /*28e30*/  LOP3.LUT R26, R29, 0x80000000, R26, 0xb8, !PT ;  /* 0x800000001d1a7812 */ /* 0x000fc800078eb81a */
[----:B------:R-:W-:-:S07]  /*28e40*/  LOP3.LUT R15, R0, 0x80000000, R15, 0xb8, !PT ;  /* 0x80000000000f7812 */ /* 0x000fce00078eb80f */
.L_x_5419:
[----:B------:R-:W-:Y:S05]  /*28e50*/  BSYNC.RECONVERGENT B2 ;  /* 0x0000000000027941 */ /* 0x000fea0003800200 */
.L_x_5417:
[----:B------:R-:W-:Y:S05]  /*28e60*/  WARPSYNC.ALL ;  /* 0x0000000000007948 */ /* 0x000fea0003800000 */
[----:B------:R-:W0:Y:S01]  /*28e70*/  LDC.64 R4, c[0x0][0x388] ;  /* 0x0000e200ff047b82 */ /* 0x000e220000000a00 */
[----:B------:R-:W-:Y:S02]  /*28e80*/  F2FP.F16.F32.PACK_AB R13, R12, R13 ;  /* 0x0000000d0c0d723e */ /* 0x000fe400000000ff */
[----:B---3--:R-:W-:Y:S02]  /*28e90*/  F2FP.F16.F32.PACK_AB R7, R25, R28 ;  /* 0x0000001c1907723e */ /* 0x008fe400000000ff */
[----:B------:R-:W-:-:S02]  /*28ea0*/  F2FP.F16.F32.PACK_AB R6, R21, R24 ;  /* 0x000000181506723e */ /* 0x000fc400000000ff */
[----:B------:R-:W-:Y:S02]  /*28eb0*/  F2FP.F16.F32.PACK_AB R14, R14, R23 ;  /* 0x000000170e0e723e */ /* 0x000fe400000000ff */
[----:B------:R-:W-:Y:S02]  /*28ec0*/  F2FP.F16.F32.PACK_AB R12, R10, R11 ;  /* 0x0000000b0a0c723e */ /* 0x000fe400000000ff */
[----:B------:R-:W-:Y:S01]  /*28ed0*/  F2FP.F16.F32.PACK_AB R15, R15, R26 ;  /* 0x0000001a0f0f723e */ /* 0x000fe200000000ff */
[----:B0-----:R-:W-:Y:S01]  /*28ee0*/  IMAD.WIDE.U32 R2, R2, 0x4, R4 ;  /* 0x0000000402027825 */ /* 0x001fe200078e0004 */
[----:B------:R-:W-:Y:S02]  /*28ef0*/  F2FP.F16.F32.PACK_AB R5, R9, R22 ;  /* 0x000000160905723e */ /* 0x000fe400000000ff */
[----:B------:R-:W-:Y:S01]  /*28f00*/  F2FP.F16.F32.PACK_AB R4, R19, R20 ;  /* 0x000000141304723e */ /* 0x000fe200000000ff */
[----:B------:R-:W-:-:S05]  /*28f10*/  IMAD.WIDE.U32 R2, R18, 0x10, R2 ;  /* 0x0000001012027825 */ /* 0x000fca00078e0002 */
[----:B------:R-:W-:Y:S04]  /*28f20*/  STG.E.128 desc[UR4][R2.64], R4 ;  /* 0x0000000402007986 */ /* 0x000fe8000c101d04 */
[----:B------:R-:W-:Y:S01]  /*28f30*/  STG.E.128 desc[UR4][R2.64+0x800], R12 ;  /* 0x0008000c02007986 */ /* 0x000fe2000c101d04 */
[----:B------:R-:W-:Y:S05]  /*28f40*/  EXIT ;  /* 0x000000000000794d */ /* 0x000fea0003800000 */
        .weak           $__internal_5_$__cuda_sm3x_div_rn_ftz_f32_slowpath
        .type           $__internal_5_$__cuda_sm3x_div_rn_ftz_f32_slowpath,@function
        .size           $__internal_5_$__cuda_sm3x_div_rn_ftz_f32_slowpath,(.L_x_14569 - $__internal_5_$__cuda_sm3x_div_rn_ftz_f32_slowpath)
$__internal_5_$__cuda_sm3x_div_rn_ftz_f32_slowpath:
        /* <DEDUP_REMOVED lines=32> */
.L_x_5468:
[----:B------:R-:W-:Y:S05]  /*29150*/  BSYNC.RELIABLE B1 ;  /* 0x0000000000017941 */ /* 0x000fea0003800100 */
.L_x_5467:
[----:B------:R-:W-:Y:S01]  /*29160*/  IADD3 R3, PT, PT, R3, -0x7f, RZ ;  /* 0xffffff8103037810 */ /* 0x000fe20007ffe0ff */
[----:B------:R-:W-:Y:S01]  /*29170*/  BSSY.RECONVERGENT B1, `(.L_x_5473) ;  /* 0x000001b000017945 */ /* 0x000fe20003800200 */
[----:B------:R-:W-:-:S03]  /*29180*/  IADD3 R6, PT, PT, R6, -0x7f, RZ ;  /* 0xffffff8106067810 */ /* 0x000fc60007ffe0ff */
[----:B------:R-:W-:Y:S01]  /*29190*/  IMAD R33, R3, -0x800000, R34 ;  /* 0xff80000003217824 */ /* 0x000fe200078e0222 */
[----:B------:R-:W-:-:S03]  /*291a0*/  IADD3 R3, PT, PT, R6, -R3, RZ ;  /* 0x8000000306037210 */ /* 0x000fc60007ffe0ff */
[----:B------:R-:W0:Y:S01]  /*291b0*/  MUFU.RCP R0, R33 ;  /* 0x0000002100007308 */ /* 0x000e220000001000 */
[----:B------:R-:W-:-:S04]  /*291c0*/  FADD.FTZ R5, -R33, -RZ ;  /* 0x800000ff21057221 */ /* 0x000fc80000010100 */
[----:B0-----:R-:W-:-:S04]  /*291d0*/  FFMA R7, R0, R5, 1 ;  /* 0x3f80000000077423 */ /* 0x001fc80000000005 */
[----:B------:R-:W-:Y:S01]  /*291e0*/  FFMA R7, R0, R7, R0 ;  /* 0x0000000700077223 */ /* 0x000fe20000000000 */
[----:B------:R-:W-:-:S04]  /*291f0*/  IMAD R0, R6, -0x800000, R17 ;  /* 0xff80000006007824 */ /* 0x000fc800078e0211 */
        /* <DEDUP_REMOVED lines=17> */
.L_x_5474:
[----:B------:R-:W-:-:S07]  /*29310*/  LEA R0, R3, R0, 0x17 ;  /* 0x0000000003007211 */ /* 0x000fce00078eb8ff */
.L_x_5475:
[----:B------:R-:W-:Y:S05]  /*29320*/  BSYNC.RECONVERGENT B1 ;  /* 0x0000000000017941 */ /* 0x000fea0003800200 */
.L_x_5473:
[----:B------:R-:W-:Y:S05]  /*29330*/  BRA `(.L_x_5476) ;  /* 0x0000000000207947 */ /* 0x000fea0003800000 */
.L_x_5472:
[----:B------:R-:W-:-:S04]  /*29340*/  LOP3.LUT R0, R34, 0x80000000, R17, 0x48, !PT ;  /* 0x8000000022007812 */ /* 0x000fc800078e4811 */
[----:B------:R-:W-:Y:S01]  /*29350*/  LOP3.LUT R0, R0, 0x7f800000, RZ, 0xfc, !PT ;  /* 0x7f80000000007812 */ /* 0x000fe200078efcff */
[----:B------:R-:W-:Y:S06]  /*29360*/  BRA `(.L_x_5476) ;  /* 0x0000000000147947 */ /* 0x000fec0003800000 */
.L_x_5471:
[----:B------:R-:W-:Y:S01]  /*29370*/  LOP3.LUT R0, R34, 0x80000000, R17, 0x48, !PT ;  /* 0x8000000022007812 */ /* 0x000fe200078e4811 */
[----:B------:R-:W-:Y:S06]  /*29380*/  BRA `(.L_x_5476) ;  /* 0x00000000000c7947 */ /* 0x000fec0003800000 */
.L_x_5470:
[----:B------:R-:W0:Y:S01]  /*29390*/  MUFU.RSQ R0, -QNAN ;  /* 0xffc0000000007908 */ /* 0x000e220000001400 */
[----:B------:R-:W-:Y:S05]  /*293a0*/  BRA `(.L_x_5476) ;  /* 0x0000000000047947 */ /* 0x000fea0003800000 */
.L_x_5469:
[----:B------:R-:W-:-:S07]  /*293b0*/  FADD.FTZ R0, R17, R34 ;  /* 0x0000002211007221 */ /* 0x000fce0000010000 */
.L_x_5476:
[----:B------:R-:W-:Y:S05]  /*293c0*/  BSYNC.RECONVERGENT B0 ;  /* 0x0000000000007941 */ /* 0x000fea0003800200 */
.L_x_5466:
[----:B------:R-:W-:-:S04]  /*293d0*/  MOV R5, 0x0 ;  /* 0x0000000000057802 */ /* 0x000fc80000000f00 */
[----:B0-----:R-:W-:Y:S05]  /*293e0*/  RET.REL.NODEC R4 `(_ZN2at6native29vectorized_elementwise_kernelILi4EZZZNS0_16asin_kernel_cudaERNS_18TensorIteratorBaseEENKUlvE_clEvENKUlvE1_clEvEUlN3c107complexINS6_4HalfEEEE_St5arrayIPcLm2EEEEviT0_T1_) ;  /* 0xfffffd6c04047950 */ /* 0x001fea0003c3ffff */
.L_x_5477:
        /* <DEDUP_REMOVED lines=9> */
.L_x_14569:


//--------------------- .text._ZN2at6native29vectorized_elementwise_kernelILi8EZZZNS0_16asin_kernel_cudaERNS_18TensorIteratorBaseEENKUlvE_clEvENKUlvE1_clEvEUlN3c107complexINS6_4HalfEEEE_St5arrayIPcLm2EEEEviT0_T1_ --------------------------
	.section	.text._ZN2at6native29vectorized_elementwise_kernelILi8EZZZNS0_16asin_kernel_cudaERNS_18TensorIteratorBaseEENKUlvE_clEvENKUlvE1_clEvEUlN3c107complexINS6_4HalfEEEE_St5arrayIPcLm2EEEEviT0_T1_,"ax",@progbits
	.align	128
        .global         _ZN2at6native29vectorized_elementwise_kernelILi8EZZZNS0_16asin_kernel_cudaERNS_18TensorIteratorBaseEENKUlvE_clEvENKUlvE1_clEvEUlN3c107complexINS6_4HalfEEEE_St5arrayIPcLm2EEEEviT0_T1_
        .type           _ZN2at6native29vectorized_elementwise_kernelILi8EZZZNS0_16asin_kernel_cudaERNS_18TensorIteratorBaseEENKUlvE_clEvENKUlvE1_clEvEUlN3c107complexINS6_4HalfEEEE_St5arrayIPcLm2EEEEviT0_T1_,@function
        .size           _ZN2at6native29vectorized_elementwise_kernelILi8EZZZNS0_16asin_kernel_cudaERNS_18TensorIteratorBaseEENKUlvE_clEvENKUlvE1_clEvEUlN3c107complexINS6_4HalfEEEE_St5arrayIPcLm2EEEEviT0_T1_,(.L_x_14622 - _ZN2at6native29vectorized_elementwise_kernelILi8EZZZNS0_16asin_kernel_cudaERNS_18TensorIteratorBaseEENKUlvE_clEvENKUlvE1_clEvEUlN3c107complexINS6_4HalfEEEE_St5arrayIPcLm2EEEEviT0_T1_)
        .other          _ZN2at6native29vectorized_elementwise_kernelILi8EZZZNS0_16asin_kernel_cudaERNS_18TensorIteratorBaseEENKUlvE_clEvENKUlvE1_clEvEUlN3c107complexINS6_4HalfEEEE_St5arrayIPcLm2EEEEviT0_T1_,@"STO_CUDA_ENTRY STV_DEFAULT"
_ZN2at6native29vectorized_elementwise_kernelILi8EZZZNS0_16asin_kernel_cudaERNS_18TensorIteratorBaseEENKUlvE_clEvENKUlvE1_clEvEUlN3c107complexINS6_4HalfEEEE_St5arrayIPcLm2EEEEviT0_T1_:
.text._ZN2at6native29vectorized_elementwise_kernelILi8EZZZNS0_16asin_kernel_cudaERNS_18TensorIteratorBaseEENKUlvE_clEvENKUlvE1_clEvEUlN3c107complexINS6_4HalfEEEE_St5arrayIPcLm2EEEEviT0_T1_:
[----:B------:R-:W-:Y:S01]  /*0000*/  LDC R1, c[0x0][0x37c] ;  /* 0x0000df00ff017b82 */ /* 0x000fe20000000800 */
[----:B------:R-:W-:Y:S05]  /*0010*/  EXIT ;  /* 0x000000000000794d */ /* 0x000fea0003800000 */
.L_x_5478:
        /* <DEDUP_REMOVED lines=14> */
.L_x_14622:


//--------------------- .text._ZN2at6native18elementwise_kernelILi128ELi4EZNS0_15gpu_kernel_implIZZZNS0_16asin_kernel_cudaERNS_18TensorIteratorBaseEENKUlvE_clEvENKUlvE0_clEvEUlN3c107complexIfEEE_EEvS4_RKT_EUliE_EEviT1_ --------------------------
	.section	.text._ZN2at6native18elementwise_kernelILi128ELi4EZNS0_15gpu_kernel_implIZZZNS0_16asin_kernel_cudaERNS_18TensorIteratorBaseEENKUlvE_clEvENKUlvE0_clEvEUlN3c107complexIfEEE_EEvS4_RKT_EUliE_EEviT1_,"ax",@progbits
	.align	128
        .global         _ZN2at6native18elementwise_kernelILi128ELi4EZNS0_15gpu_kernel_implIZZZNS0_16asin_kernel_cudaERNS_18TensorIteratorBaseEENKUlvE_clEvENKUlvE0_clEvEUlN3c107complexIfEEE_EEvS4_RKT_EUliE_EEviT1_
        .type           _ZN2at6native18elementwise_kernelILi128ELi4EZNS0_15gpu_kernel_implIZZZNS0_16asin_kernel_cudaERNS_18TensorIteratorBaseEENKUlvE_clEvENKUlvE0_clEvEUlN3c107complexIfEEE_EEvS4_RKT_EUliE_EEviT1_,@function
        .size           _ZN2at6native18elementwise_kernelILi128ELi4EZNS0_15gpu_kernel_implIZZZNS0_16asin_kernel_cudaERNS_18TensorIteratorBaseEENKUlvE_clEvENKUlvE0_clEvEUlN3c107complexIfEEE_EEvS4_RKT_EUliE_EEviT1_,(.L_x_14570 - _ZN2at6native18elementwise_kernelILi128ELi4EZNS0_15gpu_kernel_implIZZZNS0_16asin_kernel_cudaERNS_18TensorIteratorBaseEENKUlvE_clEvENKUlvE0_clEvEUlN3c107complexIfEEE_EEvS4_RKT_EUliE_EEviT1_)
        .other          _ZN2at6native18elementwise_kernelILi128ELi4EZNS0_15gpu_kernel_implIZZZNS0_16asin_kernel_cudaERNS_18TensorIteratorBaseEENKUlvE_clEvENKUlvE0_clEvEUlN3c107complexIfEEE_EEvS4_RKT_EUliE_EEviT1_,@"STO_CUDA_ENTRY STV_DEFAULT"
_ZN2at6native18elementwise_kernelILi128ELi4EZNS0_15gpu_kernel_implIZZZNS0_16asin_kernel_cudaERNS_18TensorIteratorBaseEENKUlvE_clEvENKUlvE0_clEvEUlN3c107complexIfEEE_EEvS4_RKT_EUliE_EEviT1_:
.text._ZN2at6native18elementwise_kernelILi128ELi4EZNS0_15gpu_kernel_implIZZZNS0_16asin_kernel_cudaERNS_18TensorIteratorBaseEENKUlvE_clEvENKUlvE0_clEvEUlN3c107complexIfEEE_EEvS4_RKT_EUliE_EEviT1_:
        /* <DEDUP_REMOVED lines=319> */
.L_x_5481:
[----:B------:R-:W0:Y:S01]  /*13f0*/  LDCU.64 UR6, c[0x0][0x588] ;  /* 0x0000b100ff0677ac */ /* 0x000e220008000a00 */
[----:B------:R-:W-:Y:S01]  /*1400*/  BSSY.RECONVERGENT B7, `(.L_x_5482) ;  /* 0x0000101000077945 */ /* 0x000fe20003800200 */
        /* <DEDUP_REMOVED lines=14> */
[----:B------:R-:W-:Y:S01]  /*14f0*/  IMAD.MOV.U32 R3, RZ, RZ, RZ ;  /* 0x000000ffff037224 */ /* 0x000fe200078e00ff */
[----:B--2---:R-:W3:Y:S01]  /*1500*/  I2F.S16 R2, R2 ;  /* 0x0000000200027306 */ /* 0x004ee20000101400 */
[----:B------:R-:W-:Y:S05]  /*1510*/  BRA `(.L_x_5488) ;  /* 0x0000000c00bc7947 */ /* 0x000fea0003800000 */
.L_x_5486:
[----:B------:R-:W2:Y:S01]  /*1520*/  LDG.E.U8 R2, desc[UR36][R4.64] ;  /* 0x0000002404027981 */ /* 0x000ea2000c1e1100 */
[----:B------:R-:W-:Y:S02]  /*1530*/  MOV R3, RZ ;  /* 0x000000ff00037202 */ /* 0x000fe40000000f00 */
[----:B--2---:R-:W-:Y:S01]  /*1540*/  I2FP.F32.U32 R2, R2 ;  /* 0x0000000200027245 */ /* 0x004fe20000201000 */
[----:B------:R-:W-:Y:S06]  /*1550*/  BRA `(.L_x_5488) ;  /* 0x0000000c00ac7947 */ /* 0x000fec0003800000 */
.L_x_5485:
[----:B------:R-:W-:-:S09]  /*1560*/  UISETP.NE.AND UP0, UPT, UR4, 0x2, UPT ;  /* 0x000000020400788c */ /* 0x000fd2000bf05270 */
[----:B------:R-:W-:Y:S05]  /*1570*/  BRA.U !UP0, `(.L_x_5489) ;  /* 0x0000000108307547 */ /* 0x000fea000b800000 */
[----:B------:R-:W-:-:S09]  /*1580*/  UISETP.NE.AND UP0, UPT, UR4, 0x3, UPT ;  /* 0x000000030400788c */ /* 0x000fd2000bf05270 */
[----:B------:R-:W-:Y:S05]  /*1590*/  BRA.U !UP0, `(.L_x_5490) ;  /* 0x0000000108187547 */ /* 0x000fea000b800000 */
[----:B------:R-:W-:-:S09]  /*15a0*/  UISETP.NE.AND UP0, UPT, UR4, 0x4, UPT ;  /* 0x000000040400788c */ /* 0x000fd2000bf05270 */
[----:B------:R-:W-:Y:S05]  /*15b0*/  BRA.U UP0, `(.L_x_5487) ;  /* 0x0000000d000c7547 */ /* 0x000fea000b800000 */
[----:B------:R-:W2:Y:S01]  /*15c0*/  LDG.E.64 R4, desc[UR36][R4.64] ;  /* 0x0000002404047981 */ /* 0x000ea2000c1e1b00 */
[----:B------:R-:W-:Y:S01]  /*15d0*/  HFMA2 R3, -RZ, RZ, 0, 0 ;  /* 0x00000000ff037431 */ /* 0x000fe200000001ff */
[----:B--2---:R2:W3:Y:S02]  /*15e0*/  I2F.S64 R2, R4 ;  /* 0x0000000400027312 */ /* 0x0044e40000301400 */
[----:B--23--:R-:W-:Y:S05]  /*15f0*/  BRA `(.L_x_5488) ;  /* 0x0000000c00847947 */ /* 0x00cfea0003800000 */
.L_x_5490:
[----:B------:R-:W2:Y:S01]  /*1600*/  LDG.E R2, desc[UR36][R4.64] ;  /* 0x0000002404027981 */ /* 0x000ea2000c1e1900 */
[----:B------:R-:W-:Y:S01]  /*1610*/  IMAD.MOV.U32 R3, RZ, RZ, RZ ;  /* 0x000000ffff037224 */ /* 0x000fe200078e00ff */
[----:B--2---:R-:W-:Y:S01]  /*1620*/  I2FP.F32.S32 R2, R2 ;  /* 0x0000000200027245 */ /* 0x004fe20000201400 */
[----:B------:R-:W-:Y:S06]  /*1630*/  BRA `(.L_x_5488) ;  /* 0x0000000c00747947 */ /* 0x000fec0003800000 */
.L_x_5489:
[----:B------:R-:W2:Y:S01]  /*1640*/  LDG.E.U16 R2, desc[UR36][R4.64] ;  /* 0x0000002404027981 */ /* 0x000ea2000c1e1500 */
[----:B------:R-:W-:Y:S01]  /*1650*/  MOV R3, RZ ;  /* 0x000000ff00037202 */ /* 0x000fe20000000f00 */
[----:B--2---:R-:W2:Y:S01]  /*1660*/  I2F.S16 R2, R2 ;  /* 0x0000000200027306 */ /* 0x004ea20000101400 */
[----:B------:R-:W-:Y:S05]  /*1670*/  BRA `(.L_x_5488) ;  /* 0x0000000c00647947 */ /* 0x000fea0003800000 */
.L_x_5484:
[----:B------:R-:W-:-:S09]  /*1680*/  UISETP.GT.AND UP0, UPT, UR4, 0x6, UPT ;  /* 0x000000060400788c */ /* 0x000fd2000bf04270 */
[----:B------:R-:W-:Y:S05]  /*1690*/  BRA.U UP0, `(.L_x_5491) ;  /* 0x00000001002c7547 */ /* 0x000fea000b800000 */
[----:B------:R-:W-:-:S09]  /*16a0*/  UISETP.NE.AND UP0, UPT, UR4, 0x5, UPT ;  /* 0x000000050400788c */ /* 0x000fd2000bf05270 */
[----:B------:R-:W-:Y:S05]  /*16b0*/  BRA.U !UP0, `(.L_x_5492) ;  /* 0x0000000108147547 */ /* 0x000fea000b800000 */
[----:B------:R-:W-:-:S09]  /*16c0*/  UISETP.NE.AND UP0, UPT, UR4, 0x6, UPT ;  /* 0x000000060400788c */ /* 0x000fd2000bf05270 */
[----:B------:R-:W-:Y:S05]  /*16d0*/  BRA.U UP0, `(.L_x_5487) ;  /* 0x0000000900c47547 */ /* 0x000fea000b800000 */
[----:B------:R0:W5:Y:S01]  /*16e0*/  LDG.E R2, desc[UR36][R4.64] ;  /* 0x0000002404027981 */ /* 0x000162000c1e1900 */
[----:B------:R-:W-:Y:S01]  /*16f0*/  HFMA2 R3, -RZ, RZ, 0, 0 ;  /* 0x00000000ff037431 */ /* 0x000fe200000001ff */
[----:B------:R-:W-:Y:S06]  /*1700*/  BRA `(.L_x_5488) ;  /* 0x0000000c00407947 */ /* 0x000fec0003800000 */
.L_x_5492:
[----:B------:R-:W2:Y:S01]  /*1710*/  LDG.E.U16 R2, desc[UR36][R4.64] ;  /* 0x0000002404027981 */ /* 0x000ea2000c1e1500 */
[----:B------:R-:W-:Y:S02]  /*1720*/  IMAD.MOV.U32 R3, RZ, RZ, RZ ;  /* 0x000000ffff037224 */ /* 0x000fe400078e00ff */
[----:B--2---:R-:W-:Y:S01]  /*1730*/  HADD2.F32 R2, -RZ, R2.H0_H0 ;  /* 0x20000002ff027230 */ /* 0x004fe20000004100 */
[----:B------:R-:W-:Y:S06]  /*1740*/  BRA `(.L_x_5488) ;  /* 0x0000000c00307947 */ /* 0x000fec0003800000 */
.L_x_5491:
[----:B------:R-:W-:-:S09]  /*1750*/  UISETP.NE.AND UP0, UPT, UR4, 0x7, UPT ;  /* 0x000000070400788c */ /* 0x000fd2000bf05270 */
[----:B------:R-:W-:Y:S05]  /*1760*/  BRA.U !UP0, `(.L_x_5493) ;  /* 0x0000000108287547 */ /* 0x000fea000b800000 */
[----:B------:R-:W-:-:S09]  /*1770*/  UISETP.NE.AND UP0, UPT, UR4, 0x8, UPT ;  /* 0x000000080400788c */ /* 0x000fd2000bf05270 */
[----:B------:R-:W-:Y:S05]  /*1780*/  BRA.U !UP0, `(.L_x_5494) ;  /* 0x0000000108107547 */ /* 0x000fea000b800000 */
[----:B------:R-:W-:-:S09]  /*1790*/  UISETP.NE.AND UP0, UPT, UR4, 0x9, UPT ;  /* 0x000000090400788c */ /* 0x000fd2000bf05270 */
[----:B------:R-:W-:Y:S05]  /*17a0*/  BRA.U UP0, `(.L_x_5487) ;  /* 0x0000000900907547 */ /* 0x000fea000b800000 */
[----:B------:R1:W5:Y:S01]  /*17b0*/  LDG.E.64 R2, desc[UR36][R4.64] ;  /* 0x0000002404027981 */ /* 0x000362000c1e1b00 */
[----:B------:R-:W-:Y:S05]  /*17c0*/  BRA `(.L_x_5488) ;  /* 0x0000000c00107947 */ /* 0x000fea0003800000 */
.L_x_5494:
[----:B------:R-:W2:Y:S02]  /*17d0*/  LDG.E R3, desc[UR36][R4.64] ;  /* 0x0000002404037981 */ /* 0x000ea4000c1e1900 */
[--C-:B--2---:R-:W-:Y:S02]  /*17e0*/  HADD2.F32 R2, -RZ, R3.reuse.H0_H0 ;  /* 0x20000003ff027230 */ /* 0x104fe40000004100 */
[----:B------:R-:W-:Y:S01]  /*17f0*/  HADD2.F32 R3, -RZ, R3.H1_H1 ;  /* 0x30000003ff037230 */ /* 0x000fe20000004100 */
[----:B------:R-:W-:Y:S06]  /*1800*/  BRA `(.L_x_5488) ;  /* 0x0000000c00007947 */ /* 0x000fec0003800000 */
.L_x_5493:
[----:B------:R-:W2:Y:S01]  /*1810*/  LDG.E.64 R4, desc[UR36][R4.64] ;  /* 0x0000002404047981 */ /* 0x000ea2000c1e1b00 */
[----:B------:R-:W-:Y:S01]  /*1820*/  UMOV UR4, 0xf0000000 ;  /* 0xf000000000047882 */ /* 0x000fe20000000000 */
[----:B------:R-:W-:Y:S01]  /*1830*/  UMOV UR5, 0x380fffff ;  /* 0x380fffff00057882 */ /* 0x000fe20000000000 */
[----:B------:R-:W-:Y:S01]  /*1840*/  MOV R3, RZ ;  /* 0x000000ff00037202 */ /* 0x000fe20000000f00 */
        /* <DEDUP_REMOVED lines=8> */
.L_x_5483:
        /* <DEDUP_REMOVED lines=9> */
[----:B------:R-:W-:Y:S01]  /*1960*/  HFMA2 R3, -RZ, RZ, 0, 0 ;  /* 0x00000000ff037431 */ /* 0x000fe200000001ff */
[----:B--2---:R-:W-:-:S04]  /*1970*/  ISETP.NE.AND P0, PT, R4, RZ, PT ;  /* 0x000000ff0400720c */ /* 0x004fc80003f05270 */
[----:B------:R-:W-:Y:S01]  /*1980*/  FSEL R2, RZ, 1, !P0 ;  /* 0x3f800000ff027808 */ /* 0x000fe20004000000 */
[----:B------:R-:W-:Y:S08]  /*1990*/  BRA `(.L_x_5488) ;  /* 0x00000008009c7947 */ /* 0x000ff00003800000 */
.L_x_5497:
        /* <DEDUP_REMOVED lines=9> */
[----:B0-----:R-:W-:-:S15]  /*1a30*/  @!P0 FMUL R2, R2, 1.175494350822287508e-38 ;  /* 0x0080000002028820 */ /* 0x001fde0000400000 */
[----:B------:R-:W-:-:S15]  /*1a40*/  NOP ;  /* 0x0000000000007918 */ /* 0x000fde0000000000 */
[----:B------:R-:W-:-:S15]  /*1a50*/  NOP ;  /* 0x0000000000007918 */ /* 0x000fde0000000000 */
[----:B------:R-:W-:-:S15]  /*1a60*/  NOP ;  /* 0x0000000000007918 */ /* 0x000fde0000000000 */
[----:B------:R-:W-:-:S02]  /*1a70*/  NOP ;  /* 0x0000000000007918 */ /* 0x000fc40000000000 */
[----:B------:R-:W0:-:S15]  /*1a80*/  DSETP.GEU.AND P1, PT, |R6|, UR4, PT ;  /* 0x0000000406007e2a */ /* 0x000e1e000bf2e200 */
[----:B------:R-:W-:-:S15]  /*1a90*/  NOP ;  /* 0x0000000000007918 */ /* 0x000fde0000000000 */
[----:B------:R-:W-:-:S15]  /*1aa0*/  NOP ;  /* 0x0000000000007918 */ /* 0x000fde0000000000 */
[----:B------:R-:W-:-:S15]  /*1ab0*/  NOP ;  /* 0x0000000000007918 */ /* 0x000fde0000000000 */
[----:B------:R-:W-:-:S04]  /*1ac0*/  NOP ;  /* 0x0000000000007918 */ /* 0x000fc80000000000 */
[----:B------:R-:W0:Y:S02]  /*1ad0*/  F2F.F32.F64 R3, R6 ;  /* 0x0000000600037310 */ /* 0x000e240000301000 */
[----:B0-----:R-:W-:Y:S01]  /*1ae0*/  @!P1 FMUL R3, R3, 1.175494350822287508e-38 ;  /* 0x0080000003039820 */ /* 0x001fe20000400000 */
[----:B------:R-:W-:Y:S06]  /*1af0*/  BRA `(.L_x_5488) ;  /* 0x0000000800447947 */ /* 0x000fec0003800000 */
.L_x_5496:
        /* <DEDUP_REMOVED lines=22> */
[----:B------:R-:W-:Y:S01]  /*1c60*/  SEL R5, R3, RZ, P0 ;  /* 0x000000ff03057207 */ /* 0x000fe20000000000 */
[----:B------:R-:W-:-:S03]  /*1c70*/  HFMA2 R3, -RZ, RZ, 0, 0 ;  /* 0x00000000ff037431 */ /* 0x000fc600000001ff */
[----:B------:R-:W-:Y:S01]  /*1c80*/  LOP3.LUT R2, R5, 0x80000000, R2, 0xf8, !PT ;  /* 0x8000000005027812 */ /* 0x000fe200078ef802 */
[----:B------:R-:W-:Y:S06]  /*1c90*/  BRA `(.L_x_5488) ;  /* 0x0000000400dc7947 */ /* 0x000fec0003800000 */
.L_x_5499:
[----:B------:R-:W2:Y:S02]  /*1ca0*/  LDG.E.U8 R3, desc[UR36][R4.64] ;  /* 0x0000002404037981 */ /* 0x000ea4000c1e1100 */
[C---:B--2---:R-:W-:Y:S01]  /*1cb0*/  SHF.L.U32 R2, R3.reuse, 0x19, RZ ;  /* 0x0000001903027819 */ /* 0x044fe200000006ff */
[----:B------:R-:W-:-:S03]  /*1cc0*/  IMAD.SHL.U32 R3, R3, 0x100, RZ ;  /* 0x0000010003037824 */ /* 0x000fc600078e00ff */
[----:B------:R-:W-:Y:S02]  /*1cd0*/  ISETP.GT.U32.AND P0, PT, R2, 0x7ffffff, PT ;  /* 0x07ffffff0200780c */ /* 0x000fe40003f04070 */
[----:B------:R-:W-:-:S11]  /*1ce0*/  PRMT R7, R3, 0x9910, RZ ;  /* 0x0000991003077816 */ /* 0x000fd600000000ff */
[----:B------:R-:W-:Y:S02]  /*1cf0*/  @!P0 LOP3.LUT R0, R3, 0x7f00, RZ, 0xc0, !PT ;  /* 0x00007f0003008812 */ /* 0x000fe400078ec0ff */
[----:B------:R-:W-:Y:S02]  /*1d00*/  @P0 LEA.HI R2, R2, 0x70000000, RZ, 0x1c ;  /* 0x7000000002020811 */ /* 0x000fe400078fe0ff */
[----:B------:R-:W-:Y:S02]  /*1d10*/  @!P0 LOP3.LUT R0, R0, 0x3f000000, RZ, 0xfc, !PT ;  /* 0x3f00000000008812 */ /* 0x000fe400078efcff */
[----:B------:R-:W-:-:S03]  /*1d20*/  MOV R3, RZ ;  /* 0x000000ff00037202 */ /* 0x000fc60000000f00 */
[----:B------:R-:W-:Y:S01]  /*1d30*/  @!P0 FADD.FTZ R0, R0, -0.5 ;  /* 0xbf00000000008421 */ /* 0x000fe20000010000 */
[----:B------:R-:W-:-:S05]  /*1d40*/  @P0 FMUL.FTZ R0, R2, 1.9259299443872358531e-34 ;  /* 0x0780000002000820 */ /* 0x000fca0000410000 */
[----:B------:R-:W-:Y:S01]  /*1d50*/  LOP3.LUT R2, R0, 0x80000000, R7, 0xf8, !PT ;  /* 0x8000000000027812 */ /* 0x000fe200078ef807 */
[----:B------:R-:W-:Y:S06]  /*1d60*/  BRA `(.L_x_5488) ;  /* 0x0000000400a87947 */ /* 0x000fec0003800000 */
.L_x_5498:
[----:B------:R-:W2:Y:S01]  /*1d70*/  LDG.E.U16 R2, desc[UR36][R4.64] ;  /* 0x0000002404027981 */ /* 0x000ea2000c1e1500 */
[----:B------:R-:W-:Y:S02]  /*1d80*/  HFMA2 R3, -RZ, RZ, 0, 0 ;  /* 0x00000000ff037431 */ /* 0x000fe400000001ff */
[----:B--2---:R-:W-:Y:S01]  /*1d90*/  IMAD.U32 R2, R2, 0x10000, RZ ;  /* 0x0001000002027824 */ /* 0x004fe200078e00ff */
[----:B------:R-:W-:Y:S06]  /*1da0*/  BRA `(.L_x_5488) ;  /* 0x0000000400987947 */ /* 0x000fec0003800000 */
.L_x_5495:
        /* <DEDUP_REMOVED lines=9> */
[----:B------:R-:W-:Y:S02]  /*1e40*/  MOV R3, RZ ;  /* 0x000000ff00037202 */ /* 0x000fe40000000f00 */
[----:B--2---:R-:W-:Y:S01]  /*1e50*/  I2FP.F32.U32 R2, R2 ;  /* 0x0000000200027245 */ /* 0x004fe20000201000 */
[----:B------:R-:W-:Y:S06]  /*1e60*/  BRA `(.L_x_5488) ;  /* 0x0000000400687947 */ /* 0x000fec0003800000 */
.L_x_5502:
[----:B------:R-:W2:Y:S01]  /*1e70*/  LDG.E.U8 R4, desc[UR36][R4.64] ;  /* 0x0000002404047981 */ /* 0x000ea2000c1e1100 */
[----:B------:R-:W-:Y:S02]  /*1e80*/  CS2R R2, SRZ ;  /* 0x0000000000027805 */ /* 0x000fe4000001ff00 */
        /* <DEDUP_REMOVED lines=18> */
.L_x_5504:
[----:B------:R-:W-:Y:S05]  /*1fb0*/  BSYNC.RECONVERGENT B0 ;  /* 0x0000000000007941 */ /* 0x000fea0003800200 */
.L_x_5503:
[----:B------:R-:W-:Y:S02]  /*1fc0*/  SHF.L.U32 R0, R0, 0x14, RZ ;  /* 0x0000001400007819 */ /* 0x000fe400000006ff */
[----:B------:R-:W-:-:S04]  /*1fd0*/  LEA R2, R2, 0x3b800000, 0x17 ;  /* 0x3b80000002027811 */ /* 0x000fc800078eb8ff */
[----:B------:R-:W-:Y:S01]  /*1fe0*/  LOP3.LUT R2, R2, R0, R9, 0xfe, !PT ;  /* 0x0000000002027212 */ /* 0x000fe200078efe09 */
[----:B------:R-:W-:Y:S06]  /*1ff0*/  BRA `(.L_x_5488) ;  /* 0x0000000400047947 */ /* 0x000fec0003800000 */
.L_x_5501:
[----:B------:R-:W2:Y:S01]  /*2000*/  LDG.E.U8 R4, desc[UR36][R4.64] ;  /* 0x0000002404047981 */ /* 0x000ea2000c1e1100 */
[----:B------:R-:W-:Y:S02]  /*2010*/  CS2R R2, SRZ ;  /* 0x0000000000027805 */ /* 0x000fe4000001ff00 */
        /* <DEDUP_REMOVED lines=18> */
.L_x_5506:
[----:B------:R-:W-:Y:S05]  /*2140*/  BSYNC.RECONVERGENT B0 ;  /* 0x0000000000007941 */ /* 0x000fea0003800200 */
.L_x_5505:
[----:B------:R-:W-:Y:S01]  /*2150*/  IMAD.SHL.U32 R0, R0, 0x200000, RZ ;  /* 0x0020000000007824 */ /* 0x000fe200078e00ff */
[----:B------:R-:W-:-:S04]  /*2160*/  LEA R2, R2, 0x37800000, 0x17 ;  /* 0x3780000002027811 */ /* 0x000fc800078eb8ff */
[----:B------:R-:W-:Y:S01]  /*2170*/  LOP3.LUT R2, R2, R0, R9, 0xfe, !PT ;  /* 0x0000000002027212 */ /* 0x000fe200078efe09 */
[----:B------:R-:W-:Y:S06]  /*2180*/  BRA `(.L_x_5488) ;  /* 0x0000000000a07947 */ /* 0x000fec0003800000 */
.L_x_5500:
[----:B------:R-:W-:-:S09]  /*2190*/  UISETP.NE.AND UP0, UPT, UR4, 0x1c, UPT ;  /* 0x0000001c0400788c */ /* 0x000fd2000bf05270 */
[----:B------:R-:W-:Y:S05]  /*21a0*/  BRA.U !UP0, `(.L_x_5507) ;  /* 0x00000001088c7547 */ /* 0x000fea000b800000 */
[----:B------:R-:W-:-:S09]  /*21b0*/  UISETP.NE.AND UP0, UPT, UR4, 0x1d, UPT ;  /* 0x0000001d0400788c */ /* 0x000fd2000bf05270 */
[----:B------:R-:W-:Y:S05]  /*21c0*/  BRA.U !UP0, `(.L_x_5508) ;  /* 0x0000000108747547 */ /* 0x000fea000b800000 */
[----:B------:R-:W-:-:S09]  /*21d0*/  UISETP.NE.AND UP0, UPT, UR4, 0x2c, UPT ;  /* 0x0000002c0400788c */ /* 0x000fd2000bf05270 */
[----:B------:R-:W-:Y:S05]  /*21e0*/  BRA.U !UP0, `(.L_x_5509) ;  /* 0x0000000108487547 */ /* 0x000fea000b800000 */
.L_x_5487:
        /* <DEDUP_REMOVED lines=16> */
.L_x_5510:
[----:B------:R-:W-:Y:S01]  /*22f0*/  CS2R R2, SRZ ;  /* 0x0000000000027805 */ /* 0x000fe2000001ff00 */
[----:B------:R-:W-:Y:S06]  /*2300*/  BRA `(.L_x_5488) ;  /* 0x0000000000407947 */ /* 0x000fec0003800000 */
.L_x_5509:
[----:B------:R-:W2:Y:S01]  /*2310*/  LDG.E.U8 R4, desc[UR36][R4.64] ;  /* 0x0000002404047981 */ /* 0x000ea2000c1e1100 */
[----:B------:R-:W-:Y:S01]  /*2320*/  HFMA2 R2, -RZ, RZ, 3.814697265625e-06, 0 ;  /* 0x00400000ff027431 */ /* 0x000fe200000001ff */
[----:B------:R-:W-:Y:S02]  /*2330*/  MOV R3, RZ ;  /* 0x000000ff00037202 */ /* 0x000fe40000000f00 */
[----:B--2---:R-:W-:-:S13]  /*2340*/  ISETP.NE.AND P0, PT, R4, RZ, PT ;  /* 0x000000ff0400720c */ /* 0x004fda0003f05270 */
[----:B------:R-:W-:Y:S05]  /*2350*/  @!P0 BRA `(.L_x_5488) ;  /* 0x00000000002c8947 */ /* 0x000fea0003800000 */
[----:B------:R-:W-:-:S13]  /*2360*/  ISETP.NE.AND P0, PT, R4, 0xff, PT ;  /* 0x000000ff0400780c */ /* 0x000fda0003f05270 */
[----:B------:R-:W-:Y:S01]  /*2370*/  @!P0 IMAD.MOV.U32 R2, RZ, RZ, 0x7f800001 ;  /* 0x7f800001ff028424 */ /* 0x000fe200078e00ff */
[----:B------:R-:W-:Y:S01]  /*2380*/  @P0 SHF.L.U32 R2, R4, 0x17, RZ ;  /* 0x0000001704020819 */ /* 0x000fe200000006ff */
[----:B------:R-:W-:Y:S06]  /*2390*/  BRA `(.L_x_5488) ;  /* 0x00000000001c7947 */ /* 0x000fec0003800000 */
.L_x_5508:
[----:B------:R-:W2:Y:S01]  /*23a0*/  LDG.E.64 R4, desc[UR36][R4.64] ;  /* 0x0000002404047981 */ /* 0x000ea2000c1e1b00 */
[----:B------:R-:W-:Y:S01]  /*23b0*/  HFMA2 R3, -RZ, RZ, 0, 0 ;  /* 0x00000000ff037431 */ /* 0x000fe200000001ff */
[----:B--2---:R0:W1:Y:S02]  /*23c0*/  I2F.U64 R2, R4 ;  /* 0x0000000400027312 */ /* 0x0040640000301000 */
[----:B01----:R-:W-:Y:S05]  /*23d0*/  BRA `(.L_x_5488) ;  /* 0x00000000000c7947 */ /* 0x003fea0003800000 */
.L_x_5507:
[----:B------:R-:W2:Y:S01]  /*23e0*/  LDG.E R2, desc[UR36][R4.64] ;  /* 0x0000002404027981 */ /* 0x000ea2000c1e1900 */
[----:B------:R-:W-:Y:S01]  /*23f0*/  IMAD.MOV.U32 R3, RZ, RZ, RZ ;  /* 0x000000ffff037224 */ /* 0x000fe200078e00ff */
[----:B--2---:R-:W-:-:S07]  /*2400*/  I2FP.F32.U32 R2, R2 ;  /* 0x0000000200027245 */ /* 0x004fce0000201000 */
.L_x_5488:
[----:B------:R-:W-:Y:S05]  /*2410*/  BSYNC.RECONVERGENT B7 ;  /* 0x0000000000077941 */ /* 0x000fea0003800200 */
.L_x_5482:
[C---:B-----5:R-:W-:Y:S01]  /*2420*/  FSETP.NAN.FTZ.AND P1, PT, |R3|.reuse, |R3|, PT ;  /* 0x400000030300720b */ /* 0x060fe20003f38200 */
[----:B------:R-:W-:Y:S01]  /*2430*/  BSSY.RECONVERGENT B2, `(.L_x_5511) ;  /* 0x000027d000027945 */ /* 0x000fe20003800200 */
[C---:B--23--:R-:W-:Y:S01]  /*2440*/  FSETP.NAN.FTZ.AND P0, PT, |R2|.reuse, |R2|, PT ;  /* 0x400000020200720b */ /* 0x04cfe20003f18200 */
[----:B------:R-:W-:Y:S01]  /*2450*/  FADD.FTZ R12, |R3|, -RZ ;  /* 0x800000ff030c7221 */ /* 0x000fe20000010200 */
[----:B------:R-:W-:-:S11]  /*2460*/  FADD.FTZ R11, |R2|, -RZ ;  /* 0x800000ff020b7221 */ /* 0x000fd60000010200 */
[----:B------:R-:W-:Y:S05]  /*2470*/  @!P0 BRA !P1, `(.L_x_5512) ;  /* 0x00000000003c8947 */ /* 0x000fea0004800000 */
[----:B------:R-:W-:-:S13]  /*2480*/  FSETP.NEU.FTZ.AND P0, PT, R12, +INF , PT ;  /* 0x7f8000000c00780b */ /* 0x000fda0003f1d000 */
        /* <DEDUP_REMOVED lines=9> */
[----:B01----:R-:W-:-:S03]  /*2520*/  @P0 FADD.FTZ R5, RZ, R2 ;  /* 0x00000002ff050221 */ /* 0x003fc60000010000 */
[----:B------:R-:W-:-:S04]  /*2530*/  @P0 FADD.FTZ R0, RZ, R3 ;  /* 0x00000003ff000221 */ /* 0x000fc80000010000 */
[----:B------:R-:W-:-:S04]  /*2540*/  @P0 FADD.FTZ R3, R0, R5 ;  /* 0x0000000500030221 */ /* 0x000fc80000010000 */
[----:B------:R-:W-:Y:S01]  /*2550*/  @P0 IMAD.MOV.U32 R2, RZ, RZ, R3 ;  /* 0x000000ffff020224 */ /* 0x000fe200078e0003 */
[----:B------:R-:W-:Y:S06]  /*2560*/  BRA `(.L_x_5513) ;  /* 0x0000002400a47947 */ /* 0x000fec0003800000 */
.L_x_5512:
[----:B------:R-:W-:-:S04]  /*2570*/  FMNMX.FTZ R0, R12, R11, !PT ;  /* 0x0000000b0c007209 */ /* 0x000fc80007810000 */
[----:B------:R-:W-:-:S13]  /*2580*/  FSETP.GT.FTZ.AND P0, PT, R0, 8388608, PT ;  /* 0x4b0000000000780b */ /* 0x000fda0003f14000 */
[----:B------:R-:W-:Y:S05]  /*2590*/  @!P0 BRA `(.L_x_5514) ;  /* 0x0000001000fc8947 */ /* 0x000fea0003800000 */
[----:B------:R-:W-:Y:S01]  /*25a0*/  ISETP.GE.AND P0, PT, R3, RZ, PT ;  /* 0x000000ff0300720c */ /* 0x000fe20003f06270 */
[----:B------:R-:W-:-:S12]  /*25b0*/  BSSY.RECONVERGENT B3, `(.L_x_5515) ;  /* 0x0000139000037945 */ /* 0x000fd80003800200 */
[----:B------:R-:W-:Y:S05]  /*25c0*/  @!P0 BRA `(.L_x_5516) ;  /* 0x0000000800688947 */ /* 0x000fea0003800000 */
[----:B------:R-:W-:-:S04]  /*25d0*/  FSETP.GEU.FTZ.AND P2, PT, R12, R11, PT ;  /* 0x0000000b0c00720b */ /* 0x000fc80003f5e000 */
[----:B------:R-:W-:Y:S02]  /*25e0*/  FSEL R13, R11, R12, !P2 ;  /* 0x0000000c0b0d7208 */ /* 0x000fe40005000000 */
[----:B------:R-:W-:Y:S02]  /*25f0*/  FSEL R0, R12, R11, !P2 ;  /* 0x0000000b0c007208 */ /* 0x000fe40005000000 */
[----:B------:R-:W-:-:S13]  /*2600*/  FSETP.GT.FTZ.AND P0, PT, R13, 1.70141173319264429906e+38, PT ;  /* 0x7effffff0d00780b */ /* 0x000fda0003f14000 */
[----:B------:R-:W-:Y:S05]  /*2610*/  @!P0 BRA `(.L_x_5517) ;  /* 0x0000000000e08947 */ /* 0x000fea0003800000 */
[----:B01----:R-:W-:Y:S01]  /*2620*/  FMUL.FTZ R4, R3, 0.36787945032119750977 ;  /* 0x3ebc5ab203047820 */ /* 0x003fe20000410000 */
        /* <DEDUP_REMOVED lines=29> */
[----:B------:R-:W-:-:S07]  /*2800*/  MOV R4, 0x2820 ;  /* 0x0000282000047802 */ /* 0x000fce0000000f00 */
[----:B------:R-:W-:Y:S05]  /*2810*/  CALL.REL.NOINC `($__internal_6_$__cuda_sm3x_div_rn_ftz_f32_slowpath) ;  /* 0x0000014000247944 */ /* 0x000fea0003c00000 */
[----:B------:R-:W-:-:S07]  /*2820*/  MOV R4, R9 ;  /* 0x0000000900047202 */ /* 0x000fce0000000f00 */
.L_x_5519:
[----:B------:R-:W-:Y:S05]  /*2830*/  BSYNC.RECONVERGENT B4 ;  /* 0x0000000000047941 */ /* 0x000fea0003800200 */
.L_x_5518:
[----:B------:R-:W-:Y:S02]  /*2840*/  IMAD.MOV.U32 R5, RZ, RZ, 0x3b33710b ;  /* 0x3b33710bff057424 */ /* 0x000fe400078e00ff */
[----:B------:R-:W-:Y:S01]  /*2850*/  FMUL.FTZ R0, R4, R4 ;  /* 0x0000000404007220 */ /* 0x000fe20000410000 */
[----:B------:R-:W-:Y:S01]  /*2860*/  HFMA2 R7, -RZ, RZ, 1.9599609375, 20144 ;  /* 0x3fd774ebff077431 */ /* 0x000fe200000001ff */
[C---:B------:R-:W-:Y:S01]  /*2870*/  FSETP.NEU.FTZ.AND P1, PT, R12.reuse, R11, PT ;  /* 0x0000000b0c00720b */ /* 0x040fe20003f3d000 */
[----:B------:R-:W-:Y:S01]  /*2880*/  FADD.FTZ R11, R12, R11 ;  /* 0x0000000b0c0b7221 */ /* 0x000fe20000010000 */
        /* <DEDUP_REMOVED lines=17> */
.L_x_5517:
[----:B------:R-:W-:Y:S02]  /*29a0*/  FSETP.GT.FTZ.AND P1, PT, R13, 2.30584300921369395200e+18, PT ;  /* 0x5e0000000d00780b */ /* 0x000fe40003f34000 */
[----:B------:R-:W-:-:S13]  /*29b0*/  FSETP.GEU.FTZ.AND P0, PT, R0, 1.084202172485504434e-19, PT ;  /* 0x200000000000780b */ /* 0x000fda0003f1e000 */
[----:B------:R-:W-:Y:S05]  /*29c0*/  @P0 BRA !P1, `(.L_x_5521) ;  /* 0x0000000000cc0947 */ /* 0x000fea0004800000 */
[CC--:B01----:R-:W-:Y:S01]  /*29d0*/  VIMNMX R5, PT, PT, R12.reuse, R11.reuse, !PT ;  /* 0x0000000b0c057248 */ /* 0x0c3fe20007fe0100 */
        /* <DEDUP_REMOVED lines=25> */
[----:B------:R-:W-:Y:S05]  /*2b70*/  CALL.REL.NOINC `($__internal_6_$__cuda_sm3x_div_rn_ftz_f32_slowpath) ;  /* 0x0000013c004c7944 */ /* 0x000fea0003c00000 */
[----:B------:R-:W-:-:S07]  /*2b80*/  MOV R4, R9 ;  /* 0x0000000900047202 */ /* 0x000fce0000000f00 */
.L_x_5523:
[----:B------:R-:W-:Y:S05]  /*2b90*/  BSYNC.RECONVERGENT B4 ;  /* 0x0000000000047941 */ /* 0x000fea0003800200 */
.L_x_5522:
        /* <DEDUP_REMOVED lines=22> */
.L_x_5521:
[----:B------:R-:W2:Y:S01]  /*2d00*/  MUFU.RCP R6, R13 ;  /* 0x0000000d00067308 */ /* 0x000ea20000001000 */
[----:B01----:R-:W-:Y:S01]  /*2d10*/  FMUL.FTZ R4, R0, R0 ;  /* 0x0000000000047220 */ /* 0x003fe20000410000 */
[----:B------:R-:W-:Y:S03]  /*2d20*/  BSSY.RECONVERGENT B4, `(.L_x_5524) ;  /* 0x000000e000047945 */ /* 0x000fe60003800200 */
[----:B------:R-:W-:-:S03]  /*2d30*/  FFMA.FTZ R4, R13, R13, R4 ;  /* 0x0000000d0d047223 */ /* 0x000fc60000010004 */
[----:B------:R-:W-:Y:S08]  /*2d40*/  FCHK P0, R0, R13 ;  /* 0x0000000d00007302 */ /* 0x000ff00000000000 */
[----:B------:R-:W0:Y:S01]  /*2d50*/  MUFU.LG2 R4, R4 ;  /* 0x0000000400047308 */ /* 0x000e220000000c00 */
[----:B--2---:R-:W-:-:S04]  /*2d60*/  FFMA R5, -R13, R6, 1 ;  /* 0x3f8000000d057423 */ /* 0x004fc80000000106 */
[----:B------:R-:W-:-:S04]  /*2d70*/  FFMA R5, R6, R5, R6 ;  /* 0x0000000506057223 */ /* 0x000fc80000000006 */
[----:B------:R-:W-:-:S04]  /*2d80*/  FFMA R6, R0, R5, RZ ;  /* 0x0000000500067223 */ /* 0x000fc800000000ff */
[----:B------:R-:W-:Y:S01]  /*2d90*/  FFMA R7, -R13, R6, R0 ;  /* 0x000000060d077223 */ /* 0x000fe20000000100 */
[----:B0-----:R-:W-:-:S03]  /*2da0*/  FMUL.FTZ.D2 R14, R4, 0.69314718246459960938 ;  /* 0x3f317218040e7820 */ /* 0x001fc60000310000 */
[----:B------:R-:W-:Y:S01]  /*2db0*/  FFMA R5, R5, R7, R6 ;  /* 0x0000000705057223 */ /* 0x000fe20000000006 */
[----:B------:R-:W-:Y:S06]  /*2dc0*/  @!P0 BRA `(.L_x_5525) ;  /* 0x00000000000c8947 */ /* 0x000fec0003800000 */
[----:B------:R-:W-:-:S07]  /*2dd0*/  MOV R4, 0x2df0 ;  /* 0x00002df000047802 */ /* 0x000fce0000000f00 */
[----:B------:R-:W-:Y:S05]  /*2de0*/  CALL.REL.NOINC `($__internal_6_$__cuda_sm3x_div_rn_ftz_f32_slowpath) ;  /* 0x0000013800b07944 */ /* 0x000fea0003c00000 */
[----:B------:R-:W-:-:S07]  /*2df0*/  MOV R5, R9 ;  /* 0x0000000900057202 */ /* 0x000fce0000000f00 */
.L_x_5525:
[----:B------:R-:W-:Y:S05]  /*2e00*/  BSYNC.RECONVERGENT B4 ;  /* 0x0000000000047941 */ /* 0x000fea0003800200 */
.L_x_5524:
[----:B------:R-:W-:Y:S02]  /*2e10*/  IMAD.MOV.U32 R7, RZ, RZ, 0x3b33710b ;  /* 0x3b33710bff077424 */ /* 0x000fe400078e00ff */
[----:B------:R-:W-:Y:S01]  /*2e20*/  FMUL.FTZ R0, R5, R5 ;  /* 0x0000000505007220 */ /* 0x000fe20000410000 */
[C---:B------:R-:W-:Y:S01]  /*2e30*/  FSETP.NEU.FTZ.AND P1, PT, R12.reuse, R11, PT ;  /* 0x0000000b0c00720b */ /* 0x040fe20003f3d000 */
[----:B------:R-:W-:Y:S01]  /*2e40*/  FADD.FTZ R12, R12, R11 ;  /* 0x0000000b0c0c7221 */ /* 0x000fe20000010000 */
        /* <DEDUP_REMOVED lines=18> */
.L_x_5516:
[----:B------:R-:W-:Y:S01]  /*2f70*/  FADD.FTZ R12, -R3, -RZ ;  /* 0x800000ff030c7221 */ /* 0x000fe20000010100 */
[----:B------:R-:W-:-:S03]  /*2f80*/  FADD.FTZ R11, -R2, -RZ ;  /* 0x800000ff020b7221 */ /* 0x000fc60000010100 */
[C---:B01----:R-:W-:Y:S01]  /*2f90*/  FADD.FTZ R4, |R12|.reuse, -RZ ;  /* 0x800000ff0c047221 */ /* 0x043fe20000010200 */
        /* <DEDUP_REMOVED lines=9> */
[----:B------:R-:W-:Y:S01]  /*3030*/  MOV R9, 0x3f800000 ;  /* 0x3f80000000097802 */ /* 0x000fe20000000f00 */
        /* <DEDUP_REMOVED lines=28> */
[----:B------:R-:W-:-:S07]  /*3200*/  IMAD.MOV.U32 R4, RZ, RZ, R9 ;  /* 0x000000ffff047224 */ /* 0x000fce00078e0009 */
.L_x_5528:
[----:B------:R-:W-:Y:S05]  /*3210*/  BSYNC.RECONVERGENT B4 ;  /* 0x0000000000047941 */ /* 0x000fea0003800200 */
.L_x_5527:
        /* <DEDUP_REMOVED lines=22> */
.L_x_5526:
        /* <DEDUP_REMOVED lines=30> */
[----:B------:R-:W-:-:S07]  /*3560*/  IMAD.MOV.U32 R4, RZ, RZ, R9 ;  /* 0x000000ffff047224 */ /* 0x000fce00078e0009 */
.L_x_5531:
[----:B------:R-:W-:Y:S05]  /*3570*/  BSYNC.RECONVERGENT B4 ;  /* 0x0000000000047941 */ /* 0x000fea0003800200 */
.L_x_5530:
        /* <DEDUP_REMOVED lines=22> */
.L_x_5529:
        /* <DEDUP_REMOVED lines=14> */
[----:B------:R-:W-:Y:S05]  /*37c0*/  CALL.REL.NOINC `($__internal_6_$__cuda_sm3x_div_rn_ftz_f32_slowpath) ;  /* 0x0000013000387944 */ /* 0x000fea0003c00000 */
[----:B------:R-:W-:-:S07]  /*37d0*/  IMAD.MOV.U32 R5, RZ, RZ, R9 ;  /* 0x000000ffff057224 */ /* 0x000fce00078e0009 */
.L_x_5533:
[----:B------:R-:W-:Y:S05]  /*37e0*/  BSYNC.RECONVERGENT B4 ;  /* 0x0000000000047941 */ /* 0x000fea0003800200 */
.L_x_5532:
        /* <DEDUP_REMOVED lines=21> */
.L_x_5520:
[----:B------:R-:W-:Y:S05]  /*3940*/  BSYNC.RECONVERGENT B3 ;  /* 0x0000000000037941 */ /* 0x000fea0003800200 */
.L_x_5515:
[----:B------:R-:W-:Y:S01]  /*3950*/  FADD.FTZ R14, R14, 0.69314718246459960938 ;  /* 0x3f3172180e0e7421 */ /* 0x000fe20000010000 */
[----:B------:R-:W-:-:S04]  /*3960*/  LOP3.LUT R2, R11, 0x80000000, R2, 0xb8, !PT ;  /* 0x800000000b027812 */ /* 0x000fc800078eb802 */
[----:B------:R-:W-:Y:S01]  /*3970*/  LOP3.LUT R3, R14, 0x80000000, R3, 0xb8, !PT ;  /* 0x800000000e037812 */ /* 0x000fe200078eb803 */
[----:B------:R-:W-:Y:S06]  /*3980*/  BRA `(.L_x_5513) ;  /* 0x00000010009c7947 */ /* 0x000fec0003800000 */
.L_x_5514:
[----:B------:R-:W-:Y:S02]  /*3990*/  FSETP.NEU.FTZ.AND P0, PT, R3, RZ, PT ;  /* 0x000000ff0300720b */ /* 0x000fe40003f1d000 */
[----:B------:R-:W-:Y:S02]  /*39a0*/  FSETP.NEU.FTZ.AND P3, PT, R2, RZ, PT ;  /* 0x000000ff0200720b */ /* 0x000fe40003f7d000 */
[----:B------:R-:W-:Y:S02]  /*39b0*/  FSETP.GEU.FTZ.AND P1, PT, R12, 0.00021143197955098003149, PT ;  /* 0x395db3d70c00780b */ /* 0x000fe40003f3e000 */
[----:B------:R-:W-:Y:S02]  /*39c0*/  FSETP.GEU.FTZ.AND P2, PT, R11, 0.00021143197955098003149, PT ;  /* 0x395db3d70b00780b */ /* 0x000fe40003f5e000 */
[----:B------:R-:W-:-:S04]  /*39d0*/  PLOP3.LUT P0, PT, P0, P3, PT, 0x2, 0x20 ;  /* 0x000000000020781c */ /* 0x000fc80000706072 */
[----:B------:R-:W-:-:S13]  /*39e0*/  PLOP3.LUT P0, PT, P0, P1, P2, 0xf1, 0x0 ;  /* 0x000000000000781c */ /* 0x000fda0000703e21 */
[----:B------:R-:W-:Y:S05]  /*39f0*/  @P0 BRA `(.L_x_5513) ;  /* 0x0000001000800947 */ /* 0x000fea0003800000 */
[C---:B------:R-:W-:Y:S01]  /*3a00*/  FADD.FTZ R0, R11.reuse, 1 ;  /* 0x3f8000000b007421 */ /* 0x040fe20000010000 */
[----:B01----:R-:W-:Y:S01]  /*3a10*/  FADD.FTZ R5, R11, -1 ;  /* 0xbf8000000b057421 */ /* 0x003fe20000010000 */
        /* <DEDUP_REMOVED lines=38> */
[----:B------:R-:W-:-:S04]  /*3c80*/  FSETP.GEU.FTZ.AND P1, PT, R12, 1.1102230246251565404e-16, PT ;  /* 0x250000000c00780b */ /* 0x000fc80003f3e000 */
[----:B------:R-:W-:-:S13]  /*3c90*/  PLOP3.LUT P0, PT, P0, P1, PT, 0xf8, 0x8f ;  /* 0x00000000008f781c */ /* 0x000fda0000703f70 */
[----:B------:R0:W1:Y:S01]  /*3ca0*/  @!P0 MUFU.SQRT R14, R12 ;  /* 0x0000000c000e8308 */ /* 0x0000620000002000 */
[----:B------:R-:W-:Y:S05]  /*3cb0*/  @!P0 BRA `(.L_x_5536) ;  /* 0x0000000400b08947 */ /* 0x000fea0003800000 */
[----:B------:R-:W-:-:S05]  /*3cc0*/  FMUL.FTZ R9, |R5|, 1.1920928955078125e-07 ;  /* 0x3400000005097820 */ /* 0x000fca0000410200 */
[----:B------:R-:W-:-:S13]  /*3cd0*/  FSETP.GE.FTZ.AND P0, PT, R12, R9, PT ;  /* 0x000000090c00720b */ /* 0x000fda0003f16000 */
        /* <DEDUP_REMOVED lines=14> */
[----:B------:R-:W-:-:S04]  /*3dc0*/  @!P0 FMUL.FTZ R8, R12, 0.5 ;  /* 0x3f0000000c088820 */ /* 0x000fc80000410000 */
[----:B------:R-:W2:Y:S02]  /*3dd0*/  @P0 MUFU.RCP R10, R10 ;  /* 0x0000000a000a0308 */ /* 0x000ea40000001000 */
[----:B--2---:R-:W-:-:S07]  /*3de0*/  @P0 FMUL.FTZ.D2 R8, R9, R10 ;  /* 0x0000000a09080220 */ /* 0x004fce0000310000 */
.L_x_5539:
[----:B------:R-:W-:Y:S05]  /*3df0*/  BSYNC.RECONVERGENT B1 ;  /* 0x0000000000017941 */ /* 0x000fea0003800200 */
.L_x_5538:
[----:B------:R-:W-:Y:S04]  /*3e00*/  BSSY.RECONVERGENT B1, `(.L_x_5540) ;  /* 0x0000008000017945 */ /* 0x000fe80003800200 */
[----:B------:R-:W-:Y:S05]  /*3e10*/  @!P1 BRA `(.L_x_5541) ;  /* 0x0000000000189947 */ /* 0x000fea0003800000 */
[----:B------:R-:W-:-:S13]  /*3e20*/  FSETP.NEU.FTZ.AND P0, PT, R19, RZ, PT ;  /* 0x000000ff1300720b */ /* 0x000fda0003f1d000 */
[----:B------:R-:W-:Y:S01]  /*3e30*/  @P0 FADD.FTZ R9, R4, R19 ;  /* 0x0000001304090221 */ /* 0x000fe20000010000 */
[C---:B------:R-:W-:Y:S01]  /*3e40*/  @P0 FMUL.FTZ R10, R12.reuse, R12 ;  /* 0x0000000c0c0a0220 */ /* 0x040fe20000410000 */
[----:B------:R-:W-:-:S04]  /*3e50*/  @!P0 FMUL.FTZ R13, R12, 0.5 ;  /* 0x3f0000000c0d8820 */ /* 0x000fc80000410000 */
[----:B------:R-:W2:Y:S02]  /*3e60*/  @P0 MUFU.RCP R9, R9 ;  /* 0x0000000900090308 */ /* 0x000ea40000001000 */
[----:B--2---:R-:W-:-:S07]  /*3e70*/  @P0 FMUL.FTZ.D2 R13, R10, R9 ;  /* 0x000000090a0d0220 */ /* 0x004fce0000310000 */
.L_x_5541:
[----:B------:R-:W-:Y:S05]  /*3e80*/  BSYNC.RECONVERGENT B1 ;  /* 0x0000000000017941 */ /* 0x000fea0003800200 */
.L_x_5540:
[----:B------:R-:W-:Y:S01]  /*3e90*/  FADD.FTZ R8, R13, R8 ;  /* 0x000000080d087221 */ /* 0x000fe20000010000 */
[----:B------:R-:W-:Y:S02]  /*3ea0*/  IMAD.MOV.U32 R19, RZ, RZ, 0x3f800000 ;  /* 0x3f800000ff137424 */ /* 0x000fe400078e00ff */
[----:B-1----:R-:W-:Y:S02]  /*3eb0*/  HFMA2 R14, -RZ, RZ, 1.3056640625, -1.8671875 ;  /* 0x3d39bf78ff0e7431 */ /* 0x002fe400000001ff */
        /* <DEDUP_REMOVED lines=31> */
.L_x_5537:
[----:B------:R-:W-:-:S13]  /*40b0*/  FSETP.GEU.FTZ.AND P0, PT, R11, 1, PT ;  /* 0x3f8000000b00780b */ /* 0x000fda0003f1e000 */
[----:B------:R-:W-:-:S04]  /*40c0*/  @!P0 FADD.FTZ R9, -R11, 1 ;  /* 0x3f8000000b098421 */ /* 0x000fc80000010100 */
[----:B------:R-:W-:-:S06]  /*40d0*/  @!P0 FMUL.FTZ R8, R0, R9 ;  /* 0x0000000900088220 */ /* 0x000fcc0000410000 */
[----:B------:R-:W2:Y:S08]  /*40e0*/  @!P0 MUFU.SQRT R8, R8 ;  /* 0x0000000800088308 */ /* 0x000eb00000002000 */
[----:B--2---:R-:W1:Y:S02]  /*40f0*/  @!P0 MUFU.RCP R9, R8 ;  /* 0x0000000800098308 */ /* 0x004e640000001000 */
[----:B-1----:R-:W-:Y:S01]  /*4100*/  @!P0 FMUL.FTZ R14, R12, R9 ;  /* 0x000000090c0e8220 */ /* 0x002fe20000410000 */
[----:B------:R-:W-:Y:S06]  /*4110*/  @!P0 BRA `(.L_x_5536) ;  /* 0x0000000000988947 */ /* 0x000fec0003800000 */
[----:B------:R-:W-:Y:S01]  /*4120*/  FMUL.FTZ R8, R0, R5 ;  /* 0x0000000500087220 */ /* 0x000fe20000410000 */
[----:B------:R-:W-:Y:S01]  /*4130*/  MOV R14, 0x3f800000 ;  /* 0x3f800000000e7802 */ /* 0x000fe20000000f00 */
[----:B------:R-:W-:-:S04]  /*4140*/  HFMA2 R15, -RZ, RZ, 1.3056640625, -1.8671875 ;  /* 0x3d39bf78ff0f7431 */ /* 0x000fc800000001ff */
        /* <DEDUP_REMOVED lines=30> */
.L_x_5535:
[----:B------:R-:W-:-:S04]  /*4330*/  FFMA.FTZ R8, R6, R6, -1 ;  /* 0xbf80000006087423 */ /* 0x000fc80000010006 */
[----:B------:R-:W0:Y:S02]  /*4340*/  MUFU.SQRT R9, R8 ;  /* 0x0000000800097308 */ /* 0x000e240000002000 */
[----:B0-----:R-:W-:-:S06]  /*4350*/  FADD.FTZ R9, R6, R9 ;  /* 0x0000000906097221 */ /* 0x001fcc0000010000 */
[----:B------:R-:W0:Y:S02]  /*4360*/  MUFU.LG2 R9, R9 ;  /* 0x0000000900097308 */ /* 0x000e240000000c00 */
[----:B0-----:R-:W-:-:S07]  /*4370*/  FMUL.FTZ R14, R9, 0.69314718246459960938 ;  /* 0x3f317218090e7820 */ /* 0x001fce0000410000 */
.L_x_5536:
[----:B------:R-:W-:Y:S05]  /*4380*/  BSYNC.RECONVERGENT B0 ;  /* 0x0000000000007941 */ /* 0x000fea0003800200 */
.L_x_5534:
        /* <DEDUP_REMOVED lines=13> */
[----:B------:R-:W-:-:S04]  /*4460*/  FSETP.GEU.FTZ.AND P0, PT, R12, 9.3132257461547851562e-10, PT ;  /* 0x308000000c00780b */ /* 0x000fc80003f1e000 */
        /* <DEDUP_REMOVED lines=9> */
[----:B------:R-:W-:-:S13]  /*4500*/  FSETP.GE.FTZ.AND P0, PT, R12, R9, PT ;  /* 0x000000090c00720b */ /* 0x000fda0003f16000 */
        /* <DEDUP_REMOVED lines=8> */
[----:B------:R-:W-:Y:S01]  /*4590*/  @!P1 FMUL.FTZ R0, R12, 0.5 ;  /* 0x3f0000000c009820 */ /* 0x000fe20000410000 */
[----:B------:R-:W2:Y:S02]  /*45a0*/  @P1 MUFU.RCP R13, R10 ;  /* 0x0000000a000d1308 */ /* 0x000ea40000001000 */
[----:B------:R-:W-:Y:S01]  /*45b0*/  @!P0 FMUL.FTZ R7, R7, 0.5 ;  /* 0x3f00000007078820 */ /* 0x000fe20000410000 */
[----:B--2---:R-:W-:Y:S01]  /*45c0*/  @P1 FMUL.FTZ.D2 R0, R8, R13 ;  /* 0x0000000d08001220 */ /* 0x004fe20000310000 */
[----:B------:R-:W-:Y:S06]  /*45d0*/  @!P0 BRA `(.L_x_5549) ;  /* 0x0000000000188947 */ /* 0x000fec0003800000 */
[----:B------:R-:W-:-:S13]  /*45e0*/  FSETP.NEU.FTZ.AND P0, PT, R5, RZ, PT ;  /* 0x000000ff0500720b */ /* 0x000fda0003f1d000 */
[----:B------:R-:W-:Y:S01]  /*45f0*/  @P0 FADD.FTZ R4, R5, R4 ;  /* 0x0000000405040221 */ /* 0x000fe20000010000 */
[C---:B------:R-:W-:Y:S01]  /*4600*/  @P0 FMUL.FTZ R5, R12.reuse, R12 ;  /* 0x0000000c0c050220 */ /* 0x040fe20000410000 */
[----:B------:R-:W-:-:S04]  /*4610*/  @!P0 FMUL.FTZ R7, R12, 0.5 ;  /* 0x3f0000000c078820 */ /* 0x000fc80000410000 */
[----:B------:R-:W2:Y:S02]  /*4620*/  @P0 MUFU.RCP R4, R4 ;  /* 0x0000000400040308 */ /* 0x000ea40000001000 */
[----:B--2---:R-:W-:-:S07]  /*4630*/  @P0 FMUL.FTZ.D2 R7, R5, R4 ;  /* 0x0000000405070220 */ /* 0x004fce0000310000 */
.L_x_5549:
[----:B------:R-:W-:Y:S05]  /*4640*/  BSYNC.RECONVERGENT B4 ;  /* 0x0000000000047941 */ /* 0x000fea0003800200 */
.L_x_5548:
[----:B------:R-:W-:-:S04]  /*4650*/  FADD.FTZ R0, R7, R0 ;  /* 0x0000000007007221 */ /* 0x000fc80000010000 */
[----:B------:R-:W-:-:S04]  /*4660*/  FMUL.FTZ R0, R0, R9 ;  /* 0x0000000900007220 */ /* 0x000fc80000410000 */
[----:B------:R2:W3:Y:S01]  /*4670*/  MUFU.SQRT R18, R0 ;  /* 0x0000000000127308 */ /* 0x0004e20000002000 */
[----:B------:R-:W-:Y:S05]  /*4680*/  BRA `(.L_x_5546) ;  /* 0x00000000002c7947 */ /* 0x000fea0003800000 */
.L_x_5547:
[----:B------:R-:W-:-:S13]  /*4690*/  FSETP.GT.FTZ.AND P0, PT, R11, 1, PT ;  /* 0x3f8000000b00780b */ /* 0x000fda0003f14000 */
[----:B------:R-:W-:Y:S01]  /*46a0*/  @P0 FMUL.FTZ R4, R0, R5 ;  /* 0x0000000500040220 */ /* 0x000fe20000410000 */
[----:B0-----:R-:W-:-:S04]  /*46b0*/  @P0 FMUL.FTZ R12, R12, 2.81474976710656000000e+14 ;  /* 0x578000000c0c0820 */ /* 0x001fc80000410000 */
        /* <DEDUP_REMOVED lines=8> */
.L_x_5546:
[----:B------:R-:W-:Y:S05]  /*4740*/  BSYNC.RECONVERGENT B1 ;  /* 0x0000000000017941 */ /* 0x000fea0003800200 */
.L_x_5544:
[----:B------:R-:W-:Y:S05]  /*4750*/  BSYNC.RELIABLE B0 ;  /* 0x0000000000007941 */ /* 0x000fea0003800100 */
.L_x_5543:
[----:B0-23--:R-:W-:Y:S01]  /*4760*/  FADD.FTZ R0, |R18|, -RZ ;  /* 0x800000ff12007221 */ /* 0x00dfe20000010200 */
[C---:B------:R-:W-:Y:S01]  /*4770*/  FADD.FTZ R5, |R11|.reuse, -RZ ;  /* 0x800000ff0b057221 */ /* 0x040fe20000010200 */
[----:B------:R-:W-:Y:S01]  /*4780*/  FSETP.GT.FTZ.AND P2, PT, |R11|, |R18|, PT ;  /* 0x400000120b00720b */ /* 0x000fe20003f54200 */
[----:B------:R-:W-:Y:S03]  /*4790*/  BSSY.RECONVERGENT B4, `(.L_x_5550) ;  /* 0x000000e000047945 */ /* 0x000fe60003800200 */
[----:B------:R-:W-:Y:S02]  /*47a0*/  FSEL R13, R5, R0, P2 ;  /* 0x00000000050d7208 */ /* 0x000fe40001000000 */
[----:B------:R-:W-:Y:S02]  /*47b0*/  FSEL R0, R0, R5, P2 ;  /* 0x0000000500007208 */ /* 0x000fe40001000000 */
[----:B------:R-:W4:Y:S08]  /*47c0*/  MUFU.RCP R4, R13 ;  /* 0x0000000d00047308 */ /* 0x000f300000001000 */
[----:B------:R-:W0:Y:S01]  /*47d0*/  FCHK P0, R0, R13 ;  /* 0x0000000d00007302 */ /* 0x000e220000000000 */
[----:B----4-:R-:W-:-:S04]  /*47e0*/  FFMA R7, -R13, R4, 1 ;  /* 0x3f8000000d077423 */ /* 0x010fc80000000104 */
[----:B------:R-:W-:-:S04]  /*47f0*/  FFMA R7, R4, R7, R4 ;  /* 0x0000000704077223 */ /* 0x000fc80000000004 */
[----:B------:R-:W-:-:S04]  /*4800*/  FFMA R4, R0, R7, RZ ;  /* 0x0000000700047223 */ /* 0x000fc800000000ff */
[----:B------:R-:W-:-:S04]  /*4810*/  FFMA R5, -R13, R4, R0 ;  /* 0x000000040d057223 */ /* 0x000fc80000000100 */
[----:B------:R-:W-:Y:S01]  /*4820*/  FFMA R4, R7, R5, R4 ;  /* 0x0000000507047223 */ /* 0x000fe20000000004 */
[----:B0-----:R-:W-:Y:S06]  /*4830*/  @!P0 BRA `(.L_x_5551) ;  /* 0x00000000000c8947 */ /* 0x001fec0003800000 */
[----:B------:R-:W-:-:S07]  /*4840*/  MOV R4, 0x4860 ;  /* 0x0000486000047802 */ /* 0x000fce0000000f00 */
[----:B-1----:R-:W-:Y:S05]  /*4850*/  CALL.REL.NOINC `($__internal_6_$__cuda_sm3x_div_rn_ftz_f32_slowpath) ;  /* 0x0000012000147944 */ /* 0x002fea0003c00000 */
[----:B------:R-:W-:-:S07]  /*4860*/  MOV R4, R9 ;  /* 0x0000000900047202 */ /* 0x000fce0000000f00 */
.L_x_5551:
[----:B------:R-:W-:Y:S05]  /*4870*/  BSYNC.RECONVERGENT B4 ;  /* 0x0000000000047941 */ /* 0x000fea0003800200 */
.L_x_5550:
[----:B------:R-:W-:Y:S02]  /*4880*/  HFMA2 R5, -RZ, RZ, 0.89990234375, 10328 ;  /* 0x3b33710bff057431 */ /* 0x000fe400000001ff */
[----:B------:R-:W-:Y:S01]  /*4890*/  FMUL.FTZ R0, R4, R4 ;  /* 0x0000000404007220 */ /* 0x000fe20000410000 */
[----:B------:R-:W-:Y:S01]  /*48a0*/  IMAD.MOV.U32 R7, RZ, RZ, 0x3f6ee581 ;  /* 0x3f6ee581ff077424 */ /* 0x000fe200078e00ff */
        /* <DEDUP_REMOVED lines=23> */
[----:B------:R-:W-:Y:S01]  /*4a20*/  FSEL R5, R5, R0, P0 ;  /* 0x0000000005057208 */ /* 0x000fe20000000000 */
[----:B------:R-:W-:Y:S06]  /*4a30*/  BRA `(.L_x_5552) ;  /* 0x0000000000647947 */ /* 0x000fec0003800000 */
.L_x_5545:
[----:B------:R-:W-:Y:S01]  /*4a40*/  HFMA2 R0, -RZ, RZ, 1.75, 0 ;  /* 0x3f000000ff007431 */ /* 0x000fe200000001ff */
[C---:B------:R-:W-:Y:S01]  /*4a50*/  FSETP.GT.FTZ.AND P0, PT, |R8|.reuse, 0.56000000238418579102, PT ;  /* 0x3f0f5c290800780b */ /* 0x040fe20003f14200 */
[C---:B------:R-:W-:Y:S01]  /*4a60*/  FADD.FTZ R6, |R8|.reuse, -RZ ;  /* 0x800000ff08067221 */ /* 0x040fe20000010200 */
[C---:B------:R-:W-:Y:S01]  /*4a70*/  FSETP.NEU.FTZ.AND P1, PT, |R8|.reuse, 1, PT ;  /* 0x3f8000000800780b */ /* 0x040fe20003f3d200 */
[----:B------:R-:W-:Y:S02]  /*4a80*/  IMAD.MOV.U32 R7, RZ, RZ, 0x3f6ee581 ;  /* 0x3f6ee581ff077424 */ /* 0x000fe400078e00ff */
        /* <DEDUP_REMOVED lines=20> */
.L_x_5552:
[----:B------:R-:W-:Y:S05]  /*4bd0*/  BSYNC.RECONVERGENT B3 ;  /* 0x0000000000037941 */ /* 0x000fea0003800200 */
.L_x_5542:
[----:B-1----:R-:W-:Y:S02]  /*4be0*/  LOP3.LUT R3, R14, 0x80000000, R3, 0xb8, !PT ;  /* 0x800000000e037812 */ /* 0x002fe400078eb803 */
[----:B------:R-:W-:-:S07]  /*4bf0*/  LOP3.LUT R2, R5, 0x80000000, R2, 0xb8, !PT ;  /* 0x8000000005027812 */ /* 0x000fce00078eb802 */
.L_x_5513:
[----:B------:R-:W-:Y:S05]  /*4c00*/  BSYNC.RECONVERGENT B2 ;  /* 0x0000000000027941 */ /* 0x000fea0003800200 */
.L_x_5511:
[----:B------:R-:W0:Y:S01]  /*4c10*/  LDCU.64 UR6, c[0x0][0x580] ;  /* 0x0000b000ff0677ac */ /* 0x000e220008000a00 */
[----:B------:R-:W-:-:S04]  /*4c20*/  UPRMT UR4, UR42, 0x9910, URZ ;  /* 0x000099102a047896 */ /* 0x000fc800080000ff */
[----:B------:R-:W-:Y:S01]  /*4c30*/  UISETP.GT.AND UP0, UPT, UR4, 0x9, UPT ;  /* 0x000000090400788c */ /* 0x000fe2000bf04270 */
[----:B01----:R-:W-:-:S04]  /*4c40*/  IADD3 R4, P0, PT, R16, UR6, RZ ;  /* 0x0000000610047c10 */ /* 0x003fc8000ff1e0ff */
        /* <DEDUP_REMOVED lines=13> */
.L_x_5556:
[----:B------:R-:W0:Y:S02]  /*4d20*/  F2I.S64.TRUNC R2, R2 ;  /* 0x0000000200027311 */ /* 0x000e24000020d900 */
[----:B0-----:R-:W-:-:S05]  /*4d30*/  MOV R7, R2 ;  /* 0x0000000200077202 */ /* 0x001fca0000000f00 */
[----:B------:R0:W-:Y:S01]  /*4d40*/  STG.E.U8 desc[UR36][R4.64], R7 ;  /* 0x0000000704007986 */ /* 0x0001e2000c101124 */
[----:B------:R-:W-:Y:S05]  /*4d50*/  BRA `(.L_x_5558) ;  /* 0x0000000c00407947 */ /* 0x000fea0003800000 */
.L_x_5555:
        /* <DEDUP_REMOVED lines=9> */
.L_x_5560:
[----:B------:R-:W0:Y:S02]  /*4df0*/  F2I.FTZ.TRUNC.NTZ R3, R2 ;  /* 0x0000000200037305 */ /* 0x000e24000021f100 */
[----:B0-----:R0:W-:Y:S01]  /*4e00*/  STG.E desc[UR36][R4.64], R3 ;  /* 0x0000000304007986 */ /* 0x0011e2000c101924 */
[----:B------:R-:W-:Y:S05]  /*4e10*/  BRA `(.L_x_5558) ;  /* 0x0000000c00107947 */ /* 0x000fea0003800000 */
.L_x_5559:
[----:B------:R-:W0:Y:S02]  /*4e20*/  F2I.FTZ.TRUNC.NTZ R3, R2 ;  /* 0x0000000200037305 */ /* 0x000e24000021f100 */
[----:B0-----:R0:W-:Y:S01]  /*4e30*/  STG.E.U16 desc[UR36][R4.64], R3 ;  /* 0x0000000304007986 */ /* 0x0011e2000c101524 */
[----:B------:R-:W-:Y:S05]  /*4e40*/  BRA `(.L_x_5558) ;  /* 0x0000000c00047947 */ /* 0x000fea0003800000 */
.L_x_5554:
        /* <DEDUP_REMOVED lines=8> */
.L_x_5562:
[----:B------:R-:W-:-:S05]  /*4ed0*/  F2FP.F16.F32.PACK_AB R2, RZ, R2 ;  /* 0x00000002ff02723e */ /* 0x000fca00000000ff */
[----:B------:R0:W-:Y:S01]  /*4ee0*/  STG.E.U16 desc[UR36][R4.64], R2 ;  /* 0x0000000204007986 */ /* 0x0001e2000c101524 */
[----:B------:R-:W-:Y:S05]  /*4ef0*/  BRA `(.L_x_5558) ;  /* 0x0000000800d87947 */ /* 0x000fea0003800000 */
.L_x_5561:
[----:B------:R-:W-:-:S09]  /*4f00*/  UISETP.NE.AND UP0, UPT, UR4, 0x7, UPT ;  /* 0x000000070400788c */ /* 0x000fd2000bf05270 */
[----:B------:R-:W-:Y:S05]  /*4f10*/  BRA.U !UP0, `(.L_x_5563) ;  /* 0x0000000108247547 */ /* 0x000fea000b800000 */
[----:B------:R-:W-:-:S09]  /*4f20*/  UISETP.NE.AND UP0, UPT, UR4, 0x8, UPT ;  /* 0x000000080400788c */ /* 0x000fd2000bf05270 */
[----:B------:R-:W-:Y:S05]  /*4f30*/  BRA.U !UP0, `(.L_x_5564) ;  /* 0x0000000108107547 */ /* 0x000fea000b800000 */
[----:B------:R-:W-:-:S09]  /*4f40*/  UISETP.NE.AND UP0, UPT, UR4, 0x9, UPT ;  /* 0x000000090400788c */ /* 0x000fd2000bf05270 */
[----:B------:R-:W-:Y:S05]  /*4f50*/  BRA.U UP0, `(.L_x_5557) ;  /* 0x00000009002c7547 */ /* 0x000fea000b800000 */
[----:B------:R0:W-:Y:S01]  /*4f60*/  STG.E.64 desc[UR36][R4.64], R2 ;  /* 0x0000000204007986 */ /* 0x0001e2000c101b24 */
[----:B------:R-:W-:Y:S05]  /*4f70*/  BRA `(.L_x_5558) ;  /* 0x0000000800b87947 */ /* 0x000fea0003800000 */
.L_x_5564:
[----:B------:R-:W-:-:S05]  /*4f80*/  F2FP.F16.F32.PACK_AB R3, R3, R2 ;  /* 0x000000020303723e */ /* 0x000fca00000000ff */
[----:B------:R0:W-:Y:S01]  /*4f90*/  STG.E desc[UR36][R4.64], R3 ;  /* 0x0000000304007986 */ /* 0x0001e2000c101924 */
[----:B------:R-:W-:Y:S05]  /*4fa0*/  BRA `(.L_x_5558) ;  /* 0x0000000800ac7947 */ /* 0x000fea0003800000 */
.L_x_5563:
[----:B------:R-:W-:-:S06]  /*4fb0*/  FMUL.FTZ R2, R2, 1 ;  /* 0x3f80000002027820 */ /* 0x000fcc0000410000 */
[----:B------:R-:W0:Y:S02]  /*4fc0*/  F2F.F64.F32 R2, R2 ;  /* 0x0000000200027310 */ /* 0x000e240000201800 */
[----:B0-----:R0:W-:Y:S01]  /*4fd0*/  STG.E.64 desc[UR36][R4.64], R2 ;  /* 0x0000000204007986 */ /* 0x0011e2000c101b24 */
[----:B------:R-:W-:Y:S05]  /*4fe0*/  BRA `(.L_x_5558) ;  /* 0x00000008009c7947 */ /* 0x000fea0003800000 */
.L_x_5553:
        /* <DEDUP_REMOVED lines=8> */
[----:B------:R-:W-:Y:S02]  /*5070*/  FSETP.NEU.FTZ.AND P0, PT, R2, RZ, PT ;  /* 0x000000ff0200720b */ /* 0x000fe40003f1d000 */
[----:B------:R-:W-:-:S04]  /*5080*/  FSETP.NEU.FTZ.AND P1, PT, R3, RZ, PT ;  /* 0x000000ff0300720b */ /* 0x000fc80003f3d000 */
[----:B------:R-:W-:-:S04]  /*5090*/  PLOP3.LUT P0, PT, P0, P1, PT, 0xf8, 0x8f ;  /* 0x00000000008f781c */ /* 0x000fc80000703f70 */
[----:B------:R-:W-:-:S05]  /*50a0*/  SEL R3, RZ, 0x1, !P0 ;  /* 0x00000001ff037807 */ /* 0x000fca0004000000 */
[----:B------:R4:W-:Y:S01]  /*50b0*/  STG.E.U8 desc[UR36][R4.64], R3 ;  /* 0x0000000304007986 */ /* 0x0009e2000c101124 */
[----:B------:R-:W-:Y:S05]  /*50c0*/  BRA `(.L_x_5558) ;  /* 0x0000000800647947 */ /* 0x000fea0003800000 */
.L_x_5567:
[----:B------:R-:W-:Y:S01]  /*50d0*/  FMUL.FTZ R8, R2, 1 ;  /* 0x3f80000002087820 */ /* 0x000fe20000410000 */
[----:B------:R-:W-:-:S05]  /*50e0*/  FMUL.FTZ R10, R3, 1 ;  /* 0x3f800000030a7820 */ /* 0x000fca0000410000 */
        /* <DEDUP_REMOVED lines=8> */
.L_x_5566:
        /* <DEDUP_REMOVED lines=8> */
[----:B------:R-:W-:Y:S01]  /*51f0*/  HFMA2 R0, -RZ, RZ, 0, 7.569789886474609375e-06 ;  /* 0x0000007fff007431 */ /* 0x000fe200000001ff */
        /* <DEDUP_REMOVED lines=9> */
.L_x_5571:
[----:B------:R-:W-:Y:S05]  /*5290*/  BSYNC.RECONVERGENT B0 ;  /* 0x0000000000007941 */ /* 0x000fea0003800200 */
.L_x_5570:
[----:B------:R-:W-:-:S05]  /*52a0*/  LOP3.LUT R7, R0, 0x80, R7, 0xf8, !PT ;  /* 0x0000008000077812 */ /* 0x000fca00078ef807 */
[----:B------:R1:W-:Y:S01]  /*52b0*/  STG.E.U8 desc[UR36][R4.64], R7 ;  /* 0x0000000704007986 */ /* 0x0003e2000c101124 */
[----:B------:R-:W-:Y:S05]  /*52c0*/  BRA `(.L_x_5558) ;  /* 0x0000000400e47947 */ /* 0x000fea0003800000 */
.L_x_5569:
        /* <DEDUP_REMOVED lines=14> */
.L_x_5573:
[----:B------:R-:W-:Y:S05]  /*53b0*/  BSYNC.RECONVERGENT B0 ;  /* 0x0000000000007941 */ /* 0x000fea0003800200 */
.L_x_5572:
[----:B------:R-:W-:-:S05]  /*53c0*/  LOP3.LUT R3, R0, 0x80, R7, 0xf8, !PT ;  /* 0x0000008000037812 */ /* 0x000fca00078ef807 */
[----:B------:R2:W-:Y:S01]  /*53d0*/  STG.E.U8 desc[UR36][R4.64], R3 ;  /* 0x0000000304007986 */ /* 0x0005e2000c101124 */
[----:B------:R-:W-:Y:S05]  /*53e0*/  BRA `(.L_x_5558) ;  /* 0x00000004009c7947 */ /* 0x000fea0003800000 */
.L_x_5568:
[----:B------:R-:W-:-:S05]  /*53f0*/  F2FP.BF16.F32.PACK_AB R2, RZ, R2 ;  /* 0x00000002ff02723e */ /* 0x000fca00000010ff */
[----:B------:R0:W-:Y:S01]  /*5400*/  STG.E.U16 desc[UR36][R4.64], R2 ;  /* 0x0000000204007986 */ /* 0x0001e2000c101524 */
[----:B------:R-:W-:Y:S05]  /*5410*/  BRA `(.L_x_5558) ;  /* 0x0000000400907947 */ /* 0x000fea0003800000 */
.L_x_5565:
        /* <DEDUP_REMOVED lines=11> */
.L_x_5576:
[----:B------:R-:W-:Y:S01]  /*54d0*/  LOP3.LUT R3, R2, 0x7fffffff, RZ, 0xc0, !PT ;  /* 0x7fffffff02037812 */ /* 0x000fe200078ec0ff */
[----:B------:R-:W-:Y:S01]  /*54e0*/  BSSY.RECONVERGENT B0, `(.L_x_5577) ;  /* 0x0000013000007945 */ /* 0x000fe20003800200 */
[----:B------:R-:W-:Y:S02]  /*54f0*/  MOV R0, 0x80 ;  /* 0x0000008000007802 */ /* 0x000fe40000000f00 */
        /* <DEDUP_REMOVED lines=9> */
.L_x_5579:
[----:B------:R-:W-:-:S04]  /*5590*/  SHF.R.U32.HI R0, RZ, 0x14, R2 ;  /* 0x00000014ff007819 */ /* 0x000fc80000011602 */
[----:B------:R-:W-:-:S04]  /*55a0*/  LOP3.LUT R3, R0, 0x1, RZ, 0xc0, !PT ;  /* 0x0000000100037812 */ /* 0x000fc800078ec0ff */
[----:B------:R-:W-:-:S04]  /*55b0*/  IADD3 R0, PT, PT, R2, 0x487ffff, R3 ;  /* 0x0487ffff02007810 */ /* 0x000fc80007ffe003 */
[----:B------:R-:W-:-:S04]  /*55c0*/  SHF.R.U32.HI R0, RZ, 0x14, R0 ;  /* 0x00000014ff007819 */ /* 0x000fc80000011600 */
[----:B------:R-:W-:-:S07]  /*55d0*/  LOP3.LUT R3, R0, 0xff, RZ, 0xc0, !PT ;  /* 0x000000ff00037812 */ /* 0x000fce00078ec0ff */
.L_x_5580:
[----:B------:R-:W-:-:S04]  /*55e0*/  SHF.R.U32.HI R2, RZ, 0x18, R2 ;  /* 0x00000018ff027819 */ /* 0x000fc80000011602 */
[----:B------:R-:W-:-:S04]  /*55f0*/  LOP3.LUT R3, R3, 0x80, R2, 0xf8, !PT ;  /* 0x0000008003037812 */ /* 0x000fc800078ef802 */
[----:B------:R-:W-:-:S07]  /*5600*/  PRMT R0, R3, 0x7610, R0 ;  /* 0x0000761003007816 */ /* 0x000fce0000000000 */
.L_x_5578:
[----:B------:R-:W-:Y:S05]  /*5610*/  BSYNC.RECONVERGENT B0 ;  /* 0x0000000000007941 */ /* 0x000fea0003800200 */
.L_x_5577:
[----:B------:R0:W-:Y:S01]  /*5620*/  STG.E.U8 desc[UR36][R4.64], R0 ;  /* 0x0000000004007986 */ /* 0x0001e2000c101124 */
[----:B------:R-:W-:Y:S05]  /*5630*/  BRA `(.L_x_5558) ;  /* 0x0000000400087947 */ /* 0x000fea0003800000 */
.L_x_5575:
        /* <DEDUP_REMOVED lines=12> */
.L_x_5583:
[----:B------:R-:W-:-:S04]  /*5700*/  SHF.R.U32.HI R0, RZ, 0x15, R2 ;  /* 0x00000015ff007819 */ /* 0x000fc80000011602 */
[----:B------:R-:W-:-:S04]  /*5710*/  LOP3.LUT R3, R0, 0x1, RZ, 0xc0, !PT ;  /* 0x0000000100037812 */ /* 0x000fc800078ec0ff */
[----:B------:R-:W-:-:S04]  /*5720*/  IADD3 R0, PT, PT, R2, 0x88fffff, R3 ;  /* 0x088fffff02007810 */ /* 0x000fc80007ffe003 */
[----:B------:R-:W-:-:S04]  /*5730*/  SHF.R.U32.HI R0, RZ, 0x15, R0 ;  /* 0x00000015ff007819 */ /* 0x000fc80000011600 */
[----:B------:R-:W-:-:S07]  /*5740*/  LOP3.LUT R3, R0, 0xff, RZ, 0xc0, !PT ;  /* 0x000000ff00037812 */ /* 0x000fce00078ec0ff */
.L_x_5584:
[----:B------:R-:W-:-:S04]  /*5750*/  SHF.R.U32.HI R2, RZ, 0x18, R2 ;  /* 0x00000018ff027819 */ /* 0x000fc80000011602 */
[----:B------:R-:W-:-:S04]  /*5760*/  LOP3.LUT R3, R3, 0x80, R2, 0xf8, !PT ;  /* 0x0000008003037812 */ /* 0x000fc800078ef802 */
[----:B------:R-:W-:-:S07]  /*5770*/  PRMT R0, R3, 0x7610, R0 ;  /* 0x0000761003007816 */ /* 0x000fce0000000000 */
.L_x_5582:
[----:B------:R-:W-:Y:S05]  /*5780*/  BSYNC.RECONVERGENT B0 ;  /* 0x0000000000007941 */ /* 0x000fea0003800200 */
.L_x_5581:
[----:B------:R0:W-:Y:S01]  /*5790*/  STG.E.U8 desc[UR36][R4.64], R0 ;  /* 0x0000000004007986 */ /* 0x0001e2000c101124 */
[----:B------:R-:W-:Y:S05]  /*57a0*/  BRA `(.L_x_5558) ;  /* 0x0000000000ac7947 */ /* 0x000fea0003800000 */
.L_x_5574:
[----:B------:R-:W-:-:S09]  /*57b0*/  UISETP.NE.AND UP0, UPT, UR4, 0x1c, UPT ;  /* 0x0000001c0400788c */ /* 0x000fd2000bf05270 */
[----:B------:R-:W-:Y:S05]  /*57c0*/  BRA.U !UP0, `(.L_x_5585) ;  /* 0x00000001089c7547 */ /* 0x000fea000b800000 */
[----:B------:R-:W-:-:S09]  /*57d0*/  UISETP.NE.AND UP0, UPT, UR4, 0x1d, UPT ;  /* 0x0000001d0400788c */ /* 0x000fd2000bf05270 */
[----:B------:R-:W-:Y:S05]  /*57e0*/  BRA.U !UP0, `(.L_x_5586) ;  /* 0x0000000108887547 */ /* 0x000fea000b800000 */
[----:B------:R-:W-:-:S09]  /*57f0*/  UISETP.NE.AND UP0, UPT, UR4, 0x2c, UPT ;  /* 0x0000002c0400788c */ /* 0x000fd2000bf05270 */
[----:B------:R-:W-:Y:S05]  /*5800*/  BRA.U !UP0, `(.L_x_5587) ;  /* 0x0000000108447547 */ /* 0x000fea000b800000 */
.L_x_5557:
[----:B------:R-:W-:Y:S01]  /*5810*/  MOV R0, 0x0 ;  /* 0x0000000000007802 */ /* 0x000fe20000000f00 */
[----:B------:R-:W0:Y:S01]  /*5820*/  LDCU.64 UR6, c[0x4][0x158] ;  /* 0x01002b00ff0677ac */ /* 0x000e220008000a00 */
[----:B------:R-:W-:Y:S01]  /*5830*/  HFMA2 R8, -RZ, RZ, 0, 6.020069122314453125e-06 ;  /* 0x00000065ff087431 */ /* 0x000fe200000001ff */
[----:B------:R-:W-:Y:S01]  /*5840*/  MOV R12, 0x1 ;  /* 0x00000001000c7802 */ /* 0x000fe20000000f00 */
[----:B------:R1:W2:Y:S01]  /*5850*/  LDC.64 R2, c[0x4][R0] ;  /* 0x0100000000027b82 */ /* 0x0002a20000000a00 */
[----:B------:R-:W3:Y:S01]  /*5860*/  LDCU.64 UR8, c[0x4][0x160] ;  /* 0x01002c00ff0877ac */ /* 0x000ee20008000a00 */
[----:B------:R-:W-:Y:S01]  /*5870*/  HFMA2 R13, -RZ, RZ, 0, 0 ;  /* 0x00000000ff0d7431 */ /* 0x000fe200000001ff */
[----:B------:R-:W4:Y:S01]  /*5880*/  LDCU.64 UR4, c[0x4][0x20] ;  /* 0x01000400ff0477ac */ /* 0x000f220008000a00 */
[----:B0-----:R-:W-:Y:S01]  /*5890*/  MOV R4, UR6 ;  /* 0x0000000600047c02 */ /* 0x001fe20008000f00 */
[----:B------:R-:W-:Y:S01]  /*58a0*/  IMAD.U32 R5, RZ, RZ, UR7 ;  /* 0x00000007ff057e24 */ /* 0x000fe2000f8e00ff */
[----:B---3--:R-:W-:-:S02]  /*58b0*/  MOV R6, UR8 ;  /* 0x0000000800067c02 */ /* 0x008fc40008000f00 */
[----:B------:R-:W-:Y:S02]  /*58c0*/  MOV R7, UR9 ;  /* 0x0000000900077c02 */ /* 0x000fe40008000f00 */
[----:B----4-:R-:W-:Y:S01]  /*58d0*/  MOV R10, UR4 ;  /* 0x00000004000a7c02 */ /* 0x010fe20008000f00 */
[----:B-1----:R-:W-:-:S07]  /*58e0*/  IMAD.U32 R11, RZ, RZ, UR5 ;  /* 0x00000005ff0b7e24 */ /* 0x002fce000f8e00ff */
[----:B------:R-:W-:-:S07]  /*58f0*/  LEPC R20, `(.L_x_5588) ;  /* 0x000000001014794e */ /* 0x000fce0000000000 */
[----:B--2---:R-:W-:Y:S05]  /*5900*/  CALL.ABS.NOINC R2 ;  /* 0x0000000002007343 */ /* 0x004fea0003c00000 */
.L_x_5588:
[----:B------:R-:W-:Y:S05]  /*5910*/  BRA `(.L_x_5558) ;  /* 0x0000000000507947 */ /* 0x000fea0003800000 */
.L_x_5587:
        /* <DEDUP_REMOVED lines=15> */
.L_x_5586:
[----:B------:R-:W0:Y:S02]  /*5a10*/  F2I.U64.TRUNC R2, R2 ;  /* 0x0000000200027311 */ /* 0x000e24000020d800 */
[----:B0-----:R0:W-:Y:S01]  /*5a20*/  STG.E.64 desc[UR36][R4.64], R2 ;  /* 0x0000000204007986 */ /* 0x0011e2000c101b24 */
[----:B------:R-:W-:Y:S05]  /*5a30*/  BRA `(.L_x_5558) ;  /* 0x0000000000087947 */ /* 0x000fea0003800000 */
.L_x_5585:
[----:B------:R-:W0:Y:S02]  /*5a40*/  F2I.FTZ.U32.TRUNC.NTZ R3, R2 ;  /* 0x0000000200037305 */ /* 0x000e24000021f000 */
[----:B0-----:R0:W-:Y:S02]  /*5a50*/  STG.E desc[UR36][R4.64], R3 ;  /* 0x0000000304007986 */ /* 0x0011e4000c101924 */
.L_x_5558:
[----:B------:R-:W-:-:S07]  /*5a60*/  VIADD R17, R17, 0x80 ;  /* 0x0000008011117836 */ /* 0x000fce0000000000 */
.L_x_5480:
[----:B------:R-:W-:Y:S05]  /*5a70*/  BSYNC.RECONVERGENT B6 ;  /* 0x0000000000067941 */ /* 0x000fea0003800200 */
.L_x_5479:
[----:B------:R-:W5:Y:S01]  /*5a80*/  LDCU UR4, c[0x0][0x380] ;  /* 0x00007000ff0477ac */ /* 0x000f620008000800 */
[----:B------:R-:W-:Y:S01]  /*5a90*/  BSSY.RECONVERGENT B6, `(.L_x_5589) ;  /* 0x00005a0000067945 */ /* 0x000fe20003800200 */
[----:B-----5:R-:W-:-:S13]  /*5aa0*/  ISETP.GE.AND P0, PT, R17, UR4, PT ;  /* 0x0000000411007c0c */ /* 0x020fda000bf06270 */
[----:B------:R-:W-:Y:S05]  /*5ab0*/  @P0 BRA `(.L_x_5590) ;  /* 0x0000005800740947 */ /* 0x000fea0003800000 */
[----:B------:R-:W5:Y:S01]  /*5ac0*/  LDCU UR4, c[0x0][0x388] ;  /* 0x00007100ff0477ac */ /* 0x000f620008000800 */
[----:B0-----:R-:W-:Y:S01]  /*5ad0*/  HFMA2 R0, -RZ, RZ, 0, 0 ;  /* 0x00000000ff007431 */ /* 0x001fe200000001ff */
[----:B------:R-:W-:Y:S01]  /*5ae0*/  MOV R16, RZ ;  /* 0x000000ff00107202 */ /* 0x000fe20000000f00 */
[----:B-----5:R-:W-:-:S09]  /*5af0*/  UISETP.NE.AND UP0, UPT, UR4, URZ, UPT ;  /* 0x000000ff0400728c */ /* 0x020fd2000bf05270 */
[----:B------:R-:W-:Y:S05]  /*5b00*/  BRA.U !UP0, `(.L_x_5591) ;  /* 0x0000001108a87547 */ /* 0x000fea000b800000 */
[----:B------:R-:W0:Y:S01]  /*5b10*/  LDCU.64 UR4, c[0x0][0x390] ;  /* 0x00007200ff0477ac */ /* 0x000e220008000a00 */
[----:B------:R-:W-:Y:S01]  /*5b20*/  MOV R16, RZ ;  /* 0x000000ff00107202 */ /* 0x000fe20000000f00 */
[----:B------:R-:W5:Y:S01]  /*5b30*/  LDCU UR6, c[0x0][0x38c] ;  /* 0x00007180ff0677ac */ /* 0x000f620008000800 */
[----:B------:R-:W1:Y:S01]  /*5b40*/  LDCU.64 UR8, c[0x0][0x4b8] ;  /* 0x00009700ff0877ac */ /* 0x000e620008000a00 */
[----:B------:R-:W-:Y:S02]  /*5b50*/  UISETP.NE.AND UP0, UPT, UR40, URZ, UPT ;  /* 0x000000ff2800728c */ /* 0x000fe4000bf05270 */
[----:B0-----:R-:W-:-:S05]  /*5b60*/  IMAD.HI.U32 R2, R17, UR4, R16 ;  /* 0x0000000411027c27 */ /* 0x001fca000f8e0010 */
[----:B--2-4-:R-:W-:-:S05]  /*5b70*/  SHF.R.U32.HI R3, RZ, UR5, R2 ;  /* 0x00000005ff037c19 */ /* 0x014fca0008011602 */
[----:B------:R-:W-:-:S04]  /*5b80*/  IMAD.MOV R0, RZ, RZ, -R3 ;  /* 0x000000ffff007224 */ /* 0x000fc800078e0a03 */
[----:B-----5:R-:W-:-:S04]  /*5b90*/  IMAD R0, R0, UR6, R17 ;  /* 0x0000000600007c24 */ /* 0x020fc8000f8e0211 */
[C---:B-1----:R-:W-:Y:S02]  /*5ba0*/  IMAD R16, R0.reuse, UR8, RZ ;  /* 0x0000000800107c24 */ /* 0x042fe4000f8e02ff */
[----:B------:R-:W-:Y:S01]  /*5bb0*/  IMAD R0, R0, UR9, RZ ;  /* 0x0000000900007c24 */ /* 0x000fe2000f8e02ff */
[----:B------:R-:W-:Y:S06]  /*5bc0*/  BRA.U !UP0, `(.L_x_5591) ;  /* 0x0000001108787547 */ /* 0x000fec000b800000 */
[----:B------:R-:W3:Y:S01]  /*5bd0*/  LDCU.64 UR6, c[0x0][0x398] ;  /* 0x00007300ff0677ac */ /* 0x000ee20008000a00 */
[----:B------:R-:W-:Y:S01]  /*5be0*/  HFMA2 R2, -RZ, RZ, 0, 0 ;  /* 0x00000000ff027431 */ /* 0x000fe200000001ff */
[----:B------:R-:W0:Y:S01]  /*5bf0*/  LDCU UR4, c[0x0][0x3a0] ;  /* 0x00007400ff0477ac */ /* 0x000e220008000800 */
[----:B------:R-:W1:Y:S01]  /*5c00*/  LDCU.64 UR8, c[0x0][0x4c0] ;  /* 0x00009800ff0877ac */ /* 0x000e620008000a00 */
[----:B------:R-:W-:Y:S02]  /*5c10*/  UISETP.NE.AND UP0, UPT, UR38, 0x2, UPT ;  /* 0x000000022600788c */ /* 0x000fe4000bf05270 */
[----:B---3--:R-:W-:-:S05]  /*5c20*/  IMAD.HI.U32 R4, R3, UR7, R2 ;  /* 0x0000000703047c27 */ /* 0x008fca000f8e0002 */
[----:B0-----:R-:W-:-:S04]  /*5c30*/  SHF.R.U32.HI R5, RZ, UR4, R4 ;  /* 0x00000004ff057c19 */ /* 0x001fc80008011604 */
[----:B------:R-:W-:-:S05]  /*5c40*/  IADD3 R2, PT, PT, -R5, RZ, RZ ;  /* 0x000000ff05027210 */ /* 0x000fca0007ffe1ff */
[----:B------:R-:W-:-:S04]  /*5c50*/  IMAD R3, R2, UR6, R3 ;  /* 0x0000000602037c24 */ /* 0x000fc8000f8e0203 */
[C---:B-1----:R-:W-:Y:S02]  /*5c60*/  IMAD R16, R3.reuse, UR8, R16 ;  /* 0x0000000803107c24 */ /* 0x042fe4000f8e0210 */
        /* <DEDUP_REMOVED lines=276> */
.L_x_5591:
[----:B------:R-:W1:Y:S01]  /*6db0*/  LDCU.64 UR6, c[0x0][0x588] ;  /* 0x0000b100ff0677ac */ /* 0x000e620008000a00 */
[----:B------:R-:W-:Y:S01]  /*6dc0*/  BSSY.RECONVERGENT B7, `(.L_x_5592) ;  /* 0x0000101000077945 */ /* 0x000fe20003800200 */
        /* <DEDUP_REMOVED lines=14> */
[----:B------:R-:W-:Y:S01]  /*6eb0*/  HFMA2 R3, -RZ, RZ, 0, 0 ;  /* 0x00000000ff037431 */ /* 0x000fe200000001ff */
[----:B--2---:R-:W1:Y:S01]  /*6ec0*/  I2F.S16 R2, R2 ;  /* 0x0000000200027306 */ /* 0x004e620000101400 */
[----:B------:R-:W-:Y:S05]  /*6ed0*/  BRA `(.L_x_5598) ;  /* 0x0000000c00bc7947 */ /* 0x000fea0003800000 */
.L_x_5596:
[----:B------:R-:W2:Y:S01]  /*6ee0*/  LDG.E.U8 R2, desc[UR36][R4.64] ;  /* 0x0000002404027981 */ /* 0x000ea2000c1e1100 */
[----:B------:R-:W-:Y:S02]  /*6ef0*/  MOV R3, RZ ;  /* 0x000000ff00037202 */ /* 0x000fe40000000f00 */
[----:B--2---:R-:W-:Y:S01]  /*6f00*/  I2FP.F32.U32 R2, R2 ;  /* 0x0000000200027245 */ /* 0x004fe20000201000 */
[----:B------:R-:W-:Y:S06]  /*6f10*/  BRA `(.L_x_5598) ;  /* 0x0000000c00ac7947 */ /* 0x000fec0003800000 */
.L_x_5595:
[----:B------:R-:W-:-:S09]  /*6f20*/  UISETP.NE.AND UP0, UPT, UR4, 0x2, UPT ;  /* 0x000000020400788c */ /* 0x000fd2000bf05270 */
[----:B------:R-:W-:Y:S05]  /*6f30*/  BRA.U !UP0, `(.L_x_5599) ;  /* 0x0000000108307547 */ /* 0x000fea000b800000 */
[----:B------:R-:W-:-:S09]  /*6f40*/  UISETP.NE.AND UP0, UPT, UR4, 0x3, UPT ;  /* 0x000000030400788c */ /* 0x000fd2000bf05270 */
[----:B------:R-:W-:Y:S05]  /*6f50*/  BRA.U !UP0, `(.L_x_5600) ;  /* 0x0000000108187547 */ /* 0x000fea000b800000 */
[----:B------:R-:W-:-:S09]  /*6f60*/  UISETP.NE.AND UP0, UPT, UR4, 0x4, UPT ;  /* 0x000000040400788c */ /* 0x000fd2000bf05270 */
[----:B------:R-:W-:Y:S05]  /*6f70*/  BRA.U UP0, `(.L_x_5597) ;  /* 0x0000000d00307547 */ /* 0x000fea000b800000 */
[----:B------:R-:W2:Y:S01]  /*6f80*/  LDG.E.64 R4, desc[UR36][R4.64] ;  /* 0x0000002404047981 */ /* 0x000ea2000c1e1b00 */
[----:B------:R-:W-:Y:S01]  /*6f90*/  IMAD.MOV.U32 R3, RZ, RZ, RZ ;  /* 0x000000ffff037224 */ /* 0x000fe200078e00ff */
[----:B--2---:R1:W2:Y:S02]  /*6fa0*/  I2F.S64 R2, R4 ;  /* 0x0000000400027312 */ /* 0x0042a40000301400 */
[----:B-12---:R-:W-:Y:S05]  /*6fb0*/  BRA `(.L_x_5598) ;  /* 0x0000000c00847947 */ /* 0x006fea0003800000 */
.L_x_5600:
[----:B------:R-:W2:Y:S01]  /*6fc0*/  LDG.E R2, desc[UR36][R4.64] ;  /* 0x0000002404027981 */ /* 0x000ea2000c1e1900 */
[----:B------:R-:W-:Y:S01]  /*6fd0*/  HFMA2 R3, -RZ, RZ, 0, 0 ;  /* 0x00000000ff037431 */ /* 0x000fe200000001ff */
[----:B--2---:R-:W-:Y:S01]  /*6fe0*/  I2FP.F32.S32 R2, R2 ;  /* 0x0000000200027245 */ /* 0x004fe20000201400 */
[----:B------:R-:W-:Y:S06]  /*6ff0*/  BRA `(.L_x_5598) ;  /* 0x0000000c00747947 */ /* 0x000fec0003800000 */
.L_x_5599:
[----:B------:R-:W2:Y:S01]  /*7000*/  LDG.E.U16 R2, desc[UR36][R4.64] ;  /* 0x0000002404027981 */ /* 0x000ea2000c1e1500 */
[----:B------:R-:W-:Y:S01]  /*7010*/  MOV R3, RZ ;  /* 0x000000ff00037202 */ /* 0x000fe20000000f00 */
[----:B--2---:R-:W0:Y:S01]  /*7020*/  I2F.S16 R2, R2 ;  /* 0x0000000200027306 */ /* 0x004e220000101400 */
[----:B------:R-:W-:Y:S05]  /*7030*/  BRA `(.L_x_5598) ;  /* 0x0000000c00647947 */ /* 0x000fea0003800000 */
.L_x_5594:
        /* <DEDUP_REMOVED lines=9> */
.L_x_5602:
[----:B------:R-:W2:Y:S01]  /*70d0*/  LDG.E.U16 R2, desc[UR36][R4.64] ;  /* 0x0000002404027981 */ /* 0x000ea2000c1e1500 */
[----:B------:R-:W-:Y:S02]  /*70e0*/  IMAD.MOV.U32 R3, RZ, RZ, RZ ;  /* 0x000000ffff037224 */ /* 0x000fe400078e00ff */
[----:B--2---:R-:W-:Y:S01]  /*70f0*/  HADD2.F32 R2, -RZ, R2.H0_H0 ;  /* 0x20000002ff027230 */ /* 0x004fe20000004100 */
[----:B------:R-:W-:Y:S06]  /*7100*/  BRA `(.L_x_5598) ;  /* 0x0000000c00307947 */ /* 0x000fec0003800000 */
.L_x_5601:
        /* <DEDUP_REMOVED lines=8> */
.L_x_5604:
[----:B------:R-:W2:Y:S02]  /*7190*/  LDG.E R3, desc[UR36][R4.64] ;  /* 0x0000002404037981 */ /* 0x000ea4000c1e1900 */
[--C-:B--2---:R-:W-:Y:S02]  /*71a0*/  HADD2.F32 R2, -RZ, R3.reuse.H0_H0 ;  /* 0x20000003ff027230 */ /* 0x104fe40000004100 */
[----:B------:R-:W-:Y:S01]  /*71b0*/  HADD2.F32 R3, -RZ, R3.H1_H1 ;  /* 0x30000003ff037230 */ /* 0x000fe20000004100 */
[----:B------:R-:W-:Y:S06]  /*71c0*/  BRA `(.L_x_5598) ;  /* 0x0000000c00007947 */ /* 0x000fec0003800000 */
.L_x_5603:
        /* <DEDUP_REMOVED lines=12> */
.L_x_5593:
        /* <DEDUP_REMOVED lines=13> */
.L_x_5607:
        /* <DEDUP_REMOVED lines=22> */
.L_x_5606:
        /* <DEDUP_REMOVED lines=22> */
[----:B------:R-:W-:Y:S02]  /*7620*/  SEL R5, R3, RZ, P0 ;  /* 0x000000ff03057207 */ /* 0x000fe40000000000 */
[----:B------:R-:W-:Y:S02]  /*7630*/  MOV R3, RZ ;  /* 0x000000ff00037202 */ /* 0x000fe40000000f00 */
[----:B------:R-:W-:Y:S01]  /*7640*/  LOP3.LUT R2, R5, 0x80000000, R2, 0xf8, !PT ;  /* 0x8000000005027812 */ /* 0x000fe200078ef802 */
[----:B------:R-:W-:Y:S06]  /*7650*/  BRA `(.L_x_5598) ;  /* 0x0000000400dc7947 */ /* 0x000fec0003800000 */
.L_x_5609:
[----:B------:R-:W2:Y:S02]  /*7660*/  LDG.E.U8 R3, desc[UR36][R4.64] ;  /* 0x0000002404037981 */ /* 0x000ea4000c1e1100 */
[C---:B--2---:R-:W-:Y:S01]  /*7670*/  SHF.L.U32 R0, R3.reuse, 0x19, RZ ;  /* 0x0000001903007819 */ /* 0x044fe200000006ff */
[----:B------:R-:W-:-:S03]  /*7680*/  IMAD.SHL.U32 R3, R3, 0x100, RZ ;  /* 0x0000010003037824 */ /* 0x000fc600078e00ff */
[----:B------:R-:W-:Y:S02]  /*7690*/  ISETP.GE.U32.AND P0, PT, R0, 0x8000000, PT ;  /* 0x080000000000780c */ /* 0x000fe40003f06070 */
[----:B------:R-:W-:-:S11]  /*76a0*/  PRMT R7, R3, 0x9910, RZ ;  /* 0x0000991003077816 */ /* 0x000fd600000000ff */
[----:B------:R-:W-:Y:S01]  /*76b0*/  @!P0 LOP3.LUT R2, R3, 0x7f00, RZ, 0xc0, !PT ;  /* 0x00007f0003028812 */ /* 0x000fe200078ec0ff */
[----:B------:R-:W-:Y:S01]  /*76c0*/  HFMA2 R3, -RZ, RZ, 0, 0 ;  /* 0x00000000ff037431 */ /* 0x000fe200000001ff */
[----:B------:R-:W-:Y:S02]  /*76d0*/  @P0 LEA.HI R0, R0, 0x70000000, RZ, 0x1c ;  /* 0x7000000000000811 */ /* 0x000fe400078fe0ff */
[----:B------:R-:W-:-:S03]  /*76e0*/  @!P0 LOP3.LUT R2, R2, 0x3f000000, RZ, 0xfc, !PT ;  /* 0x3f00000002028812 */ /* 0x000fc600078efcff */
[----:B------:R-:W-:Y:S02]  /*76f0*/  @P0 FMUL.FTZ R0, R0, 1.9259299443872358531e-34 ;  /* 0x0780000000000820 */ /* 0x000fe40000410000 */
[----:B------:R-:W-:-:S05]  /*7700*/  @!P0 FADD.FTZ R0, R2, -0.5 ;  /* 0xbf00000002008421 */ /* 0x000fca0000010000 */
[----:B------:R-:W-:Y:S01]  /*7710*/  LOP3.LUT R2, R0, 0x80000000, R7, 0xf8, !PT ;  /* 0x8000000000027812 */ /* 0x000fe200078ef807 */
[----:B------:R-:W-:Y:S06]  /*7720*/  BRA `(.L_x_5598) ;  /* 0x0000000400a87947 */ /* 0x000fec0003800000 */
.L_x_5608:
[----:B------:R-:W2:Y:S01]  /*7730*/  LDG.E.U16 R2, desc[UR36][R4.64] ;  /* 0x0000002404027981 */ /* 0x000ea2000c1e1500 */
[----:B------:R-:W-:Y:S02]  /*7740*/  MOV R3, RZ ;  /* 0x000000ff00037202 */ /* 0x000fe40000000f00 */
[----:B--2---:R-:W-:Y:S01]  /*7750*/  SHF.L.U32 R2, R2, 0x10, RZ ;  /* 0x0000001002027819 */ /* 0x004fe200000006ff */
[----:B------:R-:W-:Y:S06]  /*7760*/  BRA `(.L_x_5598) ;  /* 0x0000000400987947 */ /* 0x000fec0003800000 */
.L_x_5605:
        /* <DEDUP_REMOVED lines=9> */
[----:B------:R-:W-:Y:S01]  /*7800*/  IMAD.MOV.U32 R3, RZ, RZ, RZ ;  /* 0x000000ffff037224 */ /* 0x000fe200078e00ff */
[----:B--2---:R-:W-:Y:S01]  /*7810*/  I2FP.F32.U32 R2, R2 ;  /* 0x0000000200027245 */ /* 0x004fe20000201000 */
[----:B------:R-:W-:Y:S06]  /*7820*/  BRA `(.L_x_5598) ;  /* 0x0000000400687947 */ /* 0x000fec0003800000 */
.L_x_5612:
        /* <DEDUP_REMOVED lines=20> */
.L_x_5614:
[----:B------:R-:W-:Y:S05]  /*7970*/  BSYNC.RECONVERGENT B0 ;  /* 0x0000000000007941 */ /* 0x000fea0003800200 */
.L_x_5613:
[----:B------:R-:W-:Y:S01]  /*7980*/  IMAD.SHL.U32 R0, R0, 0x100000, RZ ;  /* 0x0010000000007824 */ /* 0x000fe200078e00ff */
[----:B------:R-:W-:-:S04]  /*7990*/  LEA R2, R2, 0x3b800000, 0x17 ;  /* 0x3b80000002027811 */ /* 0x000fc800078eb8ff */
[----:B------:R-:W-:Y:S01]  /*79a0*/  LOP3.LUT R2, R2, R0, R9, 0xfe, !PT ;  /* 0x0000000002027212 */ /* 0x000fe200078efe09 */
[----:B------:R-:W-:Y:S06]  /*79b0*/  BRA `(.L_x_5598) ;  /* 0x0000000400047947 */ /* 0x000fec0003800000 */
.L_x_5611:
        /* <DEDUP_REMOVED lines=20> */
.L_x_5616:
[----:B------:R-:W-:Y:S05]  /*7b00*/  BSYNC.RECONVERGENT B0 ;  /* 0x0000000000007941 */ /* 0x000fea0003800200 */
.L_x_5615:
[----:B------:R-:W-:Y:S01]  /*7b10*/  IMAD.SHL.U32 R0, R0, 0x200000, RZ ;  /* 0x0020000000007824 */ /* 0x000fe200078e00ff */
[----:B------:R-:W-:-:S04]  /*7b20*/  LEA R2, R2, 0x37800000, 0x17 ;  /* 0x3780000002027811 */ /* 0x000fc800078eb8ff */
[----:B------:R-:W-:Y:S01]  /*7b30*/  LOP3.LUT R2, R2, R0, R9, 0xfe, !PT ;  /* 0x0000000002027212 */ /* 0x000fe200078efe09 */
[----:B------:R-:W-:Y:S06]  /*7b40*/  BRA `(.L_x_5598) ;  /* 0x0000000000a07947 */ /* 0x000fec0003800000 */
.L_x_5610:
        /* <DEDUP_REMOVED lines=8> */
[----:B------:R-:W-:Y:S02]  /*7bd0*/  MOV R3, RZ ;  /* 0x000000ff00037202 */ /* 0x000fe40000000f00 */
[----:B--2---:R-:W-:-:S13]  /*7be0*/  ISETP.NE.AND P0, PT, R4, RZ, PT ;  /* 0x000000ff0400720c */ /* 0x004fda0003f05270 */
[----:B------:R-:W-:Y:S05]  /*7bf0*/  @!P0 BRA `(.L_x_5598) ;  /* 0x0000000000748947 */ /* 0x000fea0003800000 */
[----:B------:R-:W-:-:S13]  /*7c00*/  ISETP.NE.AND P0, PT, R4, 0xff, PT ;  /* 0x000000ff0400780c */ /* 0x000fda0003f05270 */
[----:B------:R-:W-:Y:S01]  /*7c10*/  @!P0 MOV R2, 0x7f800001 ;  /* 0x7f80000100028802 */ /* 0x000fe20000000f00 */
[----:B------:R-:W-:Y:S01]  /*7c20*/  @P0 IMAD.SHL.U32 R2, R4, 0x800000, RZ ;  /* 0x0080000004020824 */ /* 0x000fe200078e00ff */
[----:B------:R-:W-:Y:S06]  /*7c30*/  BRA `(.L_x_5598) ;  /* 0x0000000000647947 */ /* 0x000fec0003800000 */
.L_x_5597:
        /* <DEDUP_REMOVED lines=16> */
.L_x_5619:
[----:B------:R-:W-:Y:S01]  /*7d40*/  CS2R R2, SRZ ;  /* 0x0000000000027805 */ /* 0x000fe2000001ff00 */
[----:B------:R-:W-:Y:S06]  /*7d50*/  BRA `(.L_x_5598) ;  /* 0x00000000001c7947 */ /* 0x000fec0003800000 */
.L_x_5618:
[----:B------:R-:W2:Y:S01]  /*7d60*/  LDG.E.64 R4, desc[UR36][R4.64] ;  /* 0x0000002404047981 */ /* 0x000ea2000c1e1b00 */
[----:B------:R-:W-:Y:S01]  /*7d70*/  HFMA2 R3, -RZ, RZ, 0, 0 ;  /* 0x00000000ff037431 */ /* 0x000fe200000001ff */
[----:B--2---:R4:W0:Y:S02]  /*7d80*/  I2F.U64 R2, R4 ;  /* 0x0000000400027312 */ /* 0x0048240000301000 */
[----:B0---4-:R-:W-:Y:S05]  /*7d90*/  BRA `(.L_x_5598) ;  /* 0x00000000000c7947 */ /* 0x011fea0003800000 */
.L_x_5617:
[----:B------:R-:W2:Y:S01]  /*7da0*/  LDG.E R2, desc[UR36][R4.64] ;  /* 0x0000002404027981 */ /* 0x000ea2000c1e1900 */
[----:B------:R-:W-:Y:S02]  /*7db0*/  MOV R3, RZ ;  /* 0x000000ff00037202 */ /* 0x000fe40000000f00 */
[----:B--2---:R-:W-:-:S07]  /*7dc0*/  I2FP.F32.U32 R2, R2 ;  /* 0x0000000200027245 */ /* 0x004fce0000201000 */
.L_x_5598:
[----:B------:R-:W-:Y:S05]  /*7dd0*/  BSYNC.RECONVERGENT B7 ;  /* 0x0000000000077941 */ /* 0x000fea0003800200 */
.L_x_5592:
[C---:B-----5:R-:W-:Y:S01]  /*7de0*/  FSETP.NAN.FTZ.AND P1, PT, |R3|.reuse, |R3|, PT ;  /* 0x400000030300720b */ /* 0x060fe20003f38200 */
[----:B------:R-:W-:Y:S01]  /*7df0*/  BSSY.RECONVERGENT B2, `(.L_x_5620) ;  /* 0x0000284000027945 */ /* 0x000fe20003800200 */
[C---:B01----:R-:W-:Y:S01]  /*7e00*/  FSETP.NAN.FTZ.AND P0, PT, |R2|.reuse, |R2|, PT ;  /* 0x400000020200720b */ /* 0x043fe20003f18200 */
        /* <DEDUP_REMOVED lines=13> */
[----:B--23--:R-:W-:-:S04]  /*7ee0*/  @P0 FADD.FTZ R5, RZ, R2 ;  /* 0x00000002ff050221 */ /* 0x00cfc80000010000 */
[----:B------:R-:W-:-:S05]  /*7ef0*/  @P0 FADD.FTZ R2, R0, R5 ;  /* 0x0000000500020221 */ /* 0x000fca0000010000 */
[----:B------:R-:W-:-:S05]  /*7f00*/  @P0 MOV R3, R2 ;  /* 0x0000000200030202 */ /* 0x000fca0000000f00 */
[----:B------:R-:W-:Y:S01]  /*7f10*/  @!P0 FADD.FTZ R3, R3, R3 ;  /* 0x0000000303038221 */ /* 0x000fe20000010000 */
[----:B------:R-:W-:Y:S06]  /*7f20*/  BRA `(.L_x_5622) ;  /* 0x0000002400c07947 */ /* 0x000fec0003800000 */
.L_x_5621:
[----:B------:R-:W-:-:S04]  /*7f30*/  FMNMX.FTZ R0, R12, R11, !PT ;  /* 0x0000000b0c007209 */ /* 0x000fc80007810000 */
[----:B------:R-:W-:-:S13]  /*7f40*/  FSETP.GT.FTZ.AND P0, PT, R0, 8388608, PT ;  /* 0x4b0000000000780b */ /* 0x000fda0003f14000 */
[----:B------:R-:W-:Y:S05]  /*7f50*/  @P0 BRA `(.L_x_5623) ;  /* 0x0000001000b40947 */ /* 0x000fea0003800000 */
        /* <DEDUP_REMOVED lines=8> */
[----:B--23--:R-:W-:Y:S01]  /*7fe0*/  FADD.FTZ R5, R11, -1 ;  /* 0xbf8000000b057421 */ /* 0x00cfe20000010000 */
        /* <DEDUP_REMOVED lines=43> */
[----:B------:R-:W-:-:S13]  /*82a0*/  FSETP.GEU.FTZ.AND P0, PT, R12, 1.1102230246251565404e-16, PT ;  /* 0x250000000c00780b */ /* 0x000fda0003f1e000 */
[----:B------:R-:W-:Y:S05]  /*82b0*/  @!P0 BRA !P1, `(.L_x_5626) ;  /* 0x0000000400a88947 */ /* 0x000fea0004800000 */
[----:B------:R-:W-:-:S05]  /*82c0*/  FMUL.FTZ R9, |R5|, 1.1920928955078125e-07 ;  /* 0x3400000005097820 */ /* 0x000fca0000410200 */
[----:B------:R-:W-:-:S13]  /*82d0*/  FSETP.GE.FTZ.AND P0, PT, R12, R9, PT ;  /* 0x000000090c00720b */ /* 0x000fda0003f16000 */
        /* <DEDUP_REMOVED lines=9> */
[----:B------:R-:W-:Y:S01]  /*8370*/  @!P0 FMUL.FTZ R8, R12, 0.5 ;  /* 0x3f0000000c088820 */ /* 0x000fe20000410000 */
[----:B------:R-:W-:Y:S06]  /*8380*/  BRA `(.L_x_5630) ;  /* 0x0000000000087947 */ /* 0x000fec0003800000 */
.L_x_5629:
[----:B------:R-:W-:-:S04]  /*8390*/  FADD.FTZ R8, -R0, R7 ;  /* 0x0000000700087221 */ /* 0x000fc80000010100 */
[----:B------:R-:W-:-:S07]  /*83a0*/  FMUL.FTZ R8, R8, 0.5 ;  /* 0x3f00000008087820 */ /* 0x000fce0000410000 */
.L_x_5630:
[----:B------:R-:W-:Y:S05]  /*83b0*/  BSYNC.RECONVERGENT B1 ;  /* 0x0000000000017941 */ /* 0x000fea0003800200 */
.L_x_5628:
        /* <DEDUP_REMOVED lines=11> */
.L_x_5632:
[----:B------:R-:W-:-:S04]  /*8470*/  FADD.FTZ R13, R4, -R9 ;  /* 0x80000009040d7221 */ /* 0x000fc80000010000 */
[----:B------:R-:W-:-:S07]  /*8480*/  FMUL.FTZ R13, R13, 0.5 ;  /* 0x3f0000000d0d7820 */ /* 0x000fce0000410000 */
.L_x_5633:
[----:B------:R-:W-:Y:S05]  /*8490*/  BSYNC.RECONVERGENT B1 ;  /* 0x0000000000017941 */ /* 0x000fea0003800200 */
.L_x_5631:
[----:B------:R-:W-:Y:S01]  /*84a0*/  FADD.FTZ R8, R13, R8 ;  /* 0x000000080d087221 */ /* 0x000fe20000010000 */
[----:B------:R-:W-:Y:S01]  /*84b0*/  FADD.FTZ R9, R6, 1 ;  /* 0x3f80000006097421 */ /* 0x000fe20000010000 */
[----:B------:R-:W-:Y:S02]  /*84c0*/  IMAD.MOV.U32 R14, RZ, RZ, 0x3e800000 ;  /* 0x3e800000ff0e7424 */ /* 0x000fe400078e00ff */
[----:B------:R-:W-:Y:S02]  /*84d0*/  HFMA2 R19, -RZ, RZ, 1.3056640625, -1.8671875 ;  /* 0x3d39bf78ff137431 */ /* 0x000fe400000001ff */
        /* <DEDUP_REMOVED lines=31> */
.L_x_5627:
[----:B------:R-:W-:-:S13]  /*86d0*/  FSETP.GEU.FTZ.AND P0, PT, R11, 1, PT ;  /* 0x3f8000000b00780b */ /* 0x000fda0003f1e000 */
[----:B------:R-:W-:Y:S05]  /*86e0*/  @!P0 BRA `(.L_x_5634) ;  /* 0x0000000000848947 */ /* 0x000fea0003800000 */
[----:B------:R-:W-:Y:S01]  /*86f0*/  FMUL.FTZ R8, R0, R5 ;  /* 0x0000000500087220 */ /* 0x000fe20000410000 */
[----:B------:R-:W-:Y:S01]  /*8700*/  MOV R14, 0x3e800000 ;  /* 0x3e800000000e7802 */ /* 0x000fe20000000f00 */
[----:B------:R-:W-:-:S04]  /*8710*/  HFMA2 R15, -RZ, RZ, 1.3056640625, -1.8671875 ;  /* 0x3d39bf78ff0f7431 */ /* 0x000fc800000001ff */
        /* <DEDUP_REMOVED lines=30> */
.L_x_5634:
[----:B------:R-:W-:-:S04]  /*8900*/  FADD.FTZ R9, -R11, 1 ;  /* 0x3f8000000b097421 */ /* 0x000fc80000010100 */
[----:B------:R-:W-:-:S06]  /*8910*/  FMUL.FTZ R8, R0, R9 ;  /* 0x0000000900087220 */ /* 0x000fcc0000410000 */
[----:B------:R-:W0:Y:S08]  /*8920*/  MUFU.SQRT R8, R8 ;  /* 0x0000000800087308 */ /* 0x000e300000002000 */
[----:B0-----:R-:W0:Y:S02]  /*8930*/  MUFU.RCP R9, R8 ;  /* 0x0000000800097308 */ /* 0x001e240000001000 */
[----:B0-----:R-:W-:Y:S01]  /*8940*/  FMUL.FTZ R14, R12, R9 ;  /* 0x000000090c0e7220 */ /* 0x001fe20000410000 */
[----:B------:R-:W-:Y:S06]  /*8950*/  BRA `(.L_x_5625) ;  /* 0x0000000000047947 */ /* 0x000fec0003800000 */
.L_x_5626:
[----:B------:R0:W1:Y:S02]  /*8960*/  MUFU.SQRT R14, R12 ;  /* 0x0000000c000e7308 */ /* 0x0000640000002000 */
.L_x_5625:
[----:B------:R-:W-:Y:S05]  /*8970*/  BSYNC.RECONVERGENT B0 ;  /* 0x0000000000007941 */ /* 0x000fea0003800200 */
.L_x_5624:
        /* <DEDUP_REMOVED lines=11> */
[C---:B------:R-:W-:Y:S02]  /*8a30*/  FSETP.GT.FTZ.AND P0, PT, |R8|.reuse, 0.56000000238418579102, PT ;  /* 0x3f0f5c290800780b */ /* 0x040fe40003f14200 */
[C---:B------:R-:W-:Y:S01]  /*8a40*/  FSETP.NEU.FTZ.AND P1, PT, |R8|.reuse, 1, PT ;  /* 0x3f8000000800780b */ /* 0x040fe20003f3d200 */
[----:B------:R-:W-:Y:S01]  /*8a50*/  FFMA.FTZ R0, |R8|, -R5, 0.5 ;  /* 0x3f00000008007423 */ /* 0x000fe20000010a05 */
[----:B------:R-:W-:-:S03]  /*8a60*/  MOV R7, 0x3fd774eb ;  /* 0x3fd774eb00077802 */ /* 0x000fc60000000f00 */
        /* <DEDUP_REMOVED lines=20> */
.L_x_5638:
[----:B------:R-:W-:Y:S01]  /*8bb0*/  FSETP.NEU.FTZ.AND P1, PT, R11, 1, PT ;  /* 0x3f8000000b00780b */ /* 0x000fe20003f3d000 */
[----:B------:R-:W-:Y:S01]  /*8bc0*/  BSSY.RECONVERGENT B1, `(.L_x_5640) ;  /* 0x0000030000017945 */ /* 0x000fe20003800200 */
[----:B------:R-:W-:-:S13]  /*8bd0*/  FSETP.GEU.FTZ.AND P0, PT, R12, 9.3132257461547851562e-10, PT ;  /* 0x308000000c00780b */ /* 0x000fda0003f1e000 */
[----:B------:R-:W-:Y:S05]  /*8be0*/  @!P0 BRA !P1, `(.L_x_5641) ;  /* 0x00000000009c8947 */ /* 0x000fea0004800000 */
[----:B------:R-:W-:-:S05]  /*8bf0*/  FMUL.FTZ R9, |R5|, 1.1920928955078125e-07 ;  /* 0x3400000005097820 */ /* 0x000fca0000410200 */
[----:B------:R-:W-:-:S13]  /*8c00*/  FSETP.GE.FTZ.AND P0, PT, R12, R9, PT ;  /* 0x000000090c00720b */ /* 0x000fda0003f16000 */
        /* <DEDUP_REMOVED lines=8> */
[----:B------:R-:W-:Y:S01]  /*8c90*/  @!P1 FMUL.FTZ R0, R12, 0.5 ;  /* 0x3f0000000c009820 */ /* 0x000fe20000410000 */
[----:B------:R-:W-:Y:S06]  /*8ca0*/  @!P0 BRA `(.L_x_5644) ;  /* 0x00000000001c8947 */ /* 0x000fec0003800000 */
[----:B------:R-:W-:-:S13]  /*8cb0*/  FSETP.NEU.FTZ.AND P0, PT, R5, RZ, PT ;  /* 0x000000ff0500720b */ /* 0x000fda0003f1d000 */
[----:B------:R-:W-:Y:S01]  /*8cc0*/  @P0 FADD.FTZ R4, R5, R4 ;  /* 0x0000000405040221 */ /* 0x000fe20000010000 */
[----:B------:R-:W-:-:S05]  /*8cd0*/  @P0 FMUL.FTZ R5, R12, R12 ;  /* 0x0000000c0c050220 */ /* 0x000fca0000410000 */
[----:B------:R-:W2:Y:S02]  /*8ce0*/  @P0 MUFU.RCP R4, R4 ;  /* 0x0000000400040308 */ /* 0x000ea40000001000 */
[----:B--2---:R-:W-:Y:S01]  /*8cf0*/  @P0 FMUL.FTZ.D2 R5, R5, R4 ;  /* 0x0000000405050220 */ /* 0x004fe20000310000 */
[----:B------:R-:W-:Y:S01]  /*8d00*/  @!P0 FMUL.FTZ R5, R12, 0.5 ;  /* 0x3f0000000c058820 */ /* 0x000fe20000410000 */
[----:B------:R-:W-:Y:S06]  /*8d10*/  BRA `(.L_x_5645) ;  /* 0x0000000000087947 */ /* 0x000fec0003800000 */
.L_x_5644:
[----:B------:R-:W-:-:S04]  /*8d20*/  FADD.FTZ R5, -R5, R4 ;  /* 0x0000000405057221 */ /* 0x000fc80000010100 */
[----:B------:R-:W-:-:S07]  /*8d30*/  FMUL.FTZ R5, R5, 0.5 ;  /* 0x3f00000005057820 */ /* 0x000fce0000410000 */
.L_x_5645:
[----:B------:R-:W-:Y:S05]  /*8d40*/  BSYNC.RECONVERGENT B4 ;  /* 0x0000000000047941 */ /* 0x000fea0003800200 */
.L_x_5643:
[----:B------:R-:W-:Y:S01]  /*8d50*/  FADD.FTZ R0, R5, R0 ;  /* 0x0000000005007221 */ /* 0x000fe20000010000 */
[----:B------:R-:W-:-:S04]  /*8d60*/  FADD.FTZ R5, R11, R6 ;  /* 0x000000060b057221 */ /* 0x000fc80000010000 */
[----:B------:R-:W-:-:S04]  /*8d70*/  FMUL.FTZ R0, R0, R5 ;  /* 0x0000000500007220 */ /* 0x000fc80000410000 */
[----:B------:R2:W3:Y:S01]  /*8d80*/  MUFU.SQRT R18, R0 ;  /* 0x0000000000127308 */ /* 0x0004e20000002000 */
[----:B------:R-:W-:Y:S05]  /*8d90*/  BRA `(.L_x_5646) ;  /* 0x0000000000487947 */ /* 0x000fea0003800000 */
.L_x_5642:
[----:B------:R-:W-:-:S13]  /*8da0*/  FSETP.GT.FTZ.AND P0, PT, R11, 1, PT ;  /* 0x3f8000000b00780b */ /* 0x000fda0003f14000 */
[----:B------:R-:W-:Y:S01]  /*8db0*/  @P0 FMUL.FTZ R4, R0, R5 ;  /* 0x0000000500040220 */ /* 0x000fe20000410000 */
[----:B------:R-:W-:Y:S01]  /*8dc0*/  @!P0 FADD.FTZ R5, -R11, 1 ;  /* 0x3f8000000b058421 */ /* 0x000fe20000010100 */
[----:B0-----:R-:W-:-:S03]  /*8dd0*/  @P0 FMUL.FTZ R12, R12, 2.81474976710656000000e+14 ;  /* 0x578000000c0c0820 */ /* 0x001fc60000410000 */
[----:B------:R-:W-:Y:S01]  /*8de0*/  @!P0 FMUL.FTZ R0, R0, R5 ;  /* 0x0000000500008220 */ /* 0x000fe20000410000 */
[----:B------:R-:W0:Y:S01]  /*8df0*/  @P0 MUFU.SQRT R4, R4 ;  /* 0x0000000400040308 */ /* 0x000e220000002000 */
[C---:B------:R-:W-:Y:S01]  /*8e00*/  @P0 FMUL.FTZ R12, R11.reuse, R12 ;  /* 0x0000000c0b0c0220 */ /* 0x040fe20000410000 */
[----:B------:R-:W-:-:S06]  /*8e10*/  @P0 FMUL.FTZ R11, R11, 2.81474976710656000000e+14 ;  /* 0x578000000b0b0820 */ /* 0x000fcc0000410000 */
[----:B------:R-:W-:Y:S08]  /*8e20*/  @!P0 MUFU.SQRT R18, R0 ;  /* 0x0000000000128308 */ /* 0x000ff00000002000 */
[----:B0-----:R-:W0:Y:S02]  /*8e30*/  @P0 MUFU.RCP R5, R4 ;  /* 0x0000000400050308 */ /* 0x001e240000001000 */
[----:B0-----:R-:W-:Y:S01]  /*8e40*/  @P0 FMUL.FTZ R18, R12, R5 ;  /* 0x000000050c120220 */ /* 0x001fe20000410000 */
[----:B------:R-:W-:Y:S06]  /*8e50*/  BRA `(.L_x_5646) ;  /* 0x0000000000187947 */ /* 0x000fec0003800000 */
.L_x_5641:
[----:B------:R-:W-:Y:S01]  /*8e60*/  FADD.FTZ R0, R6, 1 ;  /* 0x3f80000006007421 */ /* 0x000fe20000010000 */
[----:B------:R-:W-:Y:S01]  /*8e70*/  MUFU.SQRT R5, R12 ;  /* 0x0000000c00057308 */ /* 0x000fe20000002000 */
[----:B------:R-:W-:Y:S02]  /*8e80*/  IMAD.MOV.U32 R11, RZ, RZ, 0x3f800000 ;  /* 0x3f800000ff0b7424 */ /* 0x000fe400078e00ff */
[----:B------:R-:W-:-:S06]  /*8e90*/  FMUL.FTZ R0, R0, 0.5 ;  /* 0x3f00000000007820 */ /* 0x000fcc0000410000 */
[----:B------:R-:W2:Y:S02]  /*8ea0*/  MUFU.SQRT R0, R0 ;  /* 0x0000000000007308 */ /* 0x000ea40000002000 */
[----:B--2---:R-:W-:-:S07]  /*8eb0*/  FMUL.FTZ R18, R5, R0 ;  /* 0x0000000005127220 */ /* 0x004fce0000410000 */
.L_x_5646:
[----:B------:R-:W-:Y:S05]  /*8ec0*/  BSYNC.RECONVERGENT B1 ;  /* 0x0000000000017941 */ /* 0x000fea0003800200 */
.L_x_5640:
[----:B------:R-:W-:Y:S05]  /*8ed0*/  BRA `(.L_x_5647) ;  /* 0x0000000000087947 */ /* 0x000fea0003800000 */
.L_x_5637:
[----:B------:R-:W-:Y:S01]  /*8ee0*/  FMUL.FTZ R18, R6, 16777216 ;  /* 0x4b80000006127820 */ /* 0x000fe20000410000 */
[----:B------:R-:W-:-:S07]  /*8ef0*/  FMUL.FTZ R11, R11, 16777216 ;  /* 0x4b8000000b0b7820 */ /* 0x000fce0000410000 */
.L_x_5647:
[----:B------:R-:W-:Y:S05]  /*8f00*/  BSYNC.RELIABLE B0 ;  /* 0x0000000000007941 */ /* 0x000fea0003800100 */
.L_x_5636:
        /* <DEDUP_REMOVED lines=14> */
[----:B------:R-:W-:-:S07]  /*8ff0*/  MOV R4, 0x9010 ;  /* 0x0000901000047802 */ /* 0x000fce0000000f00 */
[----:B01----:R-:W-:Y:S05]  /*9000*/  CALL.REL.NOINC `($__internal_6_$__cuda_sm3x_div_rn_ftz_f32_slowpath) ;  /* 0x000000d800287944 */ /* 0x003fea0003c00000 */
[----:B------:R-:W-:-:S07]  /*9010*/  MOV R4, R9 ;  /* 0x0000000900047202 */ /* 0x000fce0000000f00 */
.L_x_5649:
[----:B------:R-:W-:Y:S05]  /*9020*/  BSYNC.RECONVERGENT B4 ;  /* 0x0000000000047941 */ /* 0x000fea0003800200 */
.L_x_5648:
        /* <DEDUP_REMOVED lines=22> */
[----:B------:R-:W-:-:S05]  /*9190*/  HFMA2 R4, -RZ, RZ, 2.04296875, -15.78125 ;  /* 0x4016cbe4ff047431 */ /* 0x000fca00000001ff */
[----:B------:R-:W-:Y:S02]  /*91a0*/  @!P3 FSEL R0, R4, 0.78539818525314331055, !P0 ;  /* 0x3f490fdb0400b808 */ /* 0x000fe40004000000 */
[----:B------:R-:W-:Y:S02]  /*91b0*/  @!P1 FSEL R0, RZ, 3.1415927410125732422, P0 ;  /* 0x40490fdbff009808 */ /* 0x000fe40000000000 */
[----:B------:R-:W-:Y:S02]  /*91c0*/  FSETP.NAN.FTZ.AND P0, PT, |R5|, |R5|, PT ;  /* 0x400000050500720b */ /* 0x000fe40003f18200 */
[----:B------:R-:W-:-:S04]  /*91d0*/  LOP3.LUT R0, R0, 0x80000000, R11, 0xb8, !PT ;  /* 0x8000000000007812 */ /* 0x000fc800078eb80b */
[----:B------:R-:W-:-:S07]  /*91e0*/  FSEL R5, R5, R0, P0 ;  /* 0x0000000005057208 */ /* 0x000fce0000000000 */
.L_x_5639:
[----:B------:R-:W-:Y:S05]  /*91f0*/  BSYNC.RECONVERGENT B3 ;  /* 0x0000000000037941 */ /* 0x000fea0003800200 */
.L_x_5635:
[----:B-1----:R-:W-:Y:S02]  /*9200*/  LOP3.LUT R3, R14, 0x80000000, R3, 0xb8, !PT ;  /* 0x800000000e037812 */ /* 0x002fe400078eb803 */
[----:B------:R-:W-:Y:S01]  /*9210*/  LOP3.LUT R2, R5, 0x80000000, R2, 0xb8, !PT ;  /* 0x8000000005027812 */ /* 0x000fe200078eb802 */
[----:B------:R-:W-:Y:S06]  /*9220*/  BRA `(.L_x_5622) ;  /* 0x0000001400007947 */ /* 0x000fec0003800000 */
.L_x_5623:
[----:B------:R-:W-:Y:S01]  /*9230*/  ISETP.GT.AND P0, PT, R3, -0x1, PT ;  /* 0xffffffff0300780c */ /* 0x000fe20003f04270 */
[----:B------:R-:W-:-:S12]  /*9240*/  BSSY.RECONVERGENT B3, `(.L_x_5650) ;  /* 0x000013b000037945 */ /* 0x000fd80003800200 */
[----:B------:R-:W-:Y:S05]  /*9250*/  @P0 BRA `(.L_x_5651) ;  /* 0x00000008007c0947 */ /* 0x000fea0003800000 */
[----:B------:R-:W-:Y:S01]  /*9260*/  FADD.FTZ R12, -R3, -RZ ;  /* 0x800000ff030c7221 */ /* 0x000fe20000010100 */
[----:B------:R-:W-:-:S03]  /*9270*/  FADD.FTZ R11, -R2, -RZ ;  /* 0x800000ff020b7221 */ /* 0x000fc60000010100 */
[C---:B--23--:R-:W-:Y:S01]  /*9280*/  FADD.FTZ R4, |R12|.reuse, -RZ ;  /* 0x800000ff0c047221 */ /* 0x04cfe20000010200 */
        /* <DEDUP_REMOVED lines=25> */
[----:B------:R-:W-:-:S07]  /*9420*/  MOV R5, R9 ;  /* 0x0000000900057202 */ /* 0x000fce0000000f00 */
.L_x_5655:
[----:B------:R-:W-:Y:S05]  /*9430*/  BSYNC.RECONVERGENT B4 ;  /* 0x0000000000047941 */ /* 0x000fea0003800200 */
.L_x_5654:
        /* <DEDUP_REMOVED lines=22> */
.L_x_5653:
        /* <DEDUP_REMOVED lines=28> */
.L_x_5658:
[----:B------:R-:W-:Y:S05]  /*9760*/  BSYNC.RECONVERGENT B4 ;  /* 0x0000000000047941 */ /* 0x000fea0003800200 */
.L_x_5657:
        /* <DEDUP_REMOVED lines=22> */
.L_x_5652:
        /* <DEDUP_REMOVED lines=30> */
[----:B------:R-:W-:-:S07]  /*9ab0*/  MOV R4, 0x9ad0 ;  /* 0x00009ad000047802 */ /* 0x000fce0000000f00 */
[----:B------:R-:W-:Y:S05]  /*9ac0*/  CALL.REL.NOINC `($__internal_6_$__cuda_sm3x_div_rn_ftz_f32_slowpath) ;  /* 0x000000cc00787944 */ /* 0x000fea0003c00000 */
[----:B------:R-:W-:-:S07]  /*9ad0*/  MOV R4, R9 ;  /* 0x0000000900047202 */ /* 0x000fce0000000f00 */
.L_x_5660:
[----:B------:R-:W-:Y:S05]  /*9ae0*/  BSYNC.RECONVERGENT B4 ;  /* 0x0000000000047941 */ /* 0x000fea0003800200 */
.L_x_5659:
        /* <DEDUP_REMOVED lines=22> */
.L_x_5651:
[----:B------:R-:W-:-:S04]  /*9c50*/  FSETP.GEU.FTZ.AND P2, PT, R12, R11, PT ;  /* 0x0000000b0c00720b */ /* 0x000fc80003f5e000 */
        /* <DEDUP_REMOVED lines=9> */
[----:B--23--:R-:W-:Y:S01]  /*9cf0*/  FMUL.FTZ R4, R0, R0 ;  /* 0x0000000000047220 */ /* 0x00cfe20000410000 */
        /* <DEDUP_REMOVED lines=14> */
.L_x_5664:
[----:B------:R-:W-:Y:S05]  /*9de0*/  BSYNC.RECONVERGENT B4 ;  /* 0x0000000000047941 */ /* 0x000fea0003800200 */
.L_x_5663:
[----:B------:R-:W-:Y:S02]  /*9df0*/  HFMA2 R7, -RZ, RZ, 0.89990234375, 10328 ;  /* 0x3b33710bff077431 */ /* 0x000fe400000001ff */
        /* <DEDUP_REMOVED lines=21> */
.L_x_5662:
[CC--:B--23--:R-:W-:Y:S01]  /*9f50*/  VIMNMX R5, PT, PT, R12.reuse, R11.reuse, !PT ;  /* 0x0000000b0c057248 */ /* 0x0ccfe20007fe0100 */
        /* <DEDUP_REMOVED lines=27> */
.L_x_5666:
[----:B------:R-:W-:Y:S05]  /*a110*/  BSYNC.RECONVERGENT B4 ;  /* 0x0000000000047941 */ /* 0x000fea0003800200 */
.L_x_5665:
        /* <DEDUP_REMOVED lines=22> */
.L_x_5661:
[----:B--23--:R-:W-:Y:S01]  /*a280*/  FMUL.FTZ R4, R3, 0.36787945032119750977 ;  /* 0x3ebc5ab203047820 */ /* 0x00cfe20000410000 */
        /* <DEDUP_REMOVED lines=32> */
.L_x_5668:
[----:B------:R-:W-:Y:S05]  /*a490*/  BSYNC.RECONVERGENT B4 ;  /* 0x0000000000047941 */ /* 0x000fea0003800200 */
.L_x_5667:
        /* <DEDUP_REMOVED lines=21> */
.L_x_5656:
[----:B------:R-:W-:Y:S05]  /*a5f0*/  BSYNC.RECONVERGENT B3 ;  /* 0x0000000000037941 */ /* 0x000fea0003800200 */
.L_x_5650:
[----:B------:R-:W-:Y:S01]  /*a600*/  FADD.FTZ R14, R14, 0.69314718246459960938 ;  /* 0x3f3172180e0e7421 */ /* 0x000fe20000010000 */
[----:B------:R-:W-:-:S04]  /*a610*/  LOP3.LUT R2, R11, 0x80000000, R2, 0xb8, !PT ;  /* 0x800000000b027812 */ /* 0x000fc800078eb802 */
[----:B------:R-:W-:-:S07]  /*a620*/  LOP3.LUT R3, R14, 0x80000000, R3, 0xb8, !PT ;  /* 0x800000000e037812 */ /* 0x000fce00078eb803 */
.L_x_5622:
[----:B------:R-:W-:Y:S05]  /*a630*/  BSYNC.RECONVERGENT B2 ;  /* 0x0000000000027941 */ /* 0x000fea0003800200 */
.L_x_5620:
[----:B------:R-:W2:Y:S01]  /*a640*/  LDCU.64 UR6, c[0x0][0x580] ;  /* 0x0000b000ff0677ac */ /* 0x000ea20008000a00 */
[----:B------:R-:W-:-:S04]  /*a650*/  UPRMT UR4, UR42, 0x9910, URZ ;  /* 0x000099102a047896 */ /* 0x000fc800080000ff */
[----:B------:R-:W-:Y:S01]  /*a660*/  UISETP.GT.AND UP0, UPT, UR4, 0x9, UPT ;  /* 0x000000090400788c */ /* 0x000fe2000bf04270 */
[----:B--23--:R-:W-:-:S04]  /*a670*/  IADD3 R4, P0, PT, R16, UR6, RZ ;  /* 0x0000000610047c10 */ /* 0x00cfc8000ff1e0ff */
        /* <DEDUP_REMOVED lines=10> */
[----:B------:R-:W1:Y:S02]  /*a720*/  F2I.FTZ.TRUNC.NTZ R3, R2 ;  /* 0x0000000200037305 */ /* 0x000e64000021f100 */
[----:B-1----:R2:W-:Y:S01]  /*a730*/  STG.E.U8 desc[UR36][R4.64], R3 ;  /* 0x0000000304007986 */ /* 0x0025e2000c101124 */
[----:B------:R-:W-:Y:S05]  /*a740*/  BRA `(.L_x_5674) ;  /* 0x0000000c004c7947 */ /* 0x000fea0003800000 */
.L_x_5672:
[----:B------:R-:W1:Y:S02]  /*a750*/  F2I.S64.TRUNC R2, R2 ;  /* 0x0000000200027311 */ /* 0x000e64000020d900 */
[----:B-1----:R-:W-:-:S05]  /*a760*/  MOV R7, R2 ;  /* 0x0000000200077202 */ /* 0x002fca0000000f00 */
[----:B------:R1:W-:Y:S01]  /*a770*/  STG.E.U8 desc[UR36][R4.64], R7 ;  /* 0x0000000704007986 */ /* 0x0003e2000c101124 */
[----:B------:R-:W-:Y:S05]  /*a780*/  BRA `(.L_x_5674) ;  /* 0x0000000c003c7947 */ /* 0x000fea0003800000 */
.L_x_5671:
[----:B------:R-:W-:-:S09]  /*a790*/  UISETP.NE.AND UP0, UPT, UR4, 0x2, UPT ;  /* 0x000000020400788c */ /* 0x000fd2000bf05270 */
[----:B------:R-:W-:Y:S05]  /*a7a0*/  BRA.U !UP0, `(.L_x_5675) ;  /* 0x0000000108287547 */ /* 0x000fea000b800000 */
[----:B------:R-:W-:-:S09]  /*a7b0*/  UISETP.NE.AND UP0, UPT, UR4, 0x3, UPT ;  /* 0x000000030400788c */ /* 0x000fd2000bf05270 */
[----:B------:R-:W-:Y:S05]  /*a7c0*/  BRA.U !UP0, `(.L_x_5676) ;  /* 0x0000000108147547 */ /* 0x000fea000b800000 */
[----:B------:R-:W-:-:S09]  /*a7d0*/  UISETP.NE.AND UP0, UPT, UR4, 0x4, UPT ;  /* 0x000000040400788c */ /* 0x000fd2000bf05270 */
[----:B------:R-:W-:Y:S05]  /*a7e0*/  BRA.U UP0, `(.L_x_5673) ;  /* 0x00000009004c7547 */ /* 0x000fea000b800000 */
[----:B------:R-:W1:Y:S02]  /*a7f0*/  F2I.S64.TRUNC R2, R2 ;  /* 0x0000000200027311 */ /* 0x000e64000020d900 */
[----:B-1----:R1:W-:Y:S01]  /*a800*/  STG.E.64 desc[UR36][R4.64], R2 ;  /* 0x0000000204007986 */ /* 0x0023e2000c101b24 */
[----:B------:R-:W-:Y:S05]  /*a810*/  BRA `(.L_x_5674) ;  /* 0x0000000c00187947 */ /* 0x000fea0003800000 */
.L_x_5676:
[----:B------:R-:W1:Y:S02]  /*a820*/  F2I.FTZ.TRUNC.NTZ R3, R2 ;  /* 0x0000000200037305 */ /* 0x000e64000021f100 */
[----:B-1----:R4:W-:Y:S01]  /*a830*/  STG.E desc[UR36][R4.64], R3 ;  /* 0x0000000304007986 */ /* 0x0029e2000c101924 */
[----:B------:R-:W-:Y:S05]  /*a840*/  BRA `(.L_x_5674) ;  /* 0x0000000c000c7947 */ /* 0x000fea0003800000 */
.L_x_5675:
[----:B------:R-:W1:Y:S02]  /*a850*/  F2I.FTZ.TRUNC.NTZ R3, R2 ;  /* 0x0000000200037305 */ /* 0x000e64000021f100 */
[----:B-1----:R3:W-:Y:S01]  /*a860*/  STG.E.U16 desc[UR36][R4.64], R3 ;  /* 0x0000000304007986 */ /* 0x0027e2000c101524 */
[----:B------:R-:W-:Y:S05]  /*a870*/  BRA `(.L_x_5674) ;  /* 0x0000000c00007947 */ /* 0x000fea0003800000 */
.L_x_5670:
        /* <DEDUP_REMOVED lines=8> */
.L_x_5678:
[----:B------:R-:W-:-:S05]  /*a900*/  F2FP.F16.F32.PACK_AB R2, RZ, R2 ;  /* 0x00000002ff02723e */ /* 0x000fca00000000ff */
[----:B------:R1:W-:Y:S01]  /*a910*/  STG.E.U16 desc[UR36][R4.64], R2 ;  /* 0x0000000204007986 */ /* 0x0003e2000c101524 */
[----:B------:R-:W-:Y:S05]  /*a920*/  BRA `(.L_x_5674) ;  /* 0x0000000800d47947 */ /* 0x000fea0003800000 */
.L_x_5677:
        /* <DEDUP_REMOVED lines=8> */
.L_x_5680:
[----:B------:R-:W-:-:S05]  /*a9b0*/  F2FP.F16.F32.PACK_AB R3, R3, R2 ;  /* 0x000000020303723e */ /* 0x000fca00000000ff */
[----:B------:R1:W-:Y:S01]  /*a9c0*/  STG.E desc[UR36][R4.64], R3 ;  /* 0x0000000304007986 */ /* 0x0003e2000c101924 */
[----:B------:R-:W-:Y:S05]  /*a9d0*/  BRA `(.L_x_5674) ;  /* 0x0000000800a87947 */ /* 0x000fea0003800000 */
.L_x_5679:
[----:B------:R-:W-:-:S06]  /*a9e0*/  FMUL.FTZ R2, R2, 1 ;  /* 0x3f80000002027820 */ /* 0x000fcc0000410000 */
[----:B------:R-:W1:Y:S02]  /*a9f0*/  F2F.F64.F32 R2, R2 ;  /* 0x0000000200027310 */ /* 0x000e640000201800 */
[----:B-1----:R1:W-:Y:S01]  /*aa00*/  STG.E.64 desc[UR36][R4.64], R2 ;  /* 0x0000000204007986 */ /* 0x0023e2000c101b24 */
[----:B------:R-:W-:Y:S05]  /*aa10*/  BRA `(.L_x_5674) ;  /* 0x0000000800987947 */ /* 0x000fea0003800000 */
.L_x_5669:
        /* <DEDUP_REMOVED lines=10> */
[----:B------:R-:W1:Y:S02]  /*aac0*/  F2I.FTZ.U32.TRUNC.NTZ R3, R2 ;  /* 0x0000000200037305 */ /* 0x000e64000021f000 */
[----:B-1----:R1:W-:Y:S01]  /*aad0*/  STG.E.U16 desc[UR36][R4.64], R3 ;  /* 0x0000000304007986 */ /* 0x0023e2000c101524 */
[----:B------:R-:W-:Y:S05]  /*aae0*/  BRA `(.L_x_5674) ;  /* 0x0000000800647947 */ /* 0x000fea0003800000 */
.L_x_5684:
        /* <DEDUP_REMOVED lines=16> */
.L_x_5687:
[----:B------:R-:W-:-:S04]  /*abf0*/  SHF.R.U32.HI R2, RZ, 0x18, R2 ;  /* 0x00000018ff027819 */ /* 0x000fc80000011602 */
[----:B------:R-:W-:-:S04]  /*ac00*/  LOP3.LUT R2, R3, 0x80, R2, 0xf8, !PT ;  /* 0x0000008003027812 */ /* 0x000fc800078ef802 */
[----:B------:R-:W-:-:S07]  /*ac10*/  PRMT R0, R2, 0x7610, R0 ;  /* 0x0000761002007816 */ /* 0x000fce0000000000 */
.L_x_5686:
[----:B------:R-:W-:Y:S05]  /*ac20*/  BSYNC.RECONVERGENT B0 ;  /* 0x0000000000007941 */ /* 0x000fea0003800200 */
.L_x_5685:
[----:B------:R1:W-:Y:S01]  /*ac30*/  STG.E.U8 desc[UR36][R4.64], R0 ;  /* 0x0000000004007986 */ /* 0x0003e2000c101124 */
[----:B------:R-:W-:Y:S05]  /*ac40*/  BRA `(.L_x_5674) ;  /* 0x00000008000c7947 */ /* 0x000fea0003800000 */
.L_x_5683:
        /* <DEDUP_REMOVED lines=16> */
.L_x_5690:
[----:B------:R-:W-:-:S04]  /*ad50*/  SHF.R.U32.HI R2, RZ, 0x18, R2 ;  /* 0x00000018ff027819 */ /* 0x000fc80000011602 */
[----:B------:R-:W-:-:S04]  /*ad60*/  LOP3.LUT R3, R3, 0x80, R2, 0xf8, !PT ;  /* 0x0000008003037812 */ /* 0x000fc800078ef802 */
[----:B------:R-:W-:-:S07]  /*ad70*/  PRMT R0, R3, 0x7610, R0 ;  /* 0x0000761003007816 */ /* 0x000fce0000000000 */
.L_x_5689:
[----:B------:R-:W-:Y:S05]  /*ad80*/  BSYNC.RECONVERGENT B0 ;  /* 0x0000000000007941 */ /* 0x000fea0003800200 */
.L_x_5688:
[----:B------:R1:W-:Y:S01]  /*ad90*/  STG.E.U8 desc[UR36][R4.64], R0 ;  /* 0x0000000004007986 */ /* 0x0003e2000c101124 */
[----:B------:R-:W-:Y:S05]  /*ada0*/  BRA `(.L_x_5674) ;  /* 0x0000000400b47947 */ /* 0x000fea0003800000 */
.L_x_5682:
        /* <DEDUP_REMOVED lines=21> */
.L_x_5692:
[----:B------:R-:W1:Y:S02]  /*af00*/  F2I.U64.TRUNC R2, R2 ;  /* 0x0000000200027311 */ /* 0x000e64000020d800 */
[----:B-1----:R1:W-:Y:S01]  /*af10*/  STG.E.64 desc[UR36][R4.64], R2 ;  /* 0x0000000204007986 */ /* 0x0023e2000c101b24 */
[----:B------:R-:W-:Y:S05]  /*af20*/  BRA `(.L_x_5674) ;  /* 0x0000000400547947 */ /* 0x000fea0003800000 */
.L_x_5691:
[----:B------:R-:W1:Y:S02]  /*af30*/  F2I.FTZ.U32.TRUNC.NTZ R3, R2 ;  /* 0x0000000200037305 */ /* 0x000e64000021f000 */
[----:B-1----:R1:W-:Y:S01]  /*af40*/  STG.E desc[UR36][R4.64], R3 ;  /* 0x0000000304007986 */ /* 0x0023e2000c101924 */
[----:B------:R-:W-:Y:S05]  /*af50*/  BRA `(.L_x_5674) ;  /* 0x0000000400487947 */ /* 0x000fea0003800000 */
.L_x_5681:
        /* <DEDUP_REMOVED lines=12> */
.L_x_5694:
[----:B------:R-:W-:Y:S01]  /*b020*/  FMUL.FTZ R8, R2, 1 ;  /* 0x3f80000002087820 */ /* 0x000fe20000410000 */
[----:B------:R-:W-:-:S05]  /*b030*/  FMUL.FTZ R10, R3, 1 ;  /* 0x3f800000030a7820 */ /* 0x000fca0000410000 */
[----:B------:R-:W-:-:S15]  /*b040*/  F2F.F64.F32 R8, R8 ;  /* 0x0000000800087310 */ /* 0x000fde0000201800 */
[----:B------:R-:W-:-:S15]  /*b050*/  NOP ;  /* 0x0000000000007918 */ /* 0x000fde0000000000 */
[----:B------:R-:W-:-:S15]  /*b060*/  NOP ;  /* 0x0000000000007918 */ /* 0x000fde0000000000 */
[----:B------:R-:W-:-:S15]  /*b070*/  NOP ;  /* 0x0000000000007918 */ /* 0x000fde0000000000 */
[----:B------:R-:W-:-:S04]  /*b080*/  NOP ;  /* 0x0000000000007918 */ /* 0x000fc80000000000 */
[----:B------:R-:W1:Y:S02]  /*b090*/  F2F.F64.F32 R10, R10 ;  /* 0x0000000a000a7310 */ /* 0x000e640000201800 */
[----:B-1----:R1:W-:Y:S01]  /*b0a0*/  STG.E.128 desc[UR36][R4.64], R8 ;  /* 0x0000000804007986 */ /* 0x0023e2000c101d24 */
[----:B------:R-:W-:Y:S05]  /*b0b0*/  BRA `(.L_x_5674) ;  /* 0x0000000000f07947 */ /* 0x000fea0003800000 */
.L_x_5693:
[----:B------:R-:W-:-:S09]  /*b0c0*/  UISETP.NE.AND UP0, UPT, UR4, 0xf, UPT ;  /* 0x0000000f0400788c */ /* 0x000fd2000bf05270 */
[----:B------:R-:W-:Y:S05]  /*b0d0*/  BRA.U !UP0, `(.L_x_5695) ;  /* 0x0000000108e07547 */ /* 0x000fea000b800000 */
[----:B------:R-:W-:-:S09]  /*b0e0*/  UISETP.NE.AND UP0, UPT, UR4, 0x17, UPT ;  /* 0x000000170400788c */ /* 0x000fd2000bf05270 */
[----:B------:R-:W-:Y:S05]  /*b0f0*/  BRA.U !UP0, `(.L_x_5696) ;  /* 0x00000001088c7547 */ /* 0x000fea000b800000 */
[----:B------:R-:W-:-:S09]  /*b100*/  UISETP.NE.AND UP0, UPT, UR4, 0x18, UPT ;  /* 0x000000180400788c */ /* 0x000fd2000bf05270 */
[----:B------:R-:W-:Y:S05]  /*b110*/  BRA.U !UP0, `(.L_x_5697) ;  /* 0x0000000108447547 */ /* 0x000fea000b800000 */
.L_x_5673:
[----:B------:R-:W-:Y:S01]  /*b120*/  MOV R0, 0x0 ;  /* 0x0000000000007802 */ /* 0x000fe20000000f00 */
[----:B------:R-:W1:Y:S01]  /*b130*/  LDCU.64 UR4, c[0x4][0x158] ;  /* 0x01002b00ff0477ac */ /* 0x000e620008000a00 */
[----:B0-----:R-:W-:Y:S02]  /*b140*/  HFMA2 R12, -RZ, RZ, 0, 5.9604644775390625e-08 ;  /* 0x00000001ff0c7431 */ /* 0x001fe400000001ff */
[----:B------:R-:W-:Y:S01]  /*b150*/  IMAD.MOV.U32 R8, RZ, RZ, 0x65 ;  /* 0x00000065ff087424 */ /* 0x000fe200078e00ff */
[----:B------:R0:W2:Y:S01]  /*b160*/  LDC.64 R2, c[0x4][R0] ;  /* 0x0100000000027b82 */ /* 0x0000a20000000a00 */
[----:B------:R-:W3:Y:S01]  /*b170*/  LDCU.64 UR6, c[0x4][0x160] ;  /* 0x01002c00ff0677ac */ /* 0x000ee20008000a00 */
[----:B------:R-:W-:Y:S01]  /*b180*/  MOV R13, RZ ;  /* 0x000000ff000d7202 */ /* 0x000fe20000000f00 */
[----:B------:R-:W4:Y:S01]  /*b190*/  LDCU.64 UR8, c[0x4][0x20] ;  /* 0x01000400ff0877ac */ /* 0x000f220008000a00 */
[----:B-1----:R-:W-:Y:S02]  /*b1a0*/  MOV R4, UR4 ;  /* 0x0000000400047c02 */ /* 0x002fe40008000f00 */
[----:B------:R-:W-:Y:S01]  /*b1b0*/  MOV R5, UR5 ;  /* 0x0000000500057c02 */ /* 0x000fe20008000f00 */
[----:B---3--:R-:W-:Y:S01]  /*b1c0*/  IMAD.U32 R6, RZ, RZ, UR6 ;  /* 0x00000006ff067e24 */ /* 0x008fe2000f8e00ff */
[----:B------:R-:W-:-:S02]  /*b1d0*/  MOV R7, UR7 ;  /* 0x0000000700077c02 */ /* 0x000fc40008000f00 */
[----:B----4-:R-:W-:Y:S02]  /*b1e0*/  MOV R10, UR8 ;  /* 0x00000008000a7c02 */ /* 0x010fe40008000f00 */
[----:B0-----:R-:W-:-:S07]  /*b1f0*/  MOV R11, UR9 ;  /* 0x00000009000b7c02 */ /* 0x001fce0008000f00 */
[----:B------:R-:W-:-:S07]  /*b200*/  LEPC R20, `(.L_x_5698) ;  /* 0x000000001014794e */ /* 0x000fce0000000000 */
[----:B--2---:R-:W-:Y:S05]  /*b210*/  CALL.ABS.NOINC R2 ;  /* 0x0000000002007343 */ /* 0x004fea0003c00000 */
.L_x_5698:
[----:B------:R-:W-:Y:S05]  /*b220*/  BRA `(.L_x_5674) ;  /* 0x0000000000947947 */ /* 0x000fea0003800000 */
.L_x_5697:
[----:B------:R-:W-:Y:S01]  /*b230*/  LOP3.LUT R6, R2, 0x7fffffff, RZ, 0xc0, !PT ;  /* 0x7fffffff02067812 */ /* 0x000fe200078ec0ff */
[----:B------:R-:W-:Y:S01]  /*b240*/  BSSY.RECONVERGENT B0, `(.L_x_5699) ;  /* 0x000000b000007945 */ /* 0x000fe20003800200 */
[----:B------:R-:W-:Y:S01]  /*b250*/  HFMA2 R0, -RZ, RZ, 0, 7.569789886474609375e-06 ;  /* 0x0000007fff007431 */ /* 0x000fe200000001ff */
        /* <DEDUP_REMOVED lines=9> */
.L_x_5700:
[----:B------:R-:W-:Y:S05]  /*b2f0*/  BSYNC.RECONVERGENT B0 ;  /* 0x0000000000007941 */ /* 0x000fea0003800200 */
.L_x_5699:
[----:B------:R-:W-:-:S05]  /*b300*/  LOP3.LUT R3, R0, 0x80, R7, 0xf8, !PT ;  /* 0x0000008000037812 */ /* 0x000fca00078ef807 */
[----:B------:R1:W-:Y:S01]  /*b310*/  STG.E.U8 desc[UR36][R4.64], R3 ;  /* 0x0000000304007986 */ /* 0x0003e2000c101124 */
[----:B------:R-:W-:Y:S05]  /*b320*/  BRA `(.L_x_5674) ;  /* 0x0000000000547947 */ /* 0x000fea0003800000 */
.L_x_5696:
        /* <DEDUP_REMOVED lines=11> */
.L_x_5702:
[----:B------:R-:W-:Y:S01]  /*b3e0*/  IMAD.MOV.U32 R0, RZ, RZ, 0x7f ;  /* 0x0000007fff007424 */ /* 0x000fe200078e00ff */
[----:B------:R-:W-:-:S04]  /*b3f0*/  ISETP.GT.U32.AND P0, PT, R6, 0x7f800000, PT ;  /* 0x7f8000000600780c */ /* 0x000fc80003f04070 */
[----:B------:R-:W-:-:S09]  /*b400*/  SEL R0, R0, 0x7c, P0 ;  /* 0x0000007c00007807 */ /* 0x000fd20000000000 */
.L_x_5703:
[----:B------:R-:W-:Y:S05]  /*b410*/  BSYNC.RECONVERGENT B0 ;  /* 0x0000000000007941 */ /* 0x000fea0003800200 */
.L_x_5701:
[----:B------:R-:W-:-:S04]  /*b420*/  SHF.R.U32.HI R3, RZ, 0x18, R2 ;  /* 0x00000018ff037819 */ /* 0x000fc80000011602 */
[----:B------:R-:W-:-:S05]  /*b430*/  LOP3.LUT R3, R0, 0x80, R3, 0xf8, !PT ;  /* 0x0000008000037812 */ /* 0x000fca00078ef803 */
[----:B------:R1:W-:Y:S01]  /*b440*/  STG.E.U8 desc[UR36][R4.64], R3 ;  /* 0x0000000304007986 */ /* 0x0003e2000c101124 */
[----:B------:R-:W-:Y:S05]  /*b450*/  BRA `(.L_x_5674) ;  /* 0x0000000000087947 */ /* 0x000fea0003800000 */
.L_x_5695:
[----:B------:R-:W-:-:S05]  /*b460*/  F2FP.BF16.F32.PACK_AB R2, RZ, R2 ;  /* 0x00000002ff02723e */ /* 0x000fca00000010ff */
[----:B------:R1:W-:Y:S02]  /*b470*/  STG.E.U16 desc[UR36][R4.64], R2 ;  /* 0x0000000204007986 */ /* 0x0003e4000c101524 */
.L_x_5674:
[----:B------:R-:W-:-:S07]  /*b480*/  IADD3 R17, PT, PT, R17, 0x80, RZ ;  /* 0x0000008011117810 */ /* 0x000fce0007ffe0ff */
.L_x_5590:
[----:B------:R-:W-:Y:S05]  /*b490*/  BSYNC.RECONVERGENT B6 ;  /* 0x0000000000067941 */ /* 0x000fea0003800200 */
.L_x_5589:
[----:B------:R-:W5:Y:S01]  /*b4a0*/  LDCU UR4, c[0x0][0x380] ;  /* 0x00007000ff0477ac */ /* 0x000f620008000800 */
[----:B------:R-:W-:Y:S01]  /*b4b0*/  BSSY.RECONVERGENT B6, `(.L_x_5704) ;  /* 0x00005a0000067945 */ /* 0x000fe20003800200 */
[----:B-----5:R-:W-:-:S13]  /*b4c0*/  ISETP.GE.AND P0, PT, R17, UR4, PT ;  /* 0x0000000411007c0c */ /* 0x020fda000bf06270 */
[----:B------:R-:W-:Y:S05]  /*b4d0*/  @P0 BRA `(.L_x_5705) ;  /* 0x0000005800740947 */ /* 0x000fea0003800000 */
[----:B------:R-:W5:Y:S01]  /*b4e0*/  LDCU UR4, c[0x0][0x388] ;  /* 0x00007100ff0477ac */ /* 0x000f620008000800 */
[----:B------:R-:W-:Y:S01]  /*b4f0*/  HFMA2 R16, -RZ, RZ, 0, 0 ;  /* 0x00000000ff107431 */ /* 0x000fe200000001ff */
[----:B01----:R-:W-:Y:S01]  /*b500*/  MOV R0, RZ ;  /* 0x000000ff00007202 */ /* 0x003fe20000000f00 */
[----:B-----5:R-:W-:-:S09]  /*b510*/  UISETP.NE.AND UP0, UPT, UR4, URZ, UPT ;  /* 0x000000ff0400728c */ /* 0x020fd2000bf05270 */
[----:B------:R-:W-:Y:S05]  /*b520*/  BRA.U !UP0, `(.L_x_5706) ;  /* 0x0000001108a87547 */ /* 0x000fea000b800000 */
[----:B------:R-:W0:Y:S01]  /*b530*/  LDCU.64 UR4, c[0x0][0x390] ;  /* 0x00007200ff0477ac */ /* 0x000e220008000a00 */
[----:B------:R-:W-:Y:S01]  /*b540*/  IMAD.MOV.U32 R16, RZ, RZ, RZ ;  /* 0x000000ffff107224 */ /* 0x000fe200078e00ff */
[----:B------:R-:W1:Y:S01]  /*b550*/  LDCU UR6, c[0x0][0x38c] ;  /* 0x00007180ff0677ac */ /* 0x000e620008000800 */
[----:B------:R-:W5:Y:S01]  /*b560*/  LDCU.64 UR8, c[0x0][0x4b8] ;  /* 0x00009700ff0877ac */ /* 0x000f620008000a00 */
[----:B------:R-:W-:Y:S01]  /*b570*/  UISETP.NE.AND UP0, UPT, UR40, URZ, UPT ;  /* 0x000000ff2800728c */ /* 0x000fe2000bf05270 */
[----:B0-----:R-:W-:-:S05]  /*b580*/  IMAD.HI.U32 R2, R17, UR4, R16 ;  /* 0x0000000411027c27 */ /* 0x001fca000f8e0010 */
[----:B--234-:R-:W-:-:S04]  /*b590*/  SHF.R.U32.HI R3, RZ, UR5, R2 ;  /* 0x00000005ff037c19 */ /* 0x01cfc80008011602 */
[----:B------:R-:W-:-:S05]  /*b5a0*/  IADD3 R0, PT, PT, -R3, RZ, RZ ;  /* 0x000000ff03007210 */ /* 0x000fca0007ffe1ff */
[----:B-1----:R-:W-:-:S04]  /*b5b0*/  IMAD R0, R0, UR6, R17 ;  /* 0x0000000600007c24 */ /* 0x002fc8000f8e0211 */
        /* <DEDUP_REMOVED lines=289> */
.L_x_5706:
[----:B------:R-:W2:Y:S01]  /*c7d0*/  LDCU.64 UR6, c[0x0][0x588] ;  /* 0x0000b100ff0677ac */ /* 0x000ea20008000a00 */
[----:B------:R-:W-:Y:S01]  /*c7e0*/  BSSY.RECONVERGENT B7, `(.L_x_5707) ;  /* 0x0000101000077945 */ /* 0x000fe20003800200 */
[----:B------:R-:W-:-:S04]  /*c7f0*/  UPRMT UR4, UR41, 0x9910, URZ ;  /* 0x0000991029047896 */ /* 0x000fc800080000ff */
[----:B------:R-:W-:Y:S01]  /*c800*/  UISETP.GT.AND UP0, UPT, UR4, 0x9, UPT ;  /* 0x000000090400788c */ /* 0x000fe2000bf04270 */
[----:B--234-:R-:W-:-:S04]  /*c810*/  IADD3 R4, P0, PT, R0, UR6, RZ ;  /* 0x0000000600047c10 */ /* 0x01cfc8000ff1e0ff */
        /* <DEDUP_REMOVED lines=11> */
[----:B------:R-:W-:Y:S01]  /*c8d0*/  MOV R3, RZ ;  /* 0x000000ff00037202 */ /* 0x000fe20000000f00 */
[----:B--2---:R-:W3:Y:S01]  /*c8e0*/  I2F.S16 R2, R2 ;  /* 0x0000000200027306 */ /* 0x004ee20000101400 */
[----:B------:R-:W-:Y:S05]  /*c8f0*/  BRA `(.L_x_5713) ;  /* 0x0000000c00bc7947 */ /* 0x000fea0003800000 */
.L_x_5711:
[----:B------:R-:W2:Y:S01]  /*c900*/  LDG.E.U8 R2, desc[UR36][R4.64] ;  /* 0x0000002404027981 */ /* 0x000ea2000c1e1100 */
[----:B------:R-:W-:Y:S01]  /*c910*/  IMAD.MOV.U32 R3, RZ, RZ, RZ ;  /* 0x000000ffff037224 */ /* 0x000fe200078e00ff */
[----:B--2---:R-:W-:Y:S01]  /*c920*/  I2FP.F32.U32 R2, R2 ;  /* 0x0000000200027245 */ /* 0x004fe20000201000 */
[----:B------:R-:W-:Y:S06]  /*c930*/  BRA `(.L_x_5713) ;  /* 0x0000000c00ac7947 */ /* 0x000fec0003800000 */
.L_x_5710:
        /* <DEDUP_REMOVED lines=8> */
[----:B--2---:R3:W4:Y:S02]  /*c9c0*/  I2F.S64 R2, R4 ;  /* 0x0000000400027312 */ /* 0x0047240000301400 */
[----:B---34-:R-:W-:Y:S05]  /*c9d0*/  BRA `(.L_x_5713) ;  /* 0x0000000c00847947 */ /* 0x018fea0003800000 */
.L_x_5715:
[----:B------:R-:W2:Y:S01]  /*c9e0*/  LDG.E R2, desc[UR36][R4.64] ;  /* 0x0000002404027981 */ /* 0x000ea2000c1e1900 */
[----:B------:R-:W-:Y:S02]  /*c9f0*/  MOV R3, RZ ;  /* 0x000000ff00037202 */ /* 0x000fe40000000f00 */
[----:B--2---:R-:W-:Y:S01]  /*ca00*/  I2FP.F32.S32 R2, R2 ;  /* 0x0000000200027245 */ /* 0x004fe20000201400 */
[----:B------:R-:W-:Y:S06]  /*ca10*/  BRA `(.L_x_5713) ;  /* 0x0000000c00747947 */ /* 0x000fec0003800000 */
.L_x_5714:
[----:B------:R-:W2:Y:S01]  /*ca20*/  LDG.E.U16 R2, desc[UR36][R4.64] ;  /* 0x0000002404027981 */ /* 0x000ea2000c1e1500 */
[----:B------:R-:W-:Y:S01]  /*ca30*/  HFMA2 R3, -RZ, RZ, 0, 0 ;  /* 0x00000000ff037431 */ /* 0x000fe200000001ff */
[----:B--2---:R-:W2:Y:S01]  /*ca40*/  I2F.S16 R2, R2 ;  /* 0x0000000200027306 */ /* 0x004ea20000101400 */
[----:B------:R-:W-:Y:S05]  /*ca50*/  BRA `(.L_x_5713) ;  /* 0x0000000c00647947 */ /* 0x000fea0003800000 */
.L_x_5709:
[----:B------:R-:W-:-:S09]  /*ca60*/  UISETP.GT.AND UP0, UPT, UR4, 0x6, UPT ;  /* 0x000000060400788c */ /* 0x000fd2000bf04270 */
[----:B------:R-:W-:Y:S05]  /*ca70*/  BRA.U UP0, `(.L_x_5716) ;  /* 0x00000001002c7547 */ /* 0x000fea000b800000 */
[----:B------:R-:W-:-:S09]  /*ca80*/  UISETP.NE.AND UP0, UPT, UR4, 0x5, UPT ;  /* 0x000000050400788c */ /* 0x000fd2000bf05270 */
[----:B------:R-:W-:Y:S05]  /*ca90*/  BRA.U !UP0, `(.L_x_5717) ;  /* 0x0000000108147547 */ /* 0x000fea000b800000 */
[----:B------:R-:W-:-:S09]  /*caa0*/  UISETP.NE.AND UP0, UPT, UR4, 0x6, UPT ;  /* 0x000000060400788c */ /* 0x000fd2000bf05270 */
[----:B------:R-:W-:Y:S05]  /*cab0*/  BRA.U UP0, `(.L_x_5712) ;  /* 0x0000000900e87547 */ /* 0x000fea000b800000 */
[----:B------:R0:W5:Y:S01]  /*cac0*/  LDG.E R2, desc[UR36][R4.64] ;  /* 0x0000002404027981 */ /* 0x000162000c1e1900 */
[----:B------:R-:W-:Y:S01]  /*cad0*/  IMAD.MOV.U32 R3, RZ, RZ, RZ ;  /* 0x000000ffff037224 */ /* 0x000fe200078e00ff */
[----:B------:R-:W-:Y:S06]  /*cae0*/  BRA `(.L_x_5713) ;  /* 0x0000000c00407947 */ /* 0x000fec0003800000 */
.L_x_5717:
[----:B------:R-:W2:Y:S01]  /*caf0*/  LDG.E.U16 R2, desc[UR36][R4.64] ;  /* 0x0000002404027981 */ /* 0x000ea2000c1e1500 */
[----:B------:R-:W-:Y:S01]  /*cb00*/  MOV R3, RZ ;  /* 0x000000ff00037202 */ /* 0x000fe20000000f00 */
[----:B--2---:R-:W-:Y:S01]  /*cb10*/  HADD2.F32 R2, -RZ, R2.H0_H0 ;  /* 0x20000002ff027230 */ /* 0x004fe20000004100 */
[----:B------:R-:W-:Y:S06]  /*cb20*/  BRA `(.L_x_5713) ;  /* 0x0000000c00307947 */ /* 0x000fec0003800000 */
.L_x_5716:
        /* <DEDUP_REMOVED lines=8> */
.L_x_5719:
[----:B------:R-:W2:Y:S02]  /*cbb0*/  LDG.E R3, desc[UR36][R4.64] ;  /* 0x0000002404037981 */ /* 0x000ea4000c1e1900 */
[--C-:B--2---:R-:W-:Y:S02]  /*cbc0*/  HADD2.F32 R2, -RZ, R3.reuse.H0_H0 ;  /* 0x20000003ff027230 */ /* 0x104fe40000004100 */
[----:B------:R-:W-:Y:S01]  /*cbd0*/  HADD2.F32 R3, -RZ, R3.H1_H1 ;  /* 0x30000003ff037230 */ /* 0x000fe20000004100 */
[----:B------:R-:W-:Y:S06]  /*cbe0*/  BRA `(.L_x_5713) ;  /* 0x0000000c00007947 */ /* 0x000fec0003800000 */
.L_x_5718:
        /* <DEDUP_REMOVED lines=12> */
.L_x_5708:
        /* <DEDUP_REMOVED lines=13> */
.L_x_5722:
        /* <DEDUP_REMOVED lines=22> */
.L_x_5721:
        /* <DEDUP_REMOVED lines=22> */
[----:B------:R-:W-:Y:S01]  /*d040*/  SEL R5, R3, RZ, P0 ;  /* 0x000000ff03057207 */ /* 0x000fe20000000000 */
[----:B------:R-:W-:-:S03]  /*d050*/  HFMA2 R3, -RZ, RZ, 0, 0 ;  /* 0x00000000ff037431 */ /* 0x000fc600000001ff */
[----:B------:R-:W-:Y:S01]  /*d060*/  LOP3.LUT R2, R5, 0x80000000, R2, 0xf8, !PT ;  /* 0x8000000005027812 */ /* 0x000fe200078ef802 */
[----:B------:R-:W-:Y:S06]  /*d070*/  BRA `(.L_x_5713) ;  /* 0x0000000400dc7947 */ /* 0x000fec0003800000 */
.L_x_5724:
[----:B------:R-:W2:Y:S02]  /*d080*/  LDG.E.U8 R3, desc[UR36][R4.64] ;  /* 0x0000002404037981 */ /* 0x000ea4000c1e1100 */
[C---:B--2---:R-:W-:Y:S01]  /*d090*/  IMAD.SHL.U32 R0, R3.reuse, 0x2000000, RZ ;  /* 0x0200000003007824 */ /* 0x044fe200078e00ff */
[----:B------:R-:W-:-:S04]  /*d0a0*/  SHF.L.U32 R3, R3, 0x8, RZ ;  /* 0x0000000803037819 */ /* 0x000fc800000006ff */
[----:B------:R-:W-:Y:S02]  /*d0b0*/  ISETP.GE.U32.AND P0, PT, R0, 0x8000000, PT ;  /* 0x080000000000780c */ /* 0x000fe40003f06070 */
[----:B------:R-:W-:-:S11]  /*d0c0*/  PRMT R7, R3, 0x9910, RZ ;  /* 0x0000991003077816 */ /* 0x000fd600000000ff */
[----:B------:R-:W-:Y:S02]  /*d0d0*/  @!P0 LOP3.LUT R2, R3, 0x7f00, RZ, 0xc0, !PT ;  /* 0x00007f0003028812 */ /* 0x000fe400078ec0ff */
[----:B------:R-:W-:Y:S02]  /*d0e0*/  @P0 LEA.HI R0, R0, 0x70000000, RZ, 0x1c ;  /* 0x7000000000000811 */ /* 0x000fe400078fe0ff */
[----:B------:R-:W-:Y:S02]  /*d0f0*/  @!P0 LOP3.LUT R2, R2, 0x3f000000, RZ, 0xfc, !PT ;  /* 0x3f00000002028812 */ /* 0x000fe400078efcff */
[----:B------:R-:W-:Y:S01]  /*d100*/  MOV R3, RZ ;  /* 0x000000ff00037202 */ /* 0x000fe20000000f00 */
[----:B------:R-:W-:Y:S02]  /*d110*/  @P0 FMUL.FTZ R0, R0, 1.9259299443872358531e-34 ;  /* 0x0780000000000820 */ /* 0x000fe40000410000 */
[----:B------:R-:W-:-:S05]  /*d120*/  @!P0 FADD.FTZ R0, R2, -0.5 ;  /* 0xbf00000002008421 */ /* 0x000fca0000010000 */
[----:B------:R-:W-:Y:S01]  /*d130*/  LOP3.LUT R2, R0, 0x80000000, R7, 0xf8, !PT ;  /* 0x8000000000027812 */ /* 0x000fe200078ef807 */
[----:B------:R-:W-:Y:S06]  /*d140*/  BRA `(.L_x_5713) ;  /* 0x0000000400a87947 */ /* 0x000fec0003800000 */
.L_x_5723:
[----:B------:R-:W2:Y:S01]  /*d150*/  LDG.E.U16 R2, desc[UR36][R4.64] ;  /* 0x0000002404027981 */ /* 0x000ea2000c1e1500 */
[----:B------:R-:W-:Y:S02]  /*d160*/  HFMA2 R3, -RZ, RZ, 0, 0 ;  /* 0x00000000ff037431 */ /* 0x000fe400000001ff */
[----:B--2---:R-:W-:Y:S01]  /*d170*/  IMAD.U32 R2, R2, 0x10000, RZ ;  /* 0x0001000002027824 */ /* 0x004fe200078e00ff */
[----:B------:R-:W-:Y:S06]  /*d180*/  BRA `(.L_x_5713) ;  /* 0x0000000400987947 */ /* 0x000fec0003800000 */
.L_x_5720:
        /* <DEDUP_REMOVED lines=12> */
.L_x_5727:
        /* <DEDUP_REMOVED lines=20> */
.L_x_5729:
[----:B------:R-:W-:Y:S05]  /*d390*/  BSYNC.RECONVERGENT B0 ;  /* 0x0000000000007941 */ /* 0x000fea0003800200 */
.L_x_5728:
[----:B------:R-:W-:Y:S02]  /*d3a0*/  SHF.L.U32 R0, R0, 0x14, RZ ;  /* 0x0000001400007819 */ /* 0x000fe400000006ff */
[----:B------:R-:W-:-:S04]  /*d3b0*/  LEA R2, R2, 0x3b800000, 0x17 ;  /* 0x3b80000002027811 */ /* 0x000fc800078eb8ff */
[----:B------:R-:W-:Y:S01]  /*d3c0*/  LOP3.LUT R2, R2, R0, R9, 0xfe, !PT ;  /* 0x0000000002027212 */ /* 0x000fe200078efe09 */
[----:B------:R-:W-:Y:S06]  /*d3d0*/  BRA `(.L_x_5713) ;  /* 0x0000000400047947 */ /* 0x000fec0003800000 */
.L_x_5726:
        /* <DEDUP_REMOVED lines=20> */
.L_x_5731:
[----:B------:R-:W-:Y:S05]  /*d520*/  BSYNC.RECONVERGENT B0 ;  /* 0x0000000000007941 */ /* 0x000fea0003800200 */
.L_x_5730:
[----:B------:R-:W-:Y:S02]  /*d530*/  SHF.L.U32 R0, R0, 0x15, RZ ;  /* 0x0000001500007819 */ /* 0x000fe400000006ff */
[----:B------:R-:W-:-:S04]  /*d540*/  LEA R2, R2, 0x37800000, 0x17 ;  /* 0x3780000002027811 */ /* 0x000fc800078eb8ff */
[----:B------:R-:W-:Y:S01]  /*d550*/  LOP3.LUT R2, R2, R0, R9, 0xfe, !PT ;  /* 0x0000000002027212 */ /* 0x000fe200078efe09 */
[----:B------:R-:W-:Y:S06]  /*d560*/  BRA `(.L_x_5713) ;  /* 0x0000000000a07947 */ /* 0x000fec0003800000 */
.L_x_5725:
        /* <DEDUP_REMOVED lines=15> */
.L_x_5712:
        /* <DEDUP_REMOVED lines=8> */
[----:B0-----:R-:W-:Y:S02]  /*d6e0*/  MOV R4, UR4 ;  /* 0x0000000400047c02 */ /* 0x001fe40008000f00 */
[----:B------:R-:W-:Y:S01]  /*d6f0*/  MOV R5, UR5 ;  /* 0x0000000500057c02 */ /* 0x000fe20008000f00 */
[----:B---3--:R-:W-:Y:S01]  /*d700*/  IMAD.U32 R6, RZ, RZ, UR6 ;  /* 0x00000006ff067e24 */ /* 0x008fe2000f8e00ff */
[----:B------:R-:W-:-:S02]  /*d710*/  MOV R7, UR7 ;  /* 0x0000000700077c02 */ /* 0x000fc40008000f00 */
[----:B----4-:R-:W-:Y:S02]  /*d720*/  MOV R10, UR8 ;  /* 0x00000008000a7c02 */ /* 0x010fe40008000f00 */
[----:B-1----:R-:W-:-:S07]  /*d730*/  MOV R11, UR9 ;  /* 0x00000009000b7c02 */ /* 0x002fce0008000f00 */
[----:B------:R-:W-:-:S07]  /*d740*/  LEPC R20, `(.L_x_5734) ;  /* 0x000000001014794e */ /* 0x000fce0000000000 */
[----:B--2---:R-:W-:Y:S05]  /*d750*/  CALL.ABS.NOINC R2 ;  /* 0x0000000002007343 */ /* 0x004fea0003c00000 */
.L_x_5734:
[----:B------:R-:W-:Y:S01]  /*d760*/  CS2R R2, SRZ ;  /* 0x0000000000027805 */ /* 0x000fe2000001ff00 */
[----:B------:R-:W-:Y:S06]  /*d770*/  BRA `(.L_x_5713) ;  /* 0x00000000001c7947 */ /* 0x000fec0003800000 */
.L_x_5733:
[----:B------:R-:W2:Y:S01]  /*d780*/  LDG.E.64 R4, desc[UR36][R4.64] ;  /* 0x0000002404047981 */ /* 0x000ea2000c1e1b00 */
[----:B------:R-:W-:Y:S01]  /*d790*/  HFMA2 R3, -RZ, RZ, 0, 0 ;  /* 0x00000000ff037431 */ /* 0x000fe200000001ff */
[----:B--2---:R4:W0:Y:S02]  /*d7a0*/  I2F.U64 R2, R4 ;  /* 0x0000000400027312 */ /* 0x0048240000301000 */
[----:B0---4-:R-:W-:Y:S05]  /*d7b0*/  BRA `(.L_x_5713) ;  /* 0x00000000000c7947 */ /* 0x011fea0003800000 */
.L_x_5732:
[----:B------:R-:W2:Y:S01]  /*d7c0*/  LDG.E R2, desc[UR36][R4.64] ;  /* 0x0000002404027981 */ /* 0x000ea2000c1e1900 */
[----:B------:R-:W-:Y:S01]  /*d7d0*/  IMAD.MOV.U32 R3, RZ, RZ, RZ ;  /* 0x000000ffff037224 */ /* 0x000fe200078e00ff */
[----:B--2---:R-:W-:-:S07]  /*d7e0*/  I2FP.F32.U32 R2, R2 ;  /* 0x0000000200027245 */ /* 0x004fce0000201000 */
.L_x_5713:
[----:B------:R-:W-:Y:S05]  /*d7f0*/  BSYNC.RECONVERGENT B7 ;  /* 0x0000000000077941 */ /* 0x000fea0003800200 */
.L_x_5707:
        /* <DEDUP_REMOVED lines=16> */
[----:B01----:R-:W-:-:S04]  /*d900*/  @P0 FADD.FTZ R5, RZ, R2 ;  /* 0x00000002ff050221 */ /* 0x003fc80000010000 */
[----:B------:R-:W-:-:S05]  /*d910*/  @P0 FADD.FTZ R2, R0, R5 ;  /* 0x0000000500020221 */ /* 0x000fca0000010000 */
[----:B------:R-:W-:-:S05]  /*d920*/  @P0 MOV R3, R2 ;  /* 0x0000000200030202 */ /* 0x000fca0000000f00 */
[----:B------:R-:W-:Y:S01]  /*d930*/  @!P0 FADD.FTZ R3, R3, R3 ;  /* 0x0000000303038221 */ /* 0x000fe20000010000 */
[----:B------:R-:W-:Y:S06]  /*d940*/  BRA `(.L_x_5737) ;  /* 0x0000002400c07947 */ /* 0x000fec0003800000 */
.L_x_5736:
        /* <DEDUP_REMOVED lines=70> */
.L_x_5744:
[----:B------:R-:W-:-:S04]  /*ddb0*/  FADD.FTZ R8, -R0, R7 ;  /* 0x0000000700087221 */ /* 0x000fc80000010100 */
[----:B------:R-:W-:-:S07]  /*ddc0*/  FMUL.FTZ R8, R8, 0.5 ;  /* 0x3f00000008087820 */ /* 0x000fce0000410000 */
.L_x_5745:
[----:B------:R-:W-:Y:S05]  /*ddd0*/  BSYNC.RECONVERGENT B1 ;  /* 0x0000000000017941 */ /* 0x000fea0003800200 */
.L_x_5743:
        /* <DEDUP_REMOVED lines=11> */
.L_x_5747:
[----:B------:R-:W-:-:S04]  /*de90*/  FADD.FTZ R13, R4, -R9 ;  /* 0x80000009040d7221 */ /* 0x000fc80000010000 */
[----:B------:R-:W-:-:S07]  /*dea0*/  FMUL.FTZ R13, R13, 0.5 ;  /* 0x3f0000000d0d7820 */ /* 0x000fce0000410000 */
.L_x_5748:
[----:B------:R-:W-:Y:S05]  /*deb0*/  BSYNC.RECONVERGENT B1 ;  /* 0x0000000000017941 */ /* 0x000fea0003800200 */
.L_x_5746:
        /* <DEDUP_REMOVED lines=35> */
.L_x_5742:
[----:B------:R-:W-:-:S13]  /*e0f0*/  FSETP.GEU.FTZ.AND P0, PT, R11, 1, PT ;  /* 0x3f8000000b00780b */ /* 0x000fda0003f1e000 */
[----:B------:R-:W-:Y:S05]  /*e100*/  @!P0 BRA `(.L_x_5749) ;  /* 0x0000000000848947 */ /* 0x000fea0003800000 */
[----:B------:R-:W-:Y:S01]  /*e110*/  FMUL.FTZ R8, R0, R5 ;  /* 0x0000000500087220 */ /* 0x000fe20000410000 */
[----:B------:R-:W-:Y:S02]  /*e120*/  HFMA2 R14, -RZ, RZ, 1.625, 0 ;  /* 0x3e800000ff0e7431 */ /* 0x000fe400000001ff */
[----:B------:R-:W-:-:S03]  /*e130*/  IMAD.MOV.U32 R15, RZ, RZ, 0x3d39bf78 ;  /* 0x3d39bf78ff0f7424 */ /* 0x000fc600078e00ff */
        /* <DEDUP_REMOVED lines=30> */
.L_x_5749:
[----:B------:R-:W-:-:S04]  /*e320*/  FADD.FTZ R9, -R11, 1 ;  /* 0x3f8000000b097421 */ /* 0x000fc80000010100 */
[----:B------:R-:W-:-:S06]  /*e330*/  FMUL.FTZ R8, R0, R9 ;  /* 0x0000000900087220 */ /* 0x000fcc0000410000 */
[----:B------:R-:W0:Y:S08]  /*e340*/  MUFU.SQRT R8, R8 ;  /* 0x0000000800087308 */ /* 0x000e300000002000 */
[----:B0-----:R-:W0:Y:S02]  /*e350*/  MUFU.RCP R9, R8 ;  /* 0x0000000800097308 */ /* 0x001e240000001000 */
[----:B0-----:R-:W-:Y:S01]  /*e360*/  FMUL.FTZ R14, R12, R9 ;  /* 0x000000090c0e7220 */ /* 0x001fe20000410000 */
[----:B------:R-:W-:Y:S06]  /*e370*/  BRA `(.L_x_5740) ;  /* 0x0000000000047947 */ /* 0x000fec0003800000 */
.L_x_5741:
[----:B------:R0:W1:Y:S02]  /*e380*/  MUFU.SQRT R14, R12 ;  /* 0x0000000c000e7308 */ /* 0x0000640000002000 */
.L_x_5740:
[----:B------:R-:W-:Y:S05]  /*e390*/  BSYNC.RECONVERGENT B0 ;  /* 0x0000000000007941 */ /* 0x000fea0003800200 */
.L_x_5739:
        /* <DEDUP_REMOVED lines=12> */
[----:B------:R-:W-:Y:S01]  /*e460*/  IMAD.MOV.U32 R7, RZ, RZ, 0x3fd774eb ;  /* 0x3fd774ebff077424 */ /* 0x000fe200078e00ff */
        /* <DEDUP_REMOVED lines=22> */
.L_x_5753:
        /* <DEDUP_REMOVED lines=23> */
.L_x_5759:
[----:B------:R-:W-:-:S04]  /*e740*/  FADD.FTZ R5, -R5, R4 ;  /* 0x0000000405057221 */ /* 0x000fc80000010100 */
[----:B------:R-:W-:-:S07]  /*e750*/  FMUL.FTZ R5, R5, 0.5 ;  /* 0x3f00000005057820 */ /* 0x000fce0000410000 */
.L_x_5760:
[----:B------:R-:W-:Y:S05]  /*e760*/  BSYNC.RECONVERGENT B4 ;  /* 0x0000000000047941 */ /* 0x000fea0003800200 */
.L_x_5758:
[----:B------:R-:W-:Y:S01]  /*e770*/  FADD.FTZ R0, R5, R0 ;  /* 0x0000000005007221 */ /* 0x000fe20000010000 */
[----:B------:R-:W-:-:S04]  /*e780*/  FADD.FTZ R5, R11, R6 ;  /* 0x000000060b057221 */ /* 0x000fc80000010000 */
[----:B------:R-:W-:-:S04]  /*e790*/  FMUL.FTZ R0, R0, R5 ;  /* 0x0000000500007220 */ /* 0x000fc80000410000 */
[----:B------:R2:W3:Y:S01]  /*e7a0*/  MUFU.SQRT R18, R0 ;  /* 0x0000000000127308 */ /* 0x0004e20000002000 */
[----:B------:R-:W-:Y:S05]  /*e7b0*/  BRA `(.L_x_5761) ;  /* 0x0000000000487947 */ /* 0x000fea0003800000 */
.L_x_5757:
        /* <DEDUP_REMOVED lines=12> */
.L_x_5756:
[----:B------:R-:W-:Y:S01]  /*e880*/  FADD.FTZ R0, R6, 1 ;  /* 0x3f80000006007421 */ /* 0x000fe20000010000 */
[----:B------:R-:W-:Y:S01]  /*e890*/  MUFU.SQRT R5, R12 ;  /* 0x0000000c00057308 */ /* 0x000fe20000002000 */
[----:B------:R-:W-:Y:S02]  /*e8a0*/  MOV R11, 0x3f800000 ;  /* 0x3f800000000b7802 */ /* 0x000fe40000000f00 */
[----:B------:R-:W-:-:S06]  /*e8b0*/  FMUL.FTZ R0, R0, 0.5 ;  /* 0x3f00000000007820 */ /* 0x000fcc0000410000 */
[----:B------:R-:W2:Y:S02]  /*e8c0*/  MUFU.SQRT R0, R0 ;  /* 0x0000000000007308 */ /* 0x000ea40000002000 */
[----:B--2---:R-:W-:-:S07]  /*e8d0*/  FMUL.FTZ R18, R5, R0 ;  /* 0x0000000005127220 */ /* 0x004fce0000410000 */
.L_x_5761:
[----:B------:R-:W-:Y:S05]  /*e8e0*/  BSYNC.RECONVERGENT B1 ;  /* 0x0000000000017941 */ /* 0x000fea0003800200 */
.L_x_5755:
[----:B------:R-:W-:Y:S05]  /*e8f0*/  BRA `(.L_x_5762) ;  /* 0x0000000000087947 */ /* 0x000fea0003800000 */
.L_x_5752:
[----:B------:R-:W-:Y:S01]  /*e900*/  FMUL.FTZ R18, R6, 16777216 ;  /* 0x4b80000006127820 */ /* 0x000fe20000410000 */
[----:B------:R-:W-:-:S07]  /*e910*/  FMUL.FTZ R11, R11, 16777216 ;  /* 0x4b8000000b0b7820 */ /* 0x000fce0000410000 */
.L_x_5762:
[----:B------:R-:W-:Y:S05]  /*e920*/  BSYNC.RELIABLE B0 ;  /* 0x0000000000007941 */ /* 0x000fea0003800100 */
.L_x_5751:
        /* <DEDUP_REMOVED lines=17> */
.L_x_5764:
[----:B------:R-:W-:Y:S05]  /*ea40*/  BSYNC.RECONVERGENT B4 ;  /* 0x0000000000047941 */ /* 0x000fea0003800200 */
.L_x_5763:
        /* <DEDUP_REMOVED lines=28> */
.L_x_5754:
[----:B------:R-:W-:Y:S05]  /*ec10*/  BSYNC.RECONVERGENT B3 ;  /* 0x0000000000037941 */ /* 0x000fea0003800200 */
.L_x_5750:
[----:B-1----:R-:W-:Y:S02]  /*ec20*/  LOP3.LUT R3, R14, 0x80000000, R3, 0xb8, !PT ;  /* 0x800000000e037812 */ /* 0x002fe400078eb803 */
[----:B------:R-:W-:Y:S01]  /*ec30*/  LOP3.LUT R2, R5, 0x80000000, R2, 0xb8, !PT ;  /* 0x8000000005027812 */ /* 0x000fe200078eb802 */
[----:B------:R-:W-:Y:S06]  /*ec40*/  BRA `(.L_x_5737) ;  /* 0x0000001400007947 */ /* 0x000fec0003800000 */
.L_x_5738:
[----:B------:R-:W-:Y:S01]  /*ec50*/  ISETP.GT.AND P0, PT, R3, -0x1, PT ;  /* 0xffffffff0300780c */ /* 0x000fe20003f04270 */
[----:B------:R-:W-:-:S12]  /*ec60*/  BSSY.RECONVERGENT B3, `(.L_x_5765) ;  /* 0x000013b000037945 */ /* 0x000fd80003800200 */
[----:B------:R-:W-:Y:S05]  /*ec70*/  @P0 BRA `(.L_x_5766) ;  /* 0x00000008007c0947 */ /* 0x000fea0003800000 */
        /* <DEDUP_REMOVED lines=29> */
.L_x_5770:
[----:B------:R-:W-:Y:S05]  /*ee50*/  BSYNC.RECONVERGENT B4 ;  /* 0x0000000000047941 */ /* 0x000fea0003800200 */
.L_x_5769:
        /* <DEDUP_REMOVED lines=22> */
.L_x_5768:
        /* <DEDUP_REMOVED lines=28> */
.L_x_5773:
[----:B------:R-:W-:Y:S05]  /*f180*/  BSYNC.RECONVERGENT B4 ;  /* 0x0000000000047941 */ /* 0x000fea0003800200 */
.L_x_5772:
        /* <DEDUP_REMOVED lines=22> */
.L_x_5767:
        /* <DEDUP_REMOVED lines=33> */
.L_x_5775:
[----:B------:R-:W-:Y:S05]  /*f500*/  BSYNC.RECONVERGENT B4 ;  /* 0x0000000000047941 */ /* 0x000fea0003800200 */
.L_x_5774:
        /* <DEDUP_REMOVED lines=22> */
.L_x_5766:
        /* <DEDUP_REMOVED lines=25> */
.L_x_5779:
[----:B------:R-:W-:Y:S05]  /*f800*/  BSYNC.RECONVERGENT B4 ;  /* 0x0000000000047941 */ /* 0x000fea0003800200 */
.L_x_5778:
        /* <DEDUP_REMOVED lines=22> */
.L_x_5777:
        /* <DEDUP_REMOVED lines=28> */
.L_x_5781:
[----:B------:R-:W-:Y:S05]  /*fb30*/  BSYNC.RECONVERGENT B4 ;  /* 0x0000000000047941 */ /* 0x000fea0003800200 */
.L_x_5780:
[----:B------:R-:W-:Y:S02]  /*fb40*/  HFMA2 R5, -RZ, RZ, 0.89990234375, 10328 ;  /* 0x3b33710bff057431 */ /* 0x000fe400000001ff */
[----:B------:R-:W-:Y:S01]  /*fb50*/  FMUL.FTZ R0, R4, R4 ;  /* 0x0000000404007220 */ /* 0x000fe20000410000 */
[----:B------:R-:W-:Y:S02]  /*fb60*/  MOV R7, 0x3fd774eb ;  /* 0x3fd774eb00077802 */ /* 0x000fe40000000f00 */
[----:B------:R-:W-:Y:S01]  /*fb70*/  FSETP.NEU.FTZ.AND P1, PT, R12, R11, PT ;  /* 0x0000000b0c00720b */ /* 0x000fe20003f3d000 */
[----:B------:R-:W-:Y:S01]  /*fb80*/  FFMA.FTZ R5, R0, R5, -0.015681877732276916504 ;  /* 0xbc80774800057423 */ /* 0x000fe20000010005 */
[----:B------:R-:W-:Y:S01]  /*fb90*/  FSETP.NEU.FTZ.AND P0, PT, R13, RZ, PT ;  /* 0x000000ff0d00720b */ /* 0x000fe20003f1d000 */
[----:B------:R-:W-:Y:S02]  /*fba0*/  FADD.FTZ R12, R12, R11 ;  /* 0x0000000b0c0c7221 */ /* 0x000fe40000010000 */
        /* <DEDUP_REMOVED lines=15> */
.L_x_5776:
[----:B01----:R-:W-:Y:S01]  /*fca0*/  FMUL.FTZ R4, R3, 0.36787945032119750977 ;  /* 0x3ebc5ab203047820 */ /* 0x003fe20000410000 */
        /* <DEDUP_REMOVED lines=31> */
[----:B------:R-:W-:-:S07]  /*fea0*/  IMAD.MOV.U32 R4, RZ, RZ, R9 ;  /* 0x000000ffff047224 */ /* 0x000fce00078e0009 */
.L_x_5783:
[----:B------:R-:W-:Y:S05]  /*feb0*/  BSYNC.RECONVERGENT B4 ;  /* 0x0000000000047941 */ /* 0x000fea0003800200 */
.L_x_5782:
[----:B------:R-:W-:Y:S01]  /*fec0*/  MOV R5, 0x3b33710b ;  /* 0x3b33710b00057802 */ /* 0x000fe20000000f00 */
        /* <DEDUP_REMOVED lines=20> */
.L_x_5771:
[----:B------:R-:W-:Y:S05]  /*10010*/  BSYNC.RECONVERGENT B3 ;  /* 0x0000000000037941 */ /* 0x000fea0003800200 */
.L_x_5765:
[----:B------:R-:W-:Y:S01]  /*10020*/  FADD.FTZ R14, R14, 0.69314718246459960938 ;  /* 0x3f3172180e0e7421 */ /* 0x000fe20000010000 */
[----:B------:R-:W-:-:S04]  /*10030*/  LOP3.LUT R2, R11, 0x80000000, R2, 0xb8, !PT ;  /* 0x800000000b027812 */ /* 0x000fc800078eb802 */
[----:B------:R-:W-:-:S07]  /*10040*/  LOP3.LUT R3, R14, 0x80000000, R3, 0xb8, !PT ;  /* 0x800000000e037812 */ /* 0x000fce00078eb803 */
.L_x_5737:
[----:B------:R-:W-:Y:S05]  /*10050*/  BSYNC.RECONVERGENT B2 ;  /* 0x0000000000027941 */ /* 0x000fea0003800200 */
.L_x_5735:
        /* <DEDUP_REMOVED lines=17> */
.L_x_5787:
[----:B------:R-:W0:Y:S02]  /*10170*/  F2I.S64.TRUNC R2, R2 ;  /* 0x0000000200027311 */ /* 0x000e24000020d900 */
[----:B0-----:R-:W-:-:S05]  /*10180*/  IMAD.MOV.U32 R7, RZ, RZ, R2 ;  /* 0x000000ffff077224 */ /* 0x001fca00078e0002 */
[----:B------:R0:W-:Y:S01]  /*10190*/  STG.E.U8 desc[UR36][R4.64], R7 ;  /* 0x0000000704007986 */ /* 0x0001e2000c101124 */
[----:B------:R-:W-:Y:S05]  /*101a0*/  BRA `(.L_x_5789) ;  /* 0x0000000c003c7947 */ /* 0x000fea0003800000 */
.L_x_5786:
        /* <DEDUP_REMOVED lines=9> */
.L_x_5791:
[----:B------:R-:W0:Y:S02]  /*10240*/  F2I.FTZ.TRUNC.NTZ R3, R2 ;  /* 0x0000000200037305 */ /* 0x000e24000021f100 */
[----:B0-----:R0:W-:Y:S01]  /*10250*/  STG.E desc[UR36][R4.64], R3 ;  /* 0x0000000304007986 */ /* 0x0011e2000c101924 */
[----:B------:R-:W-:Y:S05]  /*10260*/  BRA `(.L_x_5789) ;  /* 0x0000000c000c7947 */ /* 0x000fea0003800000 */
.L_x_5790:
[----:B------:R-:W0:Y:S02]  /*10270*/  F2I.FTZ.TRUNC.NTZ R3, R2 ;  /* 0x0000000200037305 */ /* 0x000e24000021f100 */
[----:B0-----:R0:W-:Y:S01]  /*10280*/  STG.E.U16 desc[UR36][R4.64], R3 ;  /* 0x0000000304007986 */ /* 0x0011e2000c101524 */
[----:B------:R-:W-:Y:S05]  /*10290*/  BRA `(.L_x_5789) ;  /* 0x0000000c00007947 */ /* 0x000fea0003800000 */
.L_x_5785:
        /* <DEDUP_REMOVED lines=8> */
.L_x_5793:
[----:B------:R-:W-:-:S05]  /*10320*/  F2FP.F16.F32.PACK_AB R2, RZ, R2 ;  /* 0x00000002ff02723e */ /* 0x000fca00000000ff */
[----:B------:R0:W-:Y:S01]  /*10330*/  STG.E.U16 desc[UR36][R4.64], R2 ;  /* 0x0000000204007986 */ /* 0x0001e2000c101524 */
[----:B------:R-:W-:Y:S05]  /*10340*/  BRA `(.L_x_5789) ;  /* 0x0000000800d47947 */ /* 0x000fea0003800000 */
.L_x_5792:
        /* <DEDUP_REMOVED lines=8> */
.L_x_5795:
[----:B------:R-:W-:-:S05]  /*103d0*/  F2FP.F16.F32.PACK_AB R3, R3, R2 ;  /* 0x000000020303723e */ /* 0x000fca00000000ff */
[----:B------:R2:W-:Y:S01]  /*103e0*/  STG.E desc[UR36][R4.64], R3 ;  /* 0x0000000304007986 */ /* 0x0005e2000c101924 */
[----:B------:R-:W-:Y:S05]  /*103f0*/  BRA `(.L_x_5789) ;  /* 0x0000000800a87947 */ /* 0x000fea0003800000 */
.L_x_5794:
[----:B------:R-:W-:-:S06]  /*10400*/  FMUL.FTZ R2, R2, 1 ;  /* 0x3f80000002027820 */ /* 0x000fcc0000410000 */
[----:B------:R-:W0:Y:S02]  /*10410*/  F2F.F64.F32 R2, R2 ;  /* 0x0000000200027310 */ /* 0x000e240000201800 */
[----:B0-----:R4:W-:Y:S01]  /*10420*/  STG.E.64 desc[UR36][R4.64], R2 ;  /* 0x0000000204007986 */ /* 0x0019e2000c101b24 */
[----:B------:R-:W-:Y:S05]  /*10430*/  BRA `(.L_x_5789) ;  /* 0x0000000800987947 */ /* 0x000fea0003800000 */
.L_x_5784:
        /* <DEDUP_REMOVED lines=13> */
.L_x_5799:
[----:B------:R-:W-:Y:S01]  /*10510*/  LOP3.LUT R6, R2, 0x7fffffff, RZ, 0xc0, !PT ;  /* 0x7fffffff02067812 */ /* 0x000fe200078ec0ff */
[----:B------:R-:W-:Y:S01]  /*10520*/  BSSY.RECONVERGENT B0, `(.L_x_5800) ;  /* 0x0000012000007945 */ /* 0x000fe20003800200 */
[----:B------:R-:W-:Y:S02]  /*10530*/  MOV R0, 0x80 ;  /* 0x0000008000007802 */ /* 0x000fe40000000f00 */
        /* <DEDUP_REMOVED lines=13> */
.L_x_5802:
[----:B------:R-:W-:-:S04]  /*10610*/  SHF.R.U32.HI R2, RZ, 0x18, R2 ;  /* 0x00000018ff027819 */ /* 0x000fc80000011602 */
[----:B------:R-:W-:-:S04]  /*10620*/  LOP3.LUT R2, R3, 0x80, R2, 0xf8, !PT ;  /* 0x0000008003027812 */ /* 0x000fc800078ef802 */
[----:B------:R-:W-:-:S07]  /*10630*/  PRMT R0, R2, 0x7610, R0 ;  /* 0x0000761002007816 */ /* 0x000fce0000000000 */
.L_x_5801:
[----:B------:R-:W-:Y:S05]  /*10640*/  BSYNC.RECONVERGENT B0 ;  /* 0x0000000000007941 */ /* 0x000fea0003800200 */
.L_x_5800:
[----:B------:R0:W-:Y:S01]  /*10650*/  STG.E.U8 desc[UR36][R4.64], R0 ;  /* 0x0000000004007986 */ /* 0x0001e2000c101124 */
[----:B------:R-:W-:Y:S05]  /*10660*/  BRA `(.L_x_5789) ;  /* 0x00000008000c7947 */ /* 0x000fea0003800000 */
.L_x_5798:
        /* <DEDUP_REMOVED lines=16> */
.L_x_5805:
[----:B------:R-:W-:-:S04]  /*10770*/  SHF.R.U32.HI R2, RZ, 0x18, R2 ;  /* 0x00000018ff027819 */ /* 0x000fc80000011602 */
[----:B------:R-:W-:-:S04]  /*10780*/  LOP3.LUT R3, R3, 0x80, R2, 0xf8, !PT ;  /* 0x0000008003037812 */ /* 0x000fc800078ef802 */
[----:B------:R-:W-:-:S07]  /*10790*/  PRMT R0, R3, 0x7610, R0 ;  /* 0x0000761003007816 */ /* 0x000fce0000000000 */
.L_x_5804:
[----:B------:R-:W-:Y:S05]  /*107a0*/  BSYNC.RECONVERGENT B0 ;  /* 0x0000000000007941 */ /* 0x000fea0003800200 */
.L_x_5803:
[----:B------:R0:W-:Y:S01]  /*107b0*/  STG.E.U8 desc[UR36][R4.64], R0 ;  /* 0x0000000004007986 */ /* 0x0001e2000c101124 */
[----:B------:R-:W-:Y:S05]  /*107c0*/  BRA `(.L_x_5789) ;  /* 0x0000000400b47947 */ /* 0x000fea0003800000 */
.L_x_5797:
        /* <DEDUP_REMOVED lines=17> */
[----:B------:R-:W-:-:S04]  /*108e0*/  @!P0 IADD3 R0, PT, PT, R6, RZ, RZ ;  /* 0x000000ff06008210 */ /* 0x000fc80007ffe0ff */
[----:B------:R-:W-:-:S05]  /*108f0*/  @P2 MOV R3, R0 ;  /* 0x0000000000032202 */ /* 0x000fca0000000f00 */
[----:B------:R0:W-:Y:S01]  /*10900*/  STG.E.U8 desc[UR36][R4.64], R3 ;  /* 0x0000000304007986 */ /* 0x0001e2000c101124 */
[----:B------:R-:W-:Y:S05]  /*10910*/  BRA `(.L_x_5789) ;  /* 0x0000000400607947 */ /* 0x000fea0003800000 */
.L_x_5807:
[----:B------:R-:W0:Y:S02]  /*10920*/  F2I.U64.TRUNC R2, R2 ;  /* 0x0000000200027311 */ /* 0x000e24000020d800 */
[----:B0-----:R0:W-:Y:S01]  /*10930*/  STG.E.64 desc[UR36][R4.64], R2 ;  /* 0x0000000204007986 */ /* 0x0011e2000c101b24 */
[----:B------:R-:W-:Y:S05]  /*10940*/  BRA `(.L_x_5789) ;  /* 0x0000000400547947 */ /* 0x000fea0003800000 */
.L_x_5806:
[----:B------:R-:W0:Y:S02]  /*10950*/  F2I.FTZ.U32.TRUNC.NTZ R3, R2 ;  /* 0x0000000200037305 */ /* 0x000e24000021f000 */
[----:B0-----:R0:W-:Y:S01]  /*10960*/  STG.E desc[UR36][R4.64], R3 ;  /* 0x0000000304007986 */ /* 0x0011e2000c101924 */
[----:B------:R-:W-:Y:S05]  /*10970*/  BRA `(.L_x_5789) ;  /* 0x0000000400487947 */ /* 0x000fea0003800000 */
.L_x_5796:
        /* <DEDUP_REMOVED lines=12> */
.L_x_5809:
        /* <DEDUP_REMOVED lines=10> */
.L_x_5808:
[----:B------:R-:W-:-:S09]  /*10ae0*/  UISETP.NE.AND UP0, UPT, UR4, 0xf, UPT ;  /* 0x0000000f0400788c */ /* 0x000fd2000bf05270 */
[----:B------:R-:W-:Y:S05]  /*10af0*/  BRA.U !UP0, `(.L_x_5810) ;  /* 0x0000000108e07547 */ /* 0x000fea000b800000 */
[----:B------:R-:W-:-:S09]  /*10b00*/  UISETP.NE.AND UP0, UPT, UR4, 0x17, UPT ;  /* 0x000000170400788c */ /* 0x000fd2000bf05270 */
[----:B------:R-:W-:Y:S05]  /*10b10*/  BRA.U !UP0, `(.L_x_5811) ;  /* 0x00000001088c7547 */ /* 0x000fea000b800000 */
[----:B------:R-:W-:-:S09]  /*10b20*/  UISETP.NE.AND UP0, UPT, UR4, 0x18, UPT ;  /* 0x000000180400788c */ /* 0x000fd2000bf05270 */
[----:B------:R-:W-:Y:S05]  /*10b30*/  BRA.U !UP0, `(.L_x_5812) ;  /* 0x0000000108447547 */ /* 0x000fea000b800000 */
.L_x_5788:
        /* <DEDUP_REMOVED lines=16> */
.L_x_5813:
[----:B------:R-:W-:Y:S05]  /*10c40*/  BRA `(.L_x_5789) ;  /* 0x0000000000947947 */ /* 0x000fea0003800000 */
.L_x_5812:
        /* <DEDUP_REMOVED lines=12> */
.L_x_5815:
[----:B------:R-:W-:Y:S05]  /*10d10*/  BSYNC.RECONVERGENT B0 ;  /* 0x0000000000007941 */ /* 0x000fea0003800200 */
.L_x_5814:
[----:B------:R-:W-:-:S05]  /*10d20*/  LOP3.LUT R3, R0, 0x80, R7, 0xf8, !PT ;  /* 0x0000008000037812 */ /* 0x000fca00078ef807 */
[----:B------:R0:W-:Y:S01]  /*10d30*/  STG.E.U8 desc[UR36][R4.64], R3 ;  /* 0x0000000304007986 */ /* 0x0001e2000c101124 */
[----:B------:R-:W-:Y:S05]  /*10d40*/  BRA `(.L_x_5789) ;  /* 0x0000000000547947 */ /* 0x000fea0003800000 */
.L_x_5811:
        /* <DEDUP_REMOVED lines=11> */
.L_x_5817:
[----:B------:R-:W-:Y:S02]  /*10e00*/  ISETP.GT.U32.AND P0, PT, R6, 0x7f800000, PT ;  /* 0x7f8000000600780c */ /* 0x000fe40003f04070 */
[----:B------:R-:W-:-:S04]  /*10e10*/  MOV R0, 0x7f ;  /* 0x0000007f00007802 */ /* 0x000fc80000000f00 */
[----:B------:R-:W-:-:S07]  /*10e20*/  SEL R0, R0, 0x7c, P0 ;  /* 0x0000007c00007807 */ /* 0x000fce0000000000 */
.L_x_5818:
[----:B------:R-:W-:Y:S05]  /*10e30*/  BSYNC.RECONVERGENT B0 ;  /* 0x0000000000007941 */ /* 0x000fea0003800200 */
.L_x_5816:
[----:B------:R-:W-:-:S04]  /*10e40*/  SHF.R.U32.HI R3, RZ, 0x18, R2 ;  /* 0x00000018ff037819 */ /* 0x000fc80000011602 */
[----:B------:R-:W-:-:S05]  /*10e50*/  LOP3.LUT R3, R0, 0x80, R3, 0xf8, !PT ;  /* 0x0000008000037812 */ /* 0x000fca00078ef803 */
[----:B------:R0:W-:Y:S01]  /*10e60*/  STG.E.U8 desc[UR36][R4.64], R3 ;  /* 0x0000000304007986 */ /* 0x0001e2000c101124 */
[----:B------:R-:W-:Y:S05]  /*10e70*/  BRA `(.L_x_5789) ;  /* 0x0000000000087947 */ /* 0x000fea0003800000 */
.L_x_5810:
[----:B------:R-:W-:-:S05]  /*10e80*/  F2FP.BF16.F32.PACK_AB R2, RZ, R2 ;  /* 0x00000002ff02723e */ /* 0x000fca00000010ff */
[----:B------:R0:W-:Y:S02]  /*10e90*/  STG.E.U16 desc[UR36][R4.64], R2 ;  /* 0x0000000204007986 */ /* 0x0001e4000c101524 */
.L_x_5789:
[----:B------:R-:W-:-:S07]  /*10ea0*/  IADD3 R17, PT, PT, R17, 0x80, RZ ;  /* 0x0000008011117810 */ /* 0x000fce0007ffe0ff */
.L_x_5705:
[----:B------:R-:W-:Y:S05]  /*10eb0*/  BSYNC.RECONVERGENT B6 ;  /* 0x0000000000067941 */ /* 0x000fea0003800200 */
.L_x_5704:
[----:B------:R-:W5:Y:S02]  /*10ec0*/  LDCU UR4, c[0x0][0x380] ;  /* 0x00007000ff0477ac */ /* 0x000f640008000800 */
[----:B-----5:R-:W-:-:S13]  /*10ed0*/  ISETP.GE.AND P0, PT, R17, UR4, PT ;  /* 0x0000000411007c0c */ /* 0x020fda000bf06270 */
[----:B------:R-:W-:Y:S05]  /*10ee0*/  @P0 EXIT ;  /* 0x000000000000094d */ /* 0x000fea0003800000 */
[----:B------:R-:W5:Y:S01]  /*10ef0*/  LDCU UR4, c[0x0][0x388] ;  /* 0x00007100ff0477ac */ /* 0x000f620008000800 */
[----:B01----:R-:W-:Y:S02]  /*10f00*/  HFMA2 R0, -RZ, RZ, 0, 0 ;  /* 0x00000000ff007431 */ /* 0x003fe400000001ff */
[----:B------:R-:W-:Y:S01]  /*10f10*/  IMAD.MOV.U32 R16, RZ, RZ, RZ ;  /* 0x000000ffff107224 */ /* 0x000fe200078e00ff */
[----:B-----5:R-:W-:-:S09]  /*10f20*/  UISETP.NE.AND UP0, UPT, UR4, URZ, UPT ;  /* 0x000000ff0400728c */ /* 0x020fd2000bf05270 */
[----:B------:R-:W-:Y:S05]  /*10f30*/  BRA.U !UP0, `(.L_x_5819) ;  /* 0x0000001108a87547 */ /* 0x000fea000b800000 */
[----:B------:R-:W3:Y:S01]  /*10f40*/  LDCU.64 UR4, c[0x0][0x390] ;  /* 0x00007200ff0477ac */ /* 0x000ee20008000a00 */
[----:B------:R-:W-:Y:S01]  /*10f50*/  MOV R16, RZ ;  /* 0x000000ff00107202 */ /* 0x000fe20000000f00 */
[----:B------:R-:W0:Y:S01]  /*10f60*/  LDCU UR6, c[0x0][0x38c] ;  /* 0x00007180ff0677ac */ /* 0x000e220008000800 */
[----:B------:R-:W1:Y:S01]  /*10f70*/  LDCU.64 UR8, c[0x0][0x4b8] ;  /* 0x00009700ff0877ac */ /* 0x000e620008000a00 */
[----:B------:R-:W-:Y:S02]  /*10f80*/  UISETP.NE.AND UP0, UPT, UR40, URZ, UPT ;  /* 0x000000ff2800728c */ /* 0x000fe4000bf05270 */
[----:B---34-:R-:W-:-:S05]  /*10f90*/  IMAD.HI.U32 R2, R17, UR4, R16 ;  /* 0x0000000411027c27 */ /* 0x018fca000f8e0010 */
[----:B--2---:R-:W-:-:S04]  /*10fa0*/  SHF.R.U32.HI R3, RZ, UR5, R2 ;  /* 0x00000005ff037c19 */ /* 0x004fc80008011602 */
[----:B------:R-:W-:-:S05]  /*10fb0*/  IADD3 R0, PT, PT, -R3, RZ, RZ ;  /* 0x000000ff03007210 */ /* 0x000fca0007ffe1ff */
        /* <DEDUP_REMOVED lines=290> */
.L_x_5819:
[----:B------:R-:W2:Y:S01]  /*121e0*/  LDCU.128 UR8, c[0x0][0x580] ;  /* 0x0000b000ff0877ac */ /* 0x000ea20008000c00 */
[----:B------:R-:W-:Y:S01]  /*121f0*/  BSSY.RECONVERGENT B6, `(.L_x_5820) ;  /* 0x0000103000067945 */ /* 0x000fe20003800200 */
[----:B------:R-:W-:-:S04]  /*12200*/  UPRMT UR4, UR41, 0x9910, URZ ;  /* 0x0000991029047896 */ /* 0x000fc800080000ff */
[----:B------:R-:W-:Y:S01]  /*12210*/  UISETP.GT.AND UP0, UPT, UR4, 0x9, UPT ;  /* 0x000000090400788c */ /* 0x000fe2000bf04270 */
[----:B--234-:R-:W-:Y:S02]  /*12220*/  IADD3 R4, P1, PT, R0, UR10, RZ ;  /* 0x0000000a00047c10 */ /* 0x01cfe4000ff3e0ff */
        /* <DEDUP_REMOVED lines=16> */
.L_x_5824:
[----:B------:R-:W2:Y:S01]  /*12330*/  LDG.E.U8 R2, desc[UR36][R4.64] ;  /* 0x0000002404027981 */ /* 0x000ea2000c1e1100 */
[----:B------:R-:W-:Y:S01]  /*12340*/  HFMA2 R3, -RZ, RZ, 0, 0 ;  /* 0x00000000ff037431 */ /* 0x000fe200000001ff */
[----:B--2---:R-:W-:Y:S01]  /*12350*/  I2FP.F32.U32 R2, R2 ;  /* 0x0000000200027245 */ /* 0x004fe20000201000 */
[----:B------:R-:W-:Y:S06]  /*12360*/  BRA `(.L_x_5826) ;  /* 0x0000000c00ac7947 */ /* 0x000fec0003800000 */
.L_x_5823:
[----:B------:R-:W-:-:S09]  /*12370*/  UISETP.NE.AND UP0, UPT, UR4, 0x2, UPT ;  /* 0x000000020400788c */ /* 0x000fd2000bf05270 */
[----:B------:R-:W-:Y:S05]  /*12380*/  BRA.U !UP0, `(.L_x_5827) ;  /* 0x0000000108307547 */ /* 0x000fea000b800000 */
[----:B------:R-:W-:-:S09]  /*12390*/  UISETP.NE.AND UP0, UPT, UR4, 0x3, UPT ;  /* 0x000000030400788c */ /* 0x000fd2000bf05270 */
[----:B------:R-:W-:Y:S05]  /*123a0*/  BRA.U !UP0, `(.L_x_5828) ;  /* 0x0000000108187547 */ /* 0x000fea000b800000 */
[----:B------:R-:W-:-:S09]  /*123b0*/  UISETP.NE.AND UP0, UPT, UR4, 0x4, UPT ;  /* 0x000000040400788c */ /* 0x000fd2000bf05270 */
[----:B------:R-:W-:Y:S05]  /*123c0*/  BRA.U UP0, `(.L_x_5825) ;  /* 0x0000000d00307547 */ /* 0x000fea000b800000 */
[----:B------:R-:W2:Y:S01]  /*123d0*/  LDG.E.64 R4, desc[UR36][R4.64] ;  /* 0x0000002404047981 */ /* 0x000ea2000c1e1b00 */
[----:B------:R-:W-:Y:S01]  /*123e0*/  MOV R3, RZ ;  /* 0x000000ff00037202 */ /* 0x000fe20000000f00 */
[----:B--2---:R3:W4:Y:S02]  /*123f0*/  I2F.S64 R2, R4 ;  /* 0x0000000400027312 */ /* 0x0047240000301400 */
[----:B---34-:R-:W-:Y:S05]  /*12400*/  BRA `(.L_x_5826) ;  /* 0x0000000c00847947 */ /* 0x018fea0003800000 */
.L_x_5828:
[----:B------:R-:W2:Y:S01]  /*12410*/  LDG.E R2, desc[UR36][R4.64] ;  /* 0x0000002404027981 */ /* 0x000ea2000c1e1900 */
[----:B------:R-:W-:Y:S01]  /*12420*/  IMAD.MOV.U32 R3, RZ, RZ, RZ ;  /* 0x000000ffff037224 */ /* 0x000fe200078e00ff */
[----:B--2---:R-:W-:Y:S01]  /*12430*/  I2FP.F32.S32 R2, R2 ;  /* 0x0000000200027245 */ /* 0x004fe20000201400 */
[----:B------:R-:W-:Y:S06]  /*12440*/  BRA `(.L_x_5826) ;  /* 0x0000000c00747947 */ /* 0x000fec0003800000 */
.L_x_5827:
[----:B------:R-:W2:Y:S01]  /*12450*/  LDG.E.U16 R2, desc[UR36][R4.64] ;  /* 0x0000002404027981 */ /* 0x000ea2000c1e1500 */
[----:B------:R-:W-:Y:S01]  /*12460*/  HFMA2 R3, -RZ, RZ, 0, 0 ;  /* 0x00000000ff037431 */ /* 0x000fe200000001ff */
[----:B--2---:R-:W2:Y:S01]  /*12470*/  I2F.S16 R2, R2 ;  /* 0x0000000200027306 */ /* 0x004ea20000101400 */
[----:B------:R-:W-:Y:S05]  /*12480*/  BRA `(.L_x_5826) ;  /* 0x0000000c00647947 */ /* 0x000fea0003800000 */
.L_x_5822:
[----:B------:R-:W-:-:S09]  /*12490*/  UISETP.GT.AND UP0, UPT, UR4, 0x6, UPT ;  /* 0x000000060400788c */ /* 0x000fd2000bf04270 */
[----:B------:R-:W-:Y:S05]  /*124a0*/  BRA.U UP0, `(.L_x_5829) ;  /* 0x00000001002c7547 */ /* 0x000fea000b800000 */
[----:B------:R-:W-:-:S09]  /*124b0*/  UISETP.NE.AND UP0, UPT, UR4, 0x5, UPT ;  /* 0x000000050400788c */ /* 0x000fd2000bf05270 */
[----:B------:R-:W-:Y:S05]  /*124c0*/  BRA.U !UP0, `(.L_x_5830) ;  /* 0x0000000108147547 */ /* 0x000fea000b800000 */
[----:B------:R-:W-:-:S09]  /*124d0*/  UISETP.NE.AND UP0, UPT, UR4, 0x6, UPT ;  /* 0x000000060400788c */ /* 0x000fd2000bf05270 */
[----:B------:R-:W-:Y:S05]  /*124e0*/  BRA.U UP0, `(.L_x_5825) ;  /* 0x0000000900e87547 */ /* 0x000fea000b800000 */
[----:B------:R0:W5:Y:S01]  /*124f0*/  LDG.E R2, desc[UR36][R4.64] ;  /* 0x0000002404027981 */ /* 0x000162000c1e1900 */
[----:B------:R-:W-:Y:S01]  /*12500*/  MOV R3, RZ ;  /* 0x000000ff00037202 */ /* 0x000fe20000000f00 */
[----:B------:R-:W-:Y:S06]  /*12510*/  BRA `(.L_x_5826) ;  /* 0x0000000c00407947 */ /* 0x000fec0003800000 */
.L_x_5830:
[----:B------:R-:W2:Y:S01]  /*12520*/  LDG.E.U16 R2, desc[UR36][R4.64] ;  /* 0x0000002404027981 */ /* 0x000ea2000c1e1500 */
[----:B------:R-:W-:Y:S02]  /*12530*/  HFMA2 R3, -RZ, RZ, 0, 0 ;  /* 0x00000000ff037431 */ /* 0x000fe400000001ff */
[----:B--2---:R-:W-:Y:S01]  /*12540*/  HADD2.F32 R2, -RZ, R2.H0_H0 ;  /* 0x20000002ff027230 */ /* 0x004fe20000004100 */
[----:B------:R-:W-:Y:S06]  /*12550*/  BRA `(.L_x_5826) ;  /* 0x0000000c00307947 */ /* 0x000fec0003800000 */
.L_x_5829:
        /* <DEDUP_REMOVED lines=8> */
.L_x_5832:
[----:B------:R-:W2:Y:S02]  /*125e0*/  LDG.E R3, desc[UR36][R4.64] ;  /* 0x0000002404037981 */ /* 0x000ea4000c1e1900 */
[--C-:B--2---:R-:W-:Y:S02]  /*125f0*/  HADD2.F32 R2, -RZ, R3.reuse.H0_H0 ;  /* 0x20000003ff027230 */ /* 0x104fe40000004100 */
[----:B------:R-:W-:Y:S01]  /*12600*/  HADD2.F32 R3, -RZ, R3.H1_H1 ;  /* 0x30000003ff037230 */ /* 0x000fe20000004100 */
[----:B------:R-:W-:Y:S06]  /*12610*/  BRA `(.L_x_5826) ;  /* 0x0000000c00007947 */ /* 0x000fec0003800000 */
.L_x_5831:
[----:B------:R-:W2:Y:S01]  /*12620*/  LDG.E.64 R4, desc[UR36][R4.64] ;  /* 0x0000002404047981 */ /* 0x000ea2000c1e1b00 */
[----:B------:R-:W-:Y:S01]  /*12630*/  UMOV UR4, 0xf0000000 ;  /* 0xf000000000047882 */ /* 0x000fe20000000000 */
[----:B------:R-:W-:Y:S01]  /*12640*/  UMOV UR5, 0x380fffff ;  /* 0x380fffff00057882 */ /* 0x000fe20000000000 */
[----:B------:R-:W-:Y:S01]  /*12650*/  IMAD.MOV.U32 R3, RZ, RZ, RZ ;  /* 0x000000ffff037224 */ /* 0x000fe200078e00ff */
        /* <DEDUP_REMOVED lines=8> */
.L_x_5821:
        /* <DEDUP_REMOVED lines=11> */
[----:B------:R-:W-:Y:S01]  /*12790*/  FSEL R2, RZ, 1, !P0 ;  /* 0x3f800000ff027808 */ /* 0x000fe20004000000 */
[----:B------:R-:W-:Y:S08]  /*127a0*/  BRA `(.L_x_5826) ;  /* 0x00000008009c7947 */ /* 0x000ff00003800000 */
.L_x_5835:
        /* <DEDUP_REMOVED lines=22> */
.L_x_5834:
[----:B------:R-:W-:-:S09]  /*12910*/  UISETP.NE.AND UP0, UPT, UR4, 0xf, UPT ;  /* 0x0000000f0400788c */ /* 0x000fd2000bf05270 */
[----:B------:R-:W-:Y:S05]  /*12920*/  BRA.U !UP0, `(.L_x_5836) ;  /* 0x0000000108947547 */ /* 0x000fea000b800000 */
[----:B------:R-:W-:-:S09]  /*12930*/  UISETP.NE.AND UP0, UPT, UR4, 0x17, UPT ;  /* 0x000000170400788c */ /* 0x000fd2000bf05270 */
[----:B------:R-:W-:Y:S05]  /*12940*/  BRA.U !UP0, `(.L_x_5837) ;  /* 0x0000000108587547 */ /* 0x000fea000b800000 */
[----:B------:R-:W-:-:S09]  /*12950*/  UISETP.NE.AND UP0, UPT, UR4, 0x18, UPT ;  /* 0x000000180400788c */ /* 0x000fd2000bf05270 */
[----:B------:R-:W-:Y:S05]  /*12960*/  BRA.U UP0, `(.L_x_5825) ;  /* 0x0000000500c87547 */ /* 0x000fea000b800000 */
[----:B------:R-:W2:Y:S01]  /*12970*/  LDG.E.U8 R2, desc[UR36][R4.64] ;  /* 0x0000002404027981 */ /* 0x000ea2000c1e1100 */
[----:B------:R-:W-:Y:S02]  /*12980*/  MOV R6, 0x1f ;  /* 0x0000001f00067802 */ /* 0x000fe40000000f00 */
        /* <DEDUP_REMOVED lines=18> */
.L_x_5837:
[----:B------:R-:W2:Y:S02]  /*12ab0*/  LDG.E.U8 R3, desc[UR36][R4.64] ;  /* 0x0000002404037981 */ /* 0x000ea4000c1e1100 */
[C---:B--2---:R-:W-:Y:S02]  /*12ac0*/  SHF.L.U32 R0, R3.reuse, 0x19, RZ ;  /* 0x0000001903007819 */ /* 0x044fe400000006ff */
[----:B------:R-:W-:Y:S02]  /*12ad0*/  SHF.L.U32 R3, R3, 0x8, RZ ;  /* 0x0000000803037819 */ /* 0x000fe400000006ff */
[----:B------:R-:W-:Y:S02]  /*12ae0*/  ISETP.GE.U32.AND P0, PT, R0, 0x8000000, PT ;  /* 0x080000000000780c */ /* 0x000fe40003f06070 */
[----:B------:R-:W-:-:S11]  /*12af0*/  PRMT R7, R3, 0x9910, RZ ;  /* 0x0000991003077816 */ /* 0x000fd600000000ff */
[----:B------:R-:W-:Y:S01]  /*12b00*/  @!P0 LOP3.LUT R2, R3, 0x7f00, RZ, 0xc0, !PT ;  /* 0x00007f0003028812 */ /* 0x000fe200078ec0ff */
[----:B------:R-:W-:Y:S01]  /*12b10*/  IMAD.MOV.U32 R3, RZ, RZ, RZ ;  /* 0x000000ffff037224 */ /* 0x000fe200078e00ff */
[----:B------:R-:W-:Y:S02]  /*12b20*/  @P0 LEA.HI R0, R0, 0x70000000, RZ, 0x1c ;  /* 0x7000000000000811 */ /* 0x000fe400078fe0ff */
[----:B------:R-:W-:-:S03]  /*12b30*/  @!P0 LOP3.LUT R2, R2, 0x3f000000, RZ, 0xfc, !PT ;  /* 0x3f00000002028812 */ /* 0x000fc600078efcff */
[----:B------:R-:W-:Y:S02]  /*12b40*/  @P0 FMUL.FTZ R0, R0, 1.9259299443872358531e-34 ;  /* 0x0780000000000820 */ /* 0x000fe40000410000 */
[----:B------:R-:W-:-:S05]  /*12b50*/  @!P0 FADD.FTZ R0, R2, -0.5 ;  /* 0xbf00000002008421 */ /* 0x000fca0000010000 */
[----:B------:R-:W-:Y:S01]  /*12b60*/  LOP3.LUT R2, R0, 0x80000000, R7, 0xf8, !PT ;  /* 0x8000000000027812 */ /* 0x000fe200078ef807 */
[----:B------:R-:W-:Y:S06]  /*12b70*/  BRA `(.L_x_5826) ;  /* 0x0000000400a87947 */ /* 0x000fec0003800000 */
.L_x_5836:
[----:B------:R-:W2:Y:S01]  /*12b80*/  LDG.E.U16 R2, desc[UR36][R4.64] ;  /* 0x0000002404027981 */ /* 0x000ea2000c1e1500 */
[----:B------:R-:W-:Y:S02]  /*12b90*/  MOV R3, RZ ;  /* 0x000000ff00037202 */ /* 0x000fe40000000f00 */
[----:B--2---:R-:W-:Y:S01]  /*12ba0*/  SHF.L.U32 R2, R2, 0x10, RZ ;  /* 0x0000001002027819 */ /* 0x004fe200000006ff */
[----:B------:R-:W-:Y:S06]  /*12bb0*/  BRA `(.L_x_5826) ;  /* 0x0000000400987947 */ /* 0x000fec0003800000 */
.L_x_5833:
        /* <DEDUP_REMOVED lines=9> */
[----:B------:R-:W-:Y:S01]  /*12c50*/  HFMA2 R3, -RZ, RZ, 0, 0 ;  /* 0x00000000ff037431 */ /* 0x000fe200000001ff */
[----:B--2---:R-:W-:Y:S01]  /*12c60*/  I2FP.F32.U32 R2, R2 ;  /* 0x0000000200027245 */ /* 0x004fe20000201000 */
[----:B------:R-:W-:Y:S06]  /*12c70*/  BRA `(.L_x_5826) ;  /* 0x0000000400687947 */ /* 0x000fec0003800000 */
.L_x_5840:
        /* <DEDUP_REMOVED lines=20> */
.L_x_5842:
[----:B------:R-:W-:Y:S05]  /*12dc0*/  BSYNC.RECONVERGENT B0 ;  /* 0x0000000000007941 */ /* 0x000fea0003800200 */
.L_x_5841:
[----:B------:R-:W-:Y:S02]  /*12dd0*/  SHF.L.U32 R0, R0, 0x14, RZ ;  /* 0x0000001400007819 */ /* 0x000fe400000006ff */
[----:B------:R-:W-:-:S04]  /*12de0*/  LEA R2, R2, 0x3b800000, 0x17 ;  /* 0x3b80000002027811 */ /* 0x000fc800078eb8ff */
[----:B------:R-:W-:Y:S01]  /*12df0*/  LOP3.LUT R2, R2, R0, R9, 0xfe, !PT ;  /* 0x0000000002027212 */ /* 0x000fe200078efe09 */
[----:B------:R-:W-:Y:S06]  /*12e00*/  BRA `(.L_x_5826) ;  /* 0x0000000400047947 */ /* 0x000fec0003800000 */
.L_x_5839:
        /* <DEDUP_REMOVED lines=20> */
.L_x_5844:
[----:B------:R-:W-:Y:S05]  /*12f50*/  BSYNC.RECONVERGENT B0 ;  /* 0x0000000000007941 */ /* 0x000fea0003800200 */
.L_x_5843:
[----:B------:R-:W-:Y:S02]  /*12f60*/  SHF.L.U32 R0, R0, 0x15, RZ ;  /* 0x0000001500007819 */ /* 0x000fe400000006ff */
[----:B------:R-:W-:-:S04]  /*12f70*/  LEA R2, R2, 0x37800000, 0x17 ;  /* 0x3780000002027811 */ /* 0x000fc800078eb8ff */
[----:B------:R-:W-:Y:S01]  /*12f80*/  LOP3.LUT R2, R2, R0, R9, 0xfe, !PT ;  /* 0x0000000002027212 */ /* 0x000fe200078efe09 */
[----:B------:R-:W-:Y:S06]  /*12f90*/  BRA `(.L_x_5826) ;  /* 0x0000000000a07947 */ /* 0x000fec0003800000 */
.L_x_5838:
        /* <DEDUP_REMOVED lines=8> */
[----:B------:R-:W-:Y:S02]  /*13020*/  MOV R3, RZ ;  /* 0x000000ff00037202 */ /* 0x000fe40000000f00 */
[----:B--2---:R-:W-:-:S13]  /*13030*/  ISETP.NE.AND P0, PT, R4, RZ, PT ;  /* 0x000000ff0400720c */ /* 0x004fda0003f05270 */
[----:B------:R-:W-:Y:S05]  /*13040*/  @!P0 BRA `(.L_x_5826) ;  /* 0x0000000000748947 */ /* 0x000fea0003800000 */
[----:B------:R-:W-:-:S13]  /*13050*/  ISETP.NE.AND P0, PT, R4, 0xff, PT ;  /* 0x000000ff0400780c */ /* 0x000fda0003f05270 */
[----:B------:R-:W-:Y:S02]  /*13060*/  @!P0 MOV R2, 0x7f800001 ;  /* 0x7f80000100028802 */ /* 0x000fe40000000f00 */
[----:B------:R-:W-:Y:S01]  /*13070*/  @P0 SHF.L.U32 R2, R4, 0x17, RZ ;  /* 0x0000001704020819 */ /* 0x000fe200000006ff */
[----:B------:R-:W-:Y:S06]  /*13080*/  BRA `(.L_x_5826) ;  /* 0x0000000000647947 */ /* 0x000fec0003800000 */
.L_x_5825:
        /* <DEDUP_REMOVED lines=16> */
.L_x_5847:
[----:B------:R-:W-:Y:S01]  /*13190*/  CS2R R2, SRZ ;  /* 0x0000000000027805 */ /* 0x000fe2000001ff00 */
[----:B------:R-:W-:Y:S06]  /*131a0*/  BRA `(.L_x_5826) ;  /* 0x00000000001c7947 */ /* 0x000fec0003800000 */
.L_x_5846:
[----:B------:R-:W2:Y:S01]  /*131b0*/  LDG.E.64 R4, desc[UR36][R4.64] ;  /* 0x0000002404047981 */ /* 0x000ea2000c1e1b00 */
[----:B------:R-:W-:Y:S01]  /*131c0*/  HFMA2 R3, -RZ, RZ, 0, 0 ;  /* 0x00000000ff037431 */ /* 0x000fe200000001ff */
[----:B--2---:R4:W0:Y:S02]  /*131d0*/  I2F.U64 R2, R4 ;  /* 0x0000000400027312 */ /* 0x0048240000301000 */
[----:B0---4-:R-:W-:Y:S05]  /*131e0*/  BRA `(.L_x_5826) ;  /* 0x00000000000c7947 */ /* 0x011fea0003800000 */
.L_x_5845:
[----:B------:R-:W2:Y:S01]  /*131f0*/  LDG.E R2, desc[UR36][R4.64] ;  /* 0x0000002404027981 */ /* 0x000ea2000c1e1900 */
[----:B------:R-:W-:Y:S02]  /*13200*/  MOV R3, RZ ;  /* 0x000000ff00037202 */ /* 0x000fe40000000f00 */
[----:B--2---:R-:W-:-:S07]  /*13210*/  I2FP.F32.U32 R2, R2 ;  /* 0x0000000200027245 */ /* 0x004fce0000201000 */
.L_x_5826:
[----:B------:R-:W-:Y:S05]  /*13220*/  BSYNC.RECONVERGENT B6 ;  /* 0x0000000000067941 */ /* 0x000fea0003800200 */
.L_x_5820:
        /* <DEDUP_REMOVED lines=21> */
.L_x_5849:
        /* <DEDUP_REMOVED lines=70> */
.L_x_5857:
[----:B------:R-:W-:-:S04]  /*137e0*/  FADD.FTZ R8, -R0, R7 ;  /* 0x0000000700087221 */ /* 0x000fc80000010100 */
[----:B------:R-:W-:-:S07]  /*137f0*/  FMUL.FTZ R8, R8, 0.5 ;  /* 0x3f00000008087820 */ /* 0x000fce0000410000 */
.L_x_5858:
[----:B------:R-:W-:Y:S05]  /*13800*/  BSYNC.RECONVERGENT B1 ;  /* 0x0000000000017941 */ /* 0x000fea0003800200 */
.L_x_5856:
        /* <DEDUP_REMOVED lines=11> */
.L_x_5860:
[----:B------:R-:W-:-:S04]  /*138c0*/  FADD.FTZ R13, R4, -R9 ;  /* 0x80000009040d7221 */ /* 0x000fc80000010000 */
[----:B------:R-:W-:-:S07]  /*138d0*/  FMUL.FTZ R13, R13, 0.5 ;  /* 0x3f0000000d0d7820 */ /* 0x000fce0000410000 */
.L_x_5861:
[----:B------:R-:W-:Y:S05]  /*138e0*/  BSYNC.RECONVERGENT B1 ;  /* 0x0000000000017941 */ /* 0x000fea0003800200 */
.L_x_5859:
        /* <DEDUP_REMOVED lines=35> */
.L_x_5855:
        /* <DEDUP_REMOVED lines=35> */
.L_x_5862:
[----:B------:R-:W-:-:S04]  /*13d50*/  FADD.FTZ R9, -R11, 1 ;  /* 0x3f8000000b097421 */ /* 0x000fc80000010100 */
[----:B------:R-:W-:-:S06]  /*13d60*/  FMUL.FTZ R8, R0, R9 ;  /* 0x0000000900087220 */ /* 0x000fcc0000410000 */
[----:B------:R-:W0:Y:S08]  /*13d70*/  MUFU.SQRT R8, R8 ;  /* 0x0000000800087308 */ /* 0x000e300000002000 */
[----:B0-----:R-:W0:Y:S02]  /*13d80*/  MUFU.RCP R9, R8 ;  /* 0x0000000800097308 */ /* 0x001e240000001000 */
[----:B0-----:R-:W-:Y:S01]  /*13d90*/  FMUL.FTZ R14, R12, R9 ;  /* 0x000000090c0e7220 */ /* 0x001fe20000410000 */
[----:B------:R-:W-:Y:S06]  /*13da0*/  BRA `(.L_x_5853) ;  /* 0x0000000000047947 */ /* 0x000fec0003800000 */
.L_x_5854:
[----:B------:R0:W1:Y:S02]  /*13db0*/  MUFU.SQRT R14, R12 ;  /* 0x0000000c000e7308 */ /* 0x0000640000002000 */
.L_x_5853:
[----:B------:R-:W-:Y:S05]  /*13dc0*/  BSYNC.RECONVERGENT B0 ;  /* 0x0000000000007941 */ /* 0x000fea0003800200 */
.L_x_5852:
        /* <DEDUP_REMOVED lines=14> */
[----:B------:R-:W-:-:S03]  /*13eb0*/  HFMA2 R7, -RZ, RZ, 1.9599609375, 20144 ;  /* 0x3fd774ebff077431 */ /* 0x000fc600000001ff */
        /* <DEDUP_REMOVED lines=20> */
.L_x_5866:
        /* <DEDUP_REMOVED lines=23> */
.L_x_5872:
[----:B------:R-:W-:-:S04]  /*14170*/  FADD.FTZ R5, -R5, R4 ;  /* 0x0000000405057221 */ /* 0x000fc80000010100 */
[----:B------:R-:W-:-:S07]  /*14180*/  FMUL.FTZ R5, R5, 0.5 ;  /* 0x3f00000005057820 */ /* 0x000fce0000410000 */
.L_x_5873:
[----:B------:R-:W-:Y:S05]  /*14190*/  BSYNC.RECONVERGENT B4 ;  /* 0x0000000000047941 */ /* 0x000fea0003800200 */
.L_x_5871:
[----:B------:R-:W-:Y:S01]  /*141a0*/  FADD.FTZ R0, R5, R0 ;  /* 0x0000000005007221 */ /* 0x000fe20000010000 */
[----:B------:R-:W-:-:S04]  /*141b0*/  FADD.FTZ R5, R11, R6 ;  /* 0x000000060b057221 */ /* 0x000fc80000010000 */
[----:B------:R-:W-:-:S04]  /*141c0*/  FMUL.FTZ R0, R0, R5 ;  /* 0x0000000500007220 */ /* 0x000fc80000410000 */
[----:B------:R2:W3:Y:S01]  /*141d0*/  MUFU.SQRT R18, R0 ;  /* 0x0000000000127308 */ /* 0x0004e20000002000 */
[----:B------:R-:W-:Y:S05]  /*141e0*/  BRA `(.L_x_5874) ;  /* 0x0000000000487947 */ /* 0x000fea0003800000 */
.L_x_5870:
        /* <DEDUP_REMOVED lines=12> */
.L_x_5869:
[----:B------:R-:W-:Y:S01]  /*142b0*/  FADD.FTZ R0, R6, 1 ;  /* 0x3f80000006007421 */ /* 0x000fe20000010000 */
[----:B------:R-:W-:Y:S01]  /*142c0*/  MUFU.SQRT R5, R12 ;  /* 0x0000000c00057308 */ /* 0x000fe20000002000 */
[----:B------:R-:W-:Y:S02]  /*142d0*/  MOV R11, 0x3f800000 ;  /* 0x3f800000000b7802 */ /* 0x000fe40000000f00 */
[----:B------:R-:W-:-:S06]  /*142e0*/  FMUL.FTZ R0, R0, 0.5 ;  /* 0x3f00000000007820 */ /* 0x000fcc0000410000 */
[----:B------:R-:W2:Y:S02]  /*142f0*/  MUFU.SQRT R0, R0 ;  /* 0x0000000000007308 */ /* 0x000ea40000002000 */
[----:B--2---:R-:W-:-:S07]  /*14300*/  FMUL.FTZ R18, R5, R0 ;  /* 0x0000000005127220 */ /* 0x004fce0000410000 */
.L_x_5874:
[----:B------:R-:W-:Y:S05]  /*14310*/  BSYNC.RECONVERGENT B1 ;  /* 0x0000000000017941 */ /* 0x000fea0003800200 */
.L_x_5868:
[----:B------:R-:W-:Y:S05]  /*14320*/  BRA `(.L_x_5875) ;  /* 0x0000000000087947 */ /* 0x000fea0003800000 */
.L_x_5865:
[----:B------:R-:W-:Y:S01]  /*14330*/  FMUL.FTZ R18, R6, 16777216 ;  /* 0x4b80000006127820 */ /* 0x000fe20000410000 */
[----:B------:R-:W-:-:S07]  /*14340*/  FMUL.FTZ R11, R11, 16777216 ;  /* 0x4b8000000b0b7820 */ /* 0x000fce0000410000 */
.L_x_5875:
[----:B------:R-:W-:Y:S05]  /*14350*/  BSYNC.RELIABLE B0 ;  /* 0x0000000000007941 */ /* 0x000fea0003800100 */
.L_x_5864:
        /* <DEDUP_REMOVED lines=16> */
[----:B------:R-:W-:-:S07]  /*14460*/  IMAD.MOV.U32 R4, RZ, RZ, R9 ;  /* 0x000000ffff047224 */ /* 0x000fce00078e0009 */
.L_x_5877:
[----:B------:R-:W-:Y:S05]  /*14470*/  BSYNC.RECONVERGENT B4 ;  /* 0x0000000000047941 */ /* 0x000fea0003800200 */
.L_x_5876:
        /* <DEDUP_REMOVED lines=28> */
.L_x_5867:
[----:B------:R-:W-:Y:S05]  /*14640*/  BSYNC.RECONVERGENT B3 ;  /* 0x0000000000037941 */ /* 0x000fea0003800200 */
.L_x_5863:
[----:B-1----:R-:W-:Y:S02]  /*14650*/  LOP3.LUT R3, R14, 0x80000000, R3, 0xb8, !PT ;  /* 0x800000000e037812 */ /* 0x002fe400078eb803 */
[----:B------:R-:W-:Y:S01]  /*14660*/  LOP3.LUT R2, R5, 0x80000000, R2, 0xb8, !PT ;  /* 0x8000000005027812 */ /* 0x000fe200078eb802 */
[----:B------:R-:W-:Y:S06]  /*14670*/  BRA `(.L_x_5850) ;  /* 0x0000001400007947 */ /* 0x000fec0003800000 */
.L_x_5851:
        /* <DEDUP_REMOVED lines=32> */
.L_x_5883:
[----:B------:R-:W-:Y:S05]  /*14880*/  BSYNC.RECONVERGENT B4 ;  /* 0x0000000000047941 */ /* 0x000fea0003800200 */
.L_x_5882:
        /* <DEDUP_REMOVED lines=22> */
.L_x_5881:
        /* <DEDUP_REMOVED lines=28> */
.L_x_5886:
[----:B------:R-:W-:Y:S05]  /*14bb0*/  BSYNC.RECONVERGENT B4 ;  /* 0x0000000000047941 */ /* 0x000fea0003800200 */
.L_x_5885:
        /* <DEDUP_REMOVED lines=22> */
.L_x_5880:
        /* <DEDUP_REMOVED lines=33> */
.L_x_5888:
[----:B------:R-:W-:Y:S05]  /*14f30*/  BSYNC.RECONVERGENT B4 ;  /* 0x0000000000047941 */ /* 0x000fea0003800200 */
.L_x_5887:
        /* <DEDUP_REMOVED lines=22> */
.L_x_5879:
        /* <DEDUP_REMOVED lines=25> */
.L_x_5892:
[----:B------:R-:W-:Y:S05]  /*15230*/  BSYNC.RECONVERGENT B4 ;  /* 0x0000000000047941 */ /* 0x000fea0003800200 */
.L_x_5891:
        /* <DEDUP_REMOVED lines=22> */
.L_x_5890:
        /* <DEDUP_REMOVED lines=28> */
.L_x_5894:
[----:B------:R-:W-:Y:S05]  /*15560*/  BSYNC.RECONVERGENT B4 ;  /* 0x0000000000047941 */ /* 0x000fea0003800200 */
.L_x_5893:
[----:B------:R-:W-:Y:S02]  /*15570*/  HFMA2 R5, -RZ, RZ, 0.89990234375, 10328 ;  /* 0x3b33710bff057431 */ /* 0x000fe400000001ff */
[----:B------:R-:W-:Y:S01]  /*15580*/  FMUL.FTZ R0, R4, R4 ;  /* 0x0000000404007220 */ /* 0x000fe20000410000 */
[----:B------:R-:W-:Y:S01]  /*15590*/  IMAD.MOV.U32 R7, RZ, RZ, 0x3fd774eb ;  /* 0x3fd774ebff077424 */ /* 0x000fe200078e00ff */
        /* <DEDUP_REMOVED lines=19> */
.L_x_5889:
        /* <DEDUP_REMOVED lines=33> */
.L_x_5896:
[----:B------:R-:W-:Y:S05]  /*158e0*/  BSYNC.RECONVERGENT B4 ;  /* 0x0000000000047941 */ /* 0x000fea0003800200 */
.L_x_5895:
        /* <DEDUP_REMOVED lines=21> */
.L_x_5884:
[----:B------:R-:W-:Y:S05]  /*15a40*/  BSYNC.RECONVERGENT B3 ;  /* 0x0000000000037941 */ /* 0x000fea0003800200 */
.L_x_5878:
[----:B------:R-:W-:Y:S01]  /*15a50*/  FADD.FTZ R14, R14, 0.69314718246459960938 ;  /* 0x3f3172180e0e7421 */ /* 0x000fe20000010000 */
[----:B------:R-:W-:-:S04]  /*15a60*/  LOP3.LUT R2, R11, 0x80000000, R2, 0xb8, !PT ;  /* 0x800000000b027812 */ /* 0x000fc800078eb802 */
[----:B------:R-:W-:-:S07]  /*15a70*/  LOP3.LUT R3, R14, 0x80000000, R3, 0xb8, !PT ;  /* 0x800000000e037812 */ /* 0x000fce00078eb803 */
.L_x_5850:
[----:B------:R-:W-:Y:S05]  /*15a80*/  BSYNC.RECONVERGENT B2 ;  /* 0x0000000000027941 */ /* 0x000fea0003800200 */
.L_x_5848:
        /* <DEDUP_REMOVED lines=11> */
[----:B------:R-:W2:Y:S02]  /*15b40*/  F2I.FTZ.TRUNC.NTZ R3, R2 ;  /* 0x0000000200037305 */ /* 0x000ea4000021f100 */
[----:B--2---:R-:W-:Y:S01]  /*15b50*/  STG.E.U8 desc[UR36][R16.64], R3 ;  /* 0x0000000310007986 */ /* 0x004fe2000c101124 */
[----:B------:R-:W-:Y:S05]  /*15b60*/  EXIT ;  /* 0x000000000000794d */ /* 0x000fea0003800000 */
.L_x_5900:
[----:B------:R-:W0:Y:S02]  /*15b70*/  F2I.S64.TRUNC R2, R2 ;  /* 0x0000000200027311 */ /* 0x000e24000020d900 */
[----:B01----:R-:W-:-:S05]  /*15b80*/  MOV R5, R2 ;  /* 0x0000000200057202 */ /* 0x003fca0000000f00 */
[----:B------:R-:W-:Y:S01]  /*15b90*/  STG.E.U8 desc[UR36][R16.64], R5 ;  /* 0x0000000510007986 */ /* 0x000fe2000c101124 */
[----:B------:R-:W-:Y:S05]  /*15ba0*/  EXIT ;  /* 0x000000000000794d */ /* 0x000fea0003800000 */
.L_x_5899:
[----:B------:R-:W-:-:S09]  /*15bb0*/  UISETP.NE.AND UP0, UPT, UR4, 0x2, UPT ;  /* 0x000000020400788c */ /* 0x000fd2000bf05270 */
[----:B------:R-:W-:Y:S05]  /*15bc0*/  BRA.U !UP0, `(.L_x_5902) ;  /* 0x0000000108287547 */ /* 0x000fea000b800000 */
[----:B------:R-:W-:-:S09]  /*15bd0*/  UISETP.NE.AND UP0, UPT, UR4, 0x3, UPT ;  /* 0x000000030400788c */ /* 0x000fd2000bf05270 */
[----:B------:R-:W-:Y:S05]  /*15be0*/  BRA.U !UP0, `(.L_x_5903) ;  /* 0x0000000108147547 */ /* 0x000fea000b800000 */
[----:B------:R-:W-:-:S09]  /*15bf0*/  UISETP.NE.AND UP0, UPT, UR4, 0x4, UPT ;  /* 0x000000040400788c */ /* 0x000fd2000bf05270 */
[----:B------:R-:W-:Y:S05]  /*15c00*/  BRA.U UP0, `(.L_x_5901) ;  /* 0x00000009004c7547 */ /* 0x000fea000b800000 */
[----:B------:R-:W2:Y:S02]  /*15c10*/  F2I.S64.TRUNC R2, R2 ;  /* 0x0000000200027311 */ /* 0x000ea4000020d900 */
[----:B--2---:R-:W-:Y:S01]  /*15c20*/  STG.E.64 desc[UR36][R16.64], R2 ;  /* 0x0000000210007986 */ /* 0x004fe2000c101b24 */
[----:B------:R-:W-:Y:S05]  /*15c30*/  EXIT ;  /* 0x000000000000794d */ /* 0x000fea0003800000 */
.L_x_5903:
[----:B------:R-:W2:Y:S02]  /*15c40*/  F2I.FTZ.TRUNC.NTZ R3, R2 ;  /* 0x0000000200037305 */ /* 0x000ea4000021f100 */
[----:B--2---:R-:W-:Y:S01]  /*15c50*/  STG.E desc[UR36][R16.64], R3 ;  /* 0x0000000310007986 */ /* 0x004fe2000c101924 */
[----:B------:R-:W-:Y:S05]  /*15c60*/  EXIT ;  /* 0x000000000000794d */ /* 0x000fea0003800000 */
.L_x_5902:
[----:B------:R-:W2:Y:S02]  /*15c70*/  F2I.FTZ.TRUNC.NTZ R3, R2 ;  /* 0x0000000200037305 */ /* 0x000ea4000021f100 */
[----:B--2---:R-:W-:Y:S01]  /*15c80*/  STG.E.U16 desc[UR36][R16.64], R3 ;  /* 0x0000000310007986 */ /* 0x004fe2000c101524 */
[----:B------:R-:W-:Y:S05]  /*15c90*/  EXIT ;  /* 0x000000000000794d */ /* 0x000fea0003800000 */
.L_x_5898:
        /* <DEDUP_REMOVED lines=8> */
.L_x_5905:
[----:B------:R-:W-:-:S05]  /*15d20*/  F2FP.F16.F32.PACK_AB R2, RZ, R2 ;  /* 0x00000002ff02723e */ /* 0x000fca00000000ff */
[----:B------:R-:W-:Y:S01]  /*15d30*/  STG.E.U16 desc[UR36][R16.64], R2 ;  /* 0x0000000210007986 */ /* 0x000fe2000c101524 */
[----:B------:R-:W-:Y:S05]  /*15d40*/  EXIT ;  /* 0x000000000000794d */ /* 0x000fea0003800000 */
.L_x_5904:
[----:B------:R-:W-:-:S09]  /*15d50*/  UISETP.NE.AND UP0, UPT, UR4, 0x7, UPT ;  /* 0x000000070400788c */ /* 0x000fd2000bf05270 */
[----:B------:R-:W-:Y:S05]  /*15d60*/  BRA.U !UP0, `(.L_x_5906) ;  /* 0x0000000108247547 */ /* 0x000fea000b800000 */
[----:B------:R-:W-:-:S09]  /*15d70*/  UISETP.NE.AND UP0, UPT, UR4, 0x8, UPT ;  /* 0x000000080400788c */ /* 0x000fd2000bf05270 */
[----:B------:R-:W-:Y:S05]  /*15d80*/  BRA.U !UP0, `(.L_x_5907) ;  /* 0x0000000108107547 */ /* 0x000fea000b800000 */
[----:B------:R-:W-:-:S09]  /*15d90*/  UISETP.NE.AND UP0, UPT, UR4, 0x9, UPT ;  /* 0x000000090400788c */ /* 0x000fd2000bf05270 */
[----:B------:R-:W-:Y:S05]  /*15da0*/  BRA.U UP0, `(.L_x_5901) ;  /* 0x0000000500e47547 */ /* 0x000fea000b800000 */
[----:B------:R-:W-:Y:S01]  /*15db0*/  STG.E.64 desc[UR36][R16.64], R2 ;  /* 0x0000000210007986 */ /* 0x000fe2000c101b24 */
[----:B------:R-:W-:Y:S05]  /*15dc0*/  EXIT ;  /* 0x000000000000794d */ /* 0x000fea0003800000 */
.L_x_5907:
[----:B------:R-:W-:-:S05]  /*15dd0*/  F2FP.F16.F32.PACK_AB R3, R3, R2 ;  /* 0x000000020303723e */ /* 0x000fca00000000ff */
[----:B------:R-:W-:Y:S01]  /*15de0*/  STG.E desc[UR36][R16.64], R3 ;  /* 0x0000000310007986 */ /* 0x000fe2000c101924 */
[----:B------:R-:W-:Y:S05]  /*15df0*/  EXIT ;  /* 0x000000000000794d */ /* 0x000fea0003800000 */
.L_x_5906:
[----:B------:R-:W-:-:S06]  /*15e00*/  FMUL.FTZ R2, R2, 1 ;  /* 0x3f80000002027820 */ /* 0x000fcc0000410000 */
[----:B------:R-:W2:Y:S02]  /*15e10*/  F2F.F64.F32 R2, R2 ;  /* 0x0000000200027310 */ /* 0x000ea40000201800 */
[----:B--2---:R-:W-:Y:S01]  /*15e20*/  STG.E.64 desc[UR36][R16.64], R2 ;  /* 0x0000000210007986 */ /* 0x004fe2000c101b24 */
[----:B------:R-:W-:Y:S05]  /*15e30*/  EXIT ;  /* 0x000000000000794d */ /* 0x000fea0003800000 */
.L_x_5897:
        /* <DEDUP_REMOVED lines=10> */
[----:B------:R-:W2:Y:S02]  /*15ee0*/  F2I.FTZ.U32.TRUNC.NTZ R3, R2 ;  /* 0x0000000200037305 */ /* 0x000ea4000021f000 */
[----:B--2---:R-:W-:Y:S01]  /*15ef0*/  STG.E.U16 desc[UR36][R16.64], R3 ;  /* 0x0000000310007986 */ /* 0x004fe2000c101524 */
[----:B------:R-:W-:Y:S05]  /*15f00*/  EXIT ;  /* 0x000000000000794d */ /* 0x000fea0003800000 */
.L_x_5911:
[----:B01----:R-:W-:Y:S01]  /*15f10*/  LOP3.LUT R4, R2, 0x7fffffff, RZ, 0xc0, !PT ;  /* 0x7fffffff02047812 */ /* 0x003fe200078ec0ff */
        /* <DEDUP_REMOVED lines=15> */
.L_x_5914:
[----:B------:R-:W-:-:S04]  /*16010*/  SHF.R.U32.HI R2, RZ, 0x18, R2 ;  /* 0x00000018ff027819 */ /* 0x000fc80000011602 */
[----:B------:R-:W-:-:S04]  /*16020*/  LOP3.LUT R2, R3, 0x80, R2, 0xf8, !PT ;  /* 0x0000008003027812 */ /* 0x000fc800078ef802 */
[----:B------:R-:W-:-:S07]  /*16030*/  PRMT R8, R2, 0x7610, R8 ;  /* 0x0000761002087816 */ /* 0x000fce0000000008 */
.L_x_5913:
[----:B------:R-:W-:Y:S05]  /*16040*/  BSYNC.RECONVERGENT B0 ;  /* 0x0000000000007941 */ /* 0x000fea0003800200 */
.L_x_5912:
[----:B------:R-:W-:Y:S01]  /*16050*/  STG.E.U8 desc[UR36][R16.64], R8 ;  /* 0x0000000810007986 */ /* 0x000fe2000c101124 */
[----:B------:R-:W-:Y:S05]  /*16060*/  EXIT ;  /* 0x000000000000794d */ /* 0x000fea0003800000 */
.L_x_5910:
[----:B01----:R-:W-:Y:S01]  /*16070*/  LOP3.LUT R4, R2, 0x7fffffff, RZ, 0xc0, !PT ;  /* 0x7fffffff02047812 */ /* 0x003fe200078ec0ff */
        /* <DEDUP_REMOVED lines=15> */
.L_x_5917:
[----:B------:R-:W-:-:S04]  /*16170*/  SHF.R.U32.HI R2, RZ, 0x18, R2 ;  /* 0x00000018ff027819 */ /* 0x000fc80000011602 */
[----:B------:R-:W-:-:S04]  /*16180*/  LOP3.LUT R3, R3, 0x80, R2, 0xf8, !PT ;  /* 0x0000008003037812 */ /* 0x000fc800078ef802 */
[----:B------:R-:W-:-:S07]  /*16190*/  PRMT R8, R3, 0x7610, R8 ;  /* 0x0000761003087816 */ /* 0x000fce0000000008 */
.L_x_5916:
[----:B------:R-:W-:Y:S05]  /*161a0*/  BSYNC.RECONVERGENT B0 ;  /* 0x0000000000007941 */ /* 0x000fea0003800200 */
.L_x_5915:
[----:B------:R-:W-:Y:S01]  /*161b0*/  STG.E.U8 desc[UR36][R16.64], R8 ;  /* 0x0000000810007986 */ /* 0x000fe2000c101124 */
[----:B------:R-:W-:Y:S05]  /*161c0*/  EXIT ;  /* 0x000000000000794d */ /* 0x000fea0003800000 */
.L_x_5909:
[----:B------:R-:W-:-:S09]  /*161d0*/  UISETP.NE.AND UP0, UPT, UR4, 0x1c, UPT ;  /* 0x0000001c0400788c */ /* 0x000fd2000bf05270 */
[----:B------:R-:W-:Y:S05]  /*161e0*/  BRA.U !UP0, `(.L_x_5918) ;  /* 0x0000000108587547 */ /* 0x000fea000b800000 */
[----:B------:R-:W-:-:S09]  /*161f0*/  UISETP.NE.AND UP0, UPT, UR4, 0x1d, UPT ;  /* 0x0000001d0400788c */ /* 0x000fd2000bf05270 */
[----:B------:R-:W-:Y:S05]  /*16200*/  BRA.U !UP0, `(.L_x_5919) ;  /* 0x0000000108447547 */ /* 0x000fea000b800000 */
[----:B------:R-:W-:-:S09]  /*16210*/  UISETP.NE.AND UP0, UPT, UR4, 0x2c, UPT ;  /* 0x0000002c0400788c */ /* 0x000fd2000bf05270 */
[----:B------:R-:W-:Y:S05]  /*16220*/  BRA.U UP0, `(.L_x_5901) ;  /* 0x0000000100c47547 */ /* 0x000fea000b800000 */
[----:B01----:R-:W-:-:S04]  /*16230*/  SHF.R.U32.HI R4, RZ, 0x17, R2 ;  /* 0x00000017ff047819 */ /* 0x003fc80000011602 */
        /* <DEDUP_REMOVED lines=14> */
.L_x_5919:
[----:B------:R-:W2:Y:S02]  /*16320*/  F2I.U64.TRUNC R2, R2 ;  /* 0x0000000200027311 */ /* 0x000ea4000020d800 */
[----:B--2---:R-:W-:Y:S01]  /*16330*/  STG.E.64 desc[UR36][R16.64], R2 ;  /* 0x0000000210007986 */ /* 0x004fe2000c101b24 */
[----:B------:R-:W-:Y:S05]  /*16340*/  EXIT ;  /* 0x000000000000794d */ /* 0x000fea0003800000 */
.L_x_5918:
[----:B------:R-:W2:Y:S02]  /*16350*/  F2I.FTZ.U32.TRUNC.NTZ R3, R2 ;  /* 0x0000000200037305 */ /* 0x000ea4000021f000 */
[----:B--2---:R-:W-:Y:S01]  /*16360*/  STG.E desc[UR36][R16.64], R3 ;  /* 0x0000000310007986 */ /* 0x004fe2000c101924 */
[----:B------:R-:W-:Y:S05]  /*16370*/  EXIT ;  /* 0x000000000000794d */ /* 0x000fea0003800000 */
.L_x_5908:
        /* <DEDUP_REMOVED lines=10> */
[----:B------:R-:W-:Y:S01]  /*16420*/  STG.E.U8 desc[UR36][R16.64], R3 ;  /* 0x0000000310007986 */ /* 0x000fe2000c101124 */
[----:B------:R-:W-:Y:S05]  /*16430*/  EXIT ;  /* 0x000000000000794d */ /* 0x000fea0003800000 */
.L_x_5921:
[----:B01----:R-:W-:Y:S01]  /*16440*/  FMUL.FTZ R4, R2, 1 ;  /* 0x3f80000002047820 */ /* 0x003fe20000410000 */
[----:B------:R-:W-:-:S05]  /*16450*/  FMUL.FTZ R6, R3, 1 ;  /* 0x3f80000003067820 */ /* 0x000fca0000410000 */
        /* <DEDUP_REMOVED lines=8> */
.L_x_5920:
[----:B------:R-:W-:-:S09]  /*164e0*/  UISETP.NE.AND UP0, UPT, UR4, 0xf, UPT ;  /* 0x0000000f0400788c */ /* 0x000fd2000bf05270 */
[----:B------:R-:W-:Y:S05]  /*164f0*/  BRA.U !UP0, `(.L_x_5922) ;  /* 0x0000000108e07547 */ /* 0x000fea000b800000 */
[----:B------:R-:W-:-:S09]  /*16500*/  UISETP.NE.AND UP0, UPT, UR4, 0x17, UPT ;  /* 0x000000170400788c */ /* 0x000fd2000bf05270 */
[----:B------:R-:W-:Y:S05]  /*16510*/  BRA.U !UP0, `(.L_x_5923) ;  /* 0x00000001088c7547 */ /* 0x000fea000b800000 */
[----:B------:R-:W-:-:S09]  /*16520*/  UISETP.NE.AND UP0, UPT, UR4, 0x18, UPT ;  /* 0x000000180400788c */ /* 0x000fd2000bf05270 */
[----:B------:R-:W-:Y:S05]  /*16530*/  BRA.U !UP0, `(.L_x_5924) ;  /* 0x0000000108447547 */ /* 0x000fea000b800000 */
.L_x_5901:
[----:B------:R-:W-:Y:S01]  /*16540*/  MOV R0, 0x0 ;  /* 0x0000000000007802 */ /* 0x000fe20000000f00 */
[----:B------:R-:W1:Y:S01]  /*16550*/  LDCU.64 UR4, c[0x4][0x158] ;  /* 0x01002b00ff0477ac */ /* 0x000e620008000a00 */
[----:B------:R-:W-:Y:S01]  /*16560*/  HFMA2 R8, -RZ, RZ, 0, 6.020069122314453125e-06 ;  /* 0x00000065ff087431 */ /* 0x000fe200000001ff */
[----:B0-----:R-:W-:Y:S01]  /*16570*/  MOV R12, 0x1 ;  /* 0x00000001000c7802 */ /* 0x001fe20000000f00 */
[----:B------:R0:W2:Y:S01]  /*16580*/  LDC.64 R2, c[0x4][R0] ;  /* 0x0100000000027b82 */ /* 0x0000a20000000a00 */
[----:B------:R-:W3:Y:S01]  /*16590*/  LDCU.64 UR6, c[0x4][0x160] ;  /* 0x01002c00ff0677ac */ /* 0x000ee20008000a00 */
[----:B------:R-:W-:Y:S01]  /*165a0*/  IMAD.MOV.U32 R13, RZ, RZ, RZ ;  /* 0x000000ffff0d7224 */ /* 0x000fe200078e00ff */
[----:B------:R-:W4:Y:S01]  /*165b0*/  LDCU.64 UR8, c[0x4][0x20] ;  /* 0x01000400ff0877ac */ /* 0x000f220008000a00 */
[----:B-1----:R-:W-:Y:S01]  /*165c0*/  IMAD.U32 R4, RZ, RZ, UR4 ;  /* 0x00000004ff047e24 */ /* 0x002fe2000f8e00ff */
[----:B------:R-:W-:Y:S02]  /*165d0*/  MOV R5, UR5 ;  /* 0x0000000500057c02 */ /* 0x000fe40008000f00 */
[----:B---3--:R-:W-:-:S02]  /*165e0*/  MOV R6, UR6 ;  /* 0x0000000600067c02 */ /* 0x008fc40008000f00 */
[----:B------:R-:W-:Y:S01]  /*165f0*/  MOV R7, UR7 ;  /* 0x0000000700077c02 */ /* 0x000fe20008000f00 */
[----:B----4-:R-:W-:Y:S01]  /*16600*/  IMAD.U32 R10, RZ, RZ, UR8 ;  /* 0x00000008ff0a7e24 */ /* 0x010fe2000f8e00ff */
[----:B0-----:R-:W-:-:S07]  /*16610*/  MOV R11, UR9 ;  /* 0x00000009000b7c02 */ /* 0x001fce0008000f00 */
[----:B------:R-:W-:-:S07]  /*16620*/  LEPC R20, `(.L_x_5925) ;  /* 0x000000001014794e */ /* 0x000fce0000000000 */
[----:B--2---:R-:W-:Y:S05]  /*16630*/  CALL.ABS.NOINC R2 ;  /* 0x0000000002007343 */ /* 0x004fea0003c00000 */
.L_x_5925:
[----:B------:R-:W-:Y:S05]  /*16640*/  EXIT ;  /* 0x000000000000794d */ /* 0x000fea0003800000 */
.L_x_5924:
[----:B01----:R-:W-:Y:S01]  /*16650*/  LOP3.LUT R4, R2, 0x7fffffff, RZ, 0xc0, !PT ;  /* 0x7fffffff02047812 */ /* 0x003fe200078ec0ff */
        /* <DEDUP_REMOVED lines=11> */
.L_x_5927:
[----:B------:R-:W-:Y:S05]  /*16710*/  BSYNC.RECONVERGENT B0 ;  /* 0x0000000000007941 */ /* 0x000fea0003800200 */
.L_x_5926:
[----:B------:R-:W-:-:S05]  /*16720*/  LOP3.LUT R3, R0, 0x80, R5, 0xf8, !PT ;  /* 0x0000008000037812 */ /* 0x000fca00078ef805 */
[----:B------:R-:W-:Y:S01]  /*16730*/  STG.E.U8 desc[UR36][R16.64], R3 ;  /* 0x0000000310007986 */ /* 0x000fe2000c101124 */
[----:B------:R-:W-:Y:S05]  /*16740*/  EXIT ;  /* 0x000000000000794d */ /* 0x000fea0003800000 */
.L_x_5923:
[----:B01----:R-:W-:Y:S01]  /*16750*/  LOP3.LUT R4, R2, 0x7fffffff, RZ, 0xc0, !PT ;  /* 0x7fffffff02047812 */ /* 0x003fe200078ec0ff */
        /* <DEDUP_REMOVED lines=10> */
.L_x_5929:
[----:B------:R-:W-:Y:S02]  /*16800*/  ISETP.GT.U32.AND P0, PT, R4, 0x7f800000, PT ;  /* 0x7f8000000400780c */ /* 0x000fe40003f04070 */
[----:B------:R-:W-:-:S04]  /*16810*/  MOV R0, 0x7f ;  /* 0x0000007f00007802 */ /* 0x000fc80000000f00 */
[----:B------:R-:W-:-:S07]  /*16820*/  SEL R0, R0, 0x7c, P0 ;  /* 0x0000007c00007807 */ /* 0x000fce0000000000 */
.L_x_5930:
[----:B------:R-:W-:Y:S05]  /*16830*/  BSYNC.RECONVERGENT B0 ;  /* 0x0000000000007941 */ /* 0x000fea0003800200 */
.L_x_5928:
[----:B------:R-:W-:-:S04]  /*16840*/  SHF.R.U32.HI R3, RZ, 0x18, R2 ;  /* 0x00000018ff037819 */ /* 0x000fc80000011602 */
[----:B------:R-:W-:-:S05]  /*16850*/  LOP3.LUT R3, R0, 0x80, R3, 0xf8, !PT ;  /* 0x0000008000037812 */ /* 0x000fca00078ef803 */
[----:B------:R-:W-:Y:S01]  /*16860*/  STG.E.U8 desc[UR36][R16.64], R3 ;  /* 0x0000000310007986 */ /* 0x000fe2000c101124 */
[----:B------:R-:W-:Y:S05]  /*16870*/  EXIT ;  /* 0x000000000000794d */ /* 0x000fea0003800000 */
.L_x_5922:
[----:B------:R-:W-:-:S05]  /*16880*/  F2FP.BF16.F32.PACK_AB R2, RZ, R2 ;  /* 0x00000002ff02723e */ /* 0x000fca00000010ff */
[----:B------:R-:W-:Y:S01]  /*16890*/  STG.E.U16 desc[UR36][R16.64], R2 ;  /* 0x0000000210007986 */ /* 0x000fe2000c101524 */
[----:B------:R-:W-:Y:S05]  /*168a0*/  EXIT ;  /* 0x000000000000794d */ /* 0x000fea0003800000 */
        .weak           $__internal_6_$__cuda_sm3x_div_rn_ftz_f32_slowpath
        .type           $__internal_6_$__cuda_sm3x_div_rn_ftz_f32_slowpath,@function
        .size           $__internal_6_$__cuda_sm3x_div_rn_ftz_f32_slowpath,(.L_x_14570 - $__internal_6_$__cuda_sm3x_div_rn_ftz_f32_slowpath)
$__internal_6_$__cuda_sm3x_div_rn_ftz_f32_slowpath:
        /* <DEDUP_REMOVED lines=32> */
.L_x_5933:
[----:B------:R-:W-:Y:S05]  /*16ab0*/  BSYNC.RELIABLE B1 ;  /* 0x0000000000017941 */ /* 0x000fea0003800100 */
.L_x_5932:
        /* <DEDUP_REMOVED lines=27> */
.L_x_5939:
[----:B------:R-:W-:-:S07]  /*16c70*/  LEA R9, R5, R9, 0x17 ;  /* 0x0000000905097211 */ /* 0x000fce00078eb8ff */
.L_x_5940:
[----:B------:R-:W-:Y:S05]  /*16c80*/  BSYNC.RECONVERGENT B1 ;  /* 0x0000000000017941 */ /* 0x000fea0003800200 */
.L_x_5938:
[----:B------:R-:W-:Y:S05]  /*16c90*/  BRA `(.L_x_5941) ;  /* 0x0000000000207947 */ /* 0x000fea0003800000 */
.L_x_5937:
[----:B------:R-:W-:-:S04]  /*16ca0*/  LOP3.LUT R0, R13, 0x80000000, R0, 0x48, !PT ;  /* 0x800000000d007812 */ /* 0x000fc800078e4800 */
[----:B------:R-:W-:Y:S01]  /*16cb0*/  LOP3.LUT R9, R0, 0x7f800000, RZ, 0xfc, !PT ;  /* 0x7f80000000097812 */ /* 0x000fe200078efcff */
[----:B------:R-:W-:Y:S06]  /*16cc0*/  BRA `(.L_x_5941) ;  /* 0x0000000000147947 */ /* 0x000fec0003800000 */
.L_x_5936:
[----:B------:R-:W-:Y:S01]  /*16cd0*/  LOP3.LUT R9, R13, 0x80000000, R0, 0x48, !PT ;  /* 0x800000000d097812 */ /* 0x000fe200078e4800 */
[----:B------:R-:W-:Y:S06]  /*16ce0*/  BRA `(.L_x_5941) ;  /* 0x00000000000c7947 */ /* 0x000fec0003800000 */
.L_x_5935:
[----:B------:R-:W0:Y:S01]  /*16cf0*/  MUFU.RSQ R9, -QNAN ;  /* 0xffc0000000097908 */ /* 0x000e220000001400 */
[----:B------:R-:W-:Y:S05]  /*16d00*/  BRA `(.L_x_5941) ;  /* 0x0000000000047947 */ /* 0x000fea0003800000 */
.L_x_5934:
[----:B------:R-:W-:-:S07]  /*16d10*/  FADD.FTZ R9, R0, R13 ;  /* 0x0000000d00097221 */ /* 0x000fce0000010000 */
.L_x_5941:
[----:B------:R-:W-:Y:S05]  /*16d20*/  BSYNC.RECONVERGENT B0 ;  /* 0x0000000000007941 */ /* 0x000fea0003800200 */
.L_x_5931:
[----:B------:R-:W-:-:S04]  /*16d30*/  HFMA2 R5, -RZ, RZ, 0, 0 ;  /* 0x00000000ff057431 */ /* 0x000fc800000001ff */
[----:B0-----:R-:W-:Y:S05]  /*16d40*/  RET.REL.NODEC R4 `(_ZN2at6native18elementwise_kernelILi128ELi4EZNS0_15gpu_kernel_implIZZZNS0_16asin_kernel_cudaERNS_18TensorIteratorBaseEENKUlvE_clEvENKUlvE0_clEvEUlN3c107complexIfEEE_EEvS4_RKT_EUliE_EEviT1_) ;  /* 0xfffffe9004ac7950 */ /* 0x001fea0003c3ffff */
.L_x_5942:
        /* <DEDUP_REMOVED lines=11> */
.L_x_14570:


//--------------------- .text._ZN2at6native27unrolled_elementwise_kernelIZZZNS0_16asin_kernel_cudaERNS_18TensorIteratorBaseEENKUlvE_clEvENKUlvE0_clEvEUlN3c107complexIfEEE_St5arrayIPcLm2EELi4E23TrivialOffsetCalculatorILi1EjESE_NS0_6memory12LoadWithCastILi1EEENSF_13StoreWithCastILi1EEEEEviT_T0_T2_T3_T4_T5_ --------------------------
	.section	.text._ZN2at6native27unrolled_elementwise_kernelIZZZNS0_16asin_kernel_cudaERNS_18TensorIteratorBaseEENKUlvE_clEvENKUlvE0_clEvEUlN3c107complexIfEEE_St5arrayIPcLm2EELi4E23TrivialOffsetCalculatorILi1EjESE_NS0_6memory12LoadWithCastILi1EEENSF_13StoreWithCastILi1EEEEEviT_T0_T2_T3_T4_T5_,"ax",@progbits
	.align	128
        .global         _ZN2at6native27unrolled_elementwise_kernelIZZZNS0_16asin_kernel_cudaERNS_18TensorIteratorBaseEENKUlvE_clEvENKUlvE0_clEvEUlN3c107complexIfEEE_St5arrayIPcLm2EELi4E23TrivialOffsetCalculatorILi1EjESE_NS0_6memory12LoadWithCastILi1EEENSF_13StoreWithCastILi1EEEEEviT_T0_T2_T3_T4_T5_
        .type           _ZN2at6native27unrolled_elementwise_kernelIZZZNS0_16asin_kernel_cudaERNS_18TensorIteratorBaseEENKUlvE_clEvENKUlvE0_clEvEUlN3c107complexIfEEE_St5arrayIPcLm2EELi4E23TrivialOffsetCalculatorILi1EjESE_NS0_6memory12LoadWithCastILi1EEENSF_13StoreWithCastILi1EEEEEviT_T0_T2_T3_T4_T5_,@function
        .size           _ZN2at6native27unrolled_elementwise_kernelIZZZNS0_16asin_kernel_cudaERNS_18TensorIteratorBaseEENKUlvE_clEvENKUlvE0_clEvEUlN3c107complexIfEEE_St5arrayIPcLm2EELi4E23TrivialOffsetCalculatorILi1EjESE_NS0_6memory12LoadWithCastILi1EEENSF_13StoreWithCastILi1EEEEEviT_T0_T2_T3_T4_T5_,(.L_x_14571 - _ZN2at6native27unrolled_elementwise_kernelIZZZNS0_16asin_kernel_cudaERNS_18TensorIteratorBaseEENKUlvE_clEvENKUlvE0_clEvEUlN3c107complexIfEEE_St5arrayIPcLm2EELi4E23TrivialOffsetCalculatorILi1EjESE_NS0_6memory12LoadWithCastILi1EEENSF_13StoreWithCastILi1EEEEEviT_T0_T2_T3_T4_T5_)
        .other          _ZN2at6native27unrolled_elementwise_kernelIZZZNS0_16asin_kernel_cudaERNS_18TensorIteratorBaseEENKUlvE_clEvENKUlvE0_clEvEUlN3c107complexIfEEE_St5arrayIPcLm2EELi4E23TrivialOffsetCalculatorILi1EjESE_NS0_6memory12LoadWithCastILi1EEENSF_13StoreWithCastILi1EEEEEviT_T0_T2_T3_T4_T5_,@"STO_CUDA_ENTRY STV_DEFAULT"
_ZN2at6native27unrolled_elementwise_kernelIZZZNS0_16asin_kernel_cudaERNS_18TensorIteratorBaseEENKUlvE_clEvENKUlvE0_clEvEUlN3c107complexIfEEE_St5arrayIPcLm2EELi4E23TrivialOffsetCalculatorILi1EjESE_NS0_6memory12LoadWithCastILi1EEENSF_13StoreWithCastILi1EEEEEviT_T0_T2_T3_T4_T5_:
.text._ZN2at6native27unrolled_elementwise_kernelIZZZNS0_16asin_kernel_cudaERNS_18TensorIteratorBaseEENKUlvE_clEvENKUlvE0_clEvEUlN3c107complexIfEEE_St5arrayIPcLm2EELi4E23TrivialOffsetCalculatorILi1EjESE_NS0_6memory12LoadWithCastILi1EEENSF_13StoreWithCastILi1EEEEEviT_T0_T2_T3_T4_T5_:
        /* <DEDUP_REMOVED lines=19> */
[----:B0-----:R-:W-:-:S04]  /*0130*/  IADD3 R2, P0, PT, R5, R2, RZ ;  /* 0x0000000205027210 */ /* 0x001fc80007f1e0ff */
[----:B------:R-:W-:Y:S01]  /*0140*/  IADD3.X R3, PT, PT, RZ, R3, RZ, P0, !PT ;  /* 0x00000003ff037210 */ /* 0x000fe200007fe4ff */
[----:B------:R-:W-:Y:S08]  /*0150*/  BRA.U UP0, `(.L_x_5946) ;  /* 0x00000005001c7547 */ /* 0x000ff0000b800000 */
        /* <DEDUP_REMOVED lines=10> */
[----:B--2---:R2:W3:Y:S01]  /*0200*/  I2F.S16 R22, R2 ;  /* 0x0000000200167306 */ /* 0x0044e20000101400 */
[----:B------:R-:W-:Y:S05]  /*0210*/  BRA `(.L_x_5951) ;  /* 0x0000000c00bc7947 */ /* 0x000fea0003800000 */
.L_x_5949:
[----:B------:R-:W2:Y:S01]  /*0220*/  LDG.E.U8 R2, desc[UR36][R2.64] ;  /* 0x0000002402027981 */ /* 0x000ea2000c1e1100 */
[----:B------:R-:W-:Y:S01]  /*0230*/  IMAD.MOV.U32 R23, RZ, RZ, RZ ;  /* 0x000000ffff177224 */ /* 0x000fe200078e00ff */
[----:B--2---:R-:W-:Y:S01]  /*0240*/  I2FP.F32.U32 R22, R2 ;  /* 0x0000000200167245 */ /* 0x004fe20000201000 */
[----:B------:R-:W-:Y:S06]  /*0250*/  BRA `(.L_x_5951) ;  /* 0x0000000c00ac7947 */ /* 0x000fec0003800000 */
.L_x_5948:
        /* <DEDUP_REMOVED lines=8> */
[----:B--2---:R0:W1:Y:S02]  /*02e0*/  I2F.S64 R22, R2 ;  /* 0x0000000200167312 */ /* 0x0040640000301400 */
[----:B01----:R-:W-:Y:S05]  /*02f0*/  BRA `(.L_x_5951) ;  /* 0x0000000c00847947 */ /* 0x003fea0003800000 */
.L_x_5953:
[----:B------:R-:W2:Y:S01]  /*0300*/  LDG.E R2, desc[UR36][R2.64] ;  /* 0x0000002402027981 */ /* 0x000ea2000c1e1900 */
[----:B------:R-:W-:Y:S01]  /*0310*/  IMAD.MOV.U32 R23, RZ, RZ, RZ ;  /* 0x000000ffff177224 */ /* 0x000fe200078e00ff */
[----:B--2---:R-:W-:Y:S01]  /*0320*/  I2FP.F32.S32 R22, R2 ;  /* 0x0000000200167245 */ /* 0x004fe20000201400 */
[----:B------:R-:W-:Y:S06]  /*0330*/  BRA `(.L_x_5951) ;  /* 0x0000000c00747947 */ /* 0x000fec0003800000 */
.L_x_5952:
[----:B------:R-:W2:Y:S01]  /*0340*/  LDG.E.U16 R2, desc[UR36][R2.64] ;  /* 0x0000002402027981 */ /* 0x000ea2000c1e1500 */
[----:B------:R-:W-:Y:S01]  /*0350*/  IMAD.MOV.U32 R23, RZ, RZ, RZ ;  /* 0x000000ffff177224 */ /* 0x000fe200078e00ff */
[----:B--2---:R0:W1:Y:S01]  /*0360*/  I2F.S16 R22, R2 ;  /* 0x0000000200167306 */ /* 0x0040620000101400 */
[----:B------:R-:W-:Y:S05]  /*0370*/  BRA `(.L_x_5951) ;  /* 0x0000000c00647947 */ /* 0x000fea0003800000 */
.L_x_5947:
        /* <DEDUP_REMOVED lines=9> */
.L_x_5955:
[----:B------:R-:W2:Y:S01]  /*0410*/  LDG.E.U16 R2, desc[UR36][R2.64] ;  /* 0x0000002402027981 */ /* 0x000ea2000c1e1500 */
[----:B------:R-:W-:Y:S02]  /*0420*/  IMAD.MOV.U32 R23, RZ, RZ, RZ ;  /* 0x000000ffff177224 */ /* 0x000fe400078e00ff */
[----:B--2---:R-:W-:Y:S01]  /*0430*/  HADD2.F32 R22, -RZ, R2.H0_H0 ;  /* 0x20000002ff167230 */ /* 0x004fe20000004100 */
[----:B------:R-:W-:Y:S06]  /*0440*/  BRA `(.L_x_5951) ;  /* 0x0000000c00307947 */ /* 0x000fec0003800000 */
.L_x_5954:
        /* <DEDUP_REMOVED lines=8> */
.L_x_5957:
[----:B------:R-:W2:Y:S02]  /*04d0*/  LDG.E R2, desc[UR36][R2.64] ;  /* 0x0000002402027981 */ /* 0x000ea4000c1e1900 */
[--C-:B--2---:R-:W-:Y:S02]  /*04e0*/  HADD2.F32 R22, -RZ, R2.reuse.H0_H0 ;  /* 0x20000002ff167230 */ /* 0x104fe40000004100 */
[----:B------:R-:W-:Y:S01]  /*04f0*/  HADD2.F32 R23, -RZ, R2.H1_H1 ;  /* 0x30000002ff177230 */ /* 0x000fe20000004100 */
[----:B------:R-:W-:Y:S06]  /*0500*/  BRA `(.L_x_5951) ;  /* 0x0000000c00007947 */ /* 0x000fec0003800000 */
.L_x_5956:
        /* <DEDUP_REMOVED lines=12> */
.L_x_5946:
        /* <DEDUP_REMOVED lines=13> */
.L_x_5960:
        /* <DEDUP_REMOVED lines=22> */
.L_x_5959:
        /* <DEDUP_REMOVED lines=8> */
[----:B------:R-:W-:Y:S02]  /*0880*/  IMAD.MOV.U32 R23, RZ, RZ, RZ ;  /* 0x000000ffff177224 */ /* 0x000fe400078e00ff */
[----:B--2---:R-:W-:-:S05]  /*0890*/  IMAD.SHL.U32 R22, R22, 0x1000000, RZ ;  /* 0x0100000016167824 */ /* 0x004fca00078e00ff */
[C---:B------:R-:W-:Y:S02]  /*08a0*/  LOP3.LUT R0, R22.reuse, 0x7f000000, RZ, 0xc0, !PT ;  /* 0x7f00000016007812 */ /* 0x040fe400078ec0ff */
[----:B------:R-:W-:Y:S02]  /*08b0*/  LOP3.LUT P0, RZ, R22, 0x7f000000, RZ, 0xc0, !PT ;  /* 0x7f00000016ff7812 */ /* 0x000fe4000780c0ff */
[----:B------:R-:W0:Y:S02]  /*08c0*/  FLO.U32 R4, R0 ;  /* 0x0000000000047300 */ /* 0x000e2400000e0000 */
[----:B0-----:R-:W-:-:S04]  /*08d0*/  IADD3 R4, PT, PT, -R4, RZ, RZ ;  /* 0x000000ff04047210 */ /* 0x001fc80007ffe1ff */
[----:B------:R-:W-:-:S05]  /*08e0*/  VIADDMNMX.U32 R4, R4, R5, 0x4, !PT ;  /* 0x0000000404047446 */ /* 0x000fca0007800005 */
[----:B------:R-:W-:Y:S01]  /*08f0*/  VIADD R5, R4, 0xfffffffc ;  /* 0xfffffffc04057836 */ /* 0x000fe20000000000 */
[----:B------:R-:W-:-:S04]  /*0900*/  IADD3 R4, PT, PT, R0, 0x1000000, RZ ;  /* 0x0100000000047810 */ /* 0x000fc80007ffe0ff */
[----:B------:R-:W-:Y:S01]  /*0910*/  SHF.L.U32 R6, R0, R5, RZ ;  /* 0x0000000500067219 */ /* 0x000fe200000006ff */
[----:B------:R-:W-:Y:S01]  /*0920*/  IMAD.SHL.U32 R5, R5, 0x800000, RZ ;  /* 0x0080000005057824 */ /* 0x000fe200078e00ff */
[----:B------:R-:W-:-:S04]  /*0930*/  SHF.R.S32.HI R4, RZ, 0x8, R4 ;  /* 0x00000008ff047819 */ /* 0x000fc80000011404 */
[----:B------:R-:W-:-:S05]  /*0940*/  LEA.HI R5, R6, -R5, RZ, 0x1c ;  /* 0x8000000506057211 */ /* 0x000fca00078fe0ff */
[----:B------:R-:W-:-:S05]  /*0950*/  VIADD R5, R5, 0x3c000000 ;  /* 0x3c00000005057836 */ /* 0x000fca0000000000 */
[----:B------:R-:W-:-:S04]  /*0960*/  LOP3.LUT R4, R5, 0x7f800000, R4, 0xf8, !PT ;  /* 0x7f80000005047812 */ /* 0x000fc800078ef804 */
[----:B------:R-:W-:-:S04]  /*0970*/  SEL R3, R4, RZ, P0 ;  /* 0x000000ff04037207 */ /* 0x000fc80000000000 */
[----:B------:R-:W-:Y:S01]  /*0980*/  LOP3.LUT R22, R3, 0x80000000, R22, 0xf8, !PT ;  /* 0x8000000003167812 */ /* 0x000fe200078ef816 */
[----:B------:R-:W-:Y:S06]  /*0990*/  BRA `(.L_x_5951) ;  /* 0x0000000400dc7947 */ /* 0x000fec0003800000 */
.L_x_5962:
[----:B------:R-:W2:Y:S01]  /*09a0*/  LDG.E.U8 R2, desc[UR36][R2.64] ;  /* 0x0000002402027981 */ /* 0x000ea2000c1e1100 */
[----:B------:R-:W-:Y:S01]  /*09b0*/  IMAD.MOV.U32 R23, RZ, RZ, RZ ;  /* 0x000000ffff177224 */ /* 0x000fe200078e00ff */
[C---:B--2---:R-:W-:Y:S01]  /*09c0*/  SHF.L.U32 R4, R2.reuse, 0x19, RZ ;  /* 0x0000001902047819 */ /* 0x044fe200000006ff */
        /* <DEDUP_REMOVED lines=10> */
.L_x_5961:
[----:B------:R-:W2:Y:S01]  /*0a70*/  LDG.E.U16 R2, desc[UR36][R2.64] ;  /* 0x0000002402027981 */ /* 0x000ea2000c1e1500 */
[----:B------:R-:W-:Y:S01]  /*0a80*/  MOV R23, RZ ;  /* 0x000000ff00177202 */ /* 0x000fe20000000f00 */
[----:B--2---:R-:W-:Y:S01]  /*0a90*/  IMAD.U32 R22, R2, 0x10000, RZ ;  /* 0x0001000002167824 */ /* 0x004fe200078e00ff */
[----:B------:R-:W-:Y:S06]  /*0aa0*/  BRA `(.L_x_5951) ;  /* 0x0000000400987947 */ /* 0x000fec0003800000 */
.L_x_5958:
        /* <DEDUP_REMOVED lines=12> */
.L_x_5965:
        /* <DEDUP_REMOVED lines=20> */
.L_x_5967:
[----:B------:R-:W-:Y:S05]  /*0cb0*/  BSYNC.RECONVERGENT B0 ;  /* 0x0000000000007941 */ /* 0x000fea0003800200 */
.L_x_5966:
[----:B------:R-:W-:Y:S02]  /*0cc0*/  SHF.L.U32 R0, R0, 0x14, RZ ;  /* 0x0000001400007819 */ /* 0x000fe400000006ff */
[----:B------:R-:W-:-:S04]  /*0cd0*/  LEA R2, R2, 0x3b800000, 0x17 ;  /* 0x3b80000002027811 */ /* 0x000fc800078eb8ff */
[----:B------:R-:W-:Y:S01]  /*0ce0*/  LOP3.LUT R22, R2, R0, R7, 0xfe, !PT ;  /* 0x0000000002167212 */ /* 0x000fe200078efe07 */
[----:B------:R-:W-:Y:S06]  /*0cf0*/  BRA `(.L_x_5951) ;  /* 0x0000000400047947 */ /* 0x000fec0003800000 */
.L_x_5964:
        /* <DEDUP_REMOVED lines=20> */
.L_x_5969:
[----:B------:R-:W-:Y:S05]  /*0e40*/  BSYNC.RECONVERGENT B0 ;  /* 0x0000000000007941 */ /* 0x000fea0003800200 */
.L_x_5968:
[----:B------:R-:W-:Y:S01]  /*0e50*/  IMAD.SHL.U32 R0, R0, 0x200000, RZ ;  /* 0x0020000000007824 */ /* 0x000fe200078e00ff */
[----:B------:R-:W-:-:S04]  /*0e60*/  LEA R2, R2, 0x37800000, 0x17 ;  /* 0x3780000002027811 */ /* 0x000fc800078eb8ff */
[----:B------:R-:W-:Y:S01]  /*0e70*/  LOP3.LUT R22, R2, R0, R7, 0xfe, !PT ;  /* 0x0000000002167212 */ /* 0x000fe200078efe07 */
[----:B------:R-:W-:Y:S06]  /*0e80*/  BRA `(.L_x_5951) ;  /* 0x0000000000a07947 */ /* 0x000fec0003800000 */
.L_x_5963:
[----:B------:R-:W-:-:S09]  /*0e90*/  UISETP.NE.AND UP0, UPT, UR4, 0x1c, UPT ;  /* 0x0000001c0400788c */ /* 0x000fd2000bf05270 */
[----:B------:R-:W-:Y:S05]  /*0ea0*/  BRA.U !UP0, `(.L_x_5970) ;  /* 0x00000001088c7547 */ /* 0x000fea000b800000 */
[----:B------:R-:W-:-:S09]  /*0eb0*/  UISETP.NE.AND UP0, UPT, UR4, 0x1d, UPT ;  /* 0x0000001d0400788c */ /* 0x000fd2000bf05270 */
[----:B------:R-:W-:Y:S05]  /*0ec0*/  BRA.U !UP0, `(.L_x_5971) ;  /* 0x0000000108747547 */ /* 0x000fea000b800000 */
[----:B------:R-:W-:-:S09]  /*0ed0*/  UISETP.NE.AND UP0, UPT, UR4, 0x2c, UPT ;  /* 0x0000002c0400788c */ /* 0x000fd2000bf05270 */
[----:B------:R-:W-:Y:S05]  /*0ee0*/  BRA.U !UP0, `(.L_x_5972) ;  /* 0x0000000108487547 */ /* 0x000fea000b800000 */
.L_x_5950:
        /* <DEDUP_REMOVED lines=16> */
.L_x_5973:
[----:B------:R-:W-:Y:S01]  /*0ff0*/  CS2R R22, SRZ ;  /* 0x0000000000167805 */ /* 0x000fe2000001ff00 */
[----:B------:R-:W-:Y:S06]  /*1000*/  BRA `(.L_x_5951) ;  /* 0x0000000000407947 */ /* 0x000fec0003800000 */
.L_x_5972:
[----:B------:R-:W2:Y:S01]  /*1010*/  LDG.E.U8 R2, desc[UR36][R2.64] ;  /* 0x0000002402027981 */ /* 0x000ea2000c1e1100 */
[----:B------:R-:W-:Y:S01]  /*1020*/  IMAD.MOV.U32 R23, RZ, RZ, RZ ;  /* 0x000000ffff177224 */ /* 0x000fe200078e00ff */
[----:B------:R-:W-:Y:S02]  /*1030*/  MOV R22, 0x400000 ;  /* 0x0040000000167802 */ /* 0x000fe40000000f00 */
[----:B--2---:R-:W-:-:S13]  /*1040*/  ISETP.NE.AND P0, PT, R2, RZ, PT ;  /* 0x000000ff0200720c */ /* 0x004fda0003f05270 */
[----:B------:R-:W-:Y:S05]  /*1050*/  @!P0 BRA `(.L_x_5951) ;  /* 0x00000000002c8947 */ /* 0x000fea0003800000 */
[----:B------:R-:W-:-:S13]  /*1060*/  ISETP.NE.AND P0, PT, R2, 0xff, PT ;  /* 0x000000ff0200780c */ /* 0x000fda0003f05270 */
[----:B------:R-:W-:Y:S02]  /*1070*/  @!P0 IMAD.MOV.U32 R22, RZ, RZ, 0x7f800001 ;  /* 0x7f800001ff168424 */ /* 0x000fe400078e00ff */
[----:B------:R-:W-:Y:S01]  /*1080*/  @P0 IMAD.SHL.U32 R22, R2, 0x800000, RZ ;  /* 0x0080000002160824 */ /* 0x000fe200078e00ff */
[----:B------:R-:W-:Y:S06]  /*1090*/  BRA `(.L_x_5951) ;  /* 0x00000000001c7947 */ /* 0x000fec0003800000 */
.L_x_5971:
[----:B------:R-:W2:Y:S01]  /*10a0*/  LDG.E.64 R2, desc[UR36][R2.64] ;  /* 0x0000002402027981 */ /* 0x000ea2000c1e1b00 */
[----:B------:R-:W-:Y:S01]  /*10b0*/  HFMA2 R23, -RZ, RZ, 0, 0 ;  /* 0x00000000ff177431 */ /* 0x000fe200000001ff */
[----:B--2---:R0:W1:Y:S02]  /*10c0*/  I2F.U64 R22, R2 ;  /* 0x0000000200167312 */ /* 0x0040640000301000 */
[----:B01----:R-:W-:Y:S05]  /*10d0*/  BRA `(.L_x_5951) ;  /* 0x00000000000c7947 */ /* 0x003fea0003800000 */
.L_x_5970:
[----:B------:R-:W2:Y:S01]  /*10e0*/  LDG.E R2, desc[UR36][R2.64] ;  /* 0x0000002402027981 */ /* 0x000ea2000c1e1900 */
[----:B------:R-:W-:Y:S01]  /*10f0*/  IMAD.MOV.U32 R23, RZ, RZ, RZ ;  /* 0x000000ffff177224 */ /* 0x000fe200078e00ff */
[----:B--2---:R-:W-:-:S07]  /*1100*/  I2FP.F32.U32 R22, R2 ;  /* 0x0000000200167245 */ /* 0x004fce0000201000 */
.L_x_5951:
[----:B------:R-:W-:Y:S05]  /*1110*/  BSYNC.RECONVERGENT B7 ;  /* 0x0000000000077941 */ /* 0x000fea0003800200 */
.L_x_5945:
[----:B------:R-:W-:-:S07]  /*1120*/  VIADD R27, R26, 0x80 ;  /* 0x000000801a1b7836 */ /* 0x000fce0000000000 */
.L_x_5944:
[----:B------:R-:W-:Y:S05]  /*1130*/  BSYNC.RECONVERGENT B6 ;  /* 0x0000000000067941 */ /* 0x000fea0003800200 */
.L_x_5943:
[----:B------:R-:W-:Y:S01]  /*1140*/  ISETP.GE.AND P0, PT, R27, R28, PT ;  /* 0x0000001c1b00720c */ /* 0x000fe20003f06270 */
[----:B------:R-:W-:Y:S01]  /*1150*/  BSSY.RECONVERGENT B6, `(.L_x_5974) ;  /* 0x000010a000067945 */ /* 0x000fe20003800200 */
[----:B------:R-:W-:-:S11]  /*1160*/  CS2R R24, SRZ ;  /* 0x0000000000187805 */ /* 0x000fd6000001ff00 */
[----:B------:R-:W-:Y:S05]  /*1170*/  @P0 BRA `(.L_x_5975) ;  /* 0x00000010001c0947 */ /* 0x000fea0003800000 */
[----:B0-2-4-:R-:W0:Y:S01]  /*1180*/  LDC.64 R2, c[0x0][0x390] ;  /* 0x0000e400ff027b82 */ /* 0x015e220000000a00 */
[----:B------:R-:W2:Y:S01]  /*1190*/  LDCU UR5, c[0x0][0x3a0] ;  /* 0x00007400ff0577ac */ /* 0x000ea20008000800 */
[----:B------:R-:W-:Y:S01]  /*11a0*/  LEA R0, R29, R27, 0x9 ;  /* 0x0000001b1d007211 */ /* 0x000fe200078e48ff */
        /* <DEDUP_REMOVED lines=17> */
[----:B--2---:R4:W0:Y:S01]  /*12c0*/  I2F.S16 R24, R2 ;  /* 0x0000000200187306 */ /* 0x0048220000101400 */
[----:B------:R-:W-:Y:S05]  /*12d0*/  BRA `(.L_x_5982) ;  /* 0x0000000c00bc7947 */ /* 0x000fea0003800000 */
.L_x_5980:
[----:B------:R-:W2:Y:S01]  /*12e0*/  LDG.E.U8 R2, desc[UR36][R2.64] ;  /* 0x0000002402027981 */ /* 0x000ea2000c1e1100 */
[----:B------:R-:W-:Y:S02]  /*12f0*/  MOV R25, RZ ;  /* 0x000000ff00197202 */ /* 0x000fe40000000f00 */
[----:B--2---:R-:W-:Y:S01]  /*1300*/  I2FP.F32.U32 R24, R2 ;  /* 0x0000000200187245 */ /* 0x004fe20000201000 */
[----:B------:R-:W-:Y:S06]  /*1310*/  BRA `(.L_x_5982) ;  /* 0x0000000c00ac7947 */ /* 0x000fec0003800000 */
.L_x_5979:
        /* <DEDUP_REMOVED lines=9> */
[----:B0-2---:R-:W-:Y:S05]  /*13b0*/  BRA `(.L_x_5982) ;  /* 0x0000000c00847947 */ /* 0x005fea0003800000 */
.L_x_5984:
[----:B------:R-:W2:Y:S01]  /*13c0*/  LDG.E R2, desc[UR36][R2.64] ;  /* 0x0000002402027981 */ /* 0x000ea2000c1e1900 */
[----:B------:R-:W-:Y:S01]  /*13d0*/  IMAD.MOV.U32 R25, RZ, RZ, RZ ;  /* 0x000000ffff197224 */ /* 0x000fe200078e00ff */
[----:B--2---:R-:W-:Y:S01]  /*13e0*/  I2FP.F32.S32 R24, R2 ;  /* 0x0000000200187245 */ /* 0x004fe20000201400 */
[----:B------:R-:W-:Y:S06]  /*13f0*/  BRA `(.L_x_5982) ;  /* 0x0000000c00747947 */ /* 0x000fec0003800000 */
.L_x_5983:
[----:B------:R-:W2:Y:S01]  /*1400*/  LDG.E.U16 R2, desc[UR36][R2.64] ;  /* 0x0000002402027981 */ /* 0x000ea2000c1e1500 */
[----:B------:R-:W-:Y:S01]  /*1410*/  HFMA2 R25, -RZ, RZ, 0, 0 ;  /* 0x00000000ff197431 */ /* 0x000fe200000001ff */
[----:B--2---:R0:W2:Y:S01]  /*1420*/  I2F.S16 R24, R2 ;  /* 0x0000000200187306 */ /* 0x0040a20000101400 */
[----:B------:R-:W-:Y:S05]  /*1430*/  BRA `(.L_x_5982) ;  /* 0x0000000c00647947 */ /* 0x000fea0003800000 */
.L_x_5978:
        /* <DEDUP_REMOVED lines=9> */
.L_x_5986:
[----:B------:R-:W2:Y:S01]  /*14d0*/  LDG.E.U16 R2, desc[UR36][R2.64] ;  /* 0x0000002402027981 */ /* 0x000ea2000c1e1500 */
[----:B------:R-:W-:Y:S02]  /*14e0*/  IMAD.MOV.U32 R25, RZ, RZ, RZ ;  /* 0x000000ffff197224 */ /* 0x000fe400078e00ff */
[----:B--2---:R-:W-:Y:S01]  /*14f0*/  HADD2.F32 R24, -RZ, R2.H0_H0 ;  /* 0x20000002ff187230 */ /* 0x004fe20000004100 */
[----:B------:R-:W-:Y:S06]  /*1500*/  BRA `(.L_x_5982) ;  /* 0x0000000c00307947 */ /* 0x000fec0003800000 */
.L_x_5985:
        /* <DEDUP_REMOVED lines=8> */
.L_x_5988:
[----:B------:R-:W2:Y:S02]  /*1590*/  LDG.E R2, desc[UR36][R2.64] ;  /* 0x0000002402027981 */ /* 0x000ea4000c1e1900 */
[--C-:B--2---:R-:W-:Y:S02]  /*15a0*/  HADD2.F32 R24, -RZ, R2.reuse.H0_H0 ;  /* 0x20000002ff187230 */ /* 0x104fe40000004100 */
[----:B------:R-:W-:Y:S01]  /*15b0*/  HADD2.F32 R25, -RZ, R2.H1_H1 ;  /* 0x30000002ff197230 */ /* 0x000fe20000004100 */
[----:B------:R-:W-:Y:S06]  /*15c0*/  BRA `(.L_x_5982) ;  /* 0x0000000c00007947 */ /* 0x000fec0003800000 */
.L_x_5987:
        /* <DEDUP_REMOVED lines=12> */
.L_x_5977:
        /* <DEDUP_REMOVED lines=11> */
[----:B------:R-:W-:Y:S01]  /*1740*/  FSEL R24, RZ, 1, !P0 ;  /* 0x3f800000ff187808 */ /* 0x000fe20004000000 */
[----:B------:R-:W-:Y:S08]  /*1750*/  BRA `(.L_x_5982) ;  /* 0x00000008009c7947 */ /* 0x000ff00003800000 */
.L_x_5991:
        /* <DEDUP_REMOVED lines=22> */
.L_x_5990:
        /* <DEDUP_REMOVED lines=8> */
[----:B------:R-:W-:Y:S02]  /*1940*/  HFMA2 R25, -RZ, RZ, 0, 0 ;  /* 0x00000000ff197431 */ /* 0x000fe400000001ff */
[----:B--2---:R-:W-:-:S05]  /*1950*/  IMAD.SHL.U32 R24, R24, 0x1000000, RZ ;  /* 0x0100000018187824 */ /* 0x004fca00078e00ff */
[C---:B------:R-:W-:Y:S02]  /*1960*/  LOP3.LUT R0, R24.reuse, 0x7f000000, RZ, 0xc0, !PT ;  /* 0x7f00000018007812 */ /* 0x040fe400078ec0ff */
[----:B------:R-:W-:Y:S02]  /*1970*/  LOP3.LUT P0, RZ, R24, 0x7f000000, RZ, 0xc0, !PT ;  /* 0x7f00000018ff7812 */ /* 0x000fe4000780c0ff */
[----:B------:R-:W0:Y:S02]  /*1980*/  FLO.U32 R4, R0 ;  /* 0x0000000000047300 */ /* 0x000e2400000e0000 */
[----:B0-----:R-:W-:-:S05]  /*1990*/  IMAD.MOV R4, RZ, RZ, -R4 ;  /* 0x000000ffff047224 */ /* 0x001fca00078e0a04 */
[----:B------:R-:W-:-:S05]  /*19a0*/  VIADDMNMX.U32 R4, R4, R5, 0x4, !PT ;  /* 0x0000000404047446 */ /* 0x000fca0007800005 */
[----:B------:R-:W-:Y:S02]  /*19b0*/  VIADD R5, R4, 0xfffffffc ;  /* 0xfffffffc04057836 */ /* 0x000fe40000000000 */
[----:B------:R-:W-:-:S03]  /*19c0*/  VIADD R4, R0, 0x1000000 ;  /* 0x0100000000047836 */ /* 0x000fc60000000000 */
[----:B------:R-:W-:Y:S02]  /*19d0*/  SHF.L.U32 R6, R0, R5, RZ ;  /* 0x0000000500067219 */ /* 0x000fe400000006ff */
[----:B------:R-:W-:Y:S02]  /*19e0*/  SHF.L.U32 R5, R5, 0x17, RZ ;  /* 0x0000001705057819 */ /* 0x000fe400000006ff */
[----:B------:R-:W-:Y:S02]  /*19f0*/  SHF.R.S32.HI R4, RZ, 0x8, R4 ;  /* 0x00000008ff047819 */ /* 0x000fe40000011404 */
[----:B------:R-:W-:-:S05]  /*1a00*/  LEA.HI R5, R6, -R5, RZ, 0x1c ;  /* 0x8000000506057211 */ /* 0x000fca00078fe0ff */
[----:B------:R-:W-:-:S05]  /*1a10*/  VIADD R5, R5, 0x3c000000 ;  /* 0x3c00000005057836 */ /* 0x000fca0000000000 */
[----:B------:R-:W-:-:S04]  /*1a20*/  LOP3.LUT R4, R5, 0x7f800000, R4, 0xf8, !PT ;  /* 0x7f80000005047812 */ /* 0x000fc800078ef804 */
[----:B------:R-:W-:-:S04]  /*1a30*/  SEL R3, R4, RZ, P0 ;  /* 0x000000ff04037207 */ /* 0x000fc80000000000 */
[----:B------:R-:W-:Y:S01]  /*1a40*/  LOP3.LUT R24, R3, 0x80000000, R24, 0xf8, !PT ;  /* 0x8000000003187812 */ /* 0x000fe200078ef818 */
[----:B------:R-:W-:Y:S06]  /*1a50*/  BRA `(.L_x_5982) ;  /* 0x0000000400dc7947 */ /* 0x000fec0003800000 */
.L_x_5993:
[----:B------:R-:W2:Y:S01]  /*1a60*/  LDG.E.U8 R2, desc[UR36][R2.64] ;  /* 0x0000002402027981 */ /* 0x000ea2000c1e1100 */
[----:B------:R-:W-:Y:S01]  /*1a70*/  MOV R25, RZ ;  /* 0x000000ff00197202 */ /* 0x000fe20000000f00 */
        /* <DEDUP_REMOVED lines=11> */
.L_x_5992:
[----:B------:R-:W2:Y:S01]  /*1b30*/  LDG.E.U16 R2, desc[UR36][R2.64] ;  /* 0x0000002402027981 */ /* 0x000ea2000c1e1500 */
[----:B------:R-:W-:Y:S02]  /*1b40*/  IMAD.MOV.U32 R25, RZ, RZ, RZ ;  /* 0x000000ffff197224 */ /* 0x000fe400078e00ff */
[----:B--2---:R-:W-:Y:S01]  /*1b50*/  IMAD.U32 R24, R2, 0x10000, RZ ;  /* 0x0001000002187824 */ /* 0x004fe200078e00ff */
[----:B------:R-:W-:Y:S06]  /*1b60*/  BRA `(.L_x_5982) ;  /* 0x0000000400987947 */ /* 0x000fec0003800000 */
.L_x_5989:
        /* <DEDUP_REMOVED lines=12> */
.L_x_5996:
        /* <DEDUP_REMOVED lines=20> */
.L_x_5998:
[----:B------:R-:W-:Y:S05]  /*1d70*/  BSYNC.RECONVERGENT B0 ;  /* 0x0000000000007941 */ /* 0x000fea0003800200 */
.L_x_5997:
[----:B------:R-:W-:Y:S01]  /*1d80*/  IMAD.SHL.U32 R0, R0, 0x100000, RZ ;  /* 0x0010000000007824 */ /* 0x000fe200078e00ff */
[----:B------:R-:W-:-:S04]  /*1d90*/  LEA R2, R2, 0x3b800000, 0x17 ;  /* 0x3b80000002027811 */ /* 0x000fc800078eb8ff */
[----:B------:R-:W-:Y:S01]  /*1da0*/  LOP3.LUT R24, R2, R0, R7, 0xfe, !PT ;  /* 0x0000000002187212 */ /* 0x000fe200078efe07 */
[----:B------:R-:W-:Y:S06]  /*1db0*/  BRA `(.L_x_5982) ;  /* 0x0000000400047947 */ /* 0x000fec0003800000 */
.L_x_5995:
        /* <DEDUP_REMOVED lines=20> */
.L_x_6000:
[----:B------:R-:W-:Y:S05]  /*1f00*/  BSYNC.RECONVERGENT B0 ;  /* 0x0000000000007941 */ /* 0x000fea0003800200 */
.L_x_5999:
[----:B------:R-:W-:Y:S01]  /*1f10*/  IMAD.SHL.U32 R0, R0, 0x200000, RZ ;  /* 0x0020000000007824 */ /* 0x000fe200078e00ff */
[----:B------:R-:W-:-:S04]  /*1f20*/  LEA R2, R2, 0x37800000, 0x17 ;  /* 0x3780000002027811 */ /* 0x000fc800078eb8ff */
[----:B------:R-:W-:Y:S01]  /*1f30*/  LOP3.LUT R24, R2, R0, R7, 0xfe, !PT ;  /* 0x0000000002187212 */ /* 0x000fe200078efe07 */
[----:B------:R-:W-:Y:S06]  /*1f40*/  BRA `(.L_x_5982) ;  /* 0x0000000000a07947 */ /* 0x000fec0003800000 */
.L_x_5994:
[----:B------:R-:W-:-:S09]  /*1f50*/  UISETP.NE.AND UP0, UPT, UR4, 0x1c, UPT ;  /* 0x0000001c0400788c */ /* 0x000fd2000bf05270 */
[----:B------:R-:W-:Y:S05]  /*1f60*/  BRA.U !UP0, `(.L_x_6001) ;  /* 0x00000001088c7547 */ /* 0x000fea000b800000 */
[----:B------:R-:W-:-:S09]  /*1f70*/  UISETP.NE.AND UP0, UPT, UR4, 0x1d, UPT ;  /* 0x0000001d0400788c */ /* 0x000fd2000bf05270 */
[----:B------:R-:W-:Y:S05]  /*1f80*/  BRA.U !UP0, `(.L_x_6002) ;  /* 0x0000000108747547 */ /* 0x000fea000b800000 */
[----:B------:R-:W-:-:S09]  /*1f90*/  UISETP.NE.AND UP0, UPT, UR4, 0x2c, UPT ;  /* 0x0000002c0400788c */ /* 0x000fd2000bf05270 */
[----:B------:R-:W-:Y:S05]  /*1fa0*/  BRA.U UP0, `(.L_x_5981) ;  /* 0x0000000100247547 */ /* 0x000fea000b800000 */
[----:B------:R-:W2:Y:S01]  /*1fb0*/  LDG.E.U8 R2, desc[UR36][R2.64] ;  /* 0x0000002402027981 */ /* 0x000ea2000c1e1100 */
[----:B------:R-:W-:Y:S01]  /*1fc0*/  MOV R25, RZ ;  /* 0x000000ff00197202 */ /* 0x000fe20000000f00 */
[----:B------:R-:W-:Y:S01]  /*1fd0*/  IMAD.MOV.U32 R24, RZ, RZ, 0x400000 ;  /* 0x00400000ff187424 */ /* 0x000fe200078e00ff */
[----:B--2---:R-:W-:-:S13]  /*1fe0*/  ISETP.NE.AND P0, PT, R2, RZ, PT ;  /* 0x000000ff0200720c */ /* 0x004fda0003f05270 */
[----:B------:R-:W-:Y:S05]  /*1ff0*/  @!P0 BRA `(.L_x_5982) ;  /* 0x0000000000748947 */ /* 0x000fea0003800000 */
[----:B------:R-:W-:-:S13]  /*2000*/  ISETP.NE.AND P0, PT, R2, 0xff, PT ;  /* 0x000000ff0200780c */ /* 0x000fda0003f05270 */
[----:B------:R-:W-:Y:S01]  /*2010*/  @!P0 IMAD.MOV.U32 R24, RZ, RZ, 0x7f800001 ;  /* 0x7f800001ff188424 */ /* 0x000fe200078e00ff */
[----:B------:R-:W-:Y:S01]  /*2020*/  @P0 SHF.L.U32 R24, R2, 0x17, RZ ;  /* 0x0000001702180819 */ /* 0x000fe200000006ff */
[----:B------:R-:W-:Y:S06]  /*2030*/  BRA `(.L_x_5982) ;  /* 0x0000000000647947 */ /* 0x000fec0003800000 */
.L_x_5981:
[----:B------:R-:W-:Y:S01]  /*2040*/  MOV R2, 0x0 ;  /* 0x0000000000027802 */ /* 0x000fe20000000f00 */
[----:B------:R-:W0:Y:S01]  /*2050*/  LDCU.64 UR4, c[0x4][0x158] ;  /* 0x01002b00ff0477ac */ /* 0x000e220008000a00 */
[----:B------:R-:W-:Y:S02]  /*2060*/  HFMA2 R13, -RZ, RZ, 0, 0 ;  /* 0x00000000ff0d7431 */ /* 0x000fe400000001ff */
[----:B------:R-:W-:Y:S01]  /*2070*/  IMAD.MOV.U32 R8, RZ, RZ, 0x4e ;  /* 0x0000004eff087424 */ /* 0x000fe200078e00ff */
[----:B------:R-:W2:Y:S01]  /*2080*/  LDCU.64 UR6, c[0x4][0x160] ;  /* 0x01002c00ff0677ac */ /* 0x000ea20008000a00 */
[----:B------:R-:W4:Y:S01]  /*2090*/  LDC.64 R2, c[0x4][R2] ;  /* 0x0100000002027b82 */ /* 0x000f220000000a00 */
[----:B------:R-:W-:Y:S01]  /*20a0*/  IMAD.MOV.U32 R12, RZ, RZ, 0x1 ;  /* 0x00000001ff0c7424 */ /* 0x000fe200078e00ff */
[----:B------:R-:W1:Y:S01]  /*20b0*/  LDCU.64 UR8, c[0x4][0x18] ;  /* 0x01000300ff0877ac */ /* 0x000e620008000a00 */
[----:B0-----:R-:W-:Y:S02]  /*20c0*/  IMAD.U32 R4, RZ, RZ, UR4 ;  /* 0x00000004ff047e24 */ /* 0x001fe4000f8e00ff */
[----:B------:R-:W-:Y:S01]  /*20d0*/  IMAD.U32 R5, RZ, RZ, UR5 ;  /* 0x00000005ff057e24 */ /* 0x000fe2000f8e00ff */
[----:B--2---:R-:W-:Y:S01]  /*20e0*/  MOV R6, UR6 ;  /* 0x0000000600067c02 */ /* 0x004fe20008000f00 */
[----:B------:R-:W-:-:S02]  /*20f0*/  IMAD.U32 R7, RZ, RZ, UR7 ;  /* 0x00000007ff077e24 */ /* 0x000fc4000f8e00ff */
[----:B-1----:R-:W-:Y:S01]  /*2100*/  IMAD.U32 R10, RZ, RZ, UR8 ;  /* 0x00000008ff0a7e24 */ /* 0x002fe2000f8e00ff */
[----:B------:R-:W-:-:S07]  /*2110*/  MOV R11, UR9 ;  /* 0x00000009000b7c02 */ /* 0x000fce0008000f00 */
[----:B------:R-:W-:-:S07]  /*2120*/  LEPC R20, `(.L_x_6003) ;  /* 0x000000001014794e */ /* 0x000fce0000000000 */
[----:B---345:R-:W-:Y:S05]  /*2130*/  CALL.ABS.NOINC R2 ;  /* 0x0000000002007343 */ /* 0x038fea0003c00000 */
.L_x_6003:
[----:B------:R-:W-:Y:S01]  /*2140*/  CS2R R24, SRZ ;  /* 0x0000000000187805 */ /* 0x000fe2000001ff00 */
[----:B------:R-:W-:Y:S06]  /*2150*/  BRA `(.L_x_5982) ;  /* 0x00000000001c7947 */ /* 0x000fec0003800000 */
.L_x_6002:
[----:B------:R-:W2:Y:S01]  /*2160*/  LDG.E.64 R2, desc[UR36][R2.64] ;  /* 0x0000002402027981 */ /* 0x000ea2000c1e1b00 */
[----:B------:R-:W-:Y:S01]  /*2170*/  IMAD.MOV.U32 R25, RZ, RZ, RZ ;  /* 0x000000ffff197224 */ /* 0x000fe200078e00ff */
[----:B--2---:R0:W2:Y:S02]  /*2180*/  I2F.U64 R24, R2 ;  /* 0x0000000200187312 */ /* 0x0040a40000301000 */
[----:B0-2---:R-:W-:Y:S05]  /*2190*/  BRA `(.L_x_5982) ;  /* 0x00000000000c7947 */ /* 0x005fea0003800000 */
.L_x_6001:
[----:B------:R-:W2:Y:S01]  /*21a0*/  LDG.E R2, desc[UR36][R2.64] ;  /* 0x0000002402027981 */ /* 0x000ea2000c1e1900 */
[----:B------:R-:W-:Y:S01]  /*21b0*/  IMAD.MOV.U32 R25, RZ, RZ, RZ ;  /* 0x000000ffff197224 */ /* 0x000fe200078e00ff */
[----:B--2---:R-:W-:-:S07]  /*21c0*/  I2FP.F32.U32 R24, R2 ;  /* 0x0000000200187245 */ /* 0x004fce0000201000 */
.L_x_5982:
[----:B------:R-:W-:Y:S05]  /*21d0*/  BSYNC.RECONVERGENT B7 ;  /* 0x0000000000077941 */ /* 0x000fea0003800200 */
.L_x_5976:
[----:B------:R-:W-:-:S07]  /*21e0*/  IADD3 R27, PT, PT, R27, 0x80, RZ ;  /* 0x000000801b1b7810 */ /* 0x000fce0007ffe0ff */
.L_x_5975:
[----:B------:R-:W-:Y:S05]  /*21f0*/  BSYNC.RECONVERGENT B6 ;  /* 0x0000000000067941 */ /* 0x000fea0003800200 */
.L_x_5974:
[----:B------:R-:W-:Y:S01]  /*2200*/  ISETP.GE.AND P0, PT, R27, R28, PT ;  /* 0x0000001c1b00720c */ /* 0x000fe20003f06270 */
[----:B------:R-:W-:Y:S01]  /*2210*/  BSSY.RECONVERGENT B6, `(.L_x_6004) ;  /* 0x000010a000067945 */ /* 0x000fe20003800200 */
[----:B------:R-:W-:-:S11]  /*2220*/  CS2R R16, SRZ ;  /* 0x0000000000107805 */ /* 0x000fd6000001ff00 */
        /* <DEDUP_REMOVED lines=21> */
[----:B--2---:R4:W0:Y:S01]  /*2380*/  I2F.S16 R16, R2 ;  /* 0x0000000200107306 */ /* 0x0048220000101400 */
[----:B------:R-:W-:Y:S05]  /*2390*/  BRA `(.L_x_6012) ;  /* 0x0000000c00bc7947 */ /* 0x000fea0003800000 */
.L_x_6010:
[----:B------:R-:W2:Y:S01]  /*23a0*/  LDG.E.U8 R2, desc[UR36][R2.64] ;  /* 0x0000002402027981 */ /* 0x000ea2000c1e1100 */
[----:B------:R-:W-:Y:S01]  /*23b0*/  IMAD.MOV.U32 R17, RZ, RZ, RZ ;  /* 0x000000ffff117224 */ /* 0x000fe200078e00ff */
[----:B--2---:R-:W-:Y:S01]  /*23c0*/  I2FP.F32.U32 R16, R2 ;  /* 0x0000000200107245 */ /* 0x004fe20000201000 */
[----:B------:R-:W-:Y:S06]  /*23d0*/  BRA `(.L_x_6012) ;  /* 0x0000000c00ac7947 */ /* 0x000fec0003800000 */
.L_x_6009:
        /* <DEDUP_REMOVED lines=10> */
.L_x_6014:
[----:B------:R-:W2:Y:S01]  /*2480*/  LDG.E R2, desc[UR36][R2.64] ;  /* 0x0000002402027981 */ /* 0x000ea2000c1e1900 */
[----:B------:R-:W-:Y:S01]  /*2490*/  HFMA2 R17, -RZ, RZ, 0, 0 ;  /* 0x00000000ff117431 */ /* 0x000fe200000001ff */
[----:B--2---:R-:W-:Y:S01]  /*24a0*/  I2FP.F32.S32 R16, R2 ;  /* 0x0000000200107245 */ /* 0x004fe20000201400 */
[----:B------:R-:W-:Y:S06]  /*24b0*/  BRA `(.L_x_6012) ;  /* 0x0000000c00747947 */ /* 0x000fec0003800000 */
.L_x_6013:
[----:B------:R-:W2:Y:S01]  /*24c0*/  LDG.E.U16 R2, desc[UR36][R2.64] ;  /* 0x0000002402027981 */ /* 0x000ea2000c1e1500 */
[----:B------:R-:W-:Y:S01]  /*24d0*/  IMAD.MOV.U32 R17, RZ, RZ, RZ ;  /* 0x000000ffff117224 */ /* 0x000fe200078e00ff */
[----:B--2---:R0:W2:Y:S01]  /*24e0*/  I2F.S16 R16, R2 ;  /* 0x0000000200107306 */ /* 0x0040a20000101400 */
[----:B------:R-:W-:Y:S05]  /*24f0*/  BRA `(.L_x_6012) ;  /* 0x0000000c00647947 */ /* 0x000fea0003800000 */
.L_x_6008:
        /* <DEDUP_REMOVED lines=9> */
.L_x_6016:
[----:B------:R-:W2:Y:S01]  /*2590*/  LDG.E.U16 R2, desc[UR36][R2.64] ;  /* 0x0000002402027981 */ /* 0x000ea2000c1e1500 */
[----:B------:R-:W-:Y:S01]  /*25a0*/  MOV R17, RZ ;  /* 0x000000ff00117202 */ /* 0x000fe20000000f00 */
[----:B--2---:R-:W-:Y:S01]  /*25b0*/  HADD2.F32 R16, -RZ, R2.H0_H0 ;  /* 0x20000002ff107230 */ /* 0x004fe20000004100 */
[----:B------:R-:W-:Y:S06]  /*25c0*/  BRA `(.L_x_6012) ;  /* 0x0000000c00307947 */ /* 0x000fec0003800000 */
.L_x_6015:
        /* <DEDUP_REMOVED lines=8> */
.L_x_6018:
[----:B------:R-:W2:Y:S02]  /*2650*/  LDG.E R2, desc[UR36][R2.64] ;  /* 0x0000002402027981 */ /* 0x000ea4000c1e1900 */
[--C-:B--2---:R-:W-:Y:S02]  /*2660*/  HADD2.F32 R16, -RZ, R2.reuse.H0_H0 ;  /* 0x20000002ff107230 */ /* 0x104fe40000004100 */
[----:B------:R-:W-:Y:S01]  /*2670*/  HADD2.F32 R17, -RZ, R2.H1_H1 ;  /* 0x30000002ff117230 */ /* 0x000fe20000004100 */
[----:B------:R-:W-:Y:S06]  /*2680*/  BRA `(.L_x_6012) ;  /* 0x0000000c00007947 */ /* 0x000fec0003800000 */
.L_x_6017:
        /* <DEDUP_REMOVED lines=12> */
.L_x_6007:
        /* <DEDUP_REMOVED lines=13> */
.L_x_6021:
[----:B------:R-:W2:Y:S01]  /*2820*/  LDG.E.128 R16, desc[UR36][R2.64] ;  /* 0x0000002402107981 */ /* 0x000ea2000c1e1d00 */
[----:B------:R-:W-:Y:S01]  /*2830*/  UMOV UR4, 0xf0000000 ;  /* 0xf000000000047882 */ /* 0x000fe20000000000 */
[----:B------:R-:W-:Y:S02]  /*2840*/  UMOV UR5, 0x380fffff ;  /* 0x380fffff00057882 */ /* 0x000fe40000000000 */
[----:B--2---:R0:W2:-:S15]  /*2850*/  DSETP.GEU.AND P0, PT, |R16|, UR4, PT ;  /* 0x0000000410007e2a */ /* 0x00409e000bf0e200 */
[----:B------:R-:W-:-:S15]  /*2860*/  NOP ;  /* 0x0000000000007918 */ /* 0x000fde0000000000 */
[----:B------:R-:W-:-:S15]  /*2870*/  NOP ;  /* 0x0000000000007918 */ /* 0x000fde0000000000 */
[----:B------:R-:W-:-:S15]  /*2880*/  NOP ;  /* 0x0000000000007918 */ /* 0x000fde0000000000 */
[----:B------:R-:W-:-:S04]  /*2890*/  NOP ;  /* 0x0000000000007918 */ /* 0x000fc80000000000 */
[----:B0-----:R-:W2:Y:S02]  /*28a0*/  F2F.F32.F64 R16, R16 ;  /* 0x0000001000107310 */ /* 0x001ea40000301000 */
[----:B--2---:R-:W-:-:S15]  /*28b0*/  @!P0 FMUL R16, R16, 1.175494350822287508e-38 ;  /* 0x0080000010108820 */ /* 0x004fde0000400000 */
        /* <DEDUP_REMOVED lines=12> */
.L_x_6020:
        /* <DEDUP_REMOVED lines=8> */
[----:B------:R-:W-:Y:S01]  /*2a00*/  IMAD.MOV.U32 R17, RZ, RZ, RZ ;  /* 0x000000ffff117224 */ /* 0x000fe200078e00ff */
[----:B--2---:R-:W-:-:S04]  /*2a10*/  SHF.L.U32 R16, R16, 0x18, RZ ;  /* 0x0000001810107819 */ /* 0x004fc800000006ff */
[C---:B------:R-:W-:Y:S02]  /*2a20*/  LOP3.LUT R0, R16.reuse, 0x7f000000, RZ, 0xc0, !PT ;  /* 0x7f00000010007812 */ /* 0x040fe400078ec0ff */
[----:B------:R-:W-:Y:S02]  /*2a30*/  LOP3.LUT P0, RZ, R16, 0x7f000000, RZ, 0xc0, !PT ;  /* 0x7f00000010ff7812 */ /* 0x000fe4000780c0ff */
[----:B------:R-:W0:Y:S02]  /*2a40*/  FLO.U32 R4, R0 ;  /* 0x0000000000047300 */ /* 0x000e2400000e0000 */
[----:B0-----:R-:W-:-:S05]  /*2a50*/  IMAD.MOV R4, RZ, RZ, -R4 ;  /* 0x000000ffff047224 */ /* 0x001fca00078e0a04 */
[----:B------:R-:W-:-:S04]  /*2a60*/  VIADDMNMX.U32 R4, R4, R5, 0x4, !PT ;  /* 0x0000000404047446 */ /* 0x000fc80007800005 */
[----:B------:R-:W-:Y:S01]  /*2a70*/  IADD3 R5, PT, PT, R4, -0x4, RZ ;  /* 0xfffffffc04057810 */ /* 0x000fe20007ffe0ff */
[----:B------:R-:W-:-:S03]  /*2a80*/  VIADD R4, R0, 0x1000000 ;  /* 0x0100000000047836 */ /* 0x000fc60000000000 */
[----:B------:R-:W-:Y:S01]  /*2a90*/  SHF.L.U32 R6, R0, R5, RZ ;  /* 0x0000000500067219 */ /* 0x000fe200000006ff */
[----:B------:R-:W-:Y:S01]  /*2aa0*/  IMAD.SHL.U32 R5, R5, 0x800000, RZ ;  /* 0x0080000005057824 */ /* 0x000fe200078e00ff */
[----:B------:R-:W-:-:S04]  /*2ab0*/  SHF.R.S32.HI R4, RZ, 0x8, R4 ;  /* 0x00000008ff047819 */ /* 0x000fc80000011404 */
[----:B------:R-:W-:-:S04]  /*2ac0*/  LEA.HI R5, R6, -R5, RZ, 0x1c ;  /* 0x8000000506057211 */ /* 0x000fc800078fe0ff */
[----:B------:R-:W-:-:S04]  /*2ad0*/  IADD3 R5, PT, PT, R5, 0x3c000000, RZ ;  /* 0x3c00000005057810 */ /* 0x000fc80007ffe0ff */
[----:B------:R-:W-:-:S04]  /*2ae0*/  LOP3.LUT R4, R5, 0x7f800000, R4, 0xf8, !PT ;  /* 0x7f80000005047812 */ /* 0x000fc800078ef804 */
[----:B------:R-:W-:-:S04]  /*2af0*/  SEL R3, R4, RZ, P0 ;  /* 0x000000ff04037207 */ /* 0x000fc80000000000 */
[----:B------:R-:W-:Y:S01]  /*2b00*/  LOP3.LUT R16, R3, 0x80000000, R16, 0xf8, !PT ;  /* 0x8000000003107812 */ /* 0x000fe200078ef810 */
[----:B------:R-:W-:Y:S06]  /*2b10*/  BRA `(.L_x_6012) ;  /* 0x0000000400dc7947 */ /* 0x000fec0003800000 */
.L_x_6023:
[----:B------:R-:W2:Y:S01]  /*2b20*/  LDG.E.U8 R2, desc[UR36][R2.64] ;  /* 0x0000002402027981 */ /* 0x000ea2000c1e1100 */
[----:B------:R-:W-:Y:S02]  /*2b30*/  IMAD.MOV.U32 R17, RZ, RZ, RZ ;  /* 0x000000ffff117224 */ /* 0x000fe400078e00ff */
        /* <DEDUP_REMOVED lines=11> */
.L_x_6022:
[----:B------:R-:W2:Y:S01]  /*2bf0*/  LDG.E.U16 R2, desc[UR36][R2.64] ;  /* 0x0000002402027981 */ /* 0x000ea2000c1e1500 */
[----:B------:R-:W-:Y:S01]  /*2c00*/  IMAD.MOV.U32 R17, RZ, RZ, RZ ;  /* 0x000000ffff117224 */ /* 0x000fe200078e00ff */
[----:B--2---:R-:W-:Y:S01]  /*2c10*/  SHF.L.U32 R16, R2, 0x10, RZ ;  /* 0x0000001002107819 */ /* 0x004fe200000006ff */
[----:B------:R-:W-:Y:S06]  /*2c20*/  BRA `(.L_x_6012) ;  /* 0x0000000400987947 */ /* 0x000fec0003800000 */
.L_x_6019:
        /* <DEDUP_REMOVED lines=12> */
.L_x_6026:
        /* <DEDUP_REMOVED lines=20> */
.L_x_6028:
[----:B------:R-:W-:Y:S05]  /*2e30*/  BSYNC.RECONVERGENT B0 ;  /* 0x0000000000007941 */ /* 0x000fea0003800200 */
.L_x_6027:
[----:B------:R-:W-:Y:S01]  /*2e40*/  IMAD.SHL.U32 R0, R0, 0x100000, RZ ;  /* 0x0010000000007824 */ /* 0x000fe200078e00ff */
[----:B------:R-:W-:-:S04]  /*2e50*/  LEA R2, R2, 0x3b800000, 0x17 ;  /* 0x3b80000002027811 */ /* 0x000fc800078eb8ff */
[----:B------:R-:W-:Y:S01]  /*2e60*/  LOP3.LUT R16, R2, R0, R7, 0xfe, !PT ;  /* 0x0000000002107212 */ /* 0x000fe200078efe07 */
[----:B------:R-:W-:Y:S06]  /*2e70*/  BRA `(.L_x_6012) ;  /* 0x0000000400047947 */ /* 0x000fec0003800000 */
.L_x_6025:
        /* <DEDUP_REMOVED lines=20> */
.L_x_6030:
[----:B------:R-:W-:Y:S05]  /*2fc0*/  BSYNC.RECONVERGENT B0 ;  /* 0x0000000000007941 */ /* 0x000fea0003800200 */
.L_x_6029:
[----:B------:R-:W-:Y:S02]  /*2fd0*/  SHF.L.U32 R0, R0, 0x15, RZ ;  /* 0x0000001500007819 */ /* 0x000fe400000006ff */
[----:B------:R-:W-:-:S04]  /*2fe0*/  LEA R2, R2, 0x37800000, 0x17 ;  /* 0x3780000002027811 */ /* 0x000fc800078eb8ff */
[----:B------:R-:W-:Y:S01]  /*2ff0*/  LOP3.LUT R16, R2, R0, R7, 0xfe, !PT ;  /* 0x0000000002107212 */ /* 0x000fe200078efe07 */
[----:B------:R-:W-:Y:S06]  /*3000*/  BRA `(.L_x_6012) ;  /* 0x0000000000a07947 */ /* 0x000fec0003800000 */
.L_x_6024:
[----:B------:R-:W-:-:S09]  /*3010*/  UISETP.NE.AND UP0, UPT, UR4, 0x1c, UPT ;  /* 0x0000001c0400788c */ /* 0x000fd2000bf05270 */
[----:B------:R-:W-:Y:S05]  /*3020*/  BRA.U !UP0, `(.L_x_6031) ;  /* 0x00000001088c7547 */ /* 0x000fea000b800000 */
[----:B------:R-:W-:-:S09]  /*3030*/  UISETP.NE.AND UP0, UPT, UR4, 0x1d, UPT ;  /* 0x0000001d0400788c */ /* 0x000fd2000bf05270 */
[----:B------:R-:W-:Y:S05]  /*3040*/  BRA.U !UP0, `(.L_x_6032) ;  /* 0x0000000108747547 */ /* 0x000fea000b800000 */
[----:B------:R-:W-:-:S09]  /*3050*/  UISETP.NE.AND UP0, UPT, UR4, 0x2c, UPT ;  /* 0x0000002c0400788c */ /* 0x000fd2000bf05270 */
[----:B------:R-:W-:Y:S05]  /*3060*/  BRA.U UP0, `(.L_x_6011) ;  /* 0x0000000100247547 */ /* 0x000fea000b800000 */
[----:B------:R-:W2:Y:S01]  /*3070*/  LDG.E.U8 R2, desc[UR36][R2.64] ;  /* 0x0000002402027981 */ /* 0x000ea2000c1e1100 */
[----:B------:R-:W-:Y:S02]  /*3080*/  IMAD.MOV.U32 R17, RZ, RZ, RZ ;  /* 0x000000ffff117224 */ /* 0x000fe400078e00ff */
[----:B------:R-:W-:Y:S01]  /*3090*/  IMAD.MOV.U32 R16, RZ, RZ, 0x400000 ;  /* 0x00400000ff107424 */ /* 0x000fe200078e00ff */
[----:B--2---:R-:W-:-:S13]  /*30a0*/  ISETP.NE.AND P0, PT, R2, RZ, PT ;  /* 0x000000ff0200720c */ /* 0x004fda0003f05270 */
[----:B------:R-:W-:Y:S05]  /*30b0*/  @!P0 BRA `(.L_x_6012) ;  /* 0x0000000000748947 */ /* 0x000fea0003800000 */
[----:B------:R-:W-:-:S13]  /*30c0*/  ISETP.NE.AND P0, PT, R2, 0xff, PT ;  /* 0x000000ff0200780c */ /* 0x000fda0003f05270 */
[----:B------:R-:W-:Y:S01]  /*30d0*/  @!P0 MOV R16, 0x7f800001 ;  /* 0x7f80000100108802 */ /* 0x000fe20000000f00 */
[----:B------:R-:W-:Y:S01]  /*30e0*/  @P0 IMAD.SHL.U32 R16, R2, 0x800000, RZ ;  /* 0x0080000002100824 */ /* 0x000fe200078e00ff */
[----:B------:R-:W-:Y:S06]  /*30f0*/  BRA `(.L_x_6012) ;  /* 0x0000000000647947 */ /* 0x000fec0003800000 */
.L_x_6011:
[----:B------:R-:W-:Y:S01]  /*3100*/  MOV R2, 0x0 ;  /* 0x0000000000027802 */ /* 0x000fe20000000f00 */
[----:B------:R-:W0:Y:S01]  /*3110*/  LDCU.64 UR4, c[0x4][0x158] ;  /* 0x01002b00ff0477ac */ /* 0x000e220008000a00 */
[----:B------:R-:W-:Y:S02]  /*3120*/  HFMA2 R12, -RZ, RZ, 0, 5.9604644775390625e-08 ;  /* 0x00000001ff0c7431 */ /* 0x000fe400000001ff */
[----:B------:R-:W-:Y:S01]  /*3130*/  IMAD.MOV.U32 R8, RZ, RZ, 0x4e ;  /* 0x0000004eff087424 */ /* 0x000fe200078e00ff */
[----:B------:R-:W2:Y:S01]  /*3140*/  LDCU.64 UR6, c[0x4][0x160] ;  /* 0x01002c00ff0677ac */ /* 0x000ea20008000a00 */
[----:B------:R-:W4:Y:S01]  /*3150*/  LDC.64 R2, c[0x4][R2] ;  /* 0x0100000002027b82 */ /* 0x000f220000000a00 */
[----:B------:R-:W-:Y:S01]  /*3160*/  IMAD.MOV.U32 R13, RZ, RZ, RZ ;  /* 0x000000ffff0d7224 */ /* 0x000fe200078e00ff */
[----:B------:R-:W1:Y:S01]  /*3170*/  LDCU.64 UR8, c[0x4][0x18] ;  /* 0x01000300ff0877ac */ /* 0x000e620008000a00 */
[----:B0-----:R-:W-:Y:S01]  /*3180*/  IMAD.U32 R4, RZ, RZ, UR4 ;  /* 0x00000004ff047e24 */ /* 0x001fe2000f8e00ff */
[----:B------:R-:W-:Y:S01]  /*3190*/  MOV R5, UR5 ;  /* 0x0000000500057c02 */ /* 0x000fe20008000f00 */
[----:B--2---:R-:W-:-:S02]  /*31a0*/  IMAD.U32 R6, RZ, RZ, UR6 ;  /* 0x00000006ff067e24 */ /* 0x004fc4000f8e00ff */
[----:B------:R-:W-:Y:S01]  /*31b0*/  IMAD.U32 R7, RZ, RZ, UR7 ;  /* 0x00000007ff077e24 */ /* 0x000fe2000f8e00ff */
[----:B-1----:R-:W-:Y:S01]  /*31c0*/  MOV R10, UR8 ;  /* 0x00000008000a7c02 */ /* 0x002fe20008000f00 */
[----:B------:R-:W-:-:S07]  /*31d0*/  IMAD.U32 R11, RZ, RZ, UR9 ;  /* 0x00000009ff0b7e24 */ /* 0x000fce000f8e00ff */
[----:B------:R-:W-:-:S07]  /*31e0*/  LEPC R20, `(.L_x_6033) ;  /* 0x000000001014794e */ /* 0x000fce0000000000 */
[----:B---345:R-:W-:Y:S05]  /*31f0*/  CALL.ABS.NOINC R2 ;  /* 0x0000000002007343 */ /* 0x038fea0003c00000 */
.L_x_6033:
[----:B------:R-:W-:Y:S01]  /*3200*/  CS2R R16, SRZ ;  /* 0x0000000000107805 */ /* 0x000fe2000001ff00 */
[----:B------:R-:W-:Y:S06]  /*3210*/  BRA `(.L_x_6012) ;  /* 0x00000000001c7947 */ /* 0x000fec0003800000 */
.L_x_6032:
[----:B------:R-:W2:Y:S01]  /*3220*/  LDG.E.64 R2, desc[UR36][R2.64] ;  /* 0x0000002402027981 */ /* 0x000ea2000c1e1b00 */
[----:B------:R-:W-:Y:S01]  /*3230*/  IMAD.MOV.U32 R17, RZ, RZ, RZ ;  /* 0x000000ffff117224 */ /* 0x000fe200078e00ff */
[----:B--2---:R0:W2:Y:S02]  /*3240*/  I2F.U64 R16, R2 ;  /* 0x0000000200107312 */ /* 0x0040a40000301000 */
[----:B0-2---:R-:W-:Y:S05]  /*3250*/  BRA `(.L_x_6012) ;  /* 0x00000000000c7947 */ /* 0x005fea0003800000 */
.L_x_6031:
[----:B------:R-:W2:Y:S01]  /*3260*/  LDG.E R2, desc[UR36][R2.64] ;  /* 0x0000002402027981 */ /* 0x000ea2000c1e1900 */
[----:B------:R-:W-:Y:S02]  /*3270*/  MOV R17, RZ ;  /* 0x000000ff00117202 */ /* 0x000fe40000000f00 */
[----:B--2---:R-:W-:-:S07]  /*3280*/  I2FP.F32.U32 R16, R2 ;  /* 0x0000000200107245 */ /* 0x004fce0000201000 */
.L_x_6012:
[----:B------:R-:W-:Y:S05]  /*3290*/  BSYNC.RECONVERGENT B7 ;  /* 0x0000000000077941 */ /* 0x000fea0003800200 */
.L_x_6006:
[----:B------:R-:W-:-:S07]  /*32a0*/  VIADD R27, R27, 0x80 ;  /* 0x000000801b1b7836 */ /* 0x000fce0000000000 */
.L_x_6005:
[----:B------:R-:W-:Y:S05]  /*32b0*/  BSYNC.RECONVERGENT B6 ;  /* 0x0000000000067941 */ /* 0x000fea0003800200 */
.L_x_6004:
[----:B------:R-:W-:Y:S01]  /*32c0*/  ISETP.GE.AND P0, PT, R27, R28, PT ;  /* 0x0000001c1b00720c */ /* 0x000fe20003f06270 */
[----:B------:R-:W-:Y:S01]  /*32d0*/  BSSY.RECONVERGENT B6, `(.L_x_6034) ;  /* 0x00000f7000067945 */ /* 0x000fe20003800200 */
[----:B------:R-:W-:-:S11]  /*32e0*/  CS2R R18, SRZ ;  /* 0x0000000000127805 */ /* 0x000fd6000001ff00 */
[----:B------:R-:W-:Y:S05]  /*32f0*/  @P0 BRA `(.L_x_6035) ;  /* 0x0000000c00d00947 */ /* 0x000fea0003800000 */
[----:B0-2-4-:R-:W0:Y:S01]  /*3300*/  LDC.64 R2, c[0x0][0x390] ;  /* 0x0000e400ff027b82 */ /* 0x015e220000000a00 */
[----:B------:R-:W2:Y:S01]  /*3310*/  LDCU UR5, c[0x0][0x3a0] ;  /* 0x00007400ff0577ac */ /* 0x000ea20008000800 */
[----:B------:R-:W-:Y:S01]  /*3320*/  IMAD R0, R29, 0x200, R27 ;  /* 0x000002001d007824 */ /* 0x000fe200078e021b */
[----:B------:R-:W-:-:S04]  /*3330*/  UPRMT UR4, UR38, 0x9910, URZ ;  /* 0x0000991026047896 */ /* 0x000fc800080000ff */
[----:B------:R-:W-:Y:S01]  /*3340*/  UISETP.GT.AND UP0, UPT, UR4, 0x9, UPT ;  /* 0x000000090400788c */ /* 0x000fe2000bf04270 */
[----:B--2---:R-:W-:-:S05]  /*3350*/  IMAD R5, R0, UR5, RZ ;  /* 0x0000000500057c24 */ /* 0x004fca000f8e02ff */
        /* <DEDUP_REMOVED lines=14> */
.L_x_6039:
[----:B------:R-:W2:Y:S02]  /*3440*/  LDG.E.U8 R2, desc[UR36][R2.64] ;  /* 0x0000002402027981 */ /* 0x000ea4000c1e1100 */
[----:B--2---:R-:W-:Y:S01]  /*3450*/  I2FP.F32.U32 R18, R2 ;  /* 0x0000000200127245 */ /* 0x004fe20000201000 */
[----:B------:R-:W-:Y:S06]  /*3460*/  BRA `(.L_x_6035) ;  /* 0x0000000c00747947 */ /* 0x000fec0003800000 */
.L_x_6038:
        /* <DEDUP_REMOVED lines=9> */
.L_x_6042:
[----:B------:R-:W2:Y:S02]  /*3500*/  LDG.E R2, desc[UR36][R2.64] ;  /* 0x0000002402027981 */ /* 0x000ea4000c1e1900 */
[----:B--2---:R-:W-:Y:S01]  /*3510*/  I2FP.F32.S32 R18, R2 ;  /* 0x0000000200127245 */ /* 0x004fe20000201400 */
[----:B------:R-:W-:Y:S06]  /*3520*/  BRA `(.L_x_6035) ;  /* 0x0000000c00447947 */ /* 0x000fec0003800000 */
.L_x_6041:
[----:B------:R-:W2:Y:S02]  /*3530*/  LDG.E.U16 R2, desc[UR36][R2.64] ;  /* 0x0000002402027981 */ /* 0x000ea4000c1e1500 */
[----:B--2---:R0:W2:Y:S01]  /*3540*/  I2F.S16 R18, R2 ;  /* 0x0000000200127306 */ /* 0x0040a20000101400 */
[----:B------:R-:W-:Y:S05]  /*3550*/  BRA `(.L_x_6035) ;  /* 0x0000000c00387947 */ /* 0x000fea0003800000 */
.L_x_6037:
        /* <DEDUP_REMOVED lines=8> */
.L_x_6044:
[----:B------:R-:W2:Y:S02]  /*35e0*/  LDG.E.U16 R2, desc[UR36][R2.64] ;  /* 0x0000002402027981 */ /* 0x000ea4000c1e1500 */
[----:B--2---:R-:W-:Y:S01]  /*35f0*/  HADD2.F32 R18, -RZ, R2.H0_H0 ;  /* 0x20000002ff127230 */ /* 0x004fe20000004100 */
[----:B------:R-:W-:Y:S06]  /*3600*/  BRA `(.L_x_6035) ;  /* 0x0000000c000c7947 */ /* 0x000fec0003800000 */
.L_x_6043:
        /* <DEDUP_REMOVED lines=8> */
.L_x_6046:
[----:B------:R-:W2:Y:S02]  /*3690*/  LDG.E R2, desc[UR36][R2.64] ;  /* 0x0000002402027981 */ /* 0x000ea4000c1e1900 */
[--C-:B--2---:R-:W-:Y:S02]  /*36a0*/  HADD2.F32 R18, -RZ, R2.reuse.H0_H0 ;  /* 0x20000002ff127230 */ /* 0x104fe40000004100 */
[----:B------:R-:W-:Y:S01]  /*36b0*/  HADD2.F32 R19, -RZ, R2.H1_H1 ;  /* 0x30000002ff137230 */ /* 0x000fe20000004100 */
[----:B------:R-:W-:Y:S06]  /*36c0*/  BRA `(.L_x_6035) ;  /* 0x0000000800dc7947 */ /* 0x000fec0003800000 */
.L_x_6045:
        /* <DEDUP_REMOVED lines=11> */
.L_x_6036:
        /* <DEDUP_REMOVED lines=12> */
.L_x_6049:
        /* <DEDUP_REMOVED lines=22> */
.L_x_6048:
        /* <DEDUP_REMOVED lines=25> */
.L_x_6051:
        /* <DEDUP_REMOVED lines=12> */
.L_x_6050:
[----:B------:R-:W2:Y:S02]  /*3bf0*/  LDG.E.U16 R2, desc[UR36][R2.64] ;  /* 0x0000002402027981 */ /* 0x000ea4000c1e1500 */
[----:B--2---:R-:W-:Y:S01]  /*3c00*/  IMAD.U32 R18, R2, 0x10000, RZ ;  /* 0x0001000002127824 */ /* 0x004fe200078e00ff */
[----:B------:R-:W-:Y:S06]  /*3c10*/  BRA `(.L_x_6035) ;  /* 0x0000000400887947 */ /* 0x000fec0003800000 */
.L_x_6047:
        /* <DEDUP_REMOVED lines=11> */
.L_x_6054:
        /* <DEDUP_REMOVED lines=20> */
.L_x_6056:
[----:B------:R-:W-:Y:S05]  /*3e10*/  BSYNC.RECONVERGENT B0 ;  /* 0x0000000000007941 */ /* 0x000fea0003800200 */
.L_x_6055:
[----:B------:R-:W-:Y:S02]  /*3e20*/  SHF.L.U32 R0, R0, 0x14, RZ ;  /* 0x0000001400007819 */ /* 0x000fe400000006ff */
[----:B------:R-:W-:-:S04]  /*3e30*/  LEA R2, R2, 0x3b800000, 0x17 ;  /* 0x3b80000002027811 */ /* 0x000fc800078eb8ff */
[----:B------:R-:W-:Y:S01]  /*3e40*/  LOP3.LUT R18, R2, R0, R7, 0xfe, !PT ;  /* 0x0000000002127212 */ /* 0x000fe200078efe07 */
[----:B------:R-:W-:Y:S06]  /*3e50*/  BRA `(.L_x_6035) ;  /* 0x0000000000f87947 */ /* 0x000fec0003800000 */
.L_x_6053:
        /* <DEDUP_REMOVED lines=20> */
.L_x_6058:
[----:B------:R-:W-:Y:S05]  /*3fa0*/  BSYNC.RECONVERGENT B0 ;  /* 0x0000000000007941 */ /* 0x000fea0003800200 */
.L_x_6057:
[----:B------:R-:W-:Y:S01]  /*3fb0*/  IMAD.SHL.U32 R0, R0, 0x200000, RZ ;  /* 0x0020000000007824 */ /* 0x000fe200078e00ff */
[----:B------:R-:W-:-:S04]  /*3fc0*/  LEA R2, R2, 0x37800000, 0x17 ;  /* 0x3780000002027811 */ /* 0x000fc800078eb8ff */
[----:B------:R-:W-:Y:S01]  /*3fd0*/  LOP3.LUT R18, R2, R0, R7, 0xfe, !PT ;  /* 0x0000000002127212 */ /* 0x000fe200078efe07 */
[----:B------:R-:W-:Y:S06]  /*3fe0*/  BRA `(.L_x_6035) ;  /* 0x0000000000947947 */ /* 0x000fec0003800000 */
.L_x_6052:
        /* <DEDUP_REMOVED lines=11> */
[----:B------:R-:W-:Y:S02]  /*40a0*/  @!P0 IMAD.MOV.U32 R18, RZ, RZ, 0x7f800001 ;  /* 0x7f800001ff128424 */ /* 0x000fe400078e00ff */
[----:B------:R-:W-:Y:S01]  /*40b0*/  @P0 IMAD.SHL.U32 R18, R2, 0x800000, RZ ;  /* 0x0080000002120824 */ /* 0x000fe200078e00ff */
[----:B------:R-:W-:Y:S06]  /*40c0*/  BRA `(.L_x_6035) ;  /* 0x00000000005c7947 */ /* 0x000fec0003800000 */
.L_x_6040:
[----:B------:R-:W-:Y:S01]  /*40d0*/  MOV R2, 0x0 ;  /* 0x0000000000027802 */ /* 0x000fe20000000f00 */
[----:B------:R-:W0:Y:S01]  /*40e0*/  LDCU.64 UR4, c[0x4][0x158] ;  /* 0x01002b00ff0477ac */ /* 0x000e220008000a00 */
[----:B------:R-:W-:Y:S02]  /*40f0*/  HFMA2 R8, -RZ, RZ, 0, 4.64916229248046875e-06 ;  /* 0x0000004eff087431 */ /* 0x000fe400000001ff */
[----:B------:R-:W-:Y:S01]  /*4100*/  IMAD.MOV.U32 R12, RZ, RZ, 0x1 ;  /* 0x00000001ff0c7424 */ /* 0x000fe200078e00ff */
[----:B------:R-:W2:Y:S01]  /*4110*/  LDCU.64 UR6, c[0x4][0x160] ;  /* 0x01002c00ff0677ac */ /* 0x000ea20008000a00 */
[----:B------:R-:W4:Y:S01]  /*4120*/  LDC.64 R2, c[0x4][R2] ;  /* 0x0100000002027b82 */ /* 0x000f220000000a00 */
[----:B------:R-:W-:Y:S01]  /*4130*/  IMAD.MOV.U32 R13, RZ, RZ, RZ ;  /* 0x000000ffff0d7224 */ /* 0x000fe200078e00ff */
[----:B------:R-:W1:Y:S01]  /*4140*/  LDCU.64 UR8, c[0x4][0x18] ;  /* 0x01000300ff0877ac */ /* 0x000e620008000a00 */
[----:B0-----:R-:W-:Y:S01]  /*4150*/  MOV R4, UR4 ;  /* 0x0000000400047c02 */ /* 0x001fe20008000f00 */
[----:B------:R-:W-:-:S02]  /*4160*/  IMAD.U32 R5, RZ, RZ, UR5 ;  /* 0x00000005ff057e24 */ /* 0x000fc4000f8e00ff */
[----:B--2---:R-:W-:Y:S01]  /*4170*/  IMAD.U32 R6, RZ, RZ, UR6 ;  /* 0x00000006ff067e24 */ /* 0x004fe2000f8e00ff */
[----:B------:R-:W-:Y:S01]  /*4180*/  MOV R7, UR7 ;  /* 0x0000000700077c02 */ /* 0x000fe20008000f00 */
[----:B-1----:R-:W-:Y:S02]  /*4190*/  IMAD.U32 R10, RZ, RZ, UR8 ;  /* 0x00000008ff0a7e24 */ /* 0x002fe4000f8e00ff */
[----:B------:R-:W-:-:S07]  /*41a0*/  IMAD.U32 R11, RZ, RZ, UR9 ;  /* 0x00000009ff0b7e24 */ /* 0x000fce000f8e00ff */
[----:B------:R-:W-:-:S07]  /*41b0*/  LEPC R20, `(.L_x_6061) ;  /* 0x000000001014794e */ /* 0x000fce0000000000 */
[----:B---345:R-:W-:Y:S05]  /*41c0*/  CALL.ABS.NOINC R2 ;  /* 0x0000000002007343 */ /* 0x038fea0003c00000 */
.L_x_6061:
[----:B------:R-:W-:Y:S01]  /*41d0*/  MOV R18, RZ ;  /* 0x000000ff00127202 */ /* 0x000fe20000000f00 */
[----:B------:R-:W-:Y:S06]  /*41e0*/  BRA `(.L_x_6035) ;  /* 0x0000000000147947 */ /* 0x000fec0003800000 */
.L_x_6060:
[----:B------:R-:W2:Y:S02]  /*41f0*/  LDG.E.64 R2, desc[UR36][R2.64] ;  /* 0x0000002402027981 */ /* 0x000ea4000c1e1b00 */
[----:B--2---:R0:W2:Y:S02]  /*4200*/  I2F.U64 R18, R2 ;  /* 0x0000000200127312 */ /* 0x0040a40000301000 */
[----:B0-2---:R-:W-:Y:S05]  /*4210*/  BRA `(.L_x_6035) ;  /* 0x0000000000087947 */ /* 0x005fea0003800000 */
.L_x_6059:
[----:B------:R-:W2:Y:S02]  /*4220*/  LDG.E R2, desc[UR36][R2.64] ;  /* 0x0000002402027981 */ /* 0x000ea4000c1e1900 */
[----:B--2---:R-:W-:-:S07]  /*4230*/  I2FP.F32.U32 R18, R2 ;  /* 0x0000000200127245 */ /* 0x004fce0000201000 */
.L_x_6035:
[----:B------:R-:W-:Y:S05]  /*4240*/  BSYNC.RECONVERGENT B6 ;  /* 0x0000000000067941 */ /* 0x000fea0003800200 */
.L_x_6034:
[----:B------:R-:W-:Y:S01]  /*4250*/  ISETP.GE.AND P0, PT, R26, R28, PT ;  /* 0x0000001c1a00720c */ /* 0x000fe20003f06270 */
[----:B------:R-:W-:Y:S01]  /*4260*/  BSSY.RECONVERGENT B2, `(.L_x_6062) ;  /* 0x000028b000027945 */ /* 0x000fe20003800200 */
[----:B------:R-:W-:-:S11]  /*4270*/  CS2R R4, SRZ ;  /* 0x0000000000047805 */ /* 0x000fd6000001ff00 */
[----:B------:R-:W-:Y:S05]  /*4280*/  @P0 BRA `(.L_x_6063) ;  /* 0x0000002800200947 */ /* 0x000fea0003800000 */
[C---:B-----5:R-:W-:Y:S01]  /*4290*/  FSETP.NAN.FTZ.AND P1, PT, |R23|.reuse, |R23|, PT ;  /* 0x400000171700720b */ /* 0x060fe20003f38200 */
[----:B0-2-4-:R-:W-:Y:S01]  /*42a0*/  FADD.FTZ R2, |R23|, -RZ ;  /* 0x800000ff17027221 */ /* 0x015fe20000010200 */
[C---:B-1-3--:R-:W-:Y:S01]  /*42b0*/  FSETP.NAN.FTZ.AND P0, PT, |R22|.reuse, |R22|, PT ;  /* 0x400000161600720b */ /* 0x04afe20003f18200 */
[----:B------:R-:W-:-:S12]  /*42c0*/  FADD.FTZ R7, |R22|, -RZ ;  /* 0x800000ff16077221 */ /* 0x000fd80000010200 */
[----:B------:R-:W-:Y:S05]  /*42d0*/  @!P0 BRA !P1, `(.L_x_6064) ;  /* 0x0000000000408947 */ /* 0x000fea0004800000 */
[----:B------:R-:W-:-:S13]  /*42e0*/  FSETP.NEU.FTZ.AND P0, PT, |R23|, +INF , PT ;  /* 0x7f8000001700780b */ /* 0x000fda0003f1d200 */
[----:B------:R-:W-:Y:S01]  /*42f0*/  @!P0 FADD.FTZ R4, R22, R22 ;  /* 0x0000001616048221 */ /* 0x000fe20000010000 */
[----:B------:R-:W-:Y:S01]  /*4300*/  @!P0 IMAD.MOV.U32 R5, RZ, RZ, R23 ;  /* 0x000000ffff058224 */ /* 0x000fe200078e0017 */
[----:B------:R-:W-:Y:S06]  /*4310*/  @!P0 BRA `(.L_x_6063) ;  /* 0x0000002400fc8947 */ /* 0x000fec0003800000 */
[----:B------:R-:W-:-:S13]  /*4320*/  FSETP.NEU.FTZ.AND P0, PT, R7, +INF , PT ;  /* 0x7f8000000700780b */ /* 0x000fda0003f1d000 */
[----:B------:R-:W-:Y:S01]  /*4330*/  @!P0 FADD.FTZ R4, R23, R23 ;  /* 0x0000001717048221 */ /* 0x000fe20000010000 */
[----:B------:R-:W-:Y:S01]  /*4340*/  @!P0 IMAD.MOV.U32 R5, RZ, RZ, R22 ;  /* 0x000000ffff058224 */ /* 0x000fe200078e0016 */
[----:B------:R-:W-:Y:S06]  /*4350*/  @!P0 BRA `(.L_x_6063) ;  /* 0x0000002400ec8947 */ /* 0x000fec0003800000 */
[----:B------:R-:W-:-:S13]  /*4360*/  FSETP.NEU.FTZ.AND P0, PT, R22, RZ, PT ;  /* 0x000000ff1600720b */ /* 0x000fda0003f1d000 */
[--C-:B------:R-:W-:Y:S01]  /*4370*/  @P0 FADD.FTZ R0, RZ, R23.reuse ;  /* 0x00000017ff000221 */ /* 0x100fe20000010000 */
[----:B------:R-:W-:Y:S01]  /*4380*/  @P0 FADD.FTZ R3, RZ, R22 ;  /* 0x00000016ff030221 */ /* 0x000fe20000010000 */
[----:B------:R-:W-:Y:S01]  /*4390*/  @!P0 FADD.FTZ R5, R23, R23 ;  /* 0x0000001717058221 */ /* 0x000fe20000010000 */
[----:B------:R-:W-:Y:S02]  /*43a0*/  @!P0 MOV R4, R22 ;  /* 0x0000001600048202 */ /* 0x000fe40000000f00 */
[----:B------:R-:W-:-:S04]  /*43b0*/  @P0 FADD.FTZ R5, R0, R3 ;  /* 0x0000000300050221 */ /* 0x000fc80000010000 */
[----:B------:R-:W-:Y:S01]  /*43c0*/  @P0 IMAD.MOV.U32 R4, RZ, RZ, R5 ;  /* 0x000000ffff040224 */ /* 0x000fe200078e0005 */
[----:B------:R-:W-:Y:S06]  /*43d0*/  BRA `(.L_x_6063) ;  /* 0x0000002400cc7947 */ /* 0x000fec0003800000 */
.L_x_6064:
[----:B------:R-:W-:-:S04]  /*43e0*/  FMNMX.FTZ R0, R7, |R23|, !PT ;  /* 0x4000001707007209 */ /* 0x000fc80007810000 */
        /* <DEDUP_REMOVED lines=42> */
[----:B------:R-:W-:Y:S05]  /*4690*/  CALL.REL.NOINC `($__internal_7_$__cuda_sm3x_div_rn_ftz_f32_slowpath) ;  /* 0x000000dc003c7944 */ /* 0x000fea0003c00000 */
[----:B------:R-:W-:-:S07]  /*46a0*/  IMAD.MOV.U32 R3, RZ, RZ, R0 ;  /* 0x000000ffff037224 */ /* 0x000fce00078e0000 */
.L_x_6070:
[----:B------:R-:W-:Y:S05]  /*46b0*/  BSYNC.RECONVERGENT B4 ;  /* 0x0000000000047941 */ /* 0x000fea0003800200 */
.L_x_6069:
[----:B------:R-:W-:Y:S02]  /*46c0*/  IMAD.MOV.U32 R9, RZ, RZ, 0x3b33710b ;  /* 0x3b33710bff097424 */ /* 0x000fe400078e00ff */
[----:B------:R-:W-:Y:S01]  /*46d0*/  FMUL.FTZ R0, R3, R3 ;  /* 0x0000000303007220 */ /* 0x000fe20000410000 */
[----:B------:R-:W-:Y:S01]  /*46e0*/  FSETP.NEU.FTZ.AND P1, PT, |R23|, R7, PT ;  /* 0x000000071700720b */ /* 0x000fe20003f3d200 */
[----:B------:R-:W-:Y:S01]  /*46f0*/  FADD.FTZ R7, R7, |R23| ;  /* 0x4000001707077221 */ /* 0x000fe20000010000 */
        /* <DEDUP_REMOVED lines=18> */
.L_x_6068:
        /* <DEDUP_REMOVED lines=30> */
[----:B------:R-:W-:Y:S05]  /*4a00*/  CALL.REL.NOINC `($__internal_7_$__cuda_sm3x_div_rn_ftz_f32_slowpath) ;  /* 0x000000d800607944 */ /* 0x000fea0003c00000 */
[----:B------:R-:W-:-:S07]  /*4a10*/  IMAD.MOV.U32 R2, RZ, RZ, R0 ;  /* 0x000000ffff027224 */ /* 0x000fce00078e0000 */
.L_x_6074:
[----:B------:R-:W-:Y:S05]  /*4a20*/  BSYNC.RECONVERGENT B4 ;  /* 0x0000000000047941 */ /* 0x000fea0003800200 */
.L_x_6073:
        /* <DEDUP_REMOVED lines=13> */
[----:B------:R-:W-:-:S03]  /*4b00*/  FADD.FTZ R0, R7, |R23| ;  /* 0x4000001707007221 */ /* 0x000fc60000010000 */
        /* <DEDUP_REMOVED lines=8> */
.L_x_6072:
        /* <DEDUP_REMOVED lines=15> */
[----:B------:R-:W-:Y:S05]  /*4c80*/  CALL.REL.NOINC `($__internal_7_$__cuda_sm3x_div_rn_ftz_f32_slowpath) ;  /* 0x000000d400c07944 */ /* 0x000fea0003c00000 */
[----:B------:R-:W-:-:S07]  /*4c90*/  MOV R3, R0 ;  /* 0x0000000000037202 */ /* 0x000fce0000000f00 */
.L_x_6076:
[----:B------:R-:W-:Y:S05]  /*4ca0*/  BSYNC.RECONVERGENT B4 ;  /* 0x0000000000047941 */ /* 0x000fea0003800200 */
.L_x_6075:
        /* <DEDUP_REMOVED lines=22> */
.L_x_6067:
        /* <DEDUP_REMOVED lines=9> */
[----:B------:R-:W-:Y:S01]  /*4ea0*/  FMUL.FTZ R2, R23, -0.36787945032119750977 ;  /* 0xbebc5ab217027820 */ /* 0x000fe20000410000 */
[----:B------:R-:W-:Y:S01]  /*4eb0*/  FMUL.FTZ R3, R22, -0.36787945032119750977 ;  /* 0xbebc5ab216037820 */ /* 0x000fe20000410000 */
        /* <DEDUP_REMOVED lines=13> */
[----:B------:R-:W-:Y:S01]  /*4f90*/  LOP3.LUT R3, R6, 0x800000, RZ, 0xfc, !PT ;  /* 0x0080000006037812 */ /* 0x000fe200078efcff */
[----:B------:R-:W-:-:S04]  /*4fa0*/  HFMA2 R6, -RZ, RZ, 1.875, 0 ;  /* 0x3f800000ff067431 */ /* 0x000fc800000001ff */
        /* <DEDUP_REMOVED lines=15> */
[----:B------:R-:W-:Y:S05]  /*50a0*/  CALL.REL.NOINC `($__internal_7_$__cuda_sm3x_div_rn_ftz_f32_slowpath) ;  /* 0x000000d000b87944 */ /* 0x000fea0003c00000 */
[----:B------:R-:W-:-:S07]  /*50b0*/  IMAD.MOV.U32 R2, RZ, RZ, R0 ;  /* 0x000000ffff027224 */ /* 0x000fce00078e0000 */
.L_x_6079:
[----:B------:R-:W-:Y:S05]  /*50c0*/  BSYNC.RECONVERGENT B4 ;  /* 0x0000000000047941 */ /* 0x000fea0003800200 */
.L_x_6078:
        /* <DEDUP_REMOVED lines=22> */
.L_x_6077:
        /* <DEDUP_REMOVED lines=30> */
[----:B------:R-:W-:Y:S05]  /*5410*/  CALL.REL.NOINC `($__internal_7_$__cuda_sm3x_div_rn_ftz_f32_slowpath) ;  /* 0x000000cc00dc7944 */ /* 0x000fea0003c00000 */
[----:B------:R-:W-:-:S07]  /*5420*/  MOV R2, R0 ;  /* 0x0000000000027202 */ /* 0x000fce0000000f00 */
.L_x_6082:
[----:B------:R-:W-:Y:S05]  /*5430*/  BSYNC.RECONVERGENT B4 ;  /* 0x0000000000047941 */ /* 0x000fea0003800200 */
.L_x_6081:
        /* <DEDUP_REMOVED lines=22> */
.L_x_6080:
        /* <DEDUP_REMOVED lines=15> */
[----:B------:R-:W-:Y:S05]  /*5690*/  CALL.REL.NOINC `($__internal_7_$__cuda_sm3x_div_rn_ftz_f32_slowpath) ;  /* 0x000000cc003c7944 */ /* 0x000fea0003c00000 */
[----:B------:R-:W-:-:S07]  /*56a0*/  IMAD.MOV.U32 R2, RZ, RZ, R0 ;  /* 0x000000ffff027224 */ /* 0x000fce00078e0000 */
.L_x_6084:
[----:B------:R-:W-:Y:S05]  /*56b0*/  BSYNC.RECONVERGENT B4 ;  /* 0x0000000000047941 */ /* 0x000fea0003800200 */
.L_x_6083:
        /* <DEDUP_REMOVED lines=21> */
.L_x_6071:
[----:B------:R-:W-:Y:S05]  /*5810*/  BSYNC.RECONVERGENT B3 ;  /* 0x0000000000037941 */ /* 0x000fea0003800200 */
.L_x_6066:
[----:B------:R-:W-:Y:S01]  /*5820*/  FADD.FTZ R0, R4, 0.69314718246459960938 ;  /* 0x3f31721804007421 */ /* 0x000fe20000010000 */
[----:B------:R-:W-:-:S04]  /*5830*/  LOP3.LUT R4, R7, 0x80000000, R22, 0xb8, !PT ;  /* 0x8000000007047812 */ /* 0x000fc800078eb816 */
[----:B------:R-:W-:Y:S01]  /*5840*/  LOP3.LUT R5, R0, 0x80000000, R23, 0xb8, !PT ;  /* 0x8000000000057812 */ /* 0x000fe200078eb817 */
[----:B------:R-:W-:Y:S06]  /*5850*/  BRA `(.L_x_6063) ;  /* 0x0000001000ac7947 */ /* 0x000fec0003800000 */
.L_x_6065:
[----:B------:R-:W-:Y:S01]  /*5860*/  FSETP.NEU.FTZ.AND P1, PT, R23, RZ, PT ;  /* 0x000000ff1700720b */ /* 0x000fe20003f3d000 */
[----:B------:R-:W-:Y:S01]  /*5870*/  IMAD.MOV.U32 R5, RZ, RZ, R23 ;  /* 0x000000ffff057224 */ /* 0x000fe200078e0017 */
[----:B------:R-:W-:Y:S01]  /*5880*/  FSETP.NEU.FTZ.AND P0, PT, R22, RZ, PT ;  /* 0x000000ff1600720b */ /* 0x000fe20003f1d000 */
[----:B------:R-:W-:-:S12]  /*5890*/  IMAD.MOV.U32 R4, RZ, RZ, R22 ;  /* 0x000000ffff047224 */ /* 0x000fd800078e0016 */
[----:B------:R-:W-:Y:S05]  /*58a0*/  @!P0 BRA !P1, `(.L_x_6063) ;  /* 0x0000001000988947 */ /* 0x000fea0004800000 */
[----:B------:R-:W-:Y:S01]  /*58b0*/  FSETP.GEU.FTZ.AND P1, PT, |R23|, 0.00021143197955098003149, PT ;  /* 0x395db3d71700780b */ /* 0x000fe20003f3e200 */
[----:B------:R-:W-:Y:S01]  /*58c0*/  IMAD.MOV.U32 R4, RZ, RZ, R22 ;  /* 0x000000ffff047224 */ /* 0x000fe200078e0016 */
[----:B------:R-:W-:Y:S02]  /*58d0*/  FSETP.GEU.FTZ.AND P0, PT, R7, 0.00021143197955098003149, PT ;  /* 0x395db3d70700780b */ /* 0x000fe40003f1e000 */
[----:B------:R-:W-:-:S11]  /*58e0*/  MOV R5, R23 ;  /* 0x0000001700057202 */ /* 0x000fd60000000f00 */
[----:B------:R-:W-:Y:S05]  /*58f0*/  @!P0 BRA !P1, `(.L_x_6063) ;  /* 0x0000001000848947 */ /* 0x000fea0004800000 */
        /* <DEDUP_REMOVED lines=52> */
[----:B-1----:R-:W-:-:S04]  /*5c40*/  @!P0 FADD.FTZ R5, -R3, R6 ;  /* 0x0000000603058221 */ /* 0x002fc80000010100 */
        /* <DEDUP_REMOVED lines=10> */
.L_x_6090:
[----:B------:R-:W-:Y:S05]  /*5cf0*/  BSYNC.RECONVERGENT B1 ;  /* 0x0000000000017941 */ /* 0x000fea0003800200 */
.L_x_6089:
        /* <DEDUP_REMOVED lines=8> */
.L_x_6092:
[----:B------:R-:W-:Y:S05]  /*5d80*/  BSYNC.RECONVERGENT B1 ;  /* 0x0000000000017941 */ /* 0x000fea0003800200 */
.L_x_6091:
        /* <DEDUP_REMOVED lines=34> */
.L_x_6088:
[----:B------:R-:W-:-:S13]  /*5fb0*/  FSETP.GEU.FTZ.AND P0, PT, R7, 1, PT ;  /* 0x3f8000000700780b */ /* 0x000fda0003f1e000 */
[----:B------:R-:W-:-:S04]  /*5fc0*/  @!P0 FADD.FTZ R4, -R7, 1 ;  /* 0x3f80000007048421 */ /* 0x000fc80000010100 */
[----:B------:R-:W-:-:S06]  /*5fd0*/  @!P0 FMUL.FTZ R4, R3, R4 ;  /* 0x0000000403048220 */ /* 0x000fcc0000410000 */
[----:B------:R-:W2:Y:S08]  /*5fe0*/  @!P0 MUFU.SQRT R4, R4 ;  /* 0x0000000400048308 */ /* 0x000eb00000002000 */
[----:B--2---:R-:W1:Y:S02]  /*5ff0*/  @!P0 MUFU.RCP R10, R4 ;  /* 0x00000004000a8308 */ /* 0x004e640000001000 */
[----:B-1----:R-:W-:Y:S01]  /*6000*/  @!P0 FMUL.FTZ R5, R10, |R23| ;  /* 0x400000170a058220 */ /* 0x002fe20000410000 */
[----:B------:R-:W-:Y:S06]  /*6010*/  @!P0 BRA `(.L_x_6087) ;  /* 0x0000000000988947 */ /* 0x000fec0003800000 */
[----:B------:R-:W-:Y:S01]  /*6020*/  FMUL.FTZ R11, R3, R0 ;  /* 0x00000000030b7220 */ /* 0x000fe20000410000 */
[----:B------:R-:W-:Y:S02]  /*6030*/  IMAD.MOV.U32 R13, RZ, RZ, 0x3f800000 ;  /* 0x3f800000ff0d7424 */ /* 0x000fe400078e00ff */
[----:B------:R-:W-:-:S03]  /*6040*/  IMAD.MOV.U32 R15, RZ, RZ, 0x3d39bf78 ;  /* 0x3d39bf78ff0f7424 */ /* 0x000fc600078e00ff */
        /* <DEDUP_REMOVED lines=30> */
.L_x_6086:
[----:B------:R-:W-:-:S04]  /*6230*/  FFMA.FTZ R4, R8, R8, -1 ;  /* 0xbf80000008047423 */ /* 0x000fc80000010008 */
[----:B------:R-:W0:Y:S02]  /*6240*/  MUFU.SQRT R5, R4 ;  /* 0x0000000400057308 */ /* 0x000e240000002000 */
[----:B0-----:R-:W-:-:S06]  /*6250*/  FADD.FTZ R10, R8, R5 ;  /* 0x00000005080a7221 */ /* 0x001fcc0000010000 */
[----:B------:R-:W0:Y:S02]  /*6260*/  MUFU.LG2 R10, R10 ;  /* 0x0000000a000a7308 */ /* 0x000e240000000c00 */
[----:B0-----:R-:W-:-:S07]  /*6270*/  FMUL.FTZ R5, R10, 0.69314718246459960938 ;  /* 0x3f3172180a057820 */ /* 0x001fce0000410000 */
.L_x_6087:
[----:B------:R-:W-:Y:S05]  /*6280*/  BSYNC.RECONVERGENT B0 ;  /* 0x0000000000007941 */ /* 0x000fea0003800200 */
.L_x_6085:
        /* <DEDUP_REMOVED lines=22> */
[----:B0-----:R-:W-:-:S05]  /*63f0*/  FMUL.FTZ R2, |R0|, 1.1920928955078125e-07 ;  /* 0x3400000000027820 */ /* 0x001fca0000410200 */
        /* <DEDUP_REMOVED lines=20> */
.L_x_6100:
[----:B------:R-:W-:Y:S05]  /*6540*/  BSYNC.RECONVERGENT B4 ;  /* 0x0000000000047941 */ /* 0x000fea0003800200 */
.L_x_6099:
[----:B------:R-:W-:-:S04]  /*6550*/  FADD.FTZ R2, R3, R2 ;  /* 0x0000000203027221 */ /* 0x000fc80000010000 */
[----:B------:R-:W-:-:S04]  /*6560*/  FMUL.FTZ R2, R2, R11 ;  /* 0x0000000b02027220 */ /* 0x000fc80000410000 */
[----:B------:R4:W0:Y:S01]  /*6570*/  MUFU.SQRT R4, R2 ;  /* 0x0000000200047308 */ /* 0x0008220000002000 */
[----:B------:R-:W-:Y:S05]  /*6580*/  BRA `(.L_x_6097) ;  /* 0x00000000002c7947 */ /* 0x000fea0003800000 */
.L_x_6098:
[----:B------:R-:W-:-:S13]  /*6590*/  FSETP.GT.FTZ.AND P0, PT, R7, 1, PT ;  /* 0x3f8000000700780b */ /* 0x000fda0003f14000 */
[----:B------:R-:W-:Y:S01]  /*65a0*/  @P0 FMUL.FTZ R2, R3, R0 ;  /* 0x0000000003020220 */ /* 0x000fe20000410000 */
        /* <DEDUP_REMOVED lines=9> */
.L_x_6097:
[----:B------:R-:W-:Y:S05]  /*6640*/  BSYNC.RECONVERGENT B1 ;  /* 0x0000000000017941 */ /* 0x000fea0003800200 */
.L_x_6095:
[----:B------:R-:W-:Y:S05]  /*6650*/  BSYNC.RELIABLE B0 ;  /* 0x0000000000007941 */ /* 0x000fea0003800100 */
.L_x_6094:
[----:B0--3--:R-:W-:Y:S01]  /*6660*/  FADD.FTZ R0, |R4|, -RZ ;  /* 0x800000ff04007221 */ /* 0x009fe20000010200 */
        /* <DEDUP_REMOVED lines=13> */
[----:B------:R-:W-:Y:S01]  /*6740*/  IMAD.MOV.U32 R3, RZ, RZ, R8 ;  /* 0x000000ffff037224 */ /* 0x000fe200078e0008 */
[----:B------:R-:W-:-:S07]  /*6750*/  MOV R2, 0x6770 ;  /* 0x0000677000027802 */ /* 0x000fce0000000f00 */
[----:B-12---:R-:W-:Y:S05]  /*6760*/  CALL.REL.NOINC `($__internal_7_$__cuda_sm3x_div_rn_ftz_f32_slowpath) ;  /* 0x000000bc00087944 */ /* 0x006fea0003c00000 */
[----:B------:R-:W-:-:S07]  /*6770*/  IMAD.MOV.U32 R2, RZ, RZ, R0 ;  /* 0x000000ffff027224 */ /* 0x000fce00078e0000 */
.L_x_6102:
[----:B------:R-:W-:Y:S05]  /*6780*/  BSYNC.RECONVERGENT B4 ;  /* 0x0000000000047941 */ /* 0x000fea0003800200 */
.L_x_6101:
        /* <DEDUP_REMOVED lines=28> */
.L_x_6096:
        /* <DEDUP_REMOVED lines=25> */
.L_x_6103:
[----:B------:R-:W-:Y:S05]  /*6ae0*/  BSYNC.RECONVERGENT B3 ;  /* 0x0000000000037941 */ /* 0x000fea0003800200 */
.L_x_6093:
[----:B-1----:R-:W-:Y:S02]  /*6af0*/  LOP3.LUT R5, R5, 0x80000000, R23, 0xb8, !PT ;  /* 0x8000000005057812 */ /* 0x002fe400078eb817 */
[----:B------:R-:W-:-:S07]  /*6b00*/  LOP3.LUT R4, R3, 0x80000000, R22, 0xb8, !PT ;  /* 0x8000000003047812 */ /* 0x000fce00078eb816 */
.L_x_6063:
[----:B------:R-:W-:Y:S05]  /*6b10*/  BSYNC.RECONVERGENT B2 ;  /* 0x0000000000027941 */ /* 0x000fea0003800200 */
.L_x_6062:
[----:B------:R-:W-:Y:S01]  /*6b20*/  IADD3 R27, PT, PT, R26, 0x80, RZ ;  /* 0x000000801a1b7810 */ /* 0x000fe20007ffe0ff */
[----:B------:R-:W-:Y:S01]  /*6b30*/  BSSY.RECONVERGENT B2, `(.L_x_6104) ;  /* 0x0000293000027945 */ /* 0x000fe20003800200 */
[----:B-1-3-5:R-:W-:Y:S02]  /*6b40*/  CS2R R22, SRZ ;  /* 0x0000000000167805 */ /* 0x02afe4000001ff00 */
[----:B------:R-:W-:-:S13]  /*6b50*/  ISETP.GE.AND P0, PT, R27, R28, PT ;  /* 0x0000001c1b00720c */ /* 0x000fda0003f06270 */
[----:B------:R-:W-:Y:S05]  /*6b60*/  @P0 BRA `(.L_x_6105) ;  /* 0x00000028003c0947 */ /* 0x000fea0003800000 */
[C---:B------:R-:W-:Y:S01]  /*6b70*/  FSETP.NAN.FTZ.AND P1, PT, |R25|.reuse, |R25|, PT ;  /* 0x400000191900720b */ /* 0x040fe20003f38200 */
[----:B0-2-4-:R-:W-:Y:S01]  /*6b80*/  FADD.FTZ R2, |R25|, -RZ ;  /* 0x800000ff19027221 */ /* 0x015fe20000010200 */
[C---:B------:R-:W-:Y:S01]  /*6b90*/  FSETP.NAN.FTZ.AND P0, PT, |R24|.reuse, |R24|, PT ;  /* 0x400000181800720b */ /* 0x040fe20003f18200 */
        /* <DEDUP_REMOVED lines=11> */
[----:B------:R-:W-:Y:S01]  /*6c50*/  @P0 FADD.FTZ R22, RZ, R25 ;  /* 0x00000019ff160221 */ /* 0x000fe20000010000 */
[----:B------:R-:W-:-:S04]  /*6c60*/  @P0 FADD.FTZ R3, RZ, R24 ;  /* 0x00000018ff030221 */ /* 0x000fc80000010000 */
[----:B------:R-:W-:-:S05]  /*6c70*/  @P0 FADD.FTZ R22, R22, R3 ;  /* 0x0000000316160221 */ /* 0x000fca0000010000 */
[----:B------:R-:W-:Y:S01]  /*6c80*/  @P0 MOV R23, R22 ;  /* 0x0000001600170202 */ /* 0x000fe20000000f00 */
[----:B------:R-:W-:Y:S01]  /*6c90*/  @!P0 FADD.FTZ R23, R25, R25 ;  /* 0x0000001919178221 */ /* 0x000fe20000010000 */
[----:B------:R-:W-:Y:S01]  /*6ca0*/  @!P0 IMAD.MOV.U32 R22, RZ, RZ, R24 ;  /* 0x000000ffff168224 */ /* 0x000fe200078e0018 */
[----:B------:R-:W-:Y:S06]  /*6cb0*/  BRA `(.L_x_6105) ;  /* 0x0000002400e87947 */ /* 0x000fec0003800000 */
.L_x_6106:
[----:B------:R-:W-:-:S04]  /*6cc0*/  FMNMX.FTZ R0, R7, |R25|, !PT ;  /* 0x4000001907007209 */ /* 0x000fc80007810000 */
[----:B------:R-:W-:-:S13]  /*6cd0*/  FSETP.GT.FTZ.AND P0, PT, R0, 8388608, PT ;  /* 0x4b0000000000780b */ /* 0x000fda0003f14000 */
[----:B------:R-:W-:Y:S05]  /*6ce0*/  @P0 BRA `(.L_x_6107) ;  /* 0x0000001000c40947 */ /* 0x000fea0003800000 */
[----:B------:R-:W-:Y:S01]  /*6cf0*/  FSETP.NEU.FTZ.AND P1, PT, R25, RZ, PT ;  /* 0x000000ff1900720b */ /* 0x000fe20003f3d000 */
[----:B------:R-:W-:Y:S01]  /*6d00*/  IMAD.MOV.U32 R23, RZ, RZ, R25 ;  /* 0x000000ffff177224 */ /* 0x000fe200078e0019 */
[----:B------:R-:W-:Y:S02]  /*6d10*/  FSETP.NEU.FTZ.AND P0, PT, R24, RZ, PT ;  /* 0x000000ff1800720b */ /* 0x000fe40003f1d000 */
[----:B------:R-:W-:-:S11]  /*6d20*/  MOV R22, R24 ;  /* 0x0000001800167202 */ /* 0x000fd60000000f00 */
[----:B------:R-:W-:Y:S05]  /*6d30*/  @!P0 BRA !P1, `(.L_x_6105) ;  /* 0x0000002400c88947 */ /* 0x000fea0004800000 */
[----:B------:R-:W-:Y:S01]  /*6d40*/  FSETP.GEU.FTZ.AND P1, PT, |R25|, 0.00021143197955098003149, PT ;  /* 0x395db3d71900780b */ /* 0x000fe20003f3e200 */
[----:B------:R-:W-:Y:S01]  /*6d50*/  IMAD.MOV.U32 R23, RZ, RZ, R25 ;  /* 0x000000ffff177224 */ /* 0x000fe200078e0019 */
[----:B------:R-:W-:Y:S01]  /*6d60*/  FSETP.GEU.FTZ.AND P0, PT, R7, 0.00021143197955098003149, PT ;  /* 0x395db3d70700780b */ /* 0x000fe20003f1e000 */
[----:B------:R-:W-:-:S12]  /*6d70*/  IMAD.MOV.U32 R22, RZ, RZ, R24 ;  /* 0x000000ffff167224 */ /* 0x000fd800078e0018 */
[----:B------:R-:W-:Y:S05]  /*6d80*/  @!P0 BRA !P1, `(.L_x_6105) ;  /* 0x0000002400b48947 */ /* 0x000fea0004800000 */
        /* <DEDUP_REMOVED lines=9> */
[-C--:B------:R-:W-:Y:S02]  /*6e20*/  VIMNMX R6, PT, PT, R11, R12.reuse, !PT ;  /* 0x0000000c0b067248 */ /* 0x080fe40007fe0100 */
        /* <DEDUP_REMOVED lines=50> */
.L_x_6113:
[----:B------:R-:W-:-:S04]  /*7150*/  FADD.FTZ R10, -R3, R8 ;  /* 0x00000008030a7221 */ /* 0x000fc80000010100 */
[----:B------:R-:W-:-:S07]  /*7160*/  FMUL.FTZ R10, R10, 0.5 ;  /* 0x3f0000000a0a7820 */ /* 0x000fce0000410000 */
.L_x_6114:
[----:B------:R-:W-:Y:S05]  /*7170*/  BSYNC.RECONVERGENT B1 ;  /* 0x0000000000017941 */ /* 0x000fea0003800200 */
.L_x_6112:
        /* <DEDUP_REMOVED lines=11> */
.L_x_6116:
[----:B------:R-:W-:-:S04]  /*7230*/  FADD.FTZ R13, R9, -R12 ;  /* 0x8000000c090d7221 */ /* 0x000fc80000010000 */
[----:B------:R-:W-:-:S07]  /*7240*/  FMUL.FTZ R13, R13, 0.5 ;  /* 0x3f0000000d0d7820 */ /* 0x000fce0000410000 */
.L_x_6117:
[----:B------:R-:W-:Y:S05]  /*7250*/  BSYNC.RECONVERGENT B1 ;  /* 0x0000000000017941 */ /* 0x000fea0003800200 */
.L_x_6115:
        /* <DEDUP_REMOVED lines=35> */
.L_x_6111:
[----:B------:R-:W-:-:S13]  /*7490*/  FSETP.GEU.FTZ.AND P0, PT, R7, 1, PT ;  /* 0x3f8000000700780b */ /* 0x000fda0003f1e000 */
[----:B------:R-:W-:Y:S05]  /*74a0*/  @!P0 BRA `(.L_x_6118) ;  /* 0x0000000000848947 */ /* 0x000fea0003800000 */
[----:B------:R-:W-:Y:S01]  /*74b0*/  FMUL.FTZ R13, R3, R0 ;  /* 0x00000000030d7220 */ /* 0x000fe20000410000 */
[----:B------:R-:W-:Y:S01]  /*74c0*/  MOV R15, 0x3e800000 ;  /* 0x3e800000000f7802 */ /* 0x000fe20000000f00 */
[----:B------:R-:W-:-:S04]  /*74d0*/  IMAD.MOV.U32 R21, RZ, RZ, 0x3d39bf78 ;  /* 0x3d39bf78ff157424 */ /* 0x000fc800078e00ff */
        /* <DEDUP_REMOVED lines=30> */
.L_x_6118:
[----:B------:R-:W-:-:S04]  /*76c0*/  FADD.FTZ R10, -R7, 1 ;  /* 0x3f800000070a7421 */ /* 0x000fc80000010100 */
[----:B------:R-:W-:-:S06]  /*76d0*/  FMUL.FTZ R10, R3, R10 ;  /* 0x0000000a030a7220 */ /* 0x000fcc0000410000 */
[----:B------:R-:W0:Y:S08]  /*76e0*/  MUFU.SQRT R10, R10 ;  /* 0x0000000a000a7308 */ /* 0x000e300000002000 */
[----:B0-----:R-:W0:Y:S02]  /*76f0*/  MUFU.RCP R12, R10 ;  /* 0x0000000a000c7308 */ /* 0x001e240000001000 */
[----:B0-----:R-:W-:Y:S01]  /*7700*/  FMUL.FTZ R23, R12, |R25| ;  /* 0x400000190c177220 */ /* 0x001fe20000410000 */
[----:B------:R-:W-:Y:S06]  /*7710*/  BRA `(.L_x_6109) ;  /* 0x0000000000047947 */ /* 0x000fec0003800000 */
.L_x_6110:
[----:B------:R0:W1:Y:S02]  /*7720*/  MUFU.SQRT R23, R2 ;  /* 0x0000000200177308 */ /* 0x0000640000002000 */
.L_x_6109:
[----:B------:R-:W-:Y:S05]  /*7730*/  BSYNC.RECONVERGENT B0 ;  /* 0x0000000000007941 */ /* 0x000fea0003800200 */
.L_x_6108:
        /* <DEDUP_REMOVED lines=35> */
.L_x_6122:
        /* <DEDUP_REMOVED lines=23> */
.L_x_6128:
[----:B------:R-:W-:-:S04]  /*7ae0*/  FADD.FTZ R0, -R0, R9 ;  /* 0x0000000900007221 */ /* 0x000fc80000010100 */
[----:B------:R-:W-:-:S07]  /*7af0*/  FMUL.FTZ R3, R0, 0.5 ;  /* 0x3f00000000037820 */ /* 0x000fce0000410000 */
.L_x_6129:
[----:B------:R-:W-:Y:S05]  /*7b00*/  BSYNC.RECONVERGENT B4 ;  /* 0x0000000000047941 */ /* 0x000fea0003800200 */
.L_x_6127:
[----:B------:R-:W-:Y:S01]  /*7b10*/  FADD.FTZ R2, R3, R2 ;  /* 0x0000000203027221 */ /* 0x000fe20000010000 */
[----:B------:R-:W-:-:S04]  /*7b20*/  FADD.FTZ R3, R7, R6 ;  /* 0x0000000607037221 */ /* 0x000fc80000010000 */
[----:B------:R-:W-:-:S04]  /*7b30*/  FMUL.FTZ R2, R2, R3 ;  /* 0x0000000302027220 */ /* 0x000fc80000410000 */
[----:B------:R2:W3:Y:S01]  /*7b40*/  MUFU.SQRT R8, R2 ;  /* 0x0000000200087308 */ /* 0x0004e20000002000 */
[----:B------:R-:W-:Y:S05]  /*7b50*/  BRA `(.L_x_6130) ;  /* 0x0000000000487947 */ /* 0x000fea0003800000 */
.L_x_6126:
        /* <DEDUP_REMOVED lines=12> */
.L_x_6125:
[----:B------:R-:W-:Y:S01]  /*7c20*/  FADD.FTZ R0, R6, 1 ;  /* 0x3f80000006007421 */ /* 0x000fe20000010000 */
[----:B------:R-:W-:Y:S01]  /*7c30*/  MUFU.SQRT R3, R2 ;  /* 0x0000000200037308 */ /* 0x000fe20000002000 */
[----:B------:R-:W-:Y:S02]  /*7c40*/  IMAD.MOV.U32 R7, RZ, RZ, 0x3f800000 ;  /* 0x3f800000ff077424 */ /* 0x000fe400078e00ff */
[----:B------:R-:W-:-:S06]  /*7c50*/  FMUL.FTZ R0, R0, 0.5 ;  /* 0x3f00000000007820 */ /* 0x000fcc0000410000 */
[----:B------:R-:W2:Y:S02]  /*7c60*/  MUFU.SQRT R0, R0 ;  /* 0x0000000000007308 */ /* 0x000ea40000002000 */
[----:B--2---:R-:W-:-:S07]  /*7c70*/  FMUL.FTZ R8, R3, R0 ;  /* 0x0000000003087220 */ /* 0x004fce0000410000 */
.L_x_6130:
[----:B------:R-:W-:Y:S05]  /*7c80*/  BSYNC.RECONVERGENT B1 ;  /* 0x0000000000017941 */ /* 0x000fea0003800200 */
.L_x_6124:
[----:B------:R-:W-:Y:S05]  /*7c90*/  BRA `(.L_x_6131) ;  /* 0x0000000000087947 */ /* 0x000fea0003800000 */
.L_x_6121:
[----:B------:R-:W-:Y:S01]  /*7ca0*/  FMUL.FTZ R8, R6, 16777216 ;  /* 0x4b80000006087820 */ /* 0x000fe20000410000 */
[----:B------:R-:W-:-:S07]  /*7cb0*/  FMUL.FTZ R7, R7, 16777216 ;  /* 0x4b80000007077820 */ /* 0x000fce0000410000 */
.L_x_6131:
[----:B------:R-:W-:Y:S05]  /*7cc0*/  BSYNC.RELIABLE B0 ;  /* 0x0000000000007941 */ /* 0x000fea0003800100 */
.L_x_6120:
[----:B---3--:R-:W-:Y:S01]  /*7cd0*/  FADD.FTZ R0, |R8|, -RZ ;  /* 0x800000ff08007221 */ /* 0x008fe20000010200 */
[C---:B------:R-:W-:Y:S01]  /*7ce0*/  FADD.FTZ R3, |R7|.reuse, -RZ ;  /* 0x800000ff07037221 */ /* 0x040fe20000010200 */
[----:B------:R-:W-:Y:S01]  /*7cf0*/  FSETP.GT.FTZ.AND P2, PT, |R7|, |R8|, PT ;  /* 0x400000080700720b */ /* 0x000fe20003f54200 */
[----:B------:R-:W-:Y:S03]  /*7d00*/  BSSY.RECONVERGENT B4, `(.L_x_6132) ;  /* 0x000000f000047945 */ /* 0x000fe60003800200 */
[----:B------:R-:W-:Y:S02]  /*7d10*/  FSEL R9, R3, R0, P2 ;  /* 0x0000000003097208 */ /* 0x000fe40001000000 */
[----:B------:R-:W-:Y:S02]  /*7d20*/  FSEL R0, R0, R3, P2 ;  /* 0x0000000300007208 */ /* 0x000fe40001000000 */
[----:B0-2---:R-:W0:Y:S08]  /*7d30*/  MUFU.RCP R2, R9 ;  /* 0x0000000900027308 */ /* 0x005e300000001000 */
        /* <DEDUP_REMOVED lines=9> */
[----:B-1----:R-:W-:Y:S05]  /*7dd0*/  CALL.REL.NOINC `($__internal_7_$__cuda_sm3x_div_rn_ftz_f32_slowpath) ;  /* 0x000000a4006c7944 */ /* 0x002fea0003c00000 */
[----:B------:R-:W-:-:S07]  /*7de0*/  MOV R2, R0 ;  /* 0x0000000000027202 */ /* 0x000fce0000000f00 */
.L_x_6133:
[----:B------:R-:W-:Y:S05]  /*7df0*/  BSYNC.RECONVERGENT B4 ;  /* 0x0000000000047941 */ /* 0x000fea0003800200 */
.L_x_6132:
[----:B------:R-:W-:Y:S02]  /*7e00*/  IMAD.MOV.U32 R3, RZ, RZ, 0x3b33710b ;  /* 0x3b33710bff037424 */ /* 0x000fe400078e00ff */
        /* <DEDUP_REMOVED lines=14> */
[----:B------:R-:W-:Y:S02]  /*7ef0*/  FFMA.FTZ R2, R3, R2, R2 ;  /* 0x0000000203027223 */ /* 0x000fe40000010002 */
[----:B------:R-:W-:Y:S02]  /*7f00*/  FSEL R9, R0, 1.8663789033889770508, P2 ;  /* 0x3feee58100097808 */ /* 0x000fe40001000000 */
[----:B------:R-:W-:-:S05]  /*7f10*/  FFMA.FTZ R3, R11, 0.93318945169448852539, -R2 ;  /* 0x3f6ee5810b037823 */ /* 0x000fca0000010802 */
        /* <DEDUP_REMOVED lines=10> */
.L_x_6123:
[----:B------:R-:W-:Y:S05]  /*7fc0*/  BSYNC.RECONVERGENT B3 ;  /* 0x0000000000037941 */ /* 0x000fea0003800200 */
.L_x_6119:
[----:B-1----:R-:W-:Y:S02]  /*7fd0*/  LOP3.LUT R23, R23, 0x80000000, R25, 0xb8, !PT ;  /* 0x8000000017177812 */ /* 0x002fe400078eb819 */
[----:B------:R-:W-:Y:S01]  /*7fe0*/  LOP3.LUT R22, R3, 0x80000000, R24, 0xb8, !PT ;  /* 0x8000000003167812 */ /* 0x000fe200078eb818 */
[----:B------:R-:W-:Y:S06]  /*7ff0*/  BRA `(.L_x_6105) ;  /* 0x0000001400187947 */ /* 0x000fec0003800000 */
.L_x_6107:
        /* <DEDUP_REMOVED lines=33> */
.L_x_6139:
[----:B------:R-:W-:Y:S05]  /*8210*/  BSYNC.RECONVERGENT B4 ;  /* 0x0000000000047941 */ /* 0x000fea0003800200 */
.L_x_6138:
        /* <DEDUP_REMOVED lines=22> */
.L_x_6137:
        /* <DEDUP_REMOVED lines=27> */
[----:B------:R-:W-:Y:S05]  /*8530*/  CALL.REL.NOINC `($__internal_7_$__cuda_sm3x_div_rn_ftz_f32_slowpath) ;  /* 0x0000009c00947944 */ /* 0x000fea0003c00000 */
[----:B------:R-:W-:-:S07]  /*8540*/  IMAD.MOV.U32 R2, RZ, RZ, R0 ;  /* 0x000000ffff027224 */ /* 0x000fce00078e0000 */
.L_x_6142:
[----:B------:R-:W-:Y:S05]  /*8550*/  BSYNC.RECONVERGENT B4 ;  /* 0x0000000000047941 */ /* 0x000fea0003800200 */
.L_x_6141:
        /* <DEDUP_REMOVED lines=22> */
.L_x_6136:
        /* <DEDUP_REMOVED lines=33> */
[----:B------:R-:W-:-:S07]  /*88d0*/  MOV R2, R0 ;  /* 0x0000000000027202 */ /* 0x000fce0000000f00 */
.L_x_6144:
[----:B------:R-:W-:Y:S05]  /*88e0*/  BSYNC.RECONVERGENT B4 ;  /* 0x0000000000047941 */ /* 0x000fea0003800200 */
.L_x_6143:
        /* <DEDUP_REMOVED lines=22> */
.L_x_6135:
        /* <DEDUP_REMOVED lines=26> */
.L_x_6148:
[----:B------:R-:W-:Y:S05]  /*8bf0*/  BSYNC.RECONVERGENT B4 ;  /* 0x0000000000047941 */ /* 0x000fea0003800200 */
.L_x_6147:
        /* <DEDUP_REMOVED lines=22> */
.L_x_6146:
        /* <DEDUP_REMOVED lines=29> */
.L_x_6150:
[----:B------:R-:W-:Y:S05]  /*8f30*/  BSYNC.RECONVERGENT B4 ;  /* 0x0000000000047941 */ /* 0x000fea0003800200 */
.L_x_6149:
        /* <DEDUP_REMOVED lines=22> */
.L_x_6145:
        /* <DEDUP_REMOVED lines=34> */
.L_x_6152:
[----:B------:R-:W-:Y:S05]  /*92c0*/  BSYNC.RECONVERGENT B4 ;  /* 0x0000000000047941 */ /* 0x000fea0003800200 */
.L_x_6151:
        /* <DEDUP_REMOVED lines=20> */
[----:B------:R-:W-:-:S07]  /*9410*/  FSEL R9, R0, R3, P0 ;  /* 0x0000000300097208 */ /* 0x000fce0000000000 */
.L_x_6140:
[----:B------:R-:W-:Y:S05]  /*9420*/  BSYNC.RECONVERGENT B3 ;  /* 0x0000000000037941 */ /* 0x000fea0003800200 */
.L_x_6134:
[----:B------:R-:W-:Y:S01]  /*9430*/  FADD.FTZ R8, R8, 0.69314718246459960938 ;  /* 0x3f31721808087421 */ /* 0x000fe20000010000 */
[----:B------:R-:W-:-:S04]  /*9440*/  LOP3.LUT R22, R9, 0x80000000, R24, 0xb8, !PT ;  /* 0x8000000009167812 */ /* 0x000fc800078eb818 */
[----:B------:R-:W-:-:S07]  /*9450*/  LOP3.LUT R23, R8, 0x80000000, R25, 0xb8, !PT ;  /* 0x8000000008177812 */ /* 0x000fce00078eb819 */
.L_x_6105:
[----:B------:R-:W-:Y:S05]  /*9460*/  BSYNC.RECONVERGENT B2 ;  /* 0x0000000000027941 */ /* 0x000fea0003800200 */
.L_x_6104:
[----:B0-2-4-:R-:W-:Y:S01]  /*9470*/  VIADD R3, R26, 0x100 ;  /* 0x000001001a037836 */ /* 0x015fe20000000000 */
[----:B------:R-:W-:Y:S01]  /*9480*/  BSSY.RECONVERGENT B2, `(.L_x_6153) ;  /* 0x0000293000027945 */ /* 0x000fe20003800200 */
[----:B------:R-:W-:-:S03]  /*9490*/  CS2R R24, SRZ ;  /* 0x0000000000187805 */ /* 0x000fc6000001ff00 */
[----:B------:R-:W-:-:S13]  /*94a0*/  ISETP.GE.AND P0, PT, R3, R28, PT ;  /* 0x0000001c0300720c */ /* 0x000fda0003f06270 */
[----:B------:R-:W-:Y:S05]  /*94b0*/  @P0 BRA `(.L_x_6154) ;  /* 0x00000028003c0947 */ /* 0x000fea0003800000 */
[C---:B------:R-:W-:Y:S01]  /*94c0*/  FSETP.NAN.FTZ.AND P1, PT, |R17|.reuse, |R17|, PT ;  /* 0x400000111100720b */ /* 0x040fe20003f38200 */
[----:B------:R-:W-:Y:S01]  /*94d0*/  FADD.FTZ R2, |R17|, -RZ ;  /* 0x800000ff11027221 */ /* 0x000fe20000010200 */
        /* <DEDUP_REMOVED lines=9> */
[----:B------:R-:W-:Y:S01]  /*9570*/  @!P0 MOV R25, R16 ;  /* 0x0000001000198202 */ /* 0x000fe20000000f00 */
[----:B------:R-:W-:Y:S06]  /*9580*/  @!P0 BRA `(.L_x_6154) ;  /* 0x0000002800088947 */ /* 0x000fec0003800000 */
[----:B------:R-:W-:-:S13]  /*9590*/  FSETP.NEU.FTZ.AND P0, PT, R16, RZ, PT ;  /* 0x000000ff1000720b */ /* 0x000fda0003f1d000 */
[----:B------:R-:W-:Y:S01]  /*95a0*/  @P0 FADD.FTZ R24, RZ, R17 ;  /* 0x00000011ff180221 */ /* 0x000fe20000010000 */
[----:B------:R-:W-:-:S04]  /*95b0*/  @P0 FADD.FTZ R3, RZ, R16 ;  /* 0x00000010ff030221 */ /* 0x000fc80000010000 */
[----:B------:R-:W-:-:S04]  /*95c0*/  @P0 FADD.FTZ R24, R24, R3 ;  /* 0x0000000318180221 */ /* 0x000fc80000010000 */
[----:B------:R-:W-:Y:S02]  /*95d0*/  @P0 IMAD.MOV.U32 R25, RZ, RZ, R24 ;  /* 0x000000ffff190224 */ /* 0x000fe400078e0018 */
[----:B------:R-:W-:Y:S01]  /*95e0*/  @!P0 FADD.FTZ R25, R17, R17 ;  /* 0x0000001111198221 */ /* 0x000fe20000010000 */
[----:B------:R-:W-:Y:S01]  /*95f0*/  @!P0 IMAD.MOV.U32 R24, RZ, RZ, R16 ;  /* 0x000000ffff188224 */ /* 0x000fe200078e0010 */
[----:B------:R-:W-:Y:S06]  /*9600*/  BRA `(.L_x_6154) ;  /* 0x0000002400e87947 */ /* 0x000fec0003800000 */
.L_x_6155:
        /* <DEDUP_REMOVED lines=10> */
[----:B------:R-:W-:Y:S02]  /*96b0*/  FSETP.GEU.FTZ.AND P0, PT, R7, 0.00021143197955098003149, PT ;  /* 0x395db3d70700780b */ /* 0x000fe40003f1e000 */
[----:B------:R-:W-:-:S11]  /*96c0*/  MOV R24, R16 ;  /* 0x0000001000187202 */ /* 0x000fd60000000f00 */
        /* <DEDUP_REMOVED lines=61> */
.L_x_6162:
[----:B------:R-:W-:-:S04]  /*9aa0*/  FADD.FTZ R10, -R3, R8 ;  /* 0x00000008030a7221 */ /* 0x000fc80000010100 */
[----:B------:R-:W-:-:S07]  /*9ab0*/  FMUL.FTZ R10, R10, 0.5 ;  /* 0x3f0000000a0a7820 */ /* 0x000fce0000410000 */
.L_x_6163:
[----:B------:R-:W-:Y:S05]  /*9ac0*/  BSYNC.RECONVERGENT B1 ;  /* 0x0000000000017941 */ /* 0x000fea0003800200 */
.L_x_6161:
        /* <DEDUP_REMOVED lines=11> */
.L_x_6165:
[----:B------:R-:W-:-:S04]  /*9b80*/  FADD.FTZ R13, R9, -R12 ;  /* 0x8000000c090d7221 */ /* 0x000fc80000010000 */
[----:B------:R-:W-:-:S07]  /*9b90*/  FMUL.FTZ R13, R13, 0.5 ;  /* 0x3f0000000d0d7820 */ /* 0x000fce0000410000 */
.L_x_6166:
[----:B------:R-:W-:Y:S05]  /*9ba0*/  BSYNC.RECONVERGENT B1 ;  /* 0x0000000000017941 */ /* 0x000fea0003800200 */
.L_x_6164:
[----:B------:R-:W-:Y:S01]  /*9bb0*/  FADD.FTZ R10, R13, R10 ;  /* 0x0000000a0d0a7221 */ /* 0x000fe20000010000 */
[----:B------:R-:W-:Y:S01]  /*9bc0*/  FADD.FTZ R11, R6, 1 ;  /* 0x3f800000060b7421 */ /* 0x000fe20000010000 */
[----:B------:R-:W-:Y:S02]  /*9bd0*/  IMAD.MOV.U32 R15, RZ, RZ, 0x3f800000 ;  /* 0x3f800000ff0f7424 */ /* 0x000fe400078e00ff */
        /* <DEDUP_REMOVED lines=32> */
.L_x_6160:
        /* <DEDUP_REMOVED lines=35> */
.L_x_6167:
[----:B------:R-:W-:-:S04]  /*a010*/  FADD.FTZ R10, -R7, 1 ;  /* 0x3f800000070a7421 */ /* 0x000fc80000010100 */
[----:B------:R-:W-:-:S06]  /*a020*/  FMUL.FTZ R10, R3, R10 ;  /* 0x0000000a030a7220 */ /* 0x000fcc0000410000 */
[----:B------:R-:W0:Y:S08]  /*a030*/  MUFU.SQRT R10, R10 ;  /* 0x0000000a000a7308 */ /* 0x000e300000002000 */
[----:B0-----:R-:W0:Y:S02]  /*a040*/  MUFU.RCP R12, R10 ;  /* 0x0000000a000c7308 */ /* 0x001e240000001000 */
[----:B0-----:R-:W-:Y:S01]  /*a050*/  FMUL.FTZ R25, R12, |R17| ;  /* 0x400000110c197220 */ /* 0x001fe20000410000 */
[----:B------:R-:W-:Y:S06]  /*a060*/  BRA `(.L_x_6158) ;  /* 0x0000000000047947 */ /* 0x000fec0003800000 */
.L_x_6159:
[----:B------:R0:W1:Y:S02]  /*a070*/  MUFU.SQRT R25, R2 ;  /* 0x0000000200197308 */ /* 0x0000640000002000 */
.L_x_6158:
[----:B------:R-:W-:Y:S05]  /*a080*/  BSYNC.RECONVERGENT B0 ;  /* 0x0000000000007941 */ /* 0x000fea0003800200 */
.L_x_6157:
        /* <DEDUP_REMOVED lines=35> */
.L_x_6171:
        /* <DEDUP_REMOVED lines=23> */
.L_x_6177:
[----:B------:R-:W-:-:S04]  /*a430*/  FADD.FTZ R0, -R0, R9 ;  /* 0x0000000900007221 */ /* 0x000fc80000010100 */
[----:B------:R-:W-:-:S07]  /*a440*/  FMUL.FTZ R3, R0, 0.5 ;  /* 0x3f00000000037820 */ /* 0x000fce0000410000 */
.L_x_6178:
[----:B------:R-:W-:Y:S05]  /*a450*/  BSYNC.RECONVERGENT B4 ;  /* 0x0000000000047941 */ /* 0x000fea0003800200 */
.L_x_6176:
[----:B------:R-:W-:Y:S01]  /*a460*/  FADD.FTZ R2, R3, R2 ;  /* 0x0000000203027221 */ /* 0x000fe20000010000 */
[----:B------:R-:W-:-:S04]  /*a470*/  FADD.FTZ R3, R7, R6 ;  /* 0x0000000607037221 */ /* 0x000fc80000010000 */
[----:B------:R-:W-:-:S04]  /*a480*/  FMUL.FTZ R2, R2, R3 ;  /* 0x0000000302027220 */ /* 0x000fc80000410000 */
[----:B------:R0:W2:Y:S01]  /*a490*/  MUFU.SQRT R8, R2 ;  /* 0x0000000200087308 */ /* 0x0000a20000002000 */
[----:B------:R-:W-:Y:S05]  /*a4a0*/  BRA `(.L_x_6179) ;  /* 0x0000000000487947 */ /* 0x000fea0003800000 */
.L_x_6175:
        /* <DEDUP_REMOVED lines=12> */
.L_x_6174:
[----:B------:R-:W-:Y:S01]  /*a570*/  FADD.FTZ R0, R6, 1 ;  /* 0x3f80000006007421 */ /* 0x000fe20000010000 */
[----:B------:R-:W-:Y:S01]  /*a580*/  MUFU.SQRT R3, R2 ;  /* 0x0000000200037308 */ /* 0x000fe20000002000 */
[----:B------:R-:W-:Y:S02]  /*a590*/  IMAD.MOV.U32 R7, RZ, RZ, 0x3f800000 ;  /* 0x3f800000ff077424 */ /* 0x000fe400078e00ff */
[----:B------:R-:W-:-:S06]  /*a5a0*/  FMUL.FTZ R0, R0, 0.5 ;  /* 0x3f00000000007820 */ /* 0x000fcc0000410000 */
[----:B------:R-:W2:Y:S02]  /*a5b0*/  MUFU.SQRT R0, R0 ;  /* 0x0000000000007308 */ /* 0x000ea40000002000 */
[----:B--2---:R-:W-:-:S07]  /*a5c0*/  FMUL.FTZ R8, R3, R0 ;  /* 0x0000000003087220 */ /* 0x004fce0000410000 */
.L_x_6179:
[----:B------:R-:W-:Y:S05]  /*a5d0*/  BSYNC.RECONVERGENT B1 ;  /* 0x0000000000017941 */ /* 0x000fea0003800200 */
.L_x_6173:
[----:B------:R-:W-:Y:S05]  /*a5e0*/  BRA `(.L_x_6180) ;  /* 0x0000000000087947 */ /* 0x000fea0003800000 */
.L_x_6170:
[----:B------:R-:W-:Y:S01]  /*a5f0*/  FMUL.FTZ R8, R6, 16777216 ;  /* 0x4b80000006087820 */ /* 0x000fe20000410000 */
[----:B------:R-:W-:-:S07]  /*a600*/  FMUL.FTZ R7, R7, 16777216 ;  /* 0x4b80000007077820 */ /* 0x000fce0000410000 */
.L_x_6180:
[----:B------:R-:W-:Y:S05]  /*a610*/  BSYNC.RELIABLE B0 ;  /* 0x0000000000007941 */ /* 0x000fea0003800100 */
.L_x_6169:
[----:B--2---:R-:W-:Y:S01]  /*a620*/  FADD.FTZ R0, |R8|, -RZ ;  /* 0x800000ff08007221 */ /* 0x004fe20000010200 */
        /* <DEDUP_REMOVED lines=15> */
[----:B-1----:R-:W-:Y:S05]  /*a720*/  CALL.REL.NOINC `($__internal_7_$__cuda_sm3x_div_rn_ftz_f32_slowpath) ;  /* 0x0000007c00187944 */ /* 0x002fea0003c00000 */
[----:B------:R-:W-:-:S07]  /*a730*/  IMAD.MOV.U32 R2, RZ, RZ, R0 ;  /* 0x000000ffff027224 */ /* 0x000fce00078e0000 */
.L_x_6182:
[----:B------:R-:W-:Y:S05]  /*a740*/  BSYNC.RECONVERGENT B4 ;  /* 0x0000000000047941 */ /* 0x000fea0003800200 */
.L_x_6181:
        /* <DEDUP_REMOVED lines=16> */
[----:B------:R-:W-:-:S03]  /*a850*/  FSEL R9, R0, 1.8663789033889770508, P2 ;  /* 0x3feee58100097808 */ /* 0x000fc60001000000 */
        /* <DEDUP_REMOVED lines=11> */
.L_x_6172:
[----:B------:R-:W-:Y:S05]  /*a910*/  BSYNC.RECONVERGENT B3 ;  /* 0x0000000000037941 */ /* 0x000fea0003800200 */
.L_x_6168:
[----:B-1----:R-:W-:Y:S02]  /*a920*/  LOP3.LUT R25, R25, 0x80000000, R17, 0xb8, !PT ;  /* 0x8000000019197812 */ /* 0x002fe400078eb811 */
[----:B------:R-:W-:Y:S01]  /*a930*/  LOP3.LUT R24, R3, 0x80000000, R16, 0xb8, !PT ;  /* 0x8000000003187812 */ /* 0x000fe200078eb810 */
[----:B------:R-:W-:Y:S06]  /*a940*/  BRA `(.L_x_6154) ;  /* 0x0000001400187947 */ /* 0x000fec0003800000 */
.L_x_6156:
        /* <DEDUP_REMOVED lines=33> */
.L_x_6188:
[----:B------:R-:W-:Y:S05]  /*ab60*/  BSYNC.RECONVERGENT B4 ;  /* 0x0000000000047941 */ /* 0x000fea0003800200 */
.L_x_6187:
[----:B------:R-:W-:Y:S02]  /*ab70*/  HFMA2 R3, -RZ, RZ, 0.89990234375, 10328 ;  /* 0x3b33710bff037431 */ /* 0x000fe400000001ff */
        /* <DEDUP_REMOVED lines=21> */
.L_x_6186:
        /* <DEDUP_REMOVED lines=29> */
.L_x_6191:
[----:B------:R-:W-:Y:S05]  /*aea0*/  BSYNC.RECONVERGENT B4 ;  /* 0x0000000000047941 */ /* 0x000fea0003800200 */
.L_x_6190:
        /* <DEDUP_REMOVED lines=22> */
.L_x_6185:
        /* <DEDUP_REMOVED lines=20> */
[----:B------:R-:W-:Y:S02]  /*b150*/  MOV R3, 0x3f800000 ;  /* 0x3f80000000037802 */ /* 0x000fe40000000f00 */
        /* <DEDUP_REMOVED lines=13> */
.L_x_6193:
[----:B------:R-:W-:Y:S05]  /*b230*/  BSYNC.RECONVERGENT B4 ;  /* 0x0000000000047941 */ /* 0x000fea0003800200 */
.L_x_6192:
        /* <DEDUP_REMOVED lines=22> */
.L_x_6184:
        /* <DEDUP_REMOVED lines=26> */
.L_x_6197:
[----:B------:R-:W-:Y:S05]  /*b540*/  BSYNC.RECONVERGENT B4 ;  /* 0x0000000000047941 */ /* 0x000fea0003800200 */
.L_x_6196:
        /* <DEDUP_REMOVED lines=22> */
.L_x_6195:
        /* <DEDUP_REMOVED lines=28> */
[----:B------:R-:W-:-:S07]  /*b870*/  MOV R2, R0 ;  /* 0x0000000000027202 */ /* 0x000fce0000000f00 */
.L_x_6199:
[----:B------:R-:W-:Y:S05]  /*b880*/  BSYNC.RECONVERGENT B4 ;  /* 0x0000000000047941 */ /* 0x000fea0003800200 */
.L_x_6198:
        /* <DEDUP_REMOVED lines=22> */
.L_x_6194:
        /* <DEDUP_REMOVED lines=34> */
.L_x_6201:
[----:B------:R-:W-:Y:S05]  /*bc10*/  BSYNC.RECONVERGENT B4 ;  /* 0x0000000000047941 */ /* 0x000fea0003800200 */
.L_x_6200:
[----:B------:R-:W-:Y:S02]  /*bc20*/  HFMA2 R3, -RZ, RZ, 0.89990234375, 10328 ;  /* 0x3b33710bff037431 */ /* 0x000fe400000001ff */
        /* <DEDUP_REMOVED lines=20> */
.L_x_6189:
[----:B------:R-:W-:Y:S05]  /*bd70*/  BSYNC.RECONVERGENT B3 ;  /* 0x0000000000037941 */ /* 0x000fea0003800200 */
.L_x_6183:
[----:B------:R-:W-:Y:S01]  /*bd80*/  FADD.FTZ R8, R8, 0.69314718246459960938 ;  /* 0x3f31721808087421 */ /* 0x000fe20000010000 */
[----:B------:R-:W-:-:S04]  /*bd90*/  LOP3.LUT R24, R9, 0x80000000, R16, 0xb8, !PT ;  /* 0x8000000009187812 */ /* 0x000fc800078eb810 */
[----:B------:R-:W-:-:S07]  /*bda0*/  LOP3.LUT R25, R8, 0x80000000, R17, 0xb8, !PT ;  /* 0x8000000008197812 */ /* 0x000fce00078eb811 */
.L_x_6154:
[----:B------:R-:W-:Y:S05]  /*bdb0*/  BSYNC.RECONVERGENT B2 ;  /* 0x0000000000027941 */ /* 0x000fea0003800200 */
.L_x_6153:
[----:B------:R-:W-:Y:S01]  /*bdc0*/  IADD3 R3, PT, PT, R26, 0x180, RZ ;  /* 0x000001801a037810 */ /* 0x000fe20007ffe0ff */
[----:B------:R-:W-:Y:S01]  /*bdd0*/  BSSY.RECONVERGENT B2, `(.L_x_6202) ;  /* 0x0000293000027945 */ /* 0x000fe20003800200 */
[----:B------:R-:W-:Y:S02]  /*bde0*/  CS2R R16, SRZ ;  /* 0x0000000000107805 */ /* 0x000fe4000001ff00 */
        /* <DEDUP_REMOVED lines=21> */
[----:B------:R-:W-:Y:S01]  /*bf40*/  @!P0 MOV R16, R18 ;  /* 0x0000001200108202 */ /* 0x000fe20000000f00 */
[----:B------:R-:W-:Y:S06]  /*bf50*/  BRA `(.L_x_6203) ;  /* 0x0000002400e87947 */ /* 0x000fec0003800000 */
.L_x_6204:
        /* <DEDUP_REMOVED lines=73> */
.L_x_6211:
[----:B------:R-:W-:-:S04]  /*c3f0*/  FADD.FTZ R10, -R3, R8 ;  /* 0x00000008030a7221 */ /* 0x000fc80000010100 */
[----:B------:R-:W-:-:S07]  /*c400*/  FMUL.FTZ R10, R10, 0.5 ;  /* 0x3f0000000a0a7820 */ /* 0x000fce0000410000 */
.L_x_6212:
[----:B------:R-:W-:Y:S05]  /*c410*/  BSYNC.RECONVERGENT B1 ;  /* 0x0000000000017941 */ /* 0x000fea0003800200 */
.L_x_6210:
        /* <DEDUP_REMOVED lines=11> */
.L_x_6214:
[----:B------:R-:W-:-:S04]  /*c4d0*/  FADD.FTZ R13, R9, -R12 ;  /* 0x8000000c090d7221 */ /* 0x000fc80000010000 */
[----:B------:R-:W-:-:S07]  /*c4e0*/  FMUL.FTZ R13, R13, 0.5 ;  /* 0x3f0000000d0d7820 */ /* 0x000fce0000410000 */
.L_x_6215:
[----:B------:R-:W-:Y:S05]  /*c4f0*/  BSYNC.RECONVERGENT B1 ;  /* 0x0000000000017941 */ /* 0x000fea0003800200 */
.L_x_6213:
        /* <DEDUP_REMOVED lines=35> */
.L_x_6209:
[----:B------:R-:W-:-:S13]  /*c730*/  FSETP.GEU.FTZ.AND P0, PT, R7, 1, PT ;  /* 0x3f8000000700780b */ /* 0x000fda0003f1e000 */
[----:B------:R-:W-:Y:S05]  /*c740*/  @!P0 BRA `(.L_x_6216) ;  /* 0x0000000000848947 */ /* 0x000fea0003800000 */
[----:B------:R-:W-:Y:S01]  /*c750*/  FMUL.FTZ R13, R3, R0 ;  /* 0x00000000030d7220 */ /* 0x000fe20000410000 */
[----:B------:R-:W-:Y:S02]  /*c760*/  IMAD.MOV.U32 R15, RZ, RZ, 0x3f800000 ;  /* 0x3f800000ff0f7424 */ /* 0x000fe400078e00ff */
        /* <DEDUP_REMOVED lines=31> */
.L_x_6216:
[----:B------:R-:W-:-:S04]  /*c960*/  FADD.FTZ R10, -R7, 1 ;  /* 0x3f800000070a7421 */ /* 0x000fc80000010100 */
[----:B------:R-:W-:-:S06]  /*c970*/  FMUL.FTZ R10, R3, R10 ;  /* 0x0000000a030a7220 */ /* 0x000fcc0000410000 */
[----:B------:R-:W0:Y:S08]  /*c980*/  MUFU.SQRT R10, R10 ;  /* 0x0000000a000a7308 */ /* 0x000e300000002000 */
[----:B0-----:R-:W0:Y:S02]  /*c990*/  MUFU.RCP R12, R10 ;  /* 0x0000000a000c7308 */ /* 0x001e240000001000 */
[----:B0-----:R-:W-:Y:S01]  /*c9a0*/  FMUL.FTZ R17, R12, |R19| ;  /* 0x400000130c117220 */ /* 0x001fe20000410000 */
[----:B------:R-:W-:Y:S06]  /*c9b0*/  BRA `(.L_x_6207) ;  /* 0x0000000000047947 */ /* 0x000fec0003800000 */
.L_x_6208:
[----:B------:R0:W1:Y:S02]  /*c9c0*/  MUFU.SQRT R17, R2 ;  /* 0x0000000200117308 */ /* 0x0000640000002000 */
.L_x_6207:
[----:B------:R-:W-:Y:S05]  /*c9d0*/  BSYNC.RECONVERGENT B0 ;  /* 0x0000000000007941 */ /* 0x000fea0003800200 */
.L_x_6206:
        /* <DEDUP_REMOVED lines=35> */
.L_x_6220:
        /* <DEDUP_REMOVED lines=23> */
.L_x_6226:
[----:B------:R-:W-:-:S04]  /*cd80*/  FADD.FTZ R0, -R0, R9 ;  /* 0x0000000900007221 */ /* 0x000fc80000010100 */
[----:B------:R-:W-:-:S07]  /*cd90*/  FMUL.FTZ R3, R0, 0.5 ;  /* 0x3f00000000037820 */ /* 0x000fce0000410000 */
.L_x_6227:
[----:B------:R-:W-:Y:S05]  /*cda0*/  BSYNC.RECONVERGENT B4 ;  /* 0x0000000000047941 */ /* 0x000fea0003800200 */
.L_x_6225:
[----:B------:R-:W-:Y:S01]  /*cdb0*/  FADD.FTZ R2, R3, R2 ;  /* 0x0000000203027221 */ /* 0x000fe20000010000 */
[----:B------:R-:W-:-:S04]  /*cdc0*/  FADD.FTZ R3, R7, R6 ;  /* 0x0000000607037221 */ /* 0x000fc80000010000 */
[----:B------:R-:W-:-:S04]  /*cdd0*/  FMUL.FTZ R2, R2, R3 ;  /* 0x0000000302027220 */ /* 0x000fc80000410000 */
[----:B------:R2:W3:Y:S01]  /*cde0*/  MUFU.SQRT R8, R2 ;  /* 0x0000000200087308 */ /* 0x0004e20000002000 */
[----:B------:R-:W-:Y:S05]  /*cdf0*/  BRA `(.L_x_6228) ;  /* 0x0000000000487947 */ /* 0x000fea0003800000 */
.L_x_6224:
        /* <DEDUP_REMOVED lines=12> */
.L_x_6223:
[----:B------:R-:W-:Y:S01]  /*cec0*/  FADD.FTZ R0, R6, 1 ;  /* 0x3f80000006007421 */ /* 0x000fe20000010000 */
[----:B------:R-:W-:Y:S01]  /*ced0*/  MUFU.SQRT R3, R2 ;  /* 0x0000000200037308 */ /* 0x000fe20000002000 */
[----:B------:R-:W-:Y:S02]  /*cee0*/  MOV R7, 0x3f800000 ;  /* 0x3f80000000077802 */ /* 0x000fe40000000f00 */
[----:B------:R-:W-:-:S06]  /*cef0*/  FMUL.FTZ R0, R0, 0.5 ;  /* 0x3f00000000007820 */ /* 0x000fcc0000410000 */
[----:B------:R-:W2:Y:S02]  /*cf00*/  MUFU.SQRT R0, R0 ;  /* 0x0000000000007308 */ /* 0x000ea40000002000 */
[----:B--2---:R-:W-:-:S07]  /*cf10*/  FMUL.FTZ R8, R3, R0 ;  /* 0x0000000003087220 */ /* 0x004fce0000410000 */
.L_x_6228:
[----:B------:R-:W-:Y:S05]  /*cf20*/  BSYNC.RECONVERGENT B1 ;  /* 0x0000000000017941 */ /* 0x000fea0003800200 */
.L_x_6222:
[----:B------:R-:W-:Y:S05]  /*cf30*/  BRA `(.L_x_6229) ;  /* 0x0000000000087947 */ /* 0x000fea0003800000 */
.L_x_6219:
[----:B------:R-:W-:Y:S01]  /*cf40*/  FMUL.FTZ R8, R6, 16777216 ;  /* 0x4b80000006087820 */ /* 0x000fe20000410000 */
[----:B------:R-:W-:-:S07]  /*cf50*/  FMUL.FTZ R7, R7, 16777216 ;  /* 0x4b80000007077820 */ /* 0x000fce0000410000 */
.L_x_6229:
[----:B------:R-:W-:Y:S05]  /*cf60*/  BSYNC.RELIABLE B0 ;  /* 0x0000000000007941 */ /* 0x000fea0003800100 */
.L_x_6218:
        /* <DEDUP_REMOVED lines=18> */
.L_x_6231:
[----:B------:R-:W-:Y:S05]  /*d090*/  BSYNC.RECONVERGENT B4 ;  /* 0x0000000000047941 */ /* 0x000fea0003800200 */
.L_x_6230:
        /* <DEDUP_REMOVED lines=28> */
.L_x_6221:
[----:B------:R-:W-:Y:S05]  /*d260*/  BSYNC.RECONVERGENT B3 ;  /* 0x0000000000037941 */ /* 0x000fea0003800200 */
.L_x_6217:
[----:B-1----:R-:W-:Y:S02]  /*d270*/  LOP3.LUT R17, R17, 0x80000000, R19, 0xb8, !PT ;  /* 0x8000000011117812 */ /* 0x002fe400078eb813 */
[----:B------:R-:W-:Y:S01]  /*d280*/  LOP3.LUT R16, R3, 0x80000000, R18, 0xb8, !PT ;  /* 0x8000000003107812 */ /* 0x000fe200078eb812 */
[----:B------:R-:W-:Y:S06]  /*d290*/  BRA `(.L_x_6203) ;  /* 0x0000001400187947 */ /* 0x000fec0003800000 */
.L_x_6205:
        /* <DEDUP_REMOVED lines=33> */
.L_x_6237:
[----:B------:R-:W-:Y:S05]  /*d4b0*/  BSYNC.RECONVERGENT B4 ;  /* 0x0000000000047941 */ /* 0x000fea0003800200 */
.L_x_6236:
        /* <DEDUP_REMOVED lines=22> */
.L_x_6235:
        /* <DEDUP_REMOVED lines=29> */
.L_x_6240:
[----:B------:R-:W-:Y:S05]  /*d7f0*/  BSYNC.RECONVERGENT B4 ;  /* 0x0000000000047941 */ /* 0x000fea0003800200 */
.L_x_6239:
        /* <DEDUP_REMOVED lines=22> */
.L_x_6234:
        /* <DEDUP_REMOVED lines=34> */
.L_x_6242:
[----:B------:R-:W-:Y:S05]  /*db80*/  BSYNC.RECONVERGENT B4 ;  /* 0x0000000000047941 */ /* 0x000fea0003800200 */
.L_x_6241:
        /* <DEDUP_REMOVED lines=22> */
.L_x_6233:
        /* <DEDUP_REMOVED lines=26> */
.L_x_6246:
[----:B------:R-:W-:Y:S05]  /*de90*/  BSYNC.RECONVERGENT B4 ;  /* 0x0000000000047941 */ /* 0x000fea0003800200 */
.L_x_6245:
[----:B------:R-:W-:Y:S02]  /*dea0*/  HFMA2 R11, -RZ, RZ, 0.89990234375, 10328 ;  /* 0x3b33710bff0b7431 */ /* 0x000fe400000001ff */
        /* <DEDUP_REMOVED lines=21> */
.L_x_6244:
        /* <DEDUP_REMOVED lines=27> */
[----:B------:R-:W-:Y:S05]  /*e1b0*/  CALL.REL.NOINC `($__internal_7_$__cuda_sm3x_div_rn_ftz_f32_slowpath) ;  /* 0x0000004000747944 */ /* 0x000fea0003c00000 */
[----:B------:R-:W-:-:S07]  /*e1c0*/  IMAD.MOV.U32 R2, RZ, RZ, R0 ;  /* 0x000000ffff027224 */ /* 0x000fce00078e0000 */
.L_x_6248:
[----:B------:R-:W-:Y:S05]  /*e1d0*/  BSYNC.RECONVERGENT B4 ;  /* 0x0000000000047941 */ /* 0x000fea0003800200 */
.L_x_6247:
        /* <DEDUP_REMOVED lines=22> */
.L_x_6243:
        /* <DEDUP_REMOVED lines=34> */
.L_x_6250:
[----:B------:R-:W-:Y:S05]  /*e560*/  BSYNC.RECONVERGENT B4 ;  /* 0x0000000000047941 */ /* 0x000fea0003800200 */
.L_x_6249:
        /* <DEDUP_REMOVED lines=21> */
.L_x_6238:
[----:B------:R-:W-:Y:S05]  /*e6c0*/  BSYNC.RECONVERGENT B3 ;  /* 0x0000000000037941 */ /* 0x000fea0003800200 */
.L_x_6232:
[----:B------:R-:W-:Y:S01]  /*e6d0*/  FADD.FTZ R8, R8, 0.69314718246459960938 ;  /* 0x3f31721808087421 */ /* 0x000fe20000010000 */
[----:B------:R-:W-:-:S04]  /*e6e0*/  LOP3.LUT R16, R9, 0x80000000, R18, 0xb8, !PT ;  /* 0x8000000009107812 */ /* 0x000fc800078eb812 */
[----:B------:R-:W-:-:S07]  /*e6f0*/  LOP3.LUT R17, R8, 0x80000000, R19, 0xb8, !PT ;  /* 0x8000000008117812 */ /* 0x000fce00078eb813 */
.L_x_6203:
[----:B------:R-:W-:Y:S05]  /*e700*/  BSYNC.RECONVERGENT B2 ;  /* 0x0000000000027941 */ /* 0x000fea0003800200 */
.L_x_6202:
        /* <DEDUP_REMOVED lines=9> */
[----:B-1----:R-:W-:Y:S01]  /*e7a0*/  IMAD R7, R0, UR4, RZ ;  /* 0x0000000400077c24 */ /* 0x002fe2000f8e02ff */
[----:B------:R-:W-:-:S04]  /*e7b0*/  MOV R0, R6 ;  /* 0x0000000600007202 */ /* 0x000fc80000000f00 */
        /* <DEDUP_REMOVED lines=13> */
[----:B------:R-:W-:Y:S01]  /*e890*/  MOV R26, R27 ;  /* 0x0000001b001a7202 */ /* 0x000fe20000000f00 */
[----:B0-----:R0:W-:Y:S01]  /*e8a0*/  STG.E.U8 desc[UR36][R2.64], R5 ;  /* 0x0000000502007986 */ /* 0x0011e2000c101124 */
[----:B------:R-:W-:Y:S05]  /*e8b0*/  BRA `(.L_x_6259) ;  /* 0x0000000c00a47947 */ /* 0x000fea0003800000 */
.L_x_6257:
[----:B------:R-:W0:Y:S01]  /*e8c0*/  F2I.S64.TRUNC R4, R4 ;  /* 0x0000000400047311 */ /* 0x000e22000020d900 */
[----:B------:R-:W-:Y:S01]  /*e8d0*/  MOV R26, R27 ;  /* 0x0000001b001a7202 */ /* 0x000fe20000000f00 */
[----:B0-----:R-:W-:-:S05]  /*e8e0*/  IMAD.MOV.U32 R7, RZ, RZ, R4 ;  /* 0x000000ffff077224 */ /* 0x001fca00078e0004 */
[----:B------:R0:W-:Y:S01]  /*e8f0*/  STG.E.U8 desc[UR36][R2.64], R7 ;  /* 0x0000000702007986 */ /* 0x0001e2000c101124 */
[----:B------:R-:W-:Y:S05]  /*e900*/  BRA `(.L_x_6259) ;  /* 0x0000000c00907947 */ /* 0x000fea0003800000 */
.L_x_6256:
        /* <DEDUP_REMOVED lines=10> */
.L_x_6261:
[----:B------:R-:W0:Y:S01]  /*e9b0*/  F2I.FTZ.TRUNC.NTZ R5, R4 ;  /* 0x0000000400057305 */ /* 0x000e22000021f100 */
[----:B------:R-:W-:Y:S01]  /*e9c0*/  MOV R26, R27 ;  /* 0x0000001b001a7202 */ /* 0x000fe20000000f00 */
[----:B0-----:R0:W-:Y:S01]  /*e9d0*/  STG.E desc[UR36][R2.64], R5 ;  /* 0x0000000502007986 */ /* 0x0011e2000c101924 */
[----:B------:R-:W-:Y:S05]  /*e9e0*/  BRA `(.L_x_6259) ;  /* 0x0000000c00587947 */ /* 0x000fea0003800000 */
.L_x_6260:
[----:B------:R-:W0:Y:S01]  /*e9f0*/  F2I.FTZ.TRUNC.NTZ R5, R4 ;  /* 0x0000000400057305 */ /* 0x000e22000021f100 */
[----:B------:R-:W-:Y:S01]  /*ea00*/  IMAD.MOV.U32 R26, RZ, RZ, R27 ;  /* 0x000000ffff1a7224 */ /* 0x000fe200078e001b */
[----:B0-----:R0:W-:Y:S01]  /*ea10*/  STG.E.U16 desc[UR36][R2.64], R5 ;  /* 0x0000000502007986 */ /* 0x0011e2000c101524 */
[----:B------:R-:W-:Y:S05]  /*ea20*/  BRA `(.L_x_6259) ;  /* 0x0000000c00487947 */ /* 0x000fea0003800000 */
.L_x_6255:
[----:B------:R-:W-:-:S13]  /*ea30*/  ISETP.GT.AND P0, PT, R0, 0x6, PT ;  /* 0x000000060000780c */ /* 0x000fda0003f04270 */
[----:B------:R-:W-:Y:S05]  /*ea40*/  @P0 BRA `(.L_x_6262) ;  /* 0x00000000002c0947 */ /* 0x000fea0003800000 */
[----:B------:R-:W-:-:S13]  /*ea50*/  ISETP.NE.AND P0, PT, R0, 0x5, PT ;  /* 0x000000050000780c */ /* 0x000fda0003f05270 */
[----:B------:R-:W-:Y:S05]  /*ea60*/  @!P0 BRA `(.L_x_6263) ;  /* 0x0000000000148947 */ /* 0x000fea0003800000 */
[----:B------:R-:W-:-:S13]  /*ea70*/  ISETP.NE.AND P0, PT, R0, 0x6, PT ;  /* 0x000000060000780c */ /* 0x000fda0003f05270 */
[----:B------:R-:W-:Y:S05]  /*ea80*/  @P0 BRA `(.L_x_6258) ;  /* 0x00000008008c0947 */ /* 0x000fea0003800000 */
[----:B------:R1:W-:Y:S01]  /*ea90*/  STG.E desc[UR36][R2.64], R4 ;  /* 0x0000000402007986 */ /* 0x0003e2000c101924 */
[----:B------:R-:W-:Y:S01]  /*eaa0*/  MOV R26, R27 ;  /* 0x0000001b001a7202 */ /* 0x000fe20000000f00 */
[----:B------:R-:W-:Y:S06]  /*eab0*/  BRA `(.L_x_6259) ;  /* 0x0000000c00247947 */ /* 0x000fec0003800000 */
.L_x_6263:
[----:B------:R-:W-:Y:S01]  /*eac0*/  F2FP.F16.F32.PACK_AB R4, RZ, R4 ;  /* 0x00000004ff04723e */ /* 0x000fe200000000ff */
[----:B------:R-:W-:-:S04]  /*ead0*/  IMAD.MOV.U32 R26, RZ, RZ, R27 ;  /* 0x000000ffff1a7224 */ /* 0x000fc800078e001b */
[----:B------:R0:W-:Y:S01]  /*eae0*/  STG.E.U16 desc[UR36][R2.64], R4 ;  /* 0x0000000402007986 */ /* 0x0001e2000c101524 */
[----:B------:R-:W-:Y:S05]  /*eaf0*/  BRA `(.L_x_6259) ;  /* 0x0000000c00147947 */ /* 0x000fea0003800000 */
.L_x_6262:
[----:B------:R-:W-:-:S13]  /*eb00*/  ISETP.NE.AND P0, PT, R0, 0x7, PT ;  /* 0x000000070000780c */ /* 0x000fda0003f05270 */
[----:B------:R-:W-:Y:S05]  /*eb10*/  @!P0 BRA `(.L_x_6264) ;  /* 0x00000000002c8947 */ /* 0x000fea0003800000 */
[----:B------:R-:W-:-:S13]  /*eb20*/  ISETP.NE.AND P0, PT, R0, 0x8, PT ;  /* 0x000000080000780c */ /* 0x000fda0003f05270 */
[----:B------:R-:W-:Y:S05]  /*eb30*/  @!P0 BRA `(.L_x_6265) ;  /* 0x0000000000148947 */ /* 0x000fea0003800000 */
[----:B------:R-:W-:-:S13]  /*eb40*/  ISETP.NE.AND P0, PT, R0, 0x9, PT ;  /* 0x000000090000780c */ /* 0x000fda0003f05270 */
[----:B------:R-:W-:Y:S05]  /*eb50*/  @P0 BRA `(.L_x_6258) ;  /* 0x0000000800580947 */ /* 0x000fea0003800000 */
[----:B------:R2:W-:Y:S01]  /*eb60*/  STG.E.64 desc[UR36][R2.64], R4 ;  /* 0x0000000402007986 */ /* 0x0005e2000c101b24 */
[----:B------:R-:W-:Y:S01]  /*eb70*/  MOV R26, R27 ;  /* 0x0000001b001a7202 */ /* 0x000fe20000000f00 */
[----:B------:R-:W-:Y:S06]  /*eb80*/  BRA `(.L_x_6259) ;  /* 0x0000000800f07947 */ /* 0x000fec0003800000 */
.L_x_6265:
[----:B------:R-:W-:Y:S01]  /*eb90*/  F2FP.F16.F32.PACK_AB R5, R5, R4 ;  /* 0x000000040505723e */ /* 0x000fe200000000ff */
[----:B------:R-:W-:-:S04]  /*eba0*/  IMAD.MOV.U32 R26, RZ, RZ, R27 ;  /* 0x000000ffff1a7224 */ /* 0x000fc800078e001b */
[----:B------:R3:W-:Y:S01]  /*ebb0*/  STG.E desc[UR36][R2.64], R5 ;  /* 0x0000000502007986 */ /* 0x0007e2000c101924 */
[----:B------:R-:W-:Y:S05]  /*ebc0*/  BRA `(.L_x_6259) ;  /* 0x0000000800e07947 */ /* 0x000fea0003800000 */
.L_x_6264:
[----:B------:R-:W-:Y:S01]  /*ebd0*/  FMUL.FTZ R4, R4, 1 ;  /* 0x3f80000004047820 */ /* 0x000fe20000410000 */
[----:B------:R-:W-:-:S05]  /*ebe0*/  MOV R26, R27 ;  /* 0x0000001b001a7202 */ /* 0x000fca0000000f00 */
[----:B------:R-:W0:Y:S02]  /*ebf0*/  F2F.F64.F32 R4, R4 ;  /* 0x0000000400047310 */ /* 0x000e240000201800 */
[----:B0-----:R4:W-:Y:S01]  /*ec00*/  STG.E.64 desc[UR36][R2.64], R4 ;  /* 0x0000000402007986 */ /* 0x0019e2000c101b24 */
[----:B------:R-:W-:Y:S05]  /*ec10*/  BRA `(.L_x_6259) ;  /* 0x0000000800cc7947 */ /* 0x000fea0003800000 */
.L_x_6254:
        /* <DEDUP_REMOVED lines=9> */
[----:B------:R-:W-:Y:S01]  /*ecb0*/  IMAD.MOV.U32 R26, RZ, RZ, R27 ;  /* 0x000000ffff1a7224 */ /* 0x000fe200078e001b */
[----:B------:R-:W-:-:S04]  /*ecc0*/  FSETP.NEU.FTZ.AND P1, PT, R5, RZ, PT ;  /* 0x000000ff0500720b */ /* 0x000fc80003f3d000 */
[----:B------:R-:W-:-:S04]  /*ecd0*/  PLOP3.LUT P0, PT, P0, P1, PT, 0xf8, 0x8f ;  /* 0x00000000008f781c */ /* 0x000fc80000703f70 */
[----:B------:R-:W-:-:S05]  /*ece0*/  SEL R5, RZ, 0x1, !P0 ;  /* 0x00000001ff057807 */ /* 0x000fca0004000000 */
[----:B------:R0:W-:Y:S01]  /*ecf0*/  STG.E.U8 desc[UR36][R2.64], R5 ;  /* 0x0000000502007986 */ /* 0x0001e2000c101124 */
[----:B------:R-:W-:Y:S05]  /*ed00*/  BRA `(.L_x_6259) ;  /* 0x0000000800907947 */ /* 0x000fea0003800000 */
.L_x_6268:
[----:B------:R-:W-:Y:S01]  /*ed10*/  FMUL.FTZ R8, R4, 1 ;  /* 0x3f80000004087820 */ /* 0x000fe20000410000 */
[----:B------:R-:W-:Y:S01]  /*ed20*/  FMUL.FTZ R10, R5, 1 ;  /* 0x3f800000050a7820 */ /* 0x000fe20000410000 */
[----:B------:R-:W-:-:S04]  /*ed30*/  MOV R26, R27 ;  /* 0x0000001b001a7202 */ /* 0x000fc80000000f00 */
        /* <DEDUP_REMOVED lines=8> */
.L_x_6267:
        /* <DEDUP_REMOVED lines=18> */
.L_x_6272:
[----:B------:R-:W-:Y:S05]  /*eee0*/  BSYNC.RECONVERGENT B0 ;  /* 0x0000000000007941 */ /* 0x000fea0003800200 */
.L_x_6271:
[----:B------:R-:W-:Y:S02]  /*eef0*/  LOP3.LUT R7, R0, 0x80, R7, 0xf8, !PT ;  /* 0x0000008000077812 */ /* 0x000fe400078ef807 */
[----:B------:R-:W-:-:S03]  /*ef00*/  MOV R26, R27 ;  /* 0x0000001b001a7202 */ /* 0x000fc60000000f00 */
[----:B------:R0:W-:Y:S01]  /*ef10*/  STG.E.U8 desc[UR36][R2.64], R7 ;  /* 0x0000000702007986 */ /* 0x0001e2000c101124 */
[----:B------:R-:W-:Y:S05]  /*ef20*/  BRA `(.L_x_6259) ;  /* 0x0000000800087947 */ /* 0x000fea0003800000 */
.L_x_6270:
        /* <DEDUP_REMOVED lines=14> */
.L_x_6274:
[----:B------:R-:W-:Y:S05]  /*f010*/  BSYNC.RECONVERGENT B0 ;  /* 0x0000000000007941 */ /* 0x000fea0003800200 */
.L_x_6273:
[----:B------:R-:W-:Y:S02]  /*f020*/  LOP3.LUT R5, R0, 0x80, R7, 0xf8, !PT ;  /* 0x0000008000057812 */ /* 0x000fe400078ef807 */
[----:B------:R-:W-:-:S03]  /*f030*/  MOV R26, R27 ;  /* 0x0000001b001a7202 */ /* 0x000fc60000000f00 */
[----:B------:R0:W-:Y:S01]  /*f040*/  STG.E.U8 desc[UR36][R2.64], R5 ;  /* 0x0000000502007986 */ /* 0x0001e2000c101124 */
[----:B------:R-:W-:Y:S05]  /*f050*/  BRA `(.L_x_6259) ;  /* 0x0000000400bc7947 */ /* 0x000fea0003800000 */
.L_x_6269:
[----:B------:R-:W-:Y:S01]  /*f060*/  F2FP.BF16.F32.PACK_AB R4, RZ, R4 ;  /* 0x00000004ff04723e */ /* 0x000fe200000010ff */
[----:B------:R-:W-:-:S04]  /*f070*/  IMAD.MOV.U32 R26, RZ, RZ, R27 ;  /* 0x000000ffff1a7224 */ /* 0x000fc800078e001b */
[----:B------:R0:W-:Y:S01]  /*f080*/  STG.E.U16 desc[UR36][R2.64], R4 ;  /* 0x0000000402007986 */ /* 0x0001e2000c101524 */
[----:B------:R-:W-:Y:S05]  /*f090*/  BRA `(.L_x_6259) ;  /* 0x0000000400ac7947 */ /* 0x000fea0003800000 */
.L_x_6266:
        /* <DEDUP_REMOVED lines=9> */
[----:B------:R-:W-:Y:S01]  /*f130*/  MOV R26, R27 ;  /* 0x0000001b001a7202 */ /* 0x000fe20000000f00 */
[----:B0-----:R0:W-:Y:S01]  /*f140*/  STG.E.U16 desc[UR36][R2.64], R5 ;  /* 0x0000000502007986 */ /* 0x0011e2000c101524 */
[----:B------:R-:W-:Y:S05]  /*f150*/  BRA `(.L_x_6259) ;  /* 0x00000004007c7947 */ /* 0x000fea0003800000 */
.L_x_6277:
        /* <DEDUP_REMOVED lines=12> */
.L_x_6280:
[----:B------:R-:W-:-:S04]  /*f220*/  SHF.R.U32.HI R0, RZ, 0x14, R4 ;  /* 0x00000014ff007819 */ /* 0x000fc80000011604 */
[----:B------:R-:W-:-:S04]  /*f230*/  LOP3.LUT R5, R0, 0x1, RZ, 0xc0, !PT ;  /* 0x0000000100057812 */ /* 0x000fc800078ec0ff */
[----:B------:R-:W-:-:S04]  /*f240*/  IADD3 R0, PT, PT, R4, 0x487ffff, R5 ;  /* 0x0487ffff04007810 */ /* 0x000fc80007ffe005 */
[----:B------:R-:W-:-:S04]  /*f250*/  SHF.R.U32.HI R0, RZ, 0x14, R0 ;  /* 0x00000014ff007819 */ /* 0x000fc80000011600 */
[----:B------:R-:W-:-:S07]  /*f260*/  LOP3.LUT R5, R0, 0xff, RZ, 0xc0, !PT ;  /* 0x000000ff00057812 */ /* 0x000fce00078ec0ff */
.L_x_6281:
[----:B------:R-:W-:-:S04]  /*f270*/  SHF.R.U32.HI R4, RZ, 0x18, R4 ;  /* 0x00000018ff047819 */ /* 0x000fc80000011604 */
[----:B------:R-:W-:-:S04]  /*f280*/  LOP3.LUT R5, R5, 0x80, R4, 0xf8, !PT ;  /* 0x0000008005057812 */ /* 0x000fc800078ef804 */
[----:B------:R-:W-:-:S07]  /*f290*/  PRMT R0, R5, 0x7610, R0 ;  /* 0x0000761005007816 */ /* 0x000fce0000000000 */
.L_x_6279:
[----:B------:R-:W-:Y:S05]  /*f2a0*/  BSYNC.RECONVERGENT B0 ;  /* 0x0000000000007941 */ /* 0x000fea0003800200 */
.L_x_6278:
[----:B------:R0:W-:Y:S01]  /*f2b0*/  STG.E.U8 desc[UR36][R2.64], R0 ;  /* 0x0000000002007986 */ /* 0x0001e2000c101124 */
[----:B------:R-:W-:Y:S01]  /*f2c0*/  MOV R26, R27 ;  /* 0x0000001b001a7202 */ /* 0x000fe20000000f00 */
[----:B------:R-:W-:Y:S06]  /*f2d0*/  BRA `(.L_x_6259) ;  /* 0x00000004001c7947 */ /* 0x000fec0003800000 */
.L_x_6276:
        /* <DEDUP_REMOVED lines=12> */
.L_x_6284:
[----:B------:R-:W-:-:S04]  /*f3a0*/  SHF.R.U32.HI R0, RZ, 0x15, R4 ;  /* 0x00000015ff007819 */ /* 0x000fc80000011604 */
[----:B------:R-:W-:-:S04]  /*f3b0*/  LOP3.LUT R5, R0, 0x1, RZ, 0xc0, !PT ;  /* 0x0000000100057812 */ /* 0x000fc800078ec0ff */
[----:B------:R-:W-:-:S04]  /*f3c0*/  IADD3 R0, PT, PT, R4, 0x88fffff, R5 ;  /* 0x088fffff04007810 */ /* 0x000fc80007ffe005 */
[----:B------:R-:W-:-:S04]  /*f3d0*/  SHF.R.U32.HI R0, RZ, 0x15, R0 ;  /* 0x00000015ff007819 */ /* 0x000fc80000011600 */
[----:B------:R-:W-:-:S07]  /*f3e0*/  LOP3.LUT R5, R0, 0xff, RZ, 0xc0, !PT ;  /* 0x000000ff00057812 */ /* 0x000fce00078ec0ff */
.L_x_6285:
[----:B------:R-:W-:-:S04]  /*f3f0*/  SHF.R.U32.HI R4, RZ, 0x18, R4 ;  /* 0x00000018ff047819 */ /* 0x000fc80000011604 */
[----:B------:R-:W-:-:S04]  /*f400*/  LOP3.LUT R5, R5, 0x80, R4, 0xf8, !PT ;  /* 0x0000008005057812 */ /* 0x000fc800078ef804 */
[----:B------:R-:W-:-:S07]  /*f410*/  PRMT R0, R5, 0x7610, R0 ;  /* 0x0000761005007816 */ /* 0x000fce0000000000 */
.L_x_6283:
[----:B------:R-:W-:Y:S05]  /*f420*/  BSYNC.RECONVERGENT B0 ;  /* 0x0000000000007941 */ /* 0x000fea0003800200 */
.L_x_6282:
[----:B------:R0:W-:Y:S01]  /*f430*/  STG.E.U8 desc[UR36][R2.64], R0 ;  /* 0x0000000002007986 */ /* 0x0001e2000c101124 */
[----:B------:R-:W-:Y:S01]  /*f440*/  MOV R26, R27 ;  /* 0x0000001b001a7202 */ /* 0x000fe20000000f00 */
[----:B------:R-:W-:Y:S06]  /*f450*/  BRA `(.L_x_6259) ;  /* 0x0000000000bc7947 */ /* 0x000fec0003800000 */
.L_x_6275:
[----:B------:R-:W-:-:S13]  /*f460*/  ISETP.NE.AND P0, PT, R0, 0x1c, PT ;  /* 0x0000001c0000780c */ /* 0x000fda0003f05270 */
[----:B------:R-:W-:Y:S05]  /*f470*/  @!P0 BRA `(.L_x_6286) ;  /* 0x0000000000a88947 */ /* 0x000fea0003800000 */
[----:B------:R-:W-:-:S13]  /*f480*/  ISETP.NE.AND P0, PT, R0, 0x1d, PT ;  /* 0x0000001d0000780c */ /* 0x000fda0003f05270 */
[----:B------:R-:W-:Y:S05]  /*f490*/  @!P0 BRA `(.L_x_6287) ;  /* 0x0000000000908947 */ /* 0x000fea0003800000 */
[----:B------:R-:W-:-:S13]  /*f4a0*/  ISETP.NE.AND P0, PT, R0, 0x2c, PT ;  /* 0x0000002c0000780c */ /* 0x000fda0003f05270 */
[----:B------:R-:W-:Y:S05]  /*f4b0*/  @!P0 BRA `(.L_x_6288) ;  /* 0x0000000000488947 */ /* 0x000fea0003800000 */
.L_x_6258:
        /* <DEDUP_REMOVED lines=16> */
.L_x_6289:
[----:B------:R-:W-:Y:S01]  /*f5c0*/  MOV R26, R27 ;  /* 0x0000001b001a7202 */ /* 0x000fe20000000f00 */
[----:B------:R-:W-:Y:S06]  /*f5d0*/  BRA `(.L_x_6259) ;  /* 0x00000000005c7947 */ /* 0x000fec0003800000 */
.L_x_6288:
        /* <DEDUP_REMOVED lines=16> */
.L_x_6287:
[----:B------:R-:W0:Y:S01]  /*f6e0*/  F2I.U64.TRUNC R4, R4 ;  /* 0x0000000400047311 */ /* 0x000e22000020d800 */
[----:B------:R-:W-:Y:S01]  /*f6f0*/  MOV R26, R27 ;  /* 0x0000001b001a7202 */ /* 0x000fe20000000f00 */
[----:B0-----:R0:W-:Y:S01]  /*f700*/  STG.E.64 desc[UR36][R2.64], R4 ;  /* 0x0000000402007986 */ /* 0x0011e2000c101b24 */
[----:B------:R-:W-:Y:S05]  /*f710*/  BRA `(.L_x_6259) ;  /* 0x00000000000c7947 */ /* 0x000fea0003800000 */
.L_x_6286:
[----:B------:R-:W0:Y:S01]  /*f720*/  F2I.FTZ.U32.TRUNC.NTZ R5, R4 ;  /* 0x0000000400057305 */ /* 0x000e22000021f000 */
[----:B------:R-:W-:Y:S01]  /*f730*/  IMAD.MOV.U32 R26, RZ, RZ, R27 ;  /* 0x000000ffff1a7224 */ /* 0x000fe200078e001b */
[----:B0-----:R0:W-:Y:S06]  /*f740*/  STG.E desc[UR36][R2.64], R5 ;  /* 0x0000000502007986 */ /* 0x0011ec000c101924 */
.L_x_6259:
[----:B------:R-:W-:-:S13]  /*f750*/  ISETP.GE.AND P0, PT, R26, R28, PT ;  /* 0x0000001c1a00720c */ /* 0x000fda0003f06270 */
[----:B------:R-:W-:Y:S05]  /*f760*/  @P0 BREAK.RELIABLE B6 ;  /* 0x0000000000060942 */ /* 0x000fea0003800100 */
[----:B------:R-:W-:Y:S05]  /*f770*/  @P0 BRA `(.L_x_6290) ;  /* 0x0000001c00580947 */ /* 0x000fea0003800000 */
[----:B------:R-:W5:Y:S01]  /*f780*/  LDCU UR4, c[0x0][0x3a8] ;  /* 0x00007500ff0477ac */ /* 0x000f620008000800 */
[----:B01234-:R-:W0:Y:S01]  /*f790*/  LDC.64 R2, c[0x0][0x388] ;  /* 0x0000e200ff027b82 */ /* 0x01fe220000000a00 */
[----:B------:R-:W-:Y:S02]  /*f7a0*/  LEA R0, R29, R26, 0x9 ;  /* 0x0000001a1d007211 */ /* 0x000fe400078e48ff */
[----:B------:R-:W-:-:S03]  /*f7b0*/  PRMT R4, R18, 0x9910, RZ ;  /* 0x0000991012047816 */ /* 0x000fc600000000ff */
[----:B-----5:R-:W-:Y:S02]  /*f7c0*/  IMAD R5, R0, UR4, RZ ;  /* 0x0000000400057c24 */ /* 0x020fe4000f8e02ff */
[----:B------:R-:W-:-:S05]  /*f7d0*/  IMAD.MOV.U32 R0, RZ, RZ, R4 ;  /* 0x000000ffff007224 */ /* 0x000fca00078e0004 */
[----:B------:R-:W-:Y:S02]  /*f7e0*/  ISETP.GT.AND P1, PT, R0, 0x9, PT ;  /* 0x000000090000780c */ /* 0x000fe40003f24270 */
[----:B0-----:R-:W-:-:S04]  /*f7f0*/  IADD3 R2, P0, PT, R5, R2, RZ ;  /* 0x0000000205027210 */ /* 0x001fc80007f1e0ff */
        /* <DEDUP_REMOVED lines=13> */
.L_x_6294:
[----:B------:R-:W0:Y:S02]  /*f8d0*/  F2I.S64.TRUNC R22, R22 ;  /* 0x0000001600167311 */ /* 0x000e24000020d900 */
[----:B0-----:R-:W-:-:S05]  /*f8e0*/  IMAD.MOV.U32 R5, RZ, RZ, R22 ;  /* 0x000000ffff057224 */ /* 0x001fca00078e0016 */
[----:B------:R4:W-:Y:S01]  /*f8f0*/  STG.E.U8 desc[UR36][R2.64], R5 ;  /* 0x0000000502007986 */ /* 0x0009e2000c101124 */
[----:B------:R-:W-:Y:S05]  /*f900*/  BRA `(.L_x_6296) ;  /* 0x0000000c003c7947 */ /* 0x000fea0003800000 */
.L_x_6293:
        /* <DEDUP_REMOVED lines=9> */
.L_x_6298:
[----:B------:R-:W0:Y:S02]  /*f9a0*/  F2I.FTZ.TRUNC.NTZ R5, R22 ;  /* 0x0000001600057305 */ /* 0x000e24000021f100 */
[----:B0-----:R2:W-:Y:S01]  /*f9b0*/  STG.E desc[UR36][R2.64], R5 ;  /* 0x0000000502007986 */ /* 0x0015e2000c101924 */
[----:B------:R-:W-:Y:S05]  /*f9c0*/  BRA `(.L_x_6296) ;  /* 0x0000000c000c7947 */ /* 0x000fea0003800000 */
.L_x_6297:
[----:B------:R-:W0:Y:S02]  /*f9d0*/  F2I.FTZ.TRUNC.NTZ R5, R22 ;  /* 0x0000001600057305 */ /* 0x000e24000021f100 */
[----:B0-----:R0:W-:Y:S01]  /*f9e0*/  STG.E.U16 desc[UR36][R2.64], R5 ;  /* 0x0000000502007986 */ /* 0x0011e2000c101524 */
[----:B------:R-:W-:Y:S05]  /*f9f0*/  BRA `(.L_x_6296) ;  /* 0x0000000c00007947 */ /* 0x000fea0003800000 */
.L_x_6292:
        /* <DEDUP_REMOVED lines=8> */
.L_x_6300:
[----:B------:R-:W-:-:S05]  /*fa80*/  F2FP.F16.F32.PACK_AB R22, RZ, R22 ;  /* 0x00000016ff16723e */ /* 0x000fca00000000ff */
[----:B------:R0:W-:Y:S01]  /*fa90*/  STG.E.U16 desc[UR36][R2.64], R22 ;  /* 0x0000001602007986 */ /* 0x0001e2000c101524 */
[----:B------:R-:W-:Y:S05]  /*faa0*/  BRA `(.L_x_6296) ;  /* 0x0000000800d47947 */ /* 0x000fea0003800000 */
.L_x_6299:
[----:B------:R-:W-:-:S13]  /*fab0*/  ISETP.NE.AND P0, PT, R0, 0x7, PT ;  /* 0x000000070000780c */ /* 0x000fda0003f05270 */
[----:B------:R-:W-:Y:S05]  /*fac0*/  @!P0 BRA `(.L_x_6301) ;  /* 0x0000000000248947 */ /* 0x000fea0003800000 */
[----:B------:R-:W-:-:S13]  /*fad0*/  ISETP.NE.AND P0, PT, R0, 0x8, PT ;  /* 0x000000080000780c */ /* 0x000fda0003f05270 */
[----:B------:R-:W-:Y:S05]  /*fae0*/  @!P0 BRA `(.L_x_6302) ;  /* 0x0000000000108947 */ /* 0x000fea0003800000 */
[----:B------:R-:W-:-:S13]  /*faf0*/  ISETP.NE.AND P0, PT, R0, 0x9, PT ;  /* 0x000000090000780c */ /* 0x000fda0003f05270 */
[----:B------:R-:W-:Y:S05]  /*fb00*/  @P0 BRA `(.L_x_6295) ;  /* 0x0000000400e40947 */ /* 0x000fea0003800000 */
[----:B------:R0:W-:Y:S01]  /*fb10*/  STG.E.64 desc[UR36][R2.64], R22 ;  /* 0x0000001602007986 */ /* 0x0001e2000c101b24 */
[----:B------:R-:W-:Y:S05]  /*fb20*/  BRA `(.L_x_6296) ;  /* 0x0000000800b47947 */ /* 0x000fea0003800000 */
.L_x_6302:
[----:B------:R-:W-:-:S05]  /*fb30*/  F2FP.F16.F32.PACK_AB R5, R23, R22 ;  /* 0x000000161705723e */ /* 0x000fca00000000ff */
[----:B------:R0:W-:Y:S01]  /*fb40*/  STG.E desc[UR36][R2.64], R5 ;  /* 0x0000000502007986 */ /* 0x0001e2000c101924 */
[----:B------:R-:W-:Y:S05]  /*fb50*/  BRA `(.L_x_6296) ;  /* 0x0000000800a87947 */ /* 0x000fea0003800000 */
.L_x_6301:
[----:B------:R-:W-:-:S06]  /*fb60*/  FMUL.FTZ R4, R22, 1 ;  /* 0x3f80000016047820 */ /* 0x000fcc0000410000 */
[----:B------:R-:W0:Y:S02]  /*fb70*/  F2F.F64.F32 R4, R4 ;  /* 0x0000000400047310 */ /* 0x000e240000201800 */
[----:B0-----:R0:W-:Y:S01]  /*fb80*/  STG.E.64 desc[UR36][R2.64], R4 ;  /* 0x0000000402007986 */ /* 0x0011e2000c101b24 */
[----:B------:R-:W-:Y:S05]  /*fb90*/  BRA `(.L_x_6296) ;  /* 0x0000000800987947 */ /* 0x000fea0003800000 */
.L_x_6291:
        /* <DEDUP_REMOVED lines=13> */
.L_x_6306:
        /* <DEDUP_REMOVED lines=16> */
.L_x_6309:
[----:B------:R-:W-:-:S04]  /*fd70*/  SHF.R.U32.HI R22, RZ, 0x18, R22 ;  /* 0x00000018ff167819 */ /* 0x000fc80000011616 */
[----:B------:R-:W-:-:S04]  /*fd80*/  LOP3.LUT R5, R5, 0x80, R22, 0xf8, !PT ;  /* 0x0000008005057812 */ /* 0x000fc800078ef816 */
[----:B------:R-:W-:-:S07]  /*fd90*/  PRMT R0, R5, 0x7610, R0 ;  /* 0x0000761005007816 */ /* 0x000fce0000000000 */
.L_x_6308:
[----:B------:R-:W-:Y:S05]  /*fda0*/  BSYNC.RECONVERGENT B0 ;  /* 0x0000000000007941 */ /* 0x000fea0003800200 */
.L_x_6307:
[----:B------:R0:W-:Y:S01]  /*fdb0*/  STG.E.U8 desc[UR36][R2.64], R0 ;  /* 0x0000000002007986 */ /* 0x0001e2000c101124 */
[----:B------:R-:W-:Y:S05]  /*fdc0*/  BRA `(.L_x_6296) ;  /* 0x00000008000c7947 */ /* 0x000fea0003800000 */
.L_x_6305:
        /* <DEDUP_REMOVED lines=16> */
.L_x_6312:
[----:B------:R-:W-:-:S04]  /*fed0*/  SHF.R.U32.HI R22, RZ, 0x18, R22 ;  /* 0x00000018ff167819 */ /* 0x000fc80000011616 */
[----:B------:R-:W-:-:S04]  /*fee0*/  LOP3.LUT R5, R5, 0x80, R22, 0xf8, !PT ;  /* 0x0000008005057812 */ /* 0x000fc800078ef816 */
[----:B------:R-:W-:-:S07]  /*fef0*/  PRMT R0, R5, 0x7610, R0 ;  /* 0x0000761005007816 */ /* 0x000fce0000000000 */
.L_x_6311:
[----:B------:R-:W-:Y:S05]  /*ff00*/  BSYNC.RECONVERGENT B0 ;  /* 0x0000000000007941 */ /* 0x000fea0003800200 */
.L_x_6310:
[----:B------:R0:W-:Y:S01]  /*ff10*/  STG.E.U8 desc[UR36][R2.64], R0 ;  /* 0x0000000002007986 */ /* 0x0001e2000c101124 */
[----:B------:R-:W-:Y:S05]  /*ff20*/  BRA `(.L_x_6296) ;  /* 0x0000000400b47947 */ /* 0x000fea0003800000 */
.L_x_6304:
        /* <DEDUP_REMOVED lines=21> */
.L_x_6314:
[----:B------:R-:W0:Y:S02]  /*10080*/  F2I.U64.TRUNC R22, R22 ;  /* 0x0000001600167311 */ /* 0x000e24000020d800 */
[----:B0-----:R0:W-:Y:S01]  /*10090*/  STG.E.64 desc[UR36][R2.64], R22 ;  /* 0x0000001602007986 */ /* 0x0011e2000c101b24 */
[----:B------:R-:W-:Y:S05]  /*100a0*/  BRA `(.L_x_6296) ;  /* 0x0000000400547947 */ /* 0x000fea0003800000 */
.L_x_6313:
[----:B------:R-:W0:Y:S02]  /*100b0*/  F2I.FTZ.U32.TRUNC.NTZ R5, R22 ;  /* 0x0000001600057305 */ /* 0x000e24000021f000 */
[----:B0-----:R0:W-:Y:S01]  /*100c0*/  STG.E desc[UR36][R2.64], R5 ;  /* 0x0000000502007986 */ /* 0x0011e2000c101924 */
[----:B------:R-:W-:Y:S05]  /*100d0*/  BRA `(.L_x_6296) ;  /* 0x0000000400487947 */ /* 0x000fea0003800000 */
.L_x_6303:
[----:B------:R-:W-:-:S13]  /*100e0*/  ISETP.GT.AND P0, PT, R0, 0xe, PT ;  /* 0x0000000e0000780c */ /* 0x000fda0003f04270 */
[----:B------:R-:W-:Y:S05]  /*100f0*/  @P0 BRA `(.L_x_6315) ;  /* 0x0000000000500947 */ /* 0x000fea0003800000 */
[----:B------:R-:W-:-:S13]  /*10100*/  ISETP.NE.AND P0, PT, R0, 0xa, PT ;  /* 0x0000000a0000780c */ /* 0x000fda0003f05270 */
[----:B------:R-:W-:Y:S05]  /*10110*/  @!P0 BRA `(.L_x_6316) ;  /* 0x0000000000208947 */ /* 0x000fea0003800000 */
[----:B------:R-:W-:-:S13]  /*10120*/  ISETP.NE.AND P0, PT, R0, 0xb, PT ;  /* 0x0000000b0000780c */ /* 0x000fda0003f05270 */
[----:B------:R-:W-:Y:S05]  /*10130*/  @P0 BRA `(.L_x_6295) ;  /* 0x0000000000580947 */ /* 0x000fea0003800000 */
[----:B------:R-:W-:Y:S02]  /*10140*/  FSETP.NEU.FTZ.AND P0, PT, R22, RZ, PT ;  /* 0x000000ff1600720b */ /* 0x000fe40003f1d000 */
[----:B------:R-:W-:-:S04]  /*10150*/  FSETP.NEU.FTZ.AND P1, PT, R23, RZ, PT ;  /* 0x000000ff1700720b */ /* 0x000fc80003f3d000 */
[----:B------:R-:W-:-:S04]  /*10160*/  PLOP3.LUT P0, PT, P0, P1, PT, 0xf8, 0x8f ;  /* 0x00000000008f781c */ /* 0x000fc80000703f70 */
[----:B------:R-:W-:-:S05]  /*10170*/  SEL R5, RZ, 0x1, !P0 ;  /* 0x00000001ff057807 */ /* 0x000fca0004000000 */
[----:B------:R0:W-:Y:S01]  /*10180*/  STG.E.U8 desc[UR36][R2.64], R5 ;  /* 0x0000000502007986 */ /* 0x0001e2000c101124 */
[----:B------:R-:W-:Y:S05]  /*10190*/  BRA `(.L_x_6296) ;  /* 0x0000000400187947 */ /* 0x000fea0003800000 */
.L_x_6316:
        /* <DEDUP_REMOVED lines=10> */
.L_x_6315:
[----:B------:R-:W-:-:S13]  /*10240*/  ISETP.NE.AND P0, PT, R0, 0xf, PT ;  /* 0x0000000f0000780c */ /* 0x000fda0003f05270 */
[----:B------:R-:W-:Y:S05]  /*10250*/  @!P0 BRA `(.L_x_6317) ;  /* 0x0000000000e08947 */ /* 0x000fea0003800000 */
[----:B------:R-:W-:-:S13]  /*10260*/  ISETP.NE.AND P0, PT, R0, 0x17, PT ;  /* 0x000000170000780c */ /* 0x000fda0003f05270 */
[----:B------:R-:W-:Y:S05]  /*10270*/  @!P0 BRA `(.L_x_6318) ;  /* 0x00000000008c8947 */ /* 0x000fea0003800000 */
[----:B------:R-:W-:-:S13]  /*10280*/  ISETP.NE.AND P0, PT, R0, 0x18, PT ;  /* 0x000000180000780c */ /* 0x000fda0003f05270 */
[----:B------:R-:W-:Y:S05]  /*10290*/  @!P0 BRA `(.L_x_6319) ;  /* 0x0000000000448947 */ /* 0x000fea0003800000 */
.L_x_6295:
[----:B------:R-:W-:Y:S01]  /*102a0*/  MOV R2, 0x0 ;  /* 0x0000000000027802 */ /* 0x000fe20000000f00 */
[----:B------:R-:W0:Y:S01]  /*102b0*/  LDCU.64 UR4, c[0x4][0x158] ;  /* 0x01002b00ff0477ac */ /* 0x000e220008000a00 */
[----:B------:R-:W-:Y:S02]  /*102c0*/  HFMA2 R8, -RZ, RZ, 0, 6.020069122314453125e-06 ;  /* 0x00000065ff087431 */ /* 0x000fe400000001ff */
        /* <DEDUP_REMOVED lines=13> */
.L_x_6320:
[----:B------:R-:W-:Y:S05]  /*103a0*/  BRA `(.L_x_6296) ;  /* 0x0000000000947947 */ /* 0x000fea0003800000 */
.L_x_6319:
        /* <DEDUP_REMOVED lines=12> */
.L_x_6322:
[----:B------:R-:W-:Y:S05]  /*10470*/  BSYNC.RECONVERGENT B0 ;  /* 0x0000000000007941 */ /* 0x000fea0003800200 */
.L_x_6321:
[----:B------:R-:W-:-:S05]  /*10480*/  LOP3.LUT R5, R0, 0x80, R7, 0xf8, !PT ;  /* 0x0000008000057812 */ /* 0x000fca00078ef807 */
[----:B------:R0:W-:Y:S01]  /*10490*/  STG.E.U8 desc[UR36][R2.64], R5 ;  /* 0x0000000502007986 */ /* 0x0001e2000c101124 */
[----:B------:R-:W-:Y:S05]  /*104a0*/  BRA `(.L_x_6296) ;  /* 0x0000000000547947 */ /* 0x000fea0003800000 */
.L_x_6318:
        /* <DEDUP_REMOVED lines=11> */
.L_x_6324:
[----:B------:R-:W-:Y:S01]  /*10560*/  HFMA2 R0, -RZ, RZ, 0, 7.569789886474609375e-06 ;  /* 0x0000007fff007431 */ /* 0x000fe200000001ff */
[----:B------:R-:W-:-:S04]  /*10570*/  ISETP.GT.U32.AND P0, PT, R4, 0x7f800000, PT ;  /* 0x7f8000000400780c */ /* 0x000fc80003f04070 */
[----:B------:R-:W-:-:S09]  /*10580*/  SEL R0, R0, 0x7c, P0 ;  /* 0x0000007c00007807 */ /* 0x000fd20000000000 */
.L_x_6325:
[----:B------:R-:W-:Y:S05]  /*10590*/  BSYNC.RECONVERGENT B0 ;  /* 0x0000000000007941 */ /* 0x000fea0003800200 */
.L_x_6323:
[----:B------:R-:W-:-:S04]  /*105a0*/  SHF.R.U32.HI R5, RZ, 0x18, R22 ;  /* 0x00000018ff057819 */ /* 0x000fc80000011616 */
[----:B------:R-:W-:-:S05]  /*105b0*/  LOP3.LUT R5, R0, 0x80, R5, 0xf8, !PT ;  /* 0x0000008000057812 */ /* 0x000fca00078ef805 */
[----:B------:R0:W-:Y:S01]  /*105c0*/  STG.E.U8 desc[UR36][R2.64], R5 ;  /* 0x0000000502007986 */ /* 0x0001e2000c101124 */
[----:B------:R-:W-:Y:S05]  /*105d0*/  BRA `(.L_x_6296) ;  /* 0x0000000000087947 */ /* 0x000fea0003800000 */
.L_x_6317:
[----:B------:R-:W-:-:S05]  /*105e0*/  F2FP.BF16.F32.PACK_AB R22, RZ, R22 ;  /* 0x00000016ff16723e */ /* 0x000fca00000010ff */
[----:B------:R0:W-:Y:S02]  /*105f0*/  STG.E.U16 desc[UR36][R2.64], R22 ;  /* 0x0000001602007986 */ /* 0x0001e4000c101524 */
.L_x_6296:
[----:B------:R-:W-:-:S07]  /*10600*/  VIADD R26, R26, 0x80 ;  /* 0x000000801a1a7836 */ /* 0x000fce0000000000 */
.L_x_6253:
[----:B------:R-:W-:-:S13]  /*10610*/  ISETP.GE.AND P0, PT, R26, R28, PT ;  /* 0x0000001c1a00720c */ /* 0x000fda0003f06270 */
[----:B------:R-:W-:Y:S05]  /*10620*/  @P0 BREAK.RELIABLE B6 ;  /* 0x0000000000060942 */ /* 0x000fea0003800100 */
[----:B------:R-:W-:Y:S05]  /*10630*/  @P0 BRA `(.L_x_6290) ;  /* 0x0000000c00a80947 */ /* 0x000fea0003800000 */
[----:B------:R-:W-:Y:S05]  /*10640*/  BSYNC.RELIABLE B6 ;  /* 0x0000000000067941 */ /* 0x000fea0003800100 */
.L_x_6252:
        /* <DEDUP_REMOVED lines=21> */
.L_x_6329:
[----:B------:R-:W0:Y:S02]  /*107a0*/  F2I.S64.TRUNC R24, R24 ;  /* 0x0000001800187311 */ /* 0x000e24000020d900 */
[----:B0-----:R-:W-:-:S05]  /*107b0*/  IMAD.MOV.U32 R5, RZ, RZ, R24 ;  /* 0x000000ffff057224 */ /* 0x001fca00078e0018 */
[----:B------:R0:W-:Y:S01]  /*107c0*/  STG.E.U8 desc[UR36][R2.64], R5 ;  /* 0x0000000502007986 */ /* 0x0001e2000c101124 */
[----:B------:R-:W-:Y:S05]  /*107d0*/  BRA `(.L_x_6331) ;  /* 0x0000000c003c7947 */ /* 0x000fea0003800000 */
.L_x_6328:
        /* <DEDUP_REMOVED lines=9> */
.L_x_6333:
[----:B------:R-:W0:Y:S02]  /*10870*/  F2I.FTZ.TRUNC.NTZ R5, R24 ;  /* 0x0000001800057305 */ /* 0x000e24000021f100 */
[----:B0-----:R0:W-:Y:S01]  /*10880*/  STG.E desc[UR36][R2.64], R5 ;  /* 0x0000000502007986 */ /* 0x0011e2000c101924 */
[----:B------:R-:W-:Y:S05]  /*10890*/  BRA `(.L_x_6331) ;  /* 0x0000000c000c7947 */ /* 0x000fea0003800000 */
.L_x_6332:
[----:B------:R-:W0:Y:S02]  /*108a0*/  F2I.FTZ.TRUNC.NTZ R5, R24 ;  /* 0x0000001800057305 */ /* 0x000e24000021f100 */
[----:B0-----:R0:W-:Y:S01]  /*108b0*/  STG.E.U16 desc[UR36][R2.64], R5 ;  /* 0x0000000502007986 */ /* 0x0011e2000c101524 */
[----:B------:R-:W-:Y:S05]  /*108c0*/  BRA `(.L_x_6331) ;  /* 0x0000000c00007947 */ /* 0x000fea0003800000 */
.L_x_6327:
        /* <DEDUP_REMOVED lines=8> */
.L_x_6335:
[----:B------:R-:W-:-:S05]  /*10950*/  F2FP.F16.F32.PACK_AB R24, RZ, R24 ;  /* 0x00000018ff18723e */ /* 0x000fca00000000ff */
[----:B------:R0:W-:Y:S01]  /*10960*/  STG.E.U16 desc[UR36][R2.64], R24 ;  /* 0x0000001802007986 */ /* 0x0001e2000c101524 */
[----:B------:R-:W-:Y:S05]  /*10970*/  BRA `(.L_x_6331) ;  /* 0x0000000800d47947 */ /* 0x000fea0003800000 */
.L_x_6334:
        /* <DEDUP_REMOVED lines=8> */
.L_x_6337:
[----:B------:R-:W-:-:S05]  /*10a00*/  F2FP.F16.F32.PACK_AB R5, R25, R24 ;  /* 0x000000181905723e */ /* 0x000fca00000000ff */
[----:B------:R0:W-:Y:S01]  /*10a10*/  STG.E desc[UR36][R2.64], R5 ;  /* 0x0000000502007986 */ /* 0x0001e2000c101924 */
[----:B------:R-:W-:Y:S05]  /*10a20*/  BRA `(.L_x_6331) ;  /* 0x0000000800a87947 */ /* 0x000fea0003800000 */
.L_x_6336:
[----:B------:R-:W-:-:S06]  /*10a30*/  FMUL.FTZ R4, R24, 1 ;  /* 0x3f80000018047820 */ /* 0x000fcc0000410000 */
[----:B------:R-:W0:Y:S02]  /*10a40*/  F2F.F64.F32 R4, R4 ;  /* 0x0000000400047310 */ /* 0x000e240000201800 */
[----:B0-----:R0:W-:Y:S01]  /*10a50*/  STG.E.64 desc[UR36][R2.64], R4 ;  /* 0x0000000402007986 */ /* 0x0011e2000c101b24 */
[----:B------:R-:W-:Y:S05]  /*10a60*/  BRA `(.L_x_6331) ;  /* 0x0000000800987947 */ /* 0x000fea0003800000 */
.L_x_6326:
        /* <DEDUP_REMOVED lines=13> */
.L_x_6341:
        /* <DEDUP_REMOVED lines=16> */
.L_x_6344:
[----:B------:R-:W-:-:S04]  /*10c40*/  SHF.R.U32.HI R24, RZ, 0x18, R24 ;  /* 0x00000018ff187819 */ /* 0x000fc80000011618 */
[----:B------:R-:W-:-:S04]  /*10c50*/  LOP3.LUT R5, R5, 0x80, R24, 0xf8, !PT ;  /* 0x0000008005057812 */ /* 0x000fc800078ef818 */
[----:B------:R-:W-:-:S07]  /*10c60*/  PRMT R0, R5, 0x7610, R0 ;  /* 0x0000761005007816 */ /* 0x000fce0000000000 */
.L_x_6343:
[----:B------:R-:W-:Y:S05]  /*10c70*/  BSYNC.RECONVERGENT B0 ;  /* 0x0000000000007941 */ /* 0x000fea0003800200 */
.L_x_6342:
[----:B------:R0:W-:Y:S01]  /*10c80*/  STG.E.U8 desc[UR36][R2.64], R0 ;  /* 0x0000000002007986 */ /* 0x0001e2000c101124 */
[----:B------:R-:W-:Y:S05]  /*10c90*/  BRA `(.L_x_6331) ;  /* 0x00000008000c7947 */ /* 0x000fea0003800000 */
.L_x_6340:
        /* <DEDUP_REMOVED lines=16> */
.L_x_6347:
[----:B------:R-:W-:-:S04]  /*10da0*/  SHF.R.U32.HI R24, RZ, 0x18, R24 ;  /* 0x00000018ff187819 */ /* 0x000fc80000011618 */
[----:B------:R-:W-:-:S04]  /*10db0*/  LOP3.LUT R5, R5, 0x80, R24, 0xf8, !PT ;  /* 0x0000008005057812 */ /* 0x000fc800078ef818 */
[----:B------:R-:W-:-:S07]  /*10dc0*/  PRMT R0, R5, 0x7610, R0 ;  /* 0x0000761005007816 */ /* 0x000fce0000000000 */
.L_x_6346:
[----:B------:R-:W-:Y:S05]  /*10dd0*/  BSYNC.RECONVERGENT B0 ;  /* 0x0000000000007941 */ /* 0x000fea0003800200 */
.L_x_6345:
[----:B------:R0:W-:Y:S01]  /*10de0*/  STG.E.U8 desc[UR36][R2.64], R0 ;  /* 0x0000000002007986 */ /* 0x0001e2000c101124 */
[----:B------:R-:W-:Y:S05]  /*10df0*/  BRA `(.L_x_6331) ;  /* 0x0000000400b47947 */ /* 0x000fea0003800000 */
.L_x_6339:
        /* <DEDUP_REMOVED lines=21> */
.L_x_6349:
[----:B------:R-:W0:Y:S02]  /*10f50*/  F2I.U64.TRUNC R24, R24 ;  /* 0x0000001800187311 */ /* 0x000e24000020d800 */
[----:B0-----:R0:W-:Y:S01]  /*10f60*/  STG.E.64 desc[UR36][R2.64], R24 ;  /* 0x0000001802007986 */ /* 0x0011e2000c101b24 */
[----:B------:R-:W-:Y:S05]  /*10f70*/  BRA `(.L_x_6331) ;  /* 0x0000000400547947 */ /* 0x000fea0003800000 */
.L_x_6348:
[----:B------:R-:W0:Y:S02]  /*10f80*/  F2I.FTZ.U32.TRUNC.NTZ R5, R24 ;  /* 0x0000001800057305 */ /* 0x000e24000021f000 */
[----:B0-----:R0:W-:Y:S01]  /*10f90*/  STG.E desc[UR36][R2.64], R5 ;  /* 0x0000000502007986 */ /* 0x0011e2000c101924 */
[----:B------:R-:W-:Y:S05]  /*10fa0*/  BRA `(.L_x_6331) ;  /* 0x0000000400487947 */ /* 0x000fea0003800000 */
.L_x_6338:
        /* <DEDUP_REMOVED lines=12> */
.L_x_6351:
        /* <DEDUP_REMOVED lines=10> */
.L_x_6350:
[----:B------:R-:W-:-:S13]  /*11110*/  ISETP.NE.AND P0, PT, R0, 0xf, PT ;  /* 0x0000000f0000780c */ /* 0x000fda0003f05270 */
[----:B------:R-:W-:Y:S05]  /*11120*/  @!P0 BRA `(.L_x_6352) ;  /* 0x0000000000e08947 */ /* 0x000fea0003800000 */
[----:B------:R-:W-:-:S13]  /*11130*/  ISETP.NE.AND P0, PT, R0, 0x17, PT ;  /* 0x000000170000780c */ /* 0x000fda0003f05270 */
[----:B------:R-:W-:Y:S05]  /*11140*/  @!P0 BRA `(.L_x_6353) ;  /* 0x00000000008c8947 */ /* 0x000fea0003800000 */
[----:B------:R-:W-:-:S13]  /*11150*/  ISETP.NE.AND P0, PT, R0, 0x18, PT ;  /* 0x000000180000780c */ /* 0x000fda0003f05270 */
[----:B------:R-:W-:Y:S05]  /*11160*/  @!P0 BRA `(.L_x_6354) ;  /* 0x0000000000448947 */ /* 0x000fea0003800000 */
.L_x_6330:
        /* <DEDUP_REMOVED lines=16> */
.L_x_6355:
[----:B------:R-:W-:Y:S05]  /*11270*/  BRA `(.L_x_6331) ;  /* 0x0000000000947947 */ /* 0x000fea0003800000 */
.L_x_6354:
        /* <DEDUP_REMOVED lines=12> */
.L_x_6357:
[----:B------:R-:W-:Y:S05]  /*11340*/  BSYNC.RECONVERGENT B0 ;  /* 0x0000000000007941 */ /* 0x000fea0003800200 */
.L_x_6356:
[----:B------:R-:W-:-:S05]  /*11350*/  LOP3.LUT R5, R0, 0x80, R7, 0xf8, !PT ;  /* 0x0000008000057812 */ /* 0x000fca00078ef807 */
[----:B------:R3:W-:Y:S01]  /*11360*/  STG.E.U8 desc[UR36][R2.64], R5 ;  /* 0x0000000502007986 */ /* 0x0007e2000c101124 */
[----:B------:R-:W-:Y:S05]  /*11370*/  BRA `(.L_x_6331) ;  /* 0x0000000000547947 */ /* 0x000fea0003800000 */
.L_x_6353:
        /* <DEDUP_REMOVED lines=11> */
.L_x_6359:
[----:B------:R-:W-:Y:S01]  /*11430*/  HFMA2 R0, -RZ, RZ, 0, 7.569789886474609375e-06 ;  /* 0x0000007fff007431 */ /* 0x000fe200000001ff */
[----:B------:R-:W-:-:S04]  /*11440*/  ISETP.GT.U32.AND P0, PT, R4, 0x7f800000, PT ;  /* 0x7f8000000400780c */ /* 0x000fc80003f04070 */
[----:B------:R-:W-:-:S09]  /*11450*/  SEL R0, R0, 0x7c, P0 ;  /* 0x0000007c00007807 */ /* 0x000fd20000000000 */
.L_x_6360:
[----:B------:R-:W-:Y:S05]  /*11460*/  BSYNC.RECONVERGENT B0 ;  /* 0x0000000000007941 */ /* 0x000fea0003800200 */
.L_x_6358:
[----:B------:R-:W-:-:S04]  /*11470*/  SHF.R.U32.HI R5, RZ, 0x18, R24 ;  /* 0x00000018ff057819 */ /* 0x000fc80000011618 */
[----:B------:R-:W-:-:S05]  /*11480*/  LOP3.LUT R5, R0, 0x80, R5, 0xf8, !PT ;  /* 0x0000008000057812 */ /* 0x000fca00078ef805 */
[----:B------:R2:W-:Y:S01]  /*11490*/  STG.E.U8 desc[UR36][R2.64], R5 ;  /* 0x0000000502007986 */ /* 0x0005e2000c101124 */
[----:B------:R-:W-:Y:S05]  /*114a0*/  BRA `(.L_x_6331) ;  /* 0x0000000000087947 */ /* 0x000fea0003800000 */
.L_x_6352:
[----:B------:R-:W-:-:S05]  /*114b0*/  F2FP.BF16.F32.PACK_AB R24, RZ, R24 ;  /* 0x00000018ff18723e */ /* 0x000fca00000010ff */
[----:B------:R4:W-:Y:S02]  /*114c0*/  STG.E.U16 desc[UR36][R2.64], R24 ;  /* 0x0000001802007986 */ /* 0x0009e4000c101524 */
.L_x_6331:
[----:B------:R-:W-:-:S07]  /*114d0*/  VIADD R26, R26, 0x80 ;  /* 0x000000801a1a7836 */ /* 0x000fce0000000000 */
.L_x_6290:
[----:B------:R-:W-:Y:S05]  /*114e0*/  BSYNC.RECONVERGENT B7 ;  /* 0x0000000000077941 */ /* 0x000fea0003800200 */
.L_x_6251:
[----:B------:R-:W-:-:S13]  /*114f0*/  ISETP.GE.AND P0, PT, R26, R28, PT ;  /* 0x0000001c1a00720c */ /* 0x000fda0003f06270 */
[----:B------:R-:W-:Y:S05]  /*11500*/  @P0 EXIT ;  /* 0x000000000000094d */ /* 0x000fea0003800000 */
[----:B01234-:R-:W0:Y:S01]  /*11510*/  LDC.64 R2, c[0x0][0x388] ;  /* 0x0000e200ff027b82 */ /* 0x01fe220000000a00 */
[----:B------:R-:W1:Y:S01]  /*11520*/  LDCU UR4, c[0x0][0x3a8] ;  /* 0x00007500ff0477ac */ /* 0x000e620008000800 */
[----:B------:R-:W-:Y:S02]  /*11530*/  PRMT R0, R18, 0x9910, RZ ;  /* 0x0000991012007816 */ /* 0x000fe400000000ff */
[----:B------:R-:W-:Y:S02]  /*11540*/  LEA R26, R29, R26, 0x9 ;  /* 0x0000001a1d1a7211 */ /* 0x000fe400078e48ff */
[----:B------:R-:W-:-:S03]  /*11550*/  ISETP.GT.AND P1, PT, R0, 0x9, PT ;  /* 0x000000090000780c */ /* 0x000fc60003f24270 */
[----:B-1----:R-:W-:-:S05]  /*11560*/  IMAD R5, R26, UR4, RZ ;  /* 0x000000041a057c24 */ /* 0x002fca000f8e02ff */
[----:B0-----:R-:W-:-:S05]  /*11570*/  IADD3 R2, P0, PT, R5, R2, RZ ;  /* 0x0000000205027210 */ /* 0x001fca0007f1e0ff */
[----:B------:R-:W-:Y:S01]  /*11580*/  IMAD.X R3, RZ, RZ, R3, P0 ;  /* 0x000000ffff037224 */ /* 0x000fe200000e0603 */
[----:B------:R-:W-:Y:S07]  /*11590*/  @P1 BRA `(.L_x_6361) ;  /* 0x0000000000e01947 */ /* 0x000fee0003800000 */
        /* <DEDUP_REMOVED lines=9> */
[----:B0-----:R-:W-:Y:S01]  /*11630*/  STG.E.U8 desc[UR36][R2.64], R5 ;  /* 0x0000000502007986 */ /* 0x001fe2000c101124 */
[----:B------:R-:W-:Y:S05]  /*11640*/  EXIT ;  /* 0x000000000000794d */ /* 0x000fea0003800000 */
.L_x_6364:
[----:B------:R-:W0:Y:S02]  /*11650*/  F2I.S64.TRUNC R16, R16 ;  /* 0x0000001000107311 */ /* 0x000e24000020d900 */
[----:B0-----:R-:W-:-:S05]  /*11660*/  MOV R5, R16 ;  /* 0x0000001000057202 */ /* 0x001fca0000000f00 */
[----:B------:R-:W-:Y:S01]  /*11670*/  STG.E.U8 desc[UR36][R2.64], R5 ;  /* 0x0000000502007986 */ /* 0x000fe2000c101124 */
[----:B------:R-:W-:Y:S05]  /*11680*/  EXIT ;  /* 0x000000000000794d */ /* 0x000fea0003800000 */
.L_x_6363:
[----:B------:R-:W-:-:S13]  /*11690*/  ISETP.NE.AND P0, PT, R0, 0x2, PT ;  /* 0x000000020000780c */ /* 0x000fda0003f05270 */
[----:B------:R-:W-:Y:S05]  /*116a0*/  @!P0 BRA `(.L_x_6366) ;  /* 0x0000000000288947 */ /* 0x000fea0003800000 */
[----:B------:R-:W-:-:S13]  /*116b0*/  ISETP.NE.AND P0, PT, R0, 0x3, PT ;  /* 0x000000030000780c */ /* 0x000fda0003f05270 */
[----:B------:R-:W-:Y:S05]  /*116c0*/  @!P0 BRA `(.L_x_6367) ;  /* 0x0000000000148947 */ /* 0x000fea0003800000 */
[----:B------:R-:W-:-:S13]  /*116d0*/  ISETP.NE.AND P0, PT, R0, 0x4, PT ;  /* 0x000000040000780c */ /* 0x000fda0003f05270 */
[----:B------:R-:W-:Y:S05]  /*116e0*/  @P0 BRA `(.L_x_6365) ;  /* 0x00000008004c0947 */ /* 0x000fea0003800000 */
[----:B------:R-:W0:Y:S02]  /*116f0*/  F2I.S64.TRUNC R16, R16 ;  /* 0x0000001000107311 */ /* 0x000e24000020d900 */
[----:B0-----:R-:W-:Y:S01]  /*11700*/  STG.E.64 desc[UR36][R2.64], R16 ;  /* 0x0000001002007986 */ /* 0x001fe2000c101b24 */
[----:B------:R-:W-:Y:S05]  /*11710*/  EXIT ;  /* 0x000000000000794d */ /* 0x000fea0003800000 */
.L_x_6367:
[----:B------:R-:W0:Y:S02]  /*11720*/  F2I.FTZ.TRUNC.NTZ R5, R16 ;  /* 0x0000001000057305 */ /* 0x000e24000021f100 */
[----:B0-----:R-:W-:Y:S01]  /*11730*/  STG.E desc[UR36][R2.64], R5 ;  /* 0x0000000502007986 */ /* 0x001fe2000c101924 */
[----:B------:R-:W-:Y:S05]  /*11740*/  EXIT ;  /* 0x000000000000794d */ /* 0x000fea0003800000 */
.L_x_6366:
[----:B------:R-:W0:Y:S02]  /*11750*/  F2I.FTZ.TRUNC.NTZ R5, R16 ;  /* 0x0000001000057305 */ /* 0x000e24000021f100 */
[----:B0-----:R-:W-:Y:S01]  /*11760*/  STG.E.U16 desc[UR36][R2.64], R5 ;  /* 0x0000000502007986 */ /* 0x001fe2000c101524 */
[----:B------:R-:W-:Y:S05]  /*11770*/  EXIT ;  /* 0x000000000000794d */ /* 0x000fea0003800000 */
.L_x_6362:
[----:B------:R-:W-:-:S13]  /*11780*/  ISETP.GT.AND P0, PT, R0, 0x6, PT ;  /* 0x000000060000780c */ /* 0x000fda0003f04270 */
[----:B------:R-:W-:Y:S05]  /*11790*/  @P0 BRA `(.L_x_6368) ;  /* 0x0000000000240947 */ /* 0x000fea0003800000 */
[----:B------:R-:W-:-:S13]  /*117a0*/  ISETP.NE.AND P0, PT, R0, 0x5, PT ;  /* 0x000000050000780c */ /* 0x000fda0003f05270 */
[----:B------:R-:W-:Y:S05]  /*117b0*/  @!P0 BRA `(.L_x_6369) ;  /* 0x0000000000108947 */ /* 0x000fea0003800000 */
[----:B------:R-:W-:-:S13]  /*117c0*/  ISETP.NE.AND P0, PT, R0, 0x6, PT ;  /* 0x000000060000780c */ /* 0x000fda0003f05270 */
[----:B------:R-:W-:Y:S05]  /*117d0*/  @P0 BRA `(.L_x_6365) ;  /* 0x0000000800100947 */ /* 0x000fea0003800000 */
[----:B------:R-:W-:Y:S01]  /*117e0*/  STG.E desc[UR36][R2.64], R16 ;  /* 0x0000001002007986 */ /* 0x000fe2000c101924 */
[----:B------:R-:W-:Y:S05]  /*117f0*/  EXIT ;  /* 0x000000000000794d */ /* 0x000fea0003800000 */
.L_x_6369:
[----:B------:R-:W-:-:S05]  /*11800*/  F2FP.F16.F32.PACK_AB R16, RZ, R16 ;  /* 0x00000010ff10723e */ /* 0x000fca00000000ff */
[----:B------:R-:W-:Y:S01]  /*11810*/  STG.E.U16 desc[UR36][R2.64], R16 ;  /* 0x0000001002007986 */ /* 0x000fe2000c101524 */
[----:B------:R-:W-:Y:S05]  /*11820*/  EXIT ;  /* 0x000000000000794d */ /* 0x000fea0003800000 */
.L_x_6368:
[----:B------:R-:W-:-:S13]  /*11830*/  ISETP.NE.AND P0, PT, R0, 0x7, PT ;  /* 0x000000070000780c */ /* 0x000fda0003f05270 */
[----:B------:R-:W-:Y:S05]  /*11840*/  @!P0 BRA `(.L_x_6370) ;  /* 0x0000000000248947 */ /* 0x000fea0003800000 */
[----:B------:R-:W-:-:S13]  /*11850*/  ISETP.NE.AND P0, PT, R0, 0x8, PT ;  /* 0x000000080000780c */ /* 0x000fda0003f05270 */
[----:B------:R-:W-:Y:S05]  /*11860*/  @!P0 BRA `(.L_x_6371) ;  /* 0x0000000000108947 */ /* 0x000fea0003800000 */
[----:B------:R-:W-:-:S13]  /*11870*/  ISETP.NE.AND P0, PT, R0, 0x9, PT ;  /* 0x000000090000780c */ /* 0x000fda0003f05270 */
[----:B------:R-:W-:Y:S05]  /*11880*/  @P0 BRA `(.L_x_6365) ;  /* 0x0000000400e40947 */ /* 0x000fea0003800000 */
[----:B------:R-:W-:Y:S01]  /*11890*/  STG.E.64 desc[UR36][R2.64], R16 ;  /* 0x0000001002007986 */ /* 0x000fe2000c101b24 */
[----:B------:R-:W-:Y:S05]  /*118a0*/  EXIT ;  /* 0x000000000000794d */ /* 0x000fea0003800000 */
.L_x_6371:
[----:B------:R-:W-:-:S05]  /*118b0*/  F2FP.F16.F32.PACK_AB R5, R17, R16 ;  /* 0x000000101105723e */ /* 0x000fca00000000ff */
[----:B------:R-:W-:Y:S01]  /*118c0*/  STG.E desc[UR36][R2.64], R5 ;  /* 0x0000000502007986 */ /* 0x000fe2000c101924 */
[----:B------:R-:W-:Y:S05]  /*118d0*/  EXIT ;  /* 0x000000000000794d */ /* 0x000fea0003800000 */
.L_x_6370:
[----:B------:R-:W-:-:S06]  /*118e0*/  FMUL.FTZ R4, R16, 1 ;  /* 0x3f80000010047820 */ /* 0x000fcc0000410000 */
[----:B------:R-:W0:Y:S02]  /*118f0*/  F2F.F64.F32 R4, R4 ;  /* 0x0000000400047310 */ /* 0x000e240000201800 */
[----:B0-----:R-:W-:Y:S01]  /*11900*/  STG.E.64 desc[UR36][R2.64], R4 ;  /* 0x0000000402007986 */ /* 0x001fe2000c101b24 */
[----:B------:R-:W-:Y:S05]  /*11910*/  EXIT ;  /* 0x000000000000794d */ /* 0x000fea0003800000 */
.L_x_6361:
        /* <DEDUP_REMOVED lines=11> */
[----:B0-----:R-:W-:Y:S01]  /*119d0*/  STG.E.U16 desc[UR36][R2.64], R5 ;  /* 0x0000000502007986 */ /* 0x001fe2000c101524 */
[----:B------:R-:W-:Y:S05]  /*119e0*/  EXIT ;  /* 0x000000000000794d */ /* 0x000fea0003800000 */
.L_x_6375:
        /* <DEDUP_REMOVED lines=16> */
.L_x_6378:
[----:B------:R-:W-:-:S04]  /*11af0*/  SHF.R.U32.HI R16, RZ, 0x18, R16 ;  /* 0x00000018ff107819 */ /* 0x000fc80000011610 */
[----:B------:R-:W-:-:S04]  /*11b00*/  LOP3.LUT R5, R5, 0x80, R16, 0xf8, !PT ;  /* 0x0000008005057812 */ /* 0x000fc800078ef810 */
[----:B------:R-:W-:-:S07]  /*11b10*/  PRMT R0, R5, 0x7610, R0 ;  /* 0x0000761005007816 */ /* 0x000fce0000000000 */
.L_x_6377:
[----:B------:R-:W-:Y:S05]  /*11b20*/  BSYNC.RECONVERGENT B0 ;  /* 0x0000000000007941 */ /* 0x000fea0003800200 */
.L_x_6376:
[----:B------:R-:W-:Y:S01]  /*11b30*/  STG.E.U8 desc[UR36][R2.64], R0 ;  /* 0x0000000002007986 */ /* 0x000fe2000c101124 */
[----:B------:R-:W-:Y:S05]  /*11b40*/  EXIT ;  /* 0x000000000000794d */ /* 0x000fea0003800000 */
.L_x_6374:
        /* <DEDUP_REMOVED lines=16> */
.L_x_6381:
[----:B------:R-:W-:-:S04]  /*11c50*/  SHF.R.U32.HI R16, RZ, 0x18, R16 ;  /* 0x00000018ff107819 */ /* 0x000fc80000011610 */
[----:B------:R-:W-:-:S04]  /*11c60*/  LOP3.LUT R5, R5, 0x80, R16, 0xf8, !PT ;  /* 0x0000008005057812 */ /* 0x000fc800078ef810 */
[----:B------:R-:W-:-:S07]  /*11c70*/  PRMT R0, R5, 0x7610, R0 ;  /* 0x0000761005007816 */ /* 0x000fce0000000000 */
.L_x_6380:
[----:B------:R-:W-:Y:S05]  /*11c80*/  BSYNC.RECONVERGENT B0 ;  /* 0x0000000000007941 */ /* 0x000fea0003800200 */
.L_x_6379:
[----:B------:R-:W-:Y:S01]  /*11c90*/  STG.E.U8 desc[UR36][R2.64], R0 ;  /* 0x0000000002007986 */ /* 0x000fe2000c101124 */
[----:B------:R-:W-:Y:S05]  /*11ca0*/  EXIT ;  /* 0x000000000000794d */ /* 0x000fea0003800000 */
.L_x_6373:
        /* <DEDUP_REMOVED lines=19> */
[----:B------:R-:W-:Y:S01]  /*11de0*/  STG.E.U8 desc[UR36][R2.64], R5 ;  /* 0x0000000502007986 */ /* 0x000fe2000c101124 */
[----:B------:R-:W-:Y:S05]  /*11df0*/  EXIT ;  /* 0x000000000000794d */ /* 0x000fea0003800000 */
.L_x_6383:
[----:B------:R-:W0:Y:S02]  /*11e00*/  F2I.U64.TRUNC R16, R16 ;  /* 0x0000001000107311 */ /* 0x000e24000020d800 */
[----:B0-----:R-:W-:Y:S01]  /*11e10*/  STG.E.64 desc[UR36][R2.64], R16 ;  /* 0x0000001002007986 */ /* 0x001fe2000c101b24 */
[----:B------:R-:W-:Y:S05]  /*11e20*/  EXIT ;  /* 0x000000000000794d */ /* 0x000fea0003800000 */
.L_x_6382:
[----:B------:R-:W0:Y:S02]  /*11e30*/  F2I.FTZ.U32.TRUNC.NTZ R5, R16 ;  /* 0x0000001000057305 */ /* 0x000e24000021f000 */
[----:B0-----:R-:W-:Y:S01]  /*11e40*/  STG.E desc[UR36][R2.64], R5 ;  /* 0x0000000502007986 */ /* 0x001fe2000c101924 */
[----:B------:R-:W-:Y:S05]  /*11e50*/  EXIT ;  /* 0x000000000000794d */ /* 0x000fea0003800000 */
.L_x_6372:
        /* <DEDUP_REMOVED lines=10> */
[----:B------:R-:W-:Y:S01]  /*11f00*/  STG.E.U8 desc[UR36][R2.64], R5 ;  /* 0x0000000502007986 */ /* 0x000fe2000c101124 */
[----:B------:R-:W-:Y:S05]  /*11f10*/  EXIT ;  /* 0x000000000000794d */ /* 0x000fea0003800000 */
.L_x_6385:
        /* <DEDUP_REMOVED lines=10> */
.L_x_6384:
[----:B------:R-:W-:-:S13]  /*11fc0*/  ISETP.NE.AND P0, PT, R0, 0xf, PT ;  /* 0x0000000f0000780c */ /* 0x000fda0003f05270 */
[----:B------:R-:W-:Y:S05]  /*11fd0*/  @!P0 BRA `(.L_x_6386) ;  /* 0x0000000000e08947 */ /* 0x000fea0003800000 */
[----:B------:R-:W-:-:S13]  /*11fe0*/  ISETP.NE.AND P0, PT, R0, 0x17, PT ;  /* 0x000000170000780c */ /* 0x000fda0003f05270 */
[----:B------:R-:W-:Y:S05]  /*11ff0*/  @!P0 BRA `(.L_x_6387) ;  /* 0x00000000008c8947 */ /* 0x000fea0003800000 */
[----:B------:R-:W-:-:S13]  /*12000*/  ISETP.NE.AND P0, PT, R0, 0x18, PT ;  /* 0x000000180000780c */ /* 0x000fda0003f05270 */
[----:B------:R-:W-:Y:S05]  /*12010*/  @!P0 BRA `(.L_x_6388) ;  /* 0x0000000000448947 */ /* 0x000fea0003800000 */
.L_x_6365:
        /* <DEDUP_REMOVED lines=16> */
.L_x_6389:
[----:B------:R-:W-:Y:S05]  /*12120*/  EXIT ;  /* 0x000000000000794d */ /* 0x000fea0003800000 */
.L_x_6388:
[----:B------:R-:W-:Y:S01]  /*12130*/  LOP3.LUT R4, R16, 0x7fffffff, RZ, 0xc0, !PT ;  /* 0x7fffffff10047812 */ /* 0x000fe200078ec0ff */
[----:B------:R-:W-:Y:S01]  /*12140*/  BSSY.RECONVERGENT B0, `(.L_x_6390) ;  /* 0x000000b000007945 */ /* 0x000fe20003800200 */
[----:B------:R-:W-:Y:S02]  /*12150*/  SHF.R.U32.HI R7, RZ, 0x18, R16 ;  /* 0x00000018ff077819 */ /* 0x000fe40000011610 */
[----:B------:R-:W-:Y:S02]  /*12160*/  ISETP.GT.U32.AND P0, PT, R4, 0x43efffff, PT ;  /* 0x43efffff0400780c */ /* 0x000fe40003f04070 */
[----:B------:R-:W-:-:S11]  /*12170*/  MOV R0, 0x7f ;  /* 0x0000007f00007802 */ /* 0x000fd60000000f00 */
[----:B------:R-:W-:Y:S05]  /*12180*/  @P0 BRA `(.L_x_6391) ;  /* 0x0000000000180947 */ /* 0x000fea0003800000 */
[----:B------:R-:W-:-:S13]  /*12190*/  ISETP.GE.U32.AND P0, PT, R4, 0x3c800000, PT ;  /* 0x3c8000000400780c */ /* 0x000fda0003f06070 */
[----:B------:R-:W-:-:S04]  /*121a0*/  @P0 SHF.R.U32.HI R0, RZ, 0x14, R16 ;  /* 0x00000014ff000819 */ /* 0x000fc80000011610 */
[----:B------:R-:W-:-:S04]  /*121b0*/  @P0 LOP3.LUT R5, R0, 0x1, RZ, 0xc0, !PT ;  /* 0x0000000100050812 */ /* 0x000fc800078ec0ff */
[----:B------:R-:W-:-:S04]  /*121c0*/  @P0 IADD3 R0, PT, PT, R16, 0x407ffff, R5 ;  /* 0x0407ffff10000810 */ /* 0x000fc80007ffe005 */
[----:B------:R-:W-:Y:S01]  /*121d0*/  @P0 SHF.R.U32.HI R0, RZ, 0x14, R0 ;  /* 0x00000014ff000819 */ /* 0x000fe20000011600 */
[----:B------:R-:W-:-:S07]  /*121e0*/  @!P0 FADD.FTZ R0, R4, 16384 ;  /* 0x4680000004008421 */ /* 0x000fce0000010000 */
.L_x_6391:
[----:B------:R-:W-:Y:S05]  /*121f0*/  BSYNC.RECONVERGENT B0 ;  /* 0x0000000000007941 */ /* 0x000fea0003800200 */
.L_x_6390:
[----:B------:R-:W-:-:S05]  /*12200*/  LOP3.LUT R5, R0, 0x80, R7, 0xf8, !PT ;  /* 0x0000008000057812 */ /* 0x000fca00078ef807 */
[----:B------:R-:W-:Y:S01]  /*12210*/  STG.E.U8 desc[UR36][R2.64], R5 ;  /* 0x0000000502007986 */ /* 0x000fe2000c101124 */
[----:B------:R-:W-:Y:S05]  /*12220*/  EXIT ;  /* 0x000000000000794d */ /* 0x000fea0003800000 */
.L_x_6387:
        /* <DEDUP_REMOVED lines=11> */
.L_x_6393:
[----:B------:R-:W-:Y:S01]  /*122e0*/  IMAD.MOV.U32 R0, RZ, RZ, 0x7f ;  /* 0x0000007fff007424 */ /* 0x000fe200078e00ff */
[----:B------:R-:W-:-:S04]  /*122f0*/  ISETP.GT.U32.AND P0, PT, R4, 0x7f800000, PT ;  /* 0x7f8000000400780c */ /* 0x000fc80003f04070 */
[----:B------:R-:W-:-:S09]  /*12300*/  SEL R0, R0, 0x7c, P0 ;  /* 0x0000007c00007807 */ /* 0x000fd20000000000 */
.L_x_6394:
[----:B------:R-:W-:Y:S05]  /*12310*/  BSYNC.RECONVERGENT B0 ;  /* 0x0000000000007941 */ /* 0x000fea0003800200 */
.L_x_6392:
[----:B------:R-:W-:-:S04]  /*12320*/  SHF.R.U32.HI R5, RZ, 0x18, R16 ;  /* 0x00000018ff057819 */ /* 0x000fc80000011610 */
[----:B------:R-:W-:-:S05]  /*12330*/  LOP3.LUT R5, R0, 0x80, R5, 0xf8, !PT ;  /* 0x0000008000057812 */ /* 0x000fca00078ef805 */
[----:B------:R-:W-:Y:S01]  /*12340*/  STG.E.U8 desc[UR36][R2.64], R5 ;  /* 0x0000000502007986 */ /* 0x000fe2000c101124 */
[----:B------:R-:W-:Y:S05]  /*12350*/  EXIT ;  /* 0x000000000000794d */ /* 0x000fea0003800000 */
.L_x_6386:
[----:B------:R-:W-:-:S05]  /*12360*/  F2FP.BF16.F32.PACK_AB R16, RZ, R16 ;  /* 0x00000010ff10723e */ /* 0x000fca00000010ff */
[----:B------:R-:W-:Y:S01]  /*12370*/  STG.E.U16 desc[UR36][R2.64], R16 ;  /* 0x0000001002007986 */ /* 0x000fe2000c101524 */
[----:B------:R-:W-:Y:S05]  /*12380*/  EXIT ;  /* 0x000000000000794d */ /* 0x000fea0003800000 */
        .weak           $__internal_7_$__cuda_sm3x_div_rn_ftz_f32_slowpath
        .type           $__internal_7_$__cuda_sm3x_div_rn_ftz_f32_slowpath,@function
        .size           $__internal_7_$__cuda_sm3x_div_rn_ftz_f32_slowpath,(.L_x_14571 - $__internal_7_$__cuda_sm3x_div_rn_ftz_f32_slowpath)
$__internal_7_$__cuda_sm3x_div_rn_ftz_f32_slowpath:
        /* <DEDUP_REMOVED lines=32> */
.L_x_6397:
[----:B------:R-:W-:Y:S05]  /*12590*/  BSYNC.RELIABLE B1 ;  /* 0x0000000000017941 */ /* 0x000fea0003800100 */
.L_x_6396:
[----:B------:R-:W-:Y:S01]  /*125a0*/  IADD3 R13, PT, PT, R6, -0x7f, RZ ;  /* 0xffffff81060d7810 */ /* 0x000fe20007ffe0ff */
[----:B------:R-:W-:Y:S01]  /*125b0*/  VIADD R12, R11, 0xffffff81 ;  /* 0xffffff810b0c7836 */ /* 0x000fe20000000000 */
[----:B------:R-:W-:Y:S03]  /*125c0*/  BSSY.RECONVERGENT B1, `(.L_x_6402) ;  /* 0x000001a000017945 */ /* 0x000fe60003800200 */
        /* <DEDUP_REMOVED lines=9> */
[----:B------:R-:W-:Y:S01]  /*12660*/  FFMA R0, R3, R11, R0 ;  /* 0x0000000b03007223 */ /* 0x000fe20000000000 */
[----:B------:R-:W-:-:S03]  /*12670*/  IADD3 R3, PT, PT, R12, -R13, RZ ;  /* 0x8000000d0c037210 */ /* 0x000fc60007ffe0ff */
        /* <DEDUP_REMOVED lines=13> */
.L_x_6403:
[----:B------:R-:W-:-:S07]  /*12750*/  IMAD R0, R3, 0x800000, R0 ;  /* 0x0080000003007824 */ /* 0x000fce00078e0200 */
.L_x_6404:
[----:B------:R-:W-:Y:S05]  /*12760*/  BSYNC.RECONVERGENT B1 ;  /* 0x0000000000017941 */ /* 0x000fea0003800200 */
.L_x_6402:
[----:B------:R-:W-:Y:S05]  /*12770*/  BRA `(.L_x_6405) ;  /* 0x0000000000207947 */ /* 0x000fea0003800000 */
.L_x_6401:
[----:B------:R-:W-:-:S04]  /*12780*/  LOP3.LUT R0, R3, 0x80000000, R0, 0x48, !PT ;  /* 0x8000000003007812 */ /* 0x000fc800078e4800 */
[----:B------:R-:W-:Y:S01]  /*12790*/  LOP3.LUT R0, R0, 0x7f800000, RZ, 0xfc, !PT ;  /* 0x7f80000000007812 */ /* 0x000fe200078efcff */
[----:B------:R-:W-:Y:S06]  /*127a0*/  BRA `(.L_x_6405) ;  /* 0x0000000000147947 */ /* 0x000fec0003800000 */
.L_x_6400:
[----:B------:R-:W-:Y:S01]  /*127b0*/  LOP3.LUT R0, R3, 0x80000000, R0, 0x48, !PT ;  /* 0x8000000003007812 */ /* 0x000fe200078e4800 */
[----:B------:R-:W-:Y:S06]  /*127c0*/  BRA `(.L_x_6405) ;  /* 0x00000000000c7947 */ /* 0x000fec0003800000 */
.L_x_6399:
[----:B------:R-:W0:Y:S01]  /*127d0*/  MUFU.RSQ R0, -QNAN ;  /* 0xffc0000000007908 */ /* 0x000e220000001400 */
[----:B------:R-:W-:Y:S05]  /*127e0*/  BRA `(.L_x_6405) ;  /* 0x0000000000047947 */ /* 0x000fea0003800000 */
.L_x_6398:
[----:B------:R-:W-:-:S07]  /*127f0*/  FADD.FTZ R0, R0, R3 ;  /* 0x0000000300007221 */ /* 0x000fce0000010000 */
.L_x_6405:
[----:B------:R-:W-:Y:S05]  /*12800*/  BSYNC.RECONVERGENT B0 ;  /* 0x0000000000007941 */ /* 0x000fea0003800200 */
.L_x_6395:
[----:B------:R-:W-:-:S04]  /*12810*/  HFMA2 R3, -RZ, RZ, 0, 0 ;  /* 0x00000000ff037431 */ /* 0x000fc800000001ff */
[----:B0-----:R-:W-:Y:S05]  /*12820*/  RET.REL.NODEC R2 `(_ZN2at6native27unrolled_elementwise_kernelIZZZNS0_16asin_kernel_cudaERNS_18TensorIteratorBaseEENKUlvE_clEvENKUlvE0_clEvEUlN3c107complexIfEEE_St5arrayIPcLm2EELi4E23TrivialOffsetCalculatorILi1EjESE_NS0_6memory12LoadWithCastILi1EEENSF_13StoreWithCastILi1EEEEEviT_T0_T2_T3_T4_T5_) ;  /* 0xfffffed402f47950 */ /* 0x001fea0003c3ffff */
.L_x_6406:
        /* <DEDUP_REMOVED lines=13> */
.L_x_14571:


//--------------------- .text._ZN2at6native18elementwise_kernelILi128ELi2EZNS0_22gpu_kernel_impl_nocastIZZZNS0_16asin_kernel_cudaERNS_18TensorIteratorBaseEENKUlvE_clEvENKUlvE0_clEvEUlN3c107complexIfEEE_EEvS4_RKT_EUliE_EEviT1_ --------------------------
	.section	.text._ZN2at6native18elementwise_kernelILi128ELi2EZNS0_22gpu_kernel_impl_nocastIZZZNS0_16asin_kernel_cudaERNS_18TensorIteratorBaseEENKUlvE_clEvENKUlvE0_clEvEUlN3c107complexIfEEE_EEvS4_RKT_EUliE_EEviT1_,"ax",@progbits
	.align	128
        .global         _ZN2at6native18elementwise_kernelILi128ELi2EZNS0_22gpu_kernel_impl_nocastIZZZNS0_16asin_kernel_cudaERNS_18TensorIteratorBaseEENKUlvE_clEvENKUlvE0_clEvEUlN3c107complexIfEEE_EEvS4_RKT_EUliE_EEviT1_
        .type           _ZN2at6native18elementwise_kernelILi128ELi2EZNS0_22gpu_kernel_impl_nocastIZZZNS0_16asin_kernel_cudaERNS_18TensorIteratorBaseEENKUlvE_clEvENKUlvE0_clEvEUlN3c107complexIfEEE_EEvS4_RKT_EUliE_EEviT1_,@function
        .size           _ZN2at6native18elementwise_kernelILi128ELi2EZNS0_22gpu_kernel_impl_nocastIZZZNS0_16asin_kernel_cudaERNS_18TensorIteratorBaseEENKUlvE_clEvENKUlvE0_clEvEUlN3c107complexIfEEE_EEvS4_RKT_EUliE_EEviT1_,(.L_x_14572 - _ZN2at6native18elementwise_kernelILi128ELi2EZNS0_22gpu_kernel_impl_nocastIZZZNS0_16asin_kernel_cudaERNS_18TensorIteratorBaseEENKUlvE_clEvENKUlvE0_clEvEUlN3c107complexIfEEE_EEvS4_RKT_EUliE_EEviT1_)
        .other          _ZN2at6native18elementwise_kernelILi128ELi2EZNS0_22gpu_kernel_impl_nocastIZZZNS0_16asin_kernel_cudaERNS_18TensorIteratorBaseEENKUlvE_clEvENKUlvE0_clEvEUlN3c107complexIfEEE_EEvS4_RKT_EUliE_EEviT1_,@"STO_CUDA_ENTRY STV_DEFAULT"
_ZN2at6native18elementwise_kernelILi128ELi2EZNS0_22gpu_kernel_impl_nocastIZZZNS0_16asin_kernel_cudaERNS_18TensorIteratorBaseEENKUlvE_clEvENKUlvE0_clEvEUlN3c107complexIfEEE_EEvS4_RKT_EUliE_EEviT1_:
.text._ZN2at6native18elementwise_kernelILi128ELi2EZNS0_22gpu_kernel_impl_nocastIZZZNS0_16asin_kernel_cudaERNS_18TensorIteratorBaseEENKUlvE_clEvENKUlvE0_clEvEUlN3c107complexIfEEE_EEvS4_RKT_EUliE_EEviT1_:
        /* <DEDUP_REMOVED lines=315> */
.L_x_6409:
[----:B------:R-:W0:Y:S02]  /*13b0*/  LDCU.64 UR4, c[0x0][0x588] ;  /* 0x0000b100ff0477ac */ /* 0x000e240008000a00 */
[----:B0-----:R-:W-:-:S04]  /*13c0*/  IADD3 R4, P0, PT, R0, UR4, RZ ;  /* 0x0000000400047c10 */ /* 0x001fc8000ff1e0ff */
[----:B------:R-:W-:-:S05]  /*13d0*/  IADD3.X R5, PT, PT, RZ, UR5, RZ, P0, !PT ;  /* 0x00000005ff057c10 */ /* 0x000fca00087fe4ff */
[----:B------:R-:W2:Y:S01]  /*13e0*/  LDG.E.64 R16, desc[UR6][R4.64] ;  /* 0x0000000604107981 */ /* 0x000ea2000c1e1b00 */
[----:B------:R-:W-:Y:S01]  /*13f0*/  BSSY.RECONVERGENT B1, `(.L_x_6410) ;  /* 0x000027b000017945 */ /* 0x000fe20003800200 */
[C---:B--2---:R-:W-:Y:S01]  /*1400*/  FSETP.NAN.FTZ.AND P1, PT, |R17|.reuse, |R17|, PT ;  /* 0x400000111100720b */ /* 0x044fe20003f38200 */
        /* <DEDUP_REMOVED lines=19> */
.L_x_6411:
        /* <DEDUP_REMOVED lines=43> */
[----:B------:R-:W-:Y:S05]  /*17f0*/  CALL.REL.NOINC `($__internal_8_$__cuda_sm3x_div_rn_ftz_f32_slowpath) ;  /* 0x00000060000c7944 */ /* 0x000fea0003c00000 */
.L_x_6418:
[----:B------:R-:W-:Y:S05]  /*1800*/  BSYNC.RECONVERGENT B5 ;  /* 0x0000000000057941 */ /* 0x000fea0003800200 */
.L_x_6417:
        /* <DEDUP_REMOVED lines=22> */
.L_x_6416:
        /* <DEDUP_REMOVED lines=30> */
[----:B------:R-:W-:Y:S05]  /*1b50*/  CALL.REL.NOINC `($__internal_8_$__cuda_sm3x_div_rn_ftz_f32_slowpath) ;  /* 0x0000005c00347944 */ /* 0x000fea0003c00000 */
[----:B------:R-:W-:-:S07]  /*1b60*/  MOV R2, R0 ;  /* 0x0000000000027202 */ /* 0x000fce0000000f00 */
.L_x_6422:
[----:B------:R-:W-:Y:S05]  /*1b70*/  BSYNC.RECONVERGENT B5 ;  /* 0x0000000000057941 */ /* 0x000fea0003800200 */
.L_x_6421:
        /* <DEDUP_REMOVED lines=22> */
.L_x_6420:
        /* <DEDUP_REMOVED lines=15> */
[----:B------:R-:W-:Y:S05]  /*1dd0*/  CALL.REL.NOINC `($__internal_8_$__cuda_sm3x_div_rn_ftz_f32_slowpath) ;  /* 0x0000005800947944 */ /* 0x000fea0003c00000 */
.L_x_6424:
[----:B------:R-:W-:Y:S05]  /*1de0*/  BSYNC.RECONVERGENT B5 ;  /* 0x0000000000057941 */ /* 0x000fea0003800200 */
.L_x_6423:
        /* <DEDUP_REMOVED lines=22> */
.L_x_6415:
        /* <DEDUP_REMOVED lines=40> */
[----:B------:R-:W-:Y:S05]  /*21d0*/  CALL.REL.NOINC `($__internal_8_$__cuda_sm3x_div_rn_ftz_f32_slowpath) ;  /* 0x0000005400947944 */ /* 0x000fea0003c00000 */
.L_x_6427:
[----:B------:R-:W-:Y:S05]  /*21e0*/  BSYNC.RECONVERGENT B5 ;  /* 0x0000000000057941 */ /* 0x000fea0003800200 */
.L_x_6426:
        /* <DEDUP_REMOVED lines=22> */
.L_x_6425:
        /* <DEDUP_REMOVED lines=29> */
[----:B------:R-:W-:Y:S05]  /*2520*/  CALL.REL.NOINC `($__internal_8_$__cuda_sm3x_div_rn_ftz_f32_slowpath) ;  /* 0x0000005000c07944 */ /* 0x000fea0003c00000 */
.L_x_6430:
[----:B------:R-:W-:Y:S05]  /*2530*/  BSYNC.RECONVERGENT B5 ;  /* 0x0000000000057941 */ /* 0x000fea0003800200 */
.L_x_6429:
        /* <DEDUP_REMOVED lines=22> */
.L_x_6428:
        /* <DEDUP_REMOVED lines=14> */
[----:B------:R-:W-:Y:S05]  /*2780*/  CALL.REL.NOINC `($__internal_8_$__cuda_sm3x_div_rn_ftz_f32_slowpath) ;  /* 0x0000005000287944 */ /* 0x000fea0003c00000 */
.L_x_6432:
[----:B------:R-:W-:Y:S05]  /*2790*/  BSYNC.RECONVERGENT B5 ;  /* 0x0000000000057941 */ /* 0x000fea0003800200 */
.L_x_6431:
        /* <DEDUP_REMOVED lines=21> */
.L_x_6419:
[----:B------:R-:W-:Y:S05]  /*28f0*/  BSYNC.RECONVERGENT B4 ;  /* 0x0000000000047941 */ /* 0x000fea0003800200 */
.L_x_6414:
[----:B------:R-:W-:Y:S01]  /*2900*/  FADD.FTZ R10, R10, 0.69314718246459960938 ;  /* 0x3f3172180a0a7421 */ /* 0x000fe20000010000 */
[----:B------:R-:W-:-:S04]  /*2910*/  LOP3.LUT R16, R3, 0x80000000, R16, 0xb8, !PT ;  /* 0x8000000003107812 */ /* 0x000fc800078eb810 */
[----:B------:R-:W-:Y:S01]  /*2920*/  LOP3.LUT R17, R10, 0x80000000, R17, 0xb8, !PT ;  /* 0x800000000a117812 */ /* 0x000fe200078eb811 */
[----:B------:R-:W-:Y:S06]  /*2930*/  BRA `(.L_x_6412) ;  /* 0x0000001000987947 */ /* 0x000fec0003800000 */
.L_x_6413:
        /* <DEDUP_REMOVED lines=70> */
.L_x_6438:
[----:B------:R-:W-:Y:S05]  /*2da0*/  BSYNC.RECONVERGENT B3 ;  /* 0x0000000000037941 */ /* 0x000fea0003800200 */
.L_x_6437:
        /* <DEDUP_REMOVED lines=8> */
.L_x_6440:
[----:B------:R-:W-:Y:S05]  /*2e30*/  BSYNC.RECONVERGENT B3 ;  /* 0x0000000000037941 */ /* 0x000fea0003800200 */
.L_x_6439:
        /* <DEDUP_REMOVED lines=34> */
.L_x_6436:
        /* <DEDUP_REMOVED lines=40> */
.L_x_6434:
[----:B------:R-:W-:-:S06]  /*32e0*/  FFMA.FTZ R4, R19, R19, -1 ;  /* 0xbf80000013047423 */ /* 0x000fcc0000010013 */
[----:B------:R-:W0:Y:S02]  /*32f0*/  MUFU.SQRT R4, R4 ;  /* 0x0000000400047308 */ /* 0x000e240000002000 */
[----:B0-----:R-:W-:-:S06]  /*3300*/  FADD.FTZ R12, R19, R4 ;  /* 0x00000004130c7221 */ /* 0x001fcc0000010000 */
[----:B------:R-:W0:Y:S02]  /*3310*/  MUFU.LG2 R12, R12 ;  /* 0x0000000c000c7308 */ /* 0x000e240000000c00 */
[----:B0-----:R-:W-:-:S07]  /*3320*/  FMUL.FTZ R10, R12, 0.69314718246459960938 ;  /* 0x3f3172180c0a7820 */ /* 0x001fce0000410000 */
.L_x_6435:
[----:B------:R-:W-:Y:S05]  /*3330*/  BSYNC.RECONVERGENT B0 ;  /* 0x0000000000007941 */ /* 0x000fea0003800200 */
.L_x_6433:
        /* <DEDUP_REMOVED lines=43> */
.L_x_6448:
[----:B------:R-:W-:Y:S05]  /*35f0*/  BSYNC.RECONVERGENT B5 ;  /* 0x0000000000057941 */ /* 0x000fea0003800200 */
.L_x_6447:
[----:B------:R-:W-:-:S04]  /*3600*/  FADD.FTZ R0, R3, R0 ;  /* 0x0000000003007221 */ /* 0x000fc80000010000 */
[----:B------:R-:W-:-:S04]  /*3610*/  FMUL.FTZ R0, R0, R19 ;  /* 0x0000001300007220 */ /* 0x000fc80000410000 */
[----:B------:R0:W2:Y:S01]  /*3620*/  MUFU.SQRT R15, R0 ;  /* 0x00000000000f7308 */ /* 0x0000a20000002000 */
[----:B------:R-:W-:Y:S05]  /*3630*/  BRA `(.L_x_6445) ;  /* 0x00000000002c7947 */ /* 0x000fea0003800000 */
.L_x_6446:
        /* <DEDUP_REMOVED lines=11> */
.L_x_6445:
[----:B------:R-:W-:Y:S05]  /*36f0*/  BSYNC.RECONVERGENT B3 ;  /* 0x0000000000037941 */ /* 0x000fea0003800200 */
.L_x_6443:
[----:B------:R-:W-:Y:S05]  /*3700*/  BSYNC.RELIABLE B0 ;  /* 0x0000000000007941 */ /* 0x000fea0003800100 */
.L_x_6442:
        /* <DEDUP_REMOVED lines=15> */
[----:B-1-3--:R-:W-:Y:S05]  /*3800*/  CALL.REL.NOINC `($__internal_8_$__cuda_sm3x_div_rn_ftz_f32_slowpath) ;  /* 0x0000004000087944 */ /* 0x00afea0003c00000 */
.L_x_6450:
[----:B------:R-:W-:Y:S05]  /*3810*/  BSYNC.RECONVERGENT B5 ;  /* 0x0000000000057941 */ /* 0x000fea0003800200 */
.L_x_6449:
        /* <DEDUP_REMOVED lines=28> */
.L_x_6444:
        /* <DEDUP_REMOVED lines=25> */
.L_x_6451:
[----:B------:R-:W-:Y:S05]  /*3b70*/  BSYNC.RECONVERGENT B4 ;  /* 0x0000000000047941 */ /* 0x000fea0003800200 */
.L_x_6441:
[----:B-1----:R-:W-:Y:S02]  /*3b80*/  LOP3.LUT R17, R10, 0x80000000, R17, 0xb8, !PT ;  /* 0x800000000a117812 */ /* 0x002fe400078eb811 */
[----:B------:R-:W-:-:S07]  /*3b90*/  LOP3.LUT R16, R5, 0x80000000, R16, 0xb8, !PT ;  /* 0x8000000005107812 */ /* 0x000fce00078eb810 */
.L_x_6412:
[----:B------:R-:W-:Y:S05]  /*3ba0*/  BSYNC.RECONVERGENT B1 ;  /* 0x0000000000017941 */ /* 0x000fea0003800200 */
.L_x_6410:
[----:B------:R-:W0:Y:S01]  /*3bb0*/  LDCU.64 UR4, c[0x0][0x580] ;  /* 0x0000b000ff0477ac */ /* 0x000e220008000a00 */
[----:B------:R-:W-:Y:S02]  /*3bc0*/  IADD3 R9, PT, PT, R9, 0x80, RZ ;  /* 0x0000008009097810 */ /* 0x000fe40007ffe0ff */
[----:B0-----:R-:W-:-:S04]  /*3bd0*/  IADD3 R2, P0, PT, R11, UR4, RZ ;  /* 0x000000040b027c10 */ /* 0x001fc8000ff1e0ff */
[----:B------:R-:W-:-:S05]  /*3be0*/  IADD3.X R3, PT, PT, RZ, UR5, RZ, P0, !PT ;  /* 0x00000005ff037c10 */ /* 0x000fca00087fe4ff */
[----:B------:R0:W-:Y:S04]  /*3bf0*/  STG.E.64 desc[UR6][R2.64], R16 ;  /* 0x0000001002007986 */ /* 0x0001e8000c101b06 */
.L_x_6408:
[----:B------:R-:W-:Y:S05]  /*3c00*/  BSYNC.RECONVERGENT B2 ;  /* 0x0000000000027941 */ /* 0x000fea0003800200 */
.L_x_6407:
[----:B------:R-:W-:Y:S05]  /*3c10*/  WARPSYNC.ALL ;  /* 0x0000000000007948 */ /* 0x000fea0003800000 */
[----:B------:R-:W1:Y:S02]  /*3c20*/  LDCU UR4, c[0x0][0x380] ;  /* 0x00007000ff0477ac */ /* 0x000e640008000800 */
[----:B-1----:R-:W-:-:S13]  /*3c30*/  ISETP.GE.AND P0, PT, R9, UR4, PT ;  /* 0x0000000409007c0c */ /* 0x002fda000bf06270 */
[----:B------:R-:W-:Y:S05]  /*3c40*/  @P0 EXIT ;  /* 0x000000000000094d */ /* 0x000fea0003800000 */
[----:B------:R-:W1:Y:S01]  /*3c50*/  LDCU UR4, c[0x0][0x388] ;  /* 0x00007100ff0477ac */ /* 0x000e620008000800 */
[----:B------:R-:W-:Y:S01]  /*3c60*/  HFMA2 R0, -RZ, RZ, 0, 0 ;  /* 0x00000000ff007431 */ /* 0x000fe200000001ff */
[----:B0-----:R-:W-:Y:S01]  /*3c70*/  MOV R3, RZ ;  /* 0x000000ff00037202 */ /* 0x001fe20000000f00 */
        /* <DEDUP_REMOVED lines=289> */
[----:B---3--:R-:W3:Y:S02]  /*4e90*/  @P0 LDC.64 R12, c[0x0][0x578] ;  /* 0x00015e00ff0c0b82 */ /* 0x008ee40000000a00 */
        /* <DEDUP_REMOVED lines=9> */
.L_x_6452:
[----:B------:R-:W0:Y:S02]  /*4f30*/  LDCU.128 UR8, c[0x0][0x580] ;  /* 0x0000b000ff0877ac */ /* 0x000e240008000c00 */
[----:B0-----:R-:W-:-:S04]  /*4f40*/  IADD3 R4, P0, PT, R0, UR10, RZ ;  /* 0x0000000a00047c10 */ /* 0x001fc8000ff1e0ff */
[----:B------:R-:W-:-:S05]  /*4f50*/  IADD3.X R5, PT, PT, RZ, UR11, RZ, P0, !PT ;  /* 0x0000000bff057c10 */ /* 0x000fca00087fe4ff */
[----:B------:R-:W2:Y:S01]  /*4f60*/  LDG.E.64 R8, desc[UR6][R4.64] ;  /* 0x0000000604087981 */ /* 0x000ea2000c1e1b00 */
[----:B------:R-:W-:Y:S01]  /*4f70*/  IADD3 R6, P1, PT, R3, UR8, RZ ;  /* 0x0000000803067c10 */ /* 0x000fe2000ff3e0ff */
[----:B------:R-:W-:Y:S03]  /*4f80*/  BSSY.RECONVERGENT B1, `(.L_x_6453) ;  /* 0x0000287000017945 */ /* 0x000fe60003800200 */
[----:B------:R-:W-:Y:S02]  /*4f90*/  IADD3.X R7, PT, PT, RZ, UR9, RZ, P1, !PT ;  /* 0x00000009ff077c10 */ /* 0x000fe40008ffe4ff */
        /* <DEDUP_REMOVED lines=20> */
.L_x_6454:
        /* <DEDUP_REMOVED lines=70> */
.L_x_6462:
[----:B------:R-:W-:-:S04]  /*5540*/  FADD.FTZ R4, -R0, R11 ;  /* 0x0000000b00047221 */ /* 0x000fc80000010100 */
[----:B------:R-:W-:-:S07]  /*5550*/  FMUL.FTZ R4, R4, 0.5 ;  /* 0x3f00000004047820 */ /* 0x000fce0000410000 */
.L_x_6463:
[----:B------:R-:W-:Y:S05]  /*5560*/  BSYNC.RECONVERGENT B2 ;  /* 0x0000000000027941 */ /* 0x000fea0003800200 */
.L_x_6461:
        /* <DEDUP_REMOVED lines=11> */
.L_x_6465:
[----:B------:R-:W-:-:S04]  /*5620*/  FADD.FTZ R15, R2, -R15 ;  /* 0x8000000f020f7221 */ /* 0x000fc80000010000 */
[----:B------:R-:W-:-:S07]  /*5630*/  FMUL.FTZ R15, R15, 0.5 ;  /* 0x3f0000000f0f7820 */ /* 0x000fce0000410000 */
.L_x_6466:
[----:B------:R-:W-:Y:S05]  /*5640*/  BSYNC.RECONVERGENT B2 ;  /* 0x0000000000027941 */ /* 0x000fea0003800200 */
.L_x_6464:
        /* <DEDUP_REMOVED lines=35> */
.L_x_6460:
        /* <DEDUP_REMOVED lines=35> */
.L_x_6467:
[----:B------:R-:W-:-:S04]  /*5ab0*/  FADD.FTZ R15, -R16, 1 ;  /* 0x3f800000100f7421 */ /* 0x000fc80000010100 */
[----:B------:R-:W-:-:S06]  /*5ac0*/  FMUL.FTZ R4, R0, R15 ;  /* 0x0000000f00047220 */ /* 0x000fcc0000410000 */
[----:B------:R-:W0:Y:S08]  /*5ad0*/  MUFU.SQRT R4, R4 ;  /* 0x0000000400047308 */ /* 0x000e300000002000 */
[----:B0-----:R-:W0:Y:S02]  /*5ae0*/  MUFU.RCP R10, R4 ;  /* 0x00000004000a7308 */ /* 0x001e240000001000 */
[----:B0-----:R-:W-:Y:S01]  /*5af0*/  FMUL.FTZ R10, |R9|, R10 ;  /* 0x0000000a090a7220 */ /* 0x001fe20000410200 */
[----:B------:R-:W-:Y:S06]  /*5b00*/  BRA `(.L_x_6458) ;  /* 0x0000000000047947 */ /* 0x000fec0003800000 */
.L_x_6459:
[----:B------:R0:W1:Y:S02]  /*5b10*/  MUFU.SQRT R10, R3 ;  /* 0x00000003000a7308 */ /* 0x0000640000002000 */
.L_x_6458:
[----:B------:R-:W-:Y:S05]  /*5b20*/  BSYNC.RECONVERGENT B0 ;  /* 0x0000000000007941 */ /* 0x000fea0003800200 */
.L_x_6457:
        /* <DEDUP_REMOVED lines=35> */
.L_x_6471:
        /* <DEDUP_REMOVED lines=23> */
.L_x_6477:
[----:B------:R-:W-:-:S04]  /*5ed0*/  FADD.FTZ R2, -R5, R2 ;  /* 0x0000000205027221 */ /* 0x000fc80000010100 */
[----:B0-----:R-:W-:-:S07]  /*5ee0*/  FMUL.FTZ R3, R2, 0.5 ;  /* 0x3f00000002037820 */ /* 0x001fce0000410000 */
.L_x_6478:
[----:B------:R-:W-:Y:S05]  /*5ef0*/  BSYNC.RECONVERGENT B4 ;  /* 0x0000000000047941 */ /* 0x000fea0003800200 */
.L_x_6476:
[----:B------:R-:W-:Y:S01]  /*5f00*/  FADD.FTZ R0, R3, R0 ;  /* 0x0000000003007221 */ /* 0x000fe20000010000 */
[----:B------:R-:W-:-:S04]  /*5f10*/  FADD.FTZ R13, R16, R13 ;  /* 0x0000000d100d7221 */ /* 0x000fc80000010000 */
[----:B------:R-:W-:-:S04]  /*5f20*/  FMUL.FTZ R0, R0, R13 ;  /* 0x0000000d00007220 */ /* 0x000fc80000410000 */
[----:B------:R0:W2:Y:S01]  /*5f30*/  MUFU.SQRT R11, R0 ;  /* 0x00000000000b7308 */ /* 0x0000a20000002000 */
[----:B------:R-:W-:Y:S05]  /*5f40*/  BRA `(.L_x_6479) ;  /* 0x0000000000487947 */ /* 0x000fea0003800000 */
.L_x_6475:
        /* <DEDUP_REMOVED lines=12> */
.L_x_6474:
[----:B------:R-:W-:Y:S01]  /*6010*/  FADD.FTZ R0, R13, 1 ;  /* 0x3f8000000d007421 */ /* 0x000fe20000010000 */
[----:B0-----:R-:W-:Y:S01]  /*6020*/  MUFU.SQRT R3, R3 ;  /* 0x0000000300037308 */ /* 0x001fe20000002000 */
[----:B------:R-:W-:Y:S02]  /*6030*/  MOV R16, 0x3f800000 ;  /* 0x3f80000000107802 */ /* 0x000fe40000000f00 */
[----:B------:R-:W-:-:S06]  /*6040*/  FMUL.FTZ R0, R0, 0.5 ;  /* 0x3f00000000007820 */ /* 0x000fcc0000410000 */
[----:B------:R-:W0:Y:S02]  /*6050*/  MUFU.SQRT R0, R0 ;  /* 0x0000000000007308 */ /* 0x000e240000002000 */
[----:B0-----:R-:W-:-:S07]  /*6060*/  FMUL.FTZ R11, R3, R0 ;  /* 0x00000000030b7220 */ /* 0x001fce0000410000 */
.L_x_6479:
[----:B------:R-:W-:Y:S05]  /*6070*/  BSYNC.RECONVERGENT B3 ;  /* 0x0000000000037941 */ /* 0x000fea0003800200 */
.L_x_6473:
[----:B------:R-:W-:Y:S05]  /*6080*/  BRA `(.L_x_6480) ;  /* 0x0000000000087947 */ /* 0x000fea0003800000 */
.L_x_6470:
[----:B------:R-:W-:Y:S01]  /*6090*/  FMUL.FTZ R11, R13, 16777216 ;  /* 0x4b8000000d0b7820 */ /* 0x000fe20000410000 */
[----:B------:R-:W-:-:S07]  /*60a0*/  FMUL.FTZ R16, R16, 16777216 ;  /* 0x4b80000010107820 */ /* 0x000fce0000410000 */
.L_x_6480:
[----:B------:R-:W-:Y:S05]  /*60b0*/  BSYNC.RELIABLE B0 ;  /* 0x0000000000007941 */ /* 0x000fea0003800100 */
.L_x_6469:
        /* <DEDUP_REMOVED lines=16> */
[----:B-1----:R-:W-:Y:S05]  /*61c0*/  CALL.REL.NOINC `($__internal_8_$__cuda_sm3x_div_rn_ftz_f32_slowpath) ;  /* 0x0000001400987944 */ /* 0x002fea0003c00000 */
.L_x_6482:
[----:B------:R-:W-:Y:S05]  /*61d0*/  BSYNC.RECONVERGENT B4 ;  /* 0x0000000000047941 */ /* 0x000fea0003800200 */
.L_x_6481:
        /* <DEDUP_REMOVED lines=21> */
[----:B------:R-:W-:Y:S01]  /*6330*/  MOV R0, 0x4016cbe4 ;  /* 0x4016cbe400007802 */ /* 0x000fe20000000f00 */
[----:B------:R-:W-:-:S03]  /*6340*/  FADD.FTZ R5, |R11|, |R16| ;  /* 0x400000100b057221 */ /* 0x000fc60000010200 */
[----:B------:R-:W-:Y:S02]  /*6350*/  @!P2 FSEL R3, R0, 0.78539818525314331055, !P0 ;  /* 0x3f490fdb0003a808 */ /* 0x000fe40004000000 */
[----:B------:R-:W-:Y:S02]  /*6360*/  @!P1 FSEL R3, RZ, 3.1415927410125732422, P0 ;  /* 0x40490fdbff039808 */ /* 0x000fe40000000000 */
[----:B------:R-:W-:Y:S02]  /*6370*/  FSETP.NAN.FTZ.AND P0, PT, |R5|, |R5|, PT ;  /* 0x400000050500720b */ /* 0x000fe40003f18200 */
[----:B------:R-:W-:-:S04]  /*6380*/  LOP3.LUT R16, R3, 0x80000000, R16, 0xb8, !PT ;  /* 0x8000000003107812 */ /* 0x000fc800078eb810 */
[----:B------:R-:W-:-:S07]  /*6390*/  FSEL R5, R5, R16, P0 ;  /* 0x0000001005057208 */ /* 0x000fce0000000000 */
.L_x_6472:
[----:B------:R-:W-:Y:S05]  /*63a0*/  BSYNC.RECONVERGENT B2 ;  /* 0x0000000000027941 */ /* 0x000fea0003800200 */
.L_x_6468:
[----:B-1----:R-:W-:Y:S02]  /*63b0*/  LOP3.LUT R9, R10, 0x80000000, R9, 0xb8, !PT ;  /* 0x800000000a097812 */ /* 0x002fe400078eb809 */
[----:B------:R-:W-:Y:S01]  /*63c0*/  LOP3.LUT R8, R5, 0x80000000, R8, 0xb8, !PT ;  /* 0x8000000005087812 */ /* 0x000fe200078eb808 */
[----:B------:R-:W-:Y:S06]  /*63d0*/  BRA `(.L_x_6455) ;  /* 0x0000001400047947 */ /* 0x000fec0003800000 */
.L_x_6456:
        /* <DEDUP_REMOVED lines=31> */
[----:B---3--:R-:W-:Y:S05]  /*65d0*/  CALL.REL.NOINC `($__internal_8_$__cuda_sm3x_div_rn_ftz_f32_slowpath) ;  /* 0x0000001000947944 */ /* 0x008fea0003c00000 */
.L_x_6488:
[----:B------:R-:W-:Y:S05]  /*65e0*/  BSYNC.RECONVERGENT B4 ;  /* 0x0000000000047941 */ /* 0x000fea0003800200 */
.L_x_6487:
        /* <DEDUP_REMOVED lines=22> */
.L_x_6486:
        /* <DEDUP_REMOVED lines=27> */
[----:B---3--:R-:W-:Y:S05]  /*6900*/  CALL.REL.NOINC `($__internal_8_$__cuda_sm3x_div_rn_ftz_f32_slowpath) ;  /* 0x0000000c00c87944 */ /* 0x008fea0003c00000 */
.L_x_6491:
[----:B------:R-:W-:Y:S05]  /*6910*/  BSYNC.RECONVERGENT B4 ;  /* 0x0000000000047941 */ /* 0x000fea0003800200 */
.L_x_6490:
        /* <DEDUP_REMOVED lines=22> */
.L_x_6485:
        /* <DEDUP_REMOVED lines=32> */
[----:B---3--:R-:W-:Y:S05]  /*6c80*/  CALL.REL.NOINC `($__internal_8_$__cuda_sm3x_div_rn_ftz_f32_slowpath) ;  /* 0x0000000800e87944 */ /* 0x008fea0003c00000 */
.L_x_6493:
[----:B------:R-:W-:Y:S05]  /*6c90*/  BSYNC.RECONVERGENT B4 ;  /* 0x0000000000047941 */ /* 0x000fea0003800200 */
.L_x_6492:
        /* <DEDUP_REMOVED lines=22> */
.L_x_6484:
        /* <DEDUP_REMOVED lines=25> */
.L_x_6497:
[----:B------:R-:W-:Y:S05]  /*6f90*/  BSYNC.RECONVERGENT B4 ;  /* 0x0000000000047941 */ /* 0x000fea0003800200 */
.L_x_6496:
[----:B------:R-:W-:Y:S02]  /*6fa0*/  HFMA2 R3, -RZ, RZ, 0.89990234375, 10328 ;  /* 0x3b33710bff037431 */ /* 0x000fe400000001ff */
[----:B------:R-:W-:Y:S01]  /*6fb0*/  FMUL.FTZ R2, R0, R0 ;  /* 0x0000000000027220 */ /* 0x000fe20000410000 */
[----:B------:R-:W-:Y:S01]  /*6fc0*/  MOV R5, 0x3fd774eb ;  /* 0x3fd774eb00057802 */ /* 0x000fe20000000f00 */
[C---:B------:R-:W-:Y:S01]  /*6fd0*/  FADD.FTZ R15, |R9|.reuse, R16 ;  /* 0x00000010090f7221 */ /* 0x040fe20000010200 */
        /* <DEDUP_REMOVED lines=18> */
.L_x_6495:
        /* <DEDUP_REMOVED lines=28> */
[----:B------:R-:W-:-:S07]  /*72c0*/  MOV R2, R0 ;  /* 0x0000000000027202 */ /* 0x000fce0000000f00 */
.L_x_6499:
[----:B------:R-:W-:Y:S05]  /*72d0*/  BSYNC.RECONVERGENT B4 ;  /* 0x0000000000047941 */ /* 0x000fea0003800200 */
.L_x_6498:
        /* <DEDUP_REMOVED lines=22> */
.L_x_6494:
        /* <DEDUP_REMOVED lines=33> */
.L_x_6501:
[----:B------:R-:W-:Y:S05]  /*7650*/  BSYNC.RECONVERGENT B4 ;  /* 0x0000000000047941 */ /* 0x000fea0003800200 */
.L_x_6500:
        /* <DEDUP_REMOVED lines=21> */
.L_x_6489:
[----:B------:R-:W-:Y:S05]  /*77b0*/  BSYNC.RECONVERGENT B2 ;  /* 0x0000000000027941 */ /* 0x000fea0003800200 */
.L_x_6483:
[----:B------:R-:W-:Y:S01]  /*77c0*/  FADD.FTZ R10, R10, 0.69314718246459960938 ;  /* 0x3f3172180a0a7421 */ /* 0x000fe20000010000 */
[----:B------:R-:W-:-:S04]  /*77d0*/  LOP3.LUT R8, R15, 0x80000000, R8, 0xb8, !PT ;  /* 0x800000000f087812 */ /* 0x000fc800078eb808 */
[----:B------:R-:W-:-:S07]  /*77e0*/  LOP3.LUT R9, R10, 0x80000000, R9, 0xb8, !PT ;  /* 0x800000000a097812 */ /* 0x000fce00078eb809 */
.L_x_6455:
[----:B------:R-:W-:Y:S05]  /*77f0*/  BSYNC.RECONVERGENT B1 ;  /* 0x0000000000017941 */ /* 0x000fea0003800200 */
.L_x_6453:
[----:B------:R-:W-:Y:S05]  /*7800*/  WARPSYNC.ALL ;  /* 0x0000000000007948 */ /* 0x000fea0003800000 */
[----:B------:R-:W-:Y:S01]  /*7810*/  STG.E.64 desc[UR6][R6.64], R8 ;  /* 0x0000000806007986 */ /* 0x000fe2000c101b06 */
[----:B------:R-:W-:Y:S05]  /*7820*/  EXIT ;  /* 0x000000000000794d */ /* 0x000fea0003800000 */
        .weak           $__internal_8_$__cuda_sm3x_div_rn_ftz_f32_slowpath
        .type           $__internal_8_$__cuda_sm3x_div_rn_ftz_f32_slowpath,@function
        .size           $__internal_8_$__cuda_sm3x_div_rn_ftz_f32_slowpath,(.L_x_14572 - $__internal_8_$__cuda_sm3x_div_rn_ftz_f32_slowpath)
$__internal_8_$__cuda_sm3x_div_rn_ftz_f32_slowpath:
        /* <DEDUP_REMOVED lines=32> */
.L_x_6504:
[----:B------:R-:W-:Y:S05]  /*7a30*/  BSYNC.RELIABLE B3 ;  /* 0x0000000000037941 */ /* 0x000fea0003800100 */
.L_x_6503:
        /* <DEDUP_REMOVED lines=27> */
.L_x_6510:
[----:B------:R-:W-:-:S07]  /*7bf0*/  LEA R0, R3, R0, 0x17 ;  /* 0x0000000003007211 */ /* 0x000fce00078eb8ff */
.L_x_6511:
[----:B------:R-:W-:Y:S05]  /*7c00*/  BSYNC.RECONVERGENT B3 ;  /* 0x0000000000037941 */ /* 0x000fea0003800200 */
.L_x_6509:
[----:B------:R-:W-:Y:S05]  /*7c10*/  BRA `(.L_x_6512) ;  /* 0x0000000000207947 */ /* 0x000fea0003800000 */
.L_x_6508:
[----:B------:R-:W-:-:S04]  /*7c20*/  LOP3.LUT R19, R18, 0x80000000, R19, 0x48, !PT ;  /* 0x8000000012137812 */ /* 0x000fc800078e4813 */
[----:B------:R-:W-:Y:S01]  /*7c30*/  LOP3.LUT R0, R19, 0x7f800000, RZ, 0xfc, !PT ;  /* 0x7f80000013007812 */ /* 0x000fe200078efcff */
[----:B------:R-:W-:Y:S06]  /*7c40*/  BRA `(.L_x_6512) ;  /* 0x0000000000147947 */ /* 0x000fec0003800000 */
.L_x_6507:
[----:B------:R-:W-:Y:S01]  /*7c50*/  LOP3.LUT R0, R18, 0x80000000, R19, 0x48, !PT ;  /* 0x8000000012007812 */ /* 0x000fe200078e4813 */
[----:B------:R-:W-:Y:S06]  /*7c60*/  BRA `(.L_x_6512) ;  /* 0x00000000000c7947 */ /* 0x000fec0003800000 */
.L_x_6506:
[----:B------:R-:W0:Y:S01]  /*7c70*/  MUFU.RSQ R0, -QNAN ;  /* 0xffc0000000007908 */ /* 0x000e220000001400 */
[----:B------:R-:W-:Y:S05]  /*7c80*/  BRA `(.L_x_6512) ;  /* 0x0000000000047947 */ /* 0x000fea0003800000 */
.L_x_6505:
[----:B------:R-:W-:-:S07]  /*7c90*/  FADD.FTZ R0, R19, R18 ;  /* 0x0000001213007221 */ /* 0x000fce0000010000 */
.L_x_6512:
[----:B------:R-:W-:Y:S05]  /*7ca0*/  BSYNC.RECONVERGENT B0 ;  /* 0x0000000000007941 */ /* 0x000fea0003800200 */
.L_x_6502:
[----:B------:R-:W-:-:S04]  /*7cb0*/  MOV R3, 0x0 ;  /* 0x0000000000037802 */ /* 0x000fc80000000f00 */
[----:B0-----:R-:W-:Y:S05]  /*7cc0*/  RET.REL.NODEC R2 `(_ZN2at6native18elementwise_kernelILi128ELi2EZNS0_22gpu_kernel_impl_nocastIZZZNS0_16asin_kernel_cudaERNS_18TensorIteratorBaseEENKUlvE_clEvENKUlvE0_clEvEUlN3c107complexIfEEE_EEvS4_RKT_EUliE_EEviT1_) ;  /* 0xffffff8002cc7950 */ /* 0x001fea0003c3ffff */
.L_x_6513:
        /* <DEDUP_REMOVED lines=11> */
.L_x_14572:


//--------------------- .text._ZN2at6native27unrolled_elementwise_kernelIZZZNS0_16asin_kernel_cudaERNS_18TensorIteratorBaseEENKUlvE_clEvENKUlvE0_clEvEUlN3c107complexIfEEE_St5arrayIPcLm2EELi4E23TrivialOffsetCalculatorILi1EjESE_NS0_6memory15LoadWithoutCastENSF_16StoreWithoutCastEEEviT_T0_T2_T3_T4_T5_ --------------------------
	.section	.text._ZN2at6native27unrolled_elementwise_kernelIZZZNS0_16asin_kernel_cudaERNS_18TensorIteratorBaseEENKUlvE_clEvENKUlvE0_clEvEUlN3c107complexIfEEE_St5arrayIPcLm2EELi4E23TrivialOffsetCalculatorILi1EjESE_NS0_6memory15LoadWithoutCastENSF_16StoreWithoutCastEEEviT_T0_T2_T3_T4_T5_,"ax",@progbits
	.align	128
        .global         _ZN2at6native27unrolled_elementwise_kernelIZZZNS0_16asin_kernel_cudaERNS_18TensorIteratorBaseEENKUlvE_clEvENKUlvE0_clEvEUlN3c107complexIfEEE_St5arrayIPcLm2EELi4E23TrivialOffsetCalculatorILi1EjESE_NS0_6memory15LoadWithoutCastENSF_16StoreWithoutCastEEEviT_T0_T2_T3_T4_T5_
        .type           _ZN2at6native27unrolled_elementwise_kernelIZZZNS0_16asin_kernel_cudaERNS_18TensorIteratorBaseEENKUlvE_clEvENKUlvE0_clEvEUlN3c107complexIfEEE_St5arrayIPcLm2EELi4E23TrivialOffsetCalculatorILi1EjESE_NS0_6memory15LoadWithoutCastENSF_16StoreWithoutCastEEEviT_T0_T2_T3_T4_T5_,@function
        .size           _ZN2at6native27unrolled_elementwise_kernelIZZZNS0_16asin_kernel_cudaERNS_18TensorIteratorBaseEENKUlvE_clEvENKUlvE0_clEvEUlN3c107complexIfEEE_St5arrayIPcLm2EELi4E23TrivialOffsetCalculatorILi1EjESE_NS0_6memory15LoadWithoutCastENSF_16StoreWithoutCastEEEviT_T0_T2_T3_T4_T5_,(.L_x_14573 - _ZN2at6native27unrolled_elementwise_kernelIZZZNS0_16asin_kernel_cudaERNS_18TensorIteratorBaseEENKUlvE_clEvENKUlvE0_clEvEUlN3c107complexIfEEE_St5arrayIPcLm2EELi4E23TrivialOffsetCalculatorILi1EjESE_NS0_6memory15LoadWithoutCastENSF_16StoreWithoutCastEEEviT_T0_T2_T3_T4_T5_)
        .other          _ZN2at6native27unrolled_elementwise_kernelIZZZNS0_16asin_kernel_cudaERNS_18TensorIteratorBaseEENKUlvE_clEvENKUlvE0_clEvEUlN3c107complexIfEEE_St5arrayIPcLm2EELi4E23TrivialOffsetCalculatorILi1EjESE_NS0_6memory15LoadWithoutCastENSF_16StoreWithoutCastEEEviT_T0_T2_T3_T4_T5_,@"STO_CUDA_ENTRY STV_DEFAULT"
_ZN2at6native27unrolled_elementwise_kernelIZZZNS0_16asin_kernel_cudaERNS_18TensorIteratorBaseEENKUlvE_clEvENKUlvE0_clEvEUlN3c107complexIfEEE_St5arrayIPcLm2EELi4E23TrivialOffsetCalculatorILi1EjESE_NS0_6memory15LoadWithoutCastENSF_16StoreWithoutCastEEEviT_T0_T2_T3_T4_T5_:
.text._ZN2at6native27unrolled_elementwise_kernelIZZZNS0_16asin_kernel_cudaERNS_18TensorIteratorBaseEENKUlvE_clEvENKUlvE0_clEvEUlN3c107complexIfEEE_St5arrayIPcLm2EELi4E23TrivialOffsetCalculatorILi1EjESE_NS0_6memory15LoadWithoutCastENSF_16StoreWithoutCastEEEviT_T0_T2_T3_T4_T5_:
[----:B------:R-:W-:Y:S01]  /*0000*/  LDC R1, c[0x0][0x37c] ;  /* 0x0000df00ff017b82 */ /* 0x000fe20000000800 */
[----:B------:R-:W0:Y:S07]  /*0010*/  S2R R3, SR_CTAID.X ;  /* 0x0000000000037919 */ /* 0x000e2e0000002500 */
[----:B------:R-:W0:Y:S01]  /*0020*/  LDC R4, c[0x0][0x380] ;  /* 0x0000e000ff047b82 */ /* 0x000e220000000800 */
[----:B------:R-:W1:Y:S01]  /*0030*/  LDCU.64 UR4, c[0x0][0x358] ;  /* 0x00006b00ff0477ac */ /* 0x000e620008000a00 */
[----:B------:R-:W-:Y:S01]  /*0040*/  CS2R R20, SRZ ;  /* 0x0000000000147805 */ /* 0x000fe2000001ff00 */
[----:B------:R-:W2:Y:S01]  /*0050*/  S2R R15, SR_TID.X ;  /* 0x00000000000f7919 */ /* 0x000ea20000002100 */
[----:B0-----:R-:W-:Y:S01]  /*0060*/  IMAD R4, R3, -0x200, R4 ;  /* 0xfffffe0003047824 */ /* 0x001fe200078e0204 */
[----:B--2---:R-:W-:-:S04]  /*0070*/  MOV R5, R15 ;  /* 0x0000000f00057202 */ /* 0x004fc80000000f00 */
[----:B------:R-:W-:-:S13]  /*0080*/  ISETP.GE.AND P0, PT, R15, R4, PT ;  /* 0x000000040f00720c */ /* 0x000fda0003f06270 */
[----:B------:R-:W-:Y:S01]  /*0090*/  @!P0 IADD3 R15, PT, PT, R5, 0x80, RZ ;  /* 0x00000080050f8810 */ /* 0x000fe20007ffe0ff */
[----:B------:R-:W0:Y:S01]  /*00a0*/  @!P0 LDC.64 R6, c[0x0][0x390] ;  /* 0x0000e400ff068b82 */ /* 0x000e220000000a00 */
[----:B------:R-:W-:Y:S02]  /*00b0*/  @!P0 LEA R17, R3, R5, 0x9 ;  /* 0x0000000503118211 */ /* 0x000fe400078e48ff */
[----:B------:R-:W-:-:S13]  /*00c0*/  ISETP.GE.AND P1, PT, R15, R4, PT ;  /* 0x000000040f00720c */ /* 0x000fda0003f26270 */
[----:B------:R-:W-:Y:S01]  /*00d0*/  @!P1 LEA R19, R3, R15, 0x9 ;  /* 0x0000000f03139211 */ /* 0x000fe200078e48ff */
[----:B------:R-:W2:Y:S01]  /*00e0*/  @!P1 LDC.64 R10, c[0x0][0x390] ;  /* 0x0000e400ff0a9b82 */ /* 0x000ea20000000a00 */
[----:B------:R-:W-:-:S04]  /*00f0*/  @!P1 IADD3 R15, PT, PT, R15, 0x80, RZ ;  /* 0x000000800f0f9810 */ /* 0x000fc80007ffe0ff */
[----:B------:R-:W-:Y:S01]  /*0100*/  ISETP.GE.AND P3, PT, R15, R4, PT ;  /* 0x000000040f00720c */ /* 0x000fe20003f66270 */
[----:B0-----:R-:W-:Y:S01]  /*0110*/  @!P0 IMAD.WIDE.U32 R6, R17, 0x8, R6 ;  /* 0x0000000811068825 */ /* 0x001fe200078e0006 */
[----:B------:R-:W-:-:S04]  /*0120*/  CS2R R16, SRZ ;  /* 0x0000000000107805 */ /* 0x000fc8000001ff00 */
[----:B-1----:R0:W5:Y:S07]  /*0130*/  @!P0 LDG.E.64 R20, desc[UR4][R6.64] ;  /* 0x0000000406148981 */ /* 0x00216e000c1e1b00 */
[----:B------:R-:W-:Y:S01]  /*0140*/  @!P3 LEA R23, R3, R15, 0x9 ;  /* 0x0000000f0317b211 */ /* 0x000fe200078e48ff */
[----:B------:R-:W1:Y:S01]  /*0150*/  @!P3 LDC.64 R12, c[0x0][0x390] ;  /* 0x0000e400ff0cbb82 */ /* 0x000e620000000a00 */
[----:B------:R-:W-:-:S04]  /*0160*/  @!P3 IADD3 R15, PT, PT, R15, 0x80, RZ ;  /* 0x000000800f0fb810 */ /* 0x000fc80007ffe0ff */
[----:B------:R-:W-:Y:S01]  /*0170*/  ISETP.GE.AND P2, PT, R15, R4, PT ;  /* 0x000000040f00720c */ /* 0x000fe20003f46270 */
[----:B--2---:R-:W-:-:S12]  /*0180*/  @!P1 IMAD.WIDE.U32 R10, R19, 0x8, R10 ;  /* 0x00000008130a9825 */ /* 0x004fd800078e000a */
[----:B------:R-:W2:Y:S01]  /*0190*/  @!P2 LDC.64 R8, c[0x0][0x390] ;  /* 0x0000e400ff08ab82 */ /* 0x000ea20000000a00 */
[----:B------:R-:W-:Y:S01]  /*01a0*/  @!P2 LEA R15, R3, R15, 0x9 ;  /* 0x0000000f030fa211 */ /* 0x000fe200078e48ff */
[----:B-1----:R-:W-:Y:S01]  /*01b0*/  @!P3 IMAD.WIDE.U32 R22, R23, 0x8, R12 ;  /* 0x000000081716b825 */ /* 0x002fe200078e000c */
[----:B------:R-:W-:-:S06]  /*01c0*/  CS2R R12, SRZ ;  /* 0x00000000000c7805 */ /* 0x000fcc000001ff00 */
[----:B------:R0:W5:Y:S01]  /*01d0*/  @!P1 LDG.E.64 R12, desc[UR4][R10.64] ;  /* 0x000000040a0c9981 */ /* 0x000162000c1e1b00 */
[----:B--2---:R-:W-:Y:S01]  /*01e0*/  @!P2 IMAD.WIDE.U32 R8, R15, 0x8, R8 ;  /* 0x000000080f08a825 */ /* 0x004fe200078e0008 */
[----:B------:R-:W-:-:S04]  /*01f0*/  CS2R R14, SRZ ;  /* 0x00000000000e7805 */ /* 0x000fc8000001ff00 */
[----:B------:R0:W5:Y:S04]  /*0200*/  @!P2 LDG.E.64 R16, desc[UR4][R8.64] ;  /* 0x000000040810a981 */ /* 0x000168000c1e1b00 */
[----:B------:R0:W5:Y:S01]  /*0210*/  @!P3 LDG.E.64 R14, desc[UR4][R22.64] ;  /* 0x00000004160eb981 */ /* 0x000162000c1e1b00 */
[----:B------:R-:W-:Y:S01]  /*0220*/  ISETP.GE.AND P0, PT, R5, R4, PT ;  /* 0x000000040500720c */ /* 0x000fe20003f06270 */
[----:B------:R-:W-:Y:S01]  /*0230*/  BSSY.RECONVERGENT B2, `(.L_x_6514) ;  /* 0x0000285000027945 */ /* 0x000fe20003800200 */
[----:B------:R-:W-:-:S11]  /*0240*/  CS2R R18, SRZ ;  /* 0x0000000000127805 */ /* 0x000fd6000001ff00 */
[----:B0-----:R-:W-:Y:S05]  /*0250*/  @P0 BRA `(.L_x_6515) ;  /* 0x0000002800080947 */ /* 0x001fea0003800000 */
[C---:B-----5:R-:W-:Y:S01]  /*0260*/  FSETP.NAN.FTZ.AND P1, PT, |R21|.reuse, |R21|, PT ;  /* 0x400000151500720b */ /* 0x060fe20003f38200 */
[----:B------:R-:W-:Y:S01]  /*0270*/  FADD.FTZ R7, |R21|, -RZ ;  /* 0x800000ff15077221 */ /* 0x000fe20000010200 */
[C---:B------:R-:W-:Y:S01]  /*0280*/  FSETP.NAN.FTZ.AND P0, PT, |R20|.reuse, |R20|, PT ;  /* 0x400000141400720b */ /* 0x040fe20003f18200 */
[----:B------:R-:W-:-:S12]  /*0290*/  FADD.FTZ R22, |R20|, -RZ ;  /* 0x800000ff14167221 */ /* 0x000fd80000010200 */
[----:B------:R-:W-:Y:S05]  /*02a0*/  @!P0 BRA !P1, `(.L_x_6516) ;  /* 0x0000000000408947 */ /* 0x000fea0004800000 */
[----:B------:R-:W-:-:S13]  /*02b0*/  FSETP.NEU.FTZ.AND P0, PT, |R21|, +INF , PT ;  /* 0x7f8000001500780b */ /* 0x000fda0003f1d200 */
[----:B------:R-:W-:Y:S01]  /*02c0*/  @!P0 FADD.FTZ R18, R20, R20 ;  /* 0x0000001414128221 */ /* 0x000fe20000010000 */
[----:B------:R-:W-:Y:S01]  /*02d0*/  @!P0 MOV R19, R21 ;  /* 0x0000001500138202 */ /* 0x000fe20000000f00 */
[----:B------:R-:W-:Y:S06]  /*02e0*/  @!P0 BRA `(.L_x_6515) ;  /* 0x0000002400e48947 */ /* 0x000fec0003800000 */
[----:B------:R-:W-:-:S13]  /*02f0*/  FSETP.NEU.FTZ.AND P0, PT, R22, +INF , PT ;  /* 0x7f8000001600780b */ /* 0x000fda0003f1d000 */
[----:B------:R-:W-:Y:S01]  /*0300*/  @!P0 FADD.FTZ R18, R21, R21 ;  /* 0x0000001515128221 */ /* 0x000fe20000010000 */
[----:B------:R-:W-:Y:S01]  /*0310*/  @!P0 MOV R19, R20 ;  /* 0x0000001400138202 */ /* 0x000fe20000000f00 */
[----:B------:R-:W-:Y:S06]  /*0320*/  @!P0 BRA `(.L_x_6515) ;  /* 0x0000002400d48947 */ /* 0x000fec0003800000 */
[----:B------:R-:W-:-:S13]  /*0330*/  FSETP.NEU.FTZ.AND P0, PT, R20, RZ, PT ;  /* 0x000000ff1400720b */ /* 0x000fda0003f1d000 */
[--C-:B------:R-:W-:Y:S01]  /*0340*/  @P0 FADD.FTZ R0, RZ, R21.reuse ;  /* 0x00000015ff000221 */ /* 0x100fe20000010000 */
[----:B------:R-:W-:Y:S01]  /*0350*/  @P0 FADD.FTZ R7, RZ, R20 ;  /* 0x00000014ff070221 */ /* 0x000fe20000010000 */
[----:B------:R-:W-:Y:S01]  /*0360*/  @!P0 FADD.FTZ R19, R21, R21 ;  /* 0x0000001515138221 */ /* 0x000fe20000010000 */
[----:B------:R-:W-:Y:S02]  /*0370*/  @!P0 MOV R18, R20 ;  /* 0x0000001400128202 */ /* 0x000fe40000000f00 */
[----:B------:R-:W-:-:S05]  /*0380*/  @P0 FADD.FTZ R19, R0, R7 ;  /* 0x0000000700130221 */ /* 0x000fca0000010000 */
[----:B------:R-:W-:Y:S01]  /*0390*/  @P0 MOV R18, R19 ;  /* 0x0000001300120202 */ /* 0x000fe20000000f00 */
[----:B------:R-:W-:Y:S06]  /*03a0*/  BRA `(.L_x_6515) ;  /* 0x0000002400b47947 */ /* 0x000fec0003800000 */
.L_x_6516:
        /* <DEDUP_REMOVED lines=43> */
[----:B------:R-:W-:Y:S05]  /*0660*/  CALL.REL.NOINC `($__internal_9_$__cuda_sm3x_div_rn_ftz_f32_slowpath) ;  /* 0x000000a000507944 */ /* 0x000fea0003c00000 */
.L_x_6522:
[----:B------:R-:W-:Y:S05]  /*0670*/  BSYNC.RECONVERGENT B4 ;  /* 0x0000000000047941 */ /* 0x000fea0003800200 */
.L_x_6521:
[----:B------:R-:W-:Y:S01]  /*0680*/  MOV R7, 0x3b33710b ;  /* 0x3b33710b00077802 */ /* 0x000fe20000000f00 */
[----:B------:R-:W-:Y:S01]  /*0690*/  FMUL.FTZ R2, R0, R0 ;  /* 0x0000000000027220 */ /* 0x000fe20000410000 */
[----:B------:R-:W-:Y:S01]  /*06a0*/  HFMA2 R9, -RZ, RZ, 1.9599609375, 20144 ;  /* 0x3fd774ebff097431 */ /* 0x000fe200000001ff */
[----:B------:R-:W-:Y:S01]  /*06b0*/  FSETP.NEU.FTZ.AND P1, PT, |R21|, R22, PT ;  /* 0x000000161500720b */ /* 0x000fe20003f3d200 */
[----:B------:R-:W-:Y:S01]  /*06c0*/  FADD.FTZ R22, R22, |R21| ;  /* 0x4000001516167221 */ /* 0x000fe20000010000 */
        /* <DEDUP_REMOVED lines=17> */
.L_x_6520:
        /* <DEDUP_REMOVED lines=30> */
[----:B------:R-:W-:Y:S05]  /*09c0*/  CALL.REL.NOINC `($__internal_9_$__cuda_sm3x_div_rn_ftz_f32_slowpath) ;  /* 0x0000009c00787944 */ /* 0x000fea0003c00000 */
[----:B------:R-:W-:-:S07]  /*09d0*/  MOV R2, R0 ;  /* 0x0000000000027202 */ /* 0x000fce0000000f00 */
.L_x_6526:
[----:B------:R-:W-:Y:S05]  /*09e0*/  BSYNC.RECONVERGENT B4 ;  /* 0x0000000000047941 */ /* 0x000fea0003800200 */
.L_x_6525:
[----:B------:R-:W-:Y:S02]  /*09f0*/  HFMA2 R7, -RZ, RZ, 0.89990234375, 10328 ;  /* 0x3b33710bff077431 */ /* 0x000fe400000001ff */
[----:B------:R-:W-:Y:S01]  /*0a00*/  FMUL.FTZ R0, R2, R2 ;  /* 0x0000000202007220 */ /* 0x000fe20000410000 */
[----:B------:R-:W-:Y:S02]  /*0a10*/  MOV R9, 0x3fd774eb ;  /* 0x3fd774eb00097802 */ /* 0x000fe40000000f00 */
[----:B------:R-:W-:Y:S01]  /*0a20*/  FSETP.NEU.FTZ.AND P1, PT, |R21|, R22, PT ;  /* 0x000000161500720b */ /* 0x000fe20003f3d200 */
[----:B------:R-:W-:Y:S01]  /*0a30*/  FFMA.FTZ R7, R0, R7, -0.015681877732276916504 ;  /* 0xbc80774800077423 */ /* 0x000fe20000010007 */
[----:B------:R-:W-:Y:S01]  /*0a40*/  FSETP.NEU.FTZ.AND P0, PT, R19, RZ, PT ;  /* 0x000000ff1300720b */ /* 0x000fe20003f1d000 */
[----:B------:R-:W-:Y:S02]  /*0a50*/  FADD.FTZ R22, R22, |R21| ;  /* 0x4000001516167221 */ /* 0x000fe40000010000 */
        /* <DEDUP_REMOVED lines=15> */
.L_x_6524:
        /* <DEDUP_REMOVED lines=15> */
[----:B------:R-:W-:Y:S05]  /*0c40*/  CALL.REL.NOINC `($__internal_9_$__cuda_sm3x_div_rn_ftz_f32_slowpath) ;  /* 0x0000009800d87944 */ /* 0x000fea0003c00000 */
.L_x_6528:
[----:B------:R-:W-:Y:S05]  /*0c50*/  BSYNC.RECONVERGENT B4 ;  /* 0x0000000000047941 */ /* 0x000fea0003800200 */
.L_x_6527:
        /* <DEDUP_REMOVED lines=22> */
.L_x_6519:
        /* <DEDUP_REMOVED lines=42> */
.L_x_6531:
[----:B------:R-:W-:Y:S05]  /*1060*/  BSYNC.RECONVERGENT B4 ;  /* 0x0000000000047941 */ /* 0x000fea0003800200 */
.L_x_6530:
        /* <DEDUP_REMOVED lines=22> */
.L_x_6529:
        /* <DEDUP_REMOVED lines=31> */
.L_x_6534:
[----:B------:R-:W-:Y:S05]  /*13c0*/  BSYNC.RECONVERGENT B4 ;  /* 0x0000000000047941 */ /* 0x000fea0003800200 */
.L_x_6533:
        /* <DEDUP_REMOVED lines=22> */
.L_x_6532:
        /* <DEDUP_REMOVED lines=16> */
.L_x_6536:
[----:B------:R-:W-:Y:S05]  /*1630*/  BSYNC.RECONVERGENT B4 ;  /* 0x0000000000047941 */ /* 0x000fea0003800200 */
.L_x_6535:
        /* <DEDUP_REMOVED lines=21> */
.L_x_6523:
[----:B------:R-:W-:Y:S05]  /*1790*/  BSYNC.RECONVERGENT B3 ;  /* 0x0000000000037941 */ /* 0x000fea0003800200 */
.L_x_6518:
[----:B------:R-:W-:Y:S01]  /*17a0*/  FADD.FTZ R0, R18, 0.69314718246459960938 ;  /* 0x3f31721812007421 */ /* 0x000fe20000010000 */
[----:B------:R-:W-:-:S04]  /*17b0*/  LOP3.LUT R18, R7, 0x80000000, R20, 0xb8, !PT ;  /* 0x8000000007127812 */ /* 0x000fc800078eb814 */
[----:B------:R-:W-:Y:S01]  /*17c0*/  LOP3.LUT R19, R0, 0x80000000, R21, 0xb8, !PT ;  /* 0x8000000000137812 */ /* 0x000fe200078eb815 */
[----:B------:R-:W-:Y:S06]  /*17d0*/  BRA `(.L_x_6515) ;  /* 0x0000001000a87947 */ /* 0x000fec0003800000 */
.L_x_6517:
[----:B------:R-:W-:Y:S02]  /*17e0*/  FSETP.NEU.FTZ.AND P1, PT, R21, RZ, PT ;  /* 0x000000ff1500720b */ /* 0x000fe40003f3d000 */
[----:B------:R-:W-:Y:S02]  /*17f0*/  FSETP.NEU.FTZ.AND P0, PT, R20, RZ, PT ;  /* 0x000000ff1400720b */ /* 0x000fe40003f1d000 */
[----:B------:R-:W-:Y:S02]  /*1800*/  MOV R19, R21 ;  /* 0x0000001500137202 */ /* 0x000fe40000000f00 */
[----:B------:R-:W-:-:S09]  /*1810*/  MOV R18, R20 ;  /* 0x0000001400127202 */ /* 0x000fd20000000f00 */
[----:B------:R-:W-:Y:S05]  /*1820*/  @!P0 BRA !P1, `(.L_x_6515) ;  /* 0x0000001000948947 */ /* 0x000fea0004800000 */
[----:B------:R-:W-:Y:S02]  /*1830*/  FSETP.GEU.FTZ.AND P1, PT, |R21|, 0.00021143197955098003149, PT ;  /* 0x395db3d71500780b */ /* 0x000fe40003f3e200 */
[----:B------:R-:W-:Y:S02]  /*1840*/  FSETP.GEU.FTZ.AND P0, PT, R22, 0.00021143197955098003149, PT ;  /* 0x395db3d71600780b */ /* 0x000fe40003f1e000 */
[----:B------:R-:W-:Y:S02]  /*1850*/  MOV R19, R21 ;  /* 0x0000001500137202 */ /* 0x000fe40000000f00 */
[----:B------:R-:W-:-:S09]  /*1860*/  MOV R18, R20 ;  /* 0x0000001400127202 */ /* 0x000fd20000000f00 */
[----:B------:R-:W-:Y:S05]  /*1870*/  @!P0 BRA !P1, `(.L_x_6515) ;  /* 0x0000001000808947 */ /* 0x000fea0004800000 */
        /* <DEDUP_REMOVED lines=58> */
[----:B-1----:R-:W-:Y:S01]  /*1c20*/  @P0 FADD.FTZ R18, R9, R6 ;  /* 0x0000000609120221 */ /* 0x002fe20000010000 */
[C---:B------:R-:W-:Y:S01]  /*1c30*/  @P0 FMUL.FTZ R10, R21.reuse, R21 ;  /* 0x00000015150a0220 */ /* 0x040fe20000410000 */
[----:B------:R-:W-:Y:S02]  /*1c40*/  @!P0 FMUL.FTZ R8, |R21|, 0.5 ;  /* 0x3f00000015088820 */ /* 0x000fe40000410200 */
[----:B------:R-:W1:Y:S02]  /*1c50*/  @P0 MUFU.RCP R25, R18 ;  /* 0x0000001200190308 */ /* 0x000e640000001000 */
[----:B-1----:R-:W-:-:S07]  /*1c60*/  @P0 FMUL.FTZ.D2 R8, R10, R25 ;  /* 0x000000190a080220 */ /* 0x002fce0000310000 */
.L_x_6542:
[----:B------:R-:W-:Y:S05]  /*1c70*/  BSYNC.RECONVERGENT B1 ;  /* 0x0000000000017941 */ /* 0x000fea0003800200 */
.L_x_6541:
        /* <DEDUP_REMOVED lines=8> */
.L_x_6544:
[----:B------:R-:W-:Y:S05]  /*1d00*/  BSYNC.RECONVERGENT B1 ;  /* 0x0000000000017941 */ /* 0x000fea0003800200 */
.L_x_6543:
[----:B------:R-:W-:Y:S01]  /*1d10*/  FADD.FTZ R19, R19, R8 ;  /* 0x0000000813137221 */ /* 0x000fe20000010000 */
[----:B------:R-:W-:Y:S01]  /*1d20*/  HFMA2 R25, -RZ, RZ, 1.875, 0 ;  /* 0x3f800000ff197431 */ /* 0x000fe200000001ff */
[----:B------:R-:W-:Y:S02]  /*1d30*/  MOV R27, 0x3d39bf78 ;  /* 0x3d39bf78001b7802 */ /* 0x000fe40000000f00 */
[----:B------:R-:W-:-:S04]  /*1d40*/  FMUL.FTZ R10, R19, R2 ;  /* 0x00000002130a7220 */ /* 0x000fc80000410000 */
[----:B------:R-:W2:Y:S02]  /*1d50*/  MUFU.SQRT R2, R10 ;  /* 0x0000000a00027308 */ /* 0x000ea40000002000 */
[----:B--2---:R-:W-:-:S04]  /*1d60*/  FADD.FTZ R2, R19, R2 ;  /* 0x0000000213027221 */ /* 0x004fc80000010000 */
[C---:B------:R-:W-:Y:S01]  /*1d70*/  FADD.FTZ.RZ R8, R2.reuse, 1 ;  /* 0x3f80000002087421 */ /* 0x040fe2000001c000 */
[----:B------:R-:W-:-:S04]  /*1d80*/  ISETP.GE.U32.AND P0, PT, R2, 0x7f800000, PT ;  /* 0x7f8000000200780c */ /* 0x000fc80003f06070 */
[----:B------:R-:W-:-:S04]  /*1d90*/  IADD3 R8, PT, PT, R8, -0x3f400000, RZ ;  /* 0xc0c0000008087810 */ /* 0x000fc80007ffe0ff */
[----:B------:R-:W-:-:S04]  /*1da0*/  LOP3.LUT R19, R8, 0xff800000, RZ, 0xc0, !PT ;  /* 0xff80000008137812 */ /* 0x000fc800078ec0ff */
[----:B-1----:R-:W-:Y:S02]  /*1db0*/  IADD3 R18, PT, PT, -R19, 0x40800000, RZ ;  /* 0x4080000013127810 */ /* 0x002fe40007ffe1ff */
        /* <DEDUP_REMOVED lines=23> */
.L_x_6540:
[----:B------:R-:W-:-:S13]  /*1f30*/  FSETP.GEU.FTZ.AND P0, PT, R22, 1, PT ;  /* 0x3f8000001600780b */ /* 0x000fda0003f1e000 */
[----:B------:R-:W-:-:S04]  /*1f40*/  @!P0 FADD.FTZ R2, -R22, 1 ;  /* 0x3f80000016028421 */ /* 0x000fc80000010100 */
[----:B------:R-:W-:-:S06]  /*1f50*/  @!P0 FMUL.FTZ R2, R9, R2 ;  /* 0x0000000209028220 */ /* 0x000fcc0000410000 */
[----:B------:R-:W1:Y:S08]  /*1f60*/  @!P0 MUFU.SQRT R2, R2 ;  /* 0x0000000200028308 */ /* 0x000e700000002000 */
[----:B-1----:R-:W1:Y:S02]  /*1f70*/  @!P0 MUFU.RCP R18, R2 ;  /* 0x0000000200128308 */ /* 0x002e640000001000 */
[----:B-1----:R-:W-:Y:S01]  /*1f80*/  @!P0 FMUL.FTZ R18, R18, |R21| ;  /* 0x4000001512128220 */ /* 0x002fe20000410000 */
        /* <DEDUP_REMOVED lines=34> */
.L_x_6538:
[----:B------:R-:W-:-:S06]  /*21b0*/  FFMA.FTZ R2, R23, R23, -1 ;  /* 0xbf80000017027423 */ /* 0x000fcc0000010017 */
[----:B------:R-:W0:Y:S02]  /*21c0*/  MUFU.SQRT R2, R2 ;  /* 0x0000000200027308 */ /* 0x000e240000002000 */
[----:B0-----:R-:W-:-:S06]  /*21d0*/  FADD.FTZ R8, R23, R2 ;  /* 0x0000000217087221 */ /* 0x001fcc0000010000 */
[----:B------:R-:W0:Y:S02]  /*21e0*/  MUFU.LG2 R8, R8 ;  /* 0x0000000800087308 */ /* 0x000e240000000c00 */
[----:B0-----:R-:W-:-:S07]  /*21f0*/  FMUL.FTZ R18, R8, 0.69314718246459960938 ;  /* 0x3f31721808127820 */ /* 0x001fce0000410000 */
.L_x_6539:
[----:B------:R-:W-:Y:S05]  /*2200*/  BSYNC.RECONVERGENT B0 ;  /* 0x0000000000007941 */ /* 0x000fea0003800200 */
.L_x_6537:
        /* <DEDUP_REMOVED lines=43> */
.L_x_6552:
[----:B------:R-:W-:Y:S05]  /*24c0*/  BSYNC.RECONVERGENT B4 ;  /* 0x0000000000047941 */ /* 0x000fea0003800200 */
.L_x_6551:
[----:B------:R-:W-:-:S04]  /*24d0*/  FADD.FTZ R2, R7, R2 ;  /* 0x0000000207027221 */ /* 0x000fc80000010000 */
[----:B------:R-:W-:-:S04]  /*24e0*/  FMUL.FTZ R2, R2, R23 ;  /* 0x0000001702027220 */ /* 0x000fc80000410000 */
[----:B------:R0:W2:Y:S01]  /*24f0*/  MUFU.SQRT R19, R2 ;  /* 0x0000000200137308 */ /* 0x0000a20000002000 */
[----:B------:R-:W-:Y:S05]  /*2500*/  BRA `(.L_x_6549) ;  /* 0x00000000002c7947 */ /* 0x000fea0003800000 */
.L_x_6550:
        /* <DEDUP_REMOVED lines=11> */
.L_x_6549:
[----:B------:R-:W-:Y:S05]  /*25c0*/  BSYNC.RECONVERGENT B1 ;  /* 0x0000000000017941 */ /* 0x000fea0003800200 */
.L_x_6547:
[----:B------:R-:W-:Y:S05]  /*25d0*/  BSYNC.RELIABLE B0 ;  /* 0x0000000000007941 */ /* 0x000fea0003800100 */
.L_x_6546:
[----:B--2-4-:R-:W-:Y:S01]  /*25e0*/  FADD.FTZ R25, |R19|, -RZ ;  /* 0x800000ff13197221 */ /* 0x014fe20000010200 */
        /* <DEDUP_REMOVED lines=15> */
[----:B-1-3--:R-:W-:Y:S05]  /*26e0*/  CALL.REL.NOINC `($__internal_9_$__cuda_sm3x_div_rn_ftz_f32_slowpath) ;  /* 0x0000008000307944 */ /* 0x00afea0003c00000 */
.L_x_6554:
[----:B------:R-:W-:Y:S05]  /*26f0*/  BSYNC.RECONVERGENT B4 ;  /* 0x0000000000047941 */ /* 0x000fea0003800200 */
.L_x_6553:
[----:B------:R-:W-:Y:S02]  /*2700*/  HFMA2 R7, -RZ, RZ, 0.89990234375, 10328 ;  /* 0x3b33710bff077431 */ /* 0x000fe400000001ff */
[----:B------:R-:W-:Y:S01]  /*2710*/  FMUL.FTZ R2, R0, R0 ;  /* 0x0000000000027220 */ /* 0x000fe20000410000 */
[----:B------:R-:W-:Y:S02]  /*2720*/  MOV R9, 0x3f6ee581 ;  /* 0x3f6ee58100097802 */ /* 0x000fe40000000f00 */
[C---:B------:R-:W-:Y:S01]  /*2730*/  ISETP.GE.AND P0, PT, R19.reuse, RZ, PT ;  /* 0x000000ff1300720c */ /* 0x040fe20003f06270 */
        /* <DEDUP_REMOVED lines=24> */
.L_x_6548:
[----:B0-----:R-:W-:Y:S01]  /*28c0*/  MOV R7, 0x3f000000 ;  /* 0x3f00000000077802 */ /* 0x001fe20000000f00 */
        /* <DEDUP_REMOVED lines=24> */
.L_x_6555:
[----:B------:R-:W-:Y:S05]  /*2a50*/  BSYNC.RECONVERGENT B3 ;  /* 0x0000000000037941 */ /* 0x000fea0003800200 */
.L_x_6545:
[----:B-1----:R-:W-:Y:S02]  /*2a60*/  LOP3.LUT R19, R18, 0x80000000, R21, 0xb8, !PT ;  /* 0x8000000012137812 */ /* 0x002fe400078eb815 */
[----:B------:R-:W-:-:S07]  /*2a70*/  LOP3.LUT R18, R7, 0x80000000, R20, 0xb8, !PT ;  /* 0x8000000007127812 */ /* 0x000fce00078eb814 */
.L_x_6515:
[----:B------:R-:W-:Y:S05]  /*2a80*/  BSYNC.RECONVERGENT B2 ;  /* 0x0000000000027941 */ /* 0x000fea0003800200 */
.L_x_6514:
[----:B------:R-:W-:Y:S05]  /*2a90*/  WARPSYNC.ALL ;  /* 0x0000000000007948 */ /* 0x000fea0003800000 */
[----:B------:R-:W-:Y:S01]  /*2aa0*/  IADD3 R23, PT, PT, R5, 0x80, RZ ;  /* 0x0000008005177810 */ /* 0x000fe20007ffe0ff */
[----:B------:R-:W-:Y:S01]  /*2ab0*/  BSSY.RECONVERGENT B2, `(.L_x_6556) ;  /* 0x000028d000027945 */ /* 0x000fe20003800200 */
[----:B-----5:R-:W-:Y:S02]  /*2ac0*/  CS2R R20, SRZ ;  /* 0x0000000000147805 */ /* 0x020fe4000001ff00 */
        /* <DEDUP_REMOVED lines=18> */
[----:B------:R-:W-:-:S05]  /*2bf0*/  @P0 FADD.FTZ R20, R20, R7 ;  /* 0x0000000714140221 */ /* 0x000fca0000010000 */
[----:B------:R-:W-:Y:S01]  /*2c00*/  @P0 MOV R21, R20 ;  /* 0x0000001400150202 */ /* 0x000fe20000000f00 */
[----:B------:R-:W-:Y:S01]  /*2c10*/  @!P0 FADD.FTZ R21, R13, R13 ;  /* 0x0000000d0d158221 */ /* 0x000fe20000010000 */
[----:B------:R-:W-:Y:S01]  /*2c20*/  @!P0 MOV R20, R12 ;  /* 0x0000000c00148202 */ /* 0x000fe20000000f00 */
[----:B------:R-:W-:Y:S06]  /*2c30*/  BRA `(.L_x_6557) ;  /* 0x0000002400d07947 */ /* 0x000fec0003800000 */
.L_x_6558:
[----:B------:R-:W-:-:S04]  /*2c40*/  FMNMX.FTZ R0, R22, |R13|, !PT ;  /* 0x4000000d16007209 */ /* 0x000fc80007810000 */
[----:B------:R-:W-:-:S13]  /*2c50*/  FSETP.GT.FTZ.AND P0, PT, R0, 8388608, PT ;  /* 0x4b0000000000780b */ /* 0x000fda0003f14000 */
[----:B------:R-:W-:Y:S05]  /*2c60*/  @P0 BRA `(.L_x_6559) ;  /* 0x0000001000c00947 */ /* 0x000fea0003800000 */
        /* <DEDUP_REMOVED lines=16> */
[CC--:B---3--:R-:W-:Y:S02]  /*2d70*/  VIMNMX R6, PT, PT, R11.reuse, R10.reuse, !PT ;  /* 0x0000000a0b067248 */ /* 0x0c8fe40007fe0100 */
        /* <DEDUP_REMOVED lines=13> */
[----:B------:R-:W-:Y:S01]  /*2e50*/  FSETP.NEU.FTZ.AND P1, PT, R10, +INF , PT ;  /* 0x7f8000000a00780b */ /* 0x000fe20003f3d000 */
[-C--:B------:R-:W-:Y:S01]  /*2e60*/  FMUL.FTZ R21, R11, R25.reuse ;  /* 0x000000190b157220 */ /* 0x080fe20000410000 */
[----:B------:R-:W-:-:S03]  /*2e70*/  FMUL.FTZ R25, R2, R25 ;  /* 0x0000001902197220 */ /* 0x000fc60000410000 */
[----:B------:R-:W-:Y:S01]  /*2e80*/  FMUL.FTZ R26, R21, R21 ;  /* 0x00000015151a7220 */ /* 0x000fe20000410000 */
[----:B------:R-:W0:Y:S01]  /*2e90*/  MUFU.SQRT R24, R24 ;  /* 0x0000001800187308 */ /* 0x000e220000002000 */
[----:B------:R-:W-:Y:S02]  /*2ea0*/  LOP3.LUT R21, R8, 0x800000, RZ, 0xfc, !PT ;  /* 0x0080000008157812 */ /* 0x000fe400078efcff */
        /* <DEDUP_REMOVED lines=34> */
.L_x_6565:
[----:B------:R-:W-:-:S04]  /*30d0*/  FADD.FTZ R2, -R9, R6 ;  /* 0x0000000609027221 */ /* 0x000fc80000010100 */
[----:B------:R-:W-:-:S07]  /*30e0*/  FMUL.FTZ R2, R2, 0.5 ;  /* 0x3f00000002027820 */ /* 0x000fce0000410000 */
.L_x_6566:
[----:B------:R-:W-:Y:S05]  /*30f0*/  BSYNC.RECONVERGENT B1 ;  /* 0x0000000000017941 */ /* 0x000fea0003800200 */
.L_x_6564:
        /* <DEDUP_REMOVED lines=11> */
.L_x_6568:
[----:B------:R-:W-:-:S04]  /*31b0*/  FADD.FTZ R25, R11, -R8 ;  /* 0x800000080b197221 */ /* 0x000fc80000010000 */
[----:B------:R-:W-:-:S07]  /*31c0*/  FMUL.FTZ R25, R25, 0.5 ;  /* 0x3f00000019197820 */ /* 0x000fce0000410000 */
.L_x_6569:
[----:B------:R-:W-:Y:S05]  /*31d0*/  BSYNC.RECONVERGENT B1 ;  /* 0x0000000000017941 */ /* 0x000fea0003800200 */
.L_x_6567:
        /* <DEDUP_REMOVED lines=35> */
.L_x_6563:
        /* <DEDUP_REMOVED lines=35> */
.L_x_6570:
[----:B------:R-:W-:-:S04]  /*3640*/  FADD.FTZ R2, -R22, 1 ;  /* 0x3f80000016027421 */ /* 0x000fc80000010100 */
[----:B------:R-:W-:-:S06]  /*3650*/  FMUL.FTZ R2, R9, R2 ;  /* 0x0000000209027220 */ /* 0x000fcc0000410000 */
[----:B------:R-:W0:Y:S08]  /*3660*/  MUFU.SQRT R2, R2 ;  /* 0x0000000200027308 */ /* 0x000e300000002000 */
[----:B0-----:R-:W0:Y:S02]  /*3670*/  MUFU.RCP R24, R2 ;  /* 0x0000000200187308 */ /* 0x001e240000001000 */
[----:B0-----:R-:W-:Y:S01]  /*3680*/  FMUL.FTZ R24, R24, |R13| ;  /* 0x4000000d18187220 */ /* 0x001fe20000410000 */
[----:B------:R-:W-:Y:S06]  /*3690*/  BRA `(.L_x_6561) ;  /* 0x0000000000047947 */ /* 0x000fec0003800000 */
.L_x_6562:
[----:B------:R0:W1:Y:S02]  /*36a0*/  MUFU.SQRT R24, R7 ;  /* 0x0000000700187308 */ /* 0x0000640000002000 */
.L_x_6561:
[----:B------:R-:W-:Y:S05]  /*36b0*/  BSYNC.RECONVERGENT B0 ;  /* 0x0000000000007941 */ /* 0x000fea0003800200 */
.L_x_6560:
        /* <DEDUP_REMOVED lines=35> */
.L_x_6574:
        /* <DEDUP_REMOVED lines=11> */
[----:B------:R-:W-:-:S03]  /*39a0*/  @P1 FMUL.FTZ R2, R13, R13 ;  /* 0x0000000d0d021220 */ /* 0x000fc60000410000 */
[----:B0-----:R-:W0:Y:S02]  /*39b0*/  @P1 MUFU.RCP R7, R6 ;  /* 0x0000000600071308 */ /* 0x001e240000001000 */
        /* <DEDUP_REMOVED lines=10> */
.L_x_6580:
[----:B------:R-:W-:-:S04]  /*3a60*/  FADD.FTZ R0, -R0, R11 ;  /* 0x0000000b00007221 */ /* 0x000fc80000010100 */
[----:B------:R-:W-:-:S07]  /*3a70*/  FMUL.FTZ R7, R0, 0.5 ;  /* 0x3f00000000077820 */ /* 0x000fce0000410000 */
.L_x_6581:
[----:B------:R-:W-:Y:S05]  /*3a80*/  BSYNC.RECONVERGENT B4 ;  /* 0x0000000000047941 */ /* 0x000fea0003800200 */
.L_x_6579:
[----:B------:R-:W-:Y:S01]  /*3a90*/  FADD.FTZ R2, R7, R2 ;  /* 0x0000000207027221 */ /* 0x000fe20000010000 */
[----:B------:R-:W-:-:S04]  /*3aa0*/  FADD.FTZ R21, R22, R21 ;  /* 0x0000001516157221 */ /* 0x000fc80000010000 */
[----:B------:R-:W-:-:S06]  /*3ab0*/  FMUL.FTZ R21, R2, R21 ;  /* 0x0000001502157220 */ /* 0x000fcc0000410000 */
[----:B------:R-:W0:Y:S01]  /*3ac0*/  MUFU.SQRT R21, R21 ;  /* 0x0000001500157308 */ /* 0x000e220000002000 */
[----:B------:R-:W-:Y:S05]  /*3ad0*/  BRA `(.L_x_6582) ;  /* 0x0000000000487947 */ /* 0x000fea0003800000 */
.L_x_6578:
[----:B------:R-:W-:-:S13]  /*3ae0*/  FSETP.GT.FTZ.AND P0, PT, R22, 1, PT ;  /* 0x3f8000001600780b */ /* 0x000fda0003f14000 */
[----:B------:R-:W-:Y:S01]  /*3af0*/  @P0 FMUL.FTZ R2, R9, R0 ;  /* 0x0000000009020220 */ /* 0x000fe20000410000 */
[----:B------:R-:W-:Y:S01]  /*3b00*/  @!P0 FADD.FTZ R0, -R22, 1 ;  /* 0x3f80000016008421 */ /* 0x000fe20000010100 */
[----:B0-----:R-:W-:-:S03]  /*3b10*/  @P0 FMUL.FTZ R7, |R13|, 2.81474976710656000000e+14 ;  /* 0x578000000d070820 */ /* 0x001fc60000410200 */
        /* <DEDUP_REMOVED lines=8> */
.L_x_6577:
[----:B------:R-:W-:Y:S01]  /*3ba0*/  FADD.FTZ R0, R21, 1 ;  /* 0x3f80000015007421 */ /* 0x000fe20000010000 */
[----:B0-----:R-:W-:Y:S01]  /*3bb0*/  MUFU.SQRT R7, R7 ;  /* 0x0000000700077308 */ /* 0x001fe20000002000 */
[----:B------:R-:W-:Y:S02]  /*3bc0*/  MOV R22, 0x3f800000 ;  /* 0x3f80000000167802 */ /* 0x000fe40000000f00 */
[----:B------:R-:W-:-:S06]  /*3bd0*/  FMUL.FTZ R0, R0, 0.5 ;  /* 0x3f00000000007820 */ /* 0x000fcc0000410000 */
[----:B------:R-:W0:Y:S02]  /*3be0*/  MUFU.SQRT R0, R0 ;  /* 0x0000000000007308 */ /* 0x000e240000002000 */
[----:B0-----:R-:W-:-:S07]  /*3bf0*/  FMUL.FTZ R21, R7, R0 ;  /* 0x0000000007157220 */ /* 0x001fce0000410000 */
.L_x_6582:
[----:B------:R-:W-:Y:S05]  /*3c00*/  BSYNC.RECONVERGENT B1 ;  /* 0x0000000000017941 */ /* 0x000fea0003800200 */
.L_x_6576:
[----:B------:R-:W-:Y:S05]  /*3c10*/  BRA `(.L_x_6583) ;  /* 0x0000000000087947 */ /* 0x000fea0003800000 */
.L_x_6573:
[----:B------:R-:W-:Y:S01]  /*3c20*/  FMUL.FTZ R21, R21, 16777216 ;  /* 0x4b80000015157820 */ /* 0x000fe20000410000 */
[----:B------:R-:W-:-:S07]  /*3c30*/  FMUL.FTZ R22, R22, 16777216 ;  /* 0x4b80000016167820 */ /* 0x000fce0000410000 */
.L_x_6583:
[----:B------:R-:W-:Y:S05]  /*3c40*/  BSYNC.RELIABLE B0 ;  /* 0x0000000000007941 */ /* 0x000fea0003800100 */
.L_x_6572:
        /* <DEDUP_REMOVED lines=16> */
[----:B-1----:R-:W-:Y:S05]  /*3d50*/  CALL.REL.NOINC `($__internal_9_$__cuda_sm3x_div_rn_ftz_f32_slowpath) ;  /* 0x0000006800947944 */ /* 0x002fea0003c00000 */
.L_x_6585:
[----:B------:R-:W-:Y:S05]  /*3d60*/  BSYNC.RECONVERGENT B4 ;  /* 0x0000000000047941 */ /* 0x000fea0003800200 */
.L_x_6584:
        /* <DEDUP_REMOVED lines=28> */
.L_x_6575:
[----:B------:R-:W-:Y:S05]  /*3f30*/  BSYNC.RECONVERGENT B3 ;  /* 0x0000000000037941 */ /* 0x000fea0003800200 */
.L_x_6571:
[----:B-1----:R-:W-:Y:S02]  /*3f40*/  LOP3.LUT R21, R24, 0x80000000, R13, 0xb8, !PT ;  /* 0x8000000018157812 */ /* 0x002fe400078eb80d */
[----:B------:R-:W-:Y:S01]  /*3f50*/  LOP3.LUT R20, R7, 0x80000000, R12, 0xb8, !PT ;  /* 0x8000000007147812 */ /* 0x000fe200078eb80c */
[----:B------:R-:W-:Y:S06]  /*3f60*/  BRA `(.L_x_6557) ;  /* 0x0000001400047947 */ /* 0x000fec0003800000 */
.L_x_6559:
        /* <DEDUP_REMOVED lines=31> */
[----:B---3--:R-:W-:Y:S05]  /*4160*/  CALL.REL.NOINC `($__internal_9_$__cuda_sm3x_div_rn_ftz_f32_slowpath) ;  /* 0x0000006400907944 */ /* 0x008fea0003c00000 */
.L_x_6591:
[----:B------:R-:W-:Y:S05]  /*4170*/  BSYNC.RECONVERGENT B4 ;  /* 0x0000000000047941 */ /* 0x000fea0003800200 */
.L_x_6590:
        /* <DEDUP_REMOVED lines=22> */
.L_x_6589:
[CC--:B------:R-:W-:Y:S01]  /*42e0*/  VIMNMX R2, PT, PT, R0.reuse, R7.reuse, !PT ;  /* 0x0000000700027248 */ /* 0x0c0fe20007fe0100 */
[----:B------:R-:W-:Y:S01]  /*42f0*/  MUFU.RCP R9, R20 ;  /* 0x0000001400097308 */ /* 0x000fe20000001000 */
[----:B------:R-:W-:Y:S01]  /*4300*/  VIMNMX R0, PT, PT, R0, R7, PT ;  /* 0x0000000700007248 */ /* 0x000fe20003fe0100 */
[----:B------:R-:W-:Y:S01]  /*4310*/  BSSY.RECONVERGENT B4, `(.L_x_6593) ;  /* 0x0000019000047945 */ /* 0x000fe20003800200 */
[----:B---3--:R-:W-:Y:S02]  /*4320*/  LOP3.LUT R6, R2, 0xfe000000, RZ, 0xc0, !PT ;  /* 0xfe00000002067812 */ /* 0x008fe400078ec0ff */
        /* <DEDUP_REMOVED lines=23> */
.L_x_6594:
[----:B------:R-:W-:Y:S05]  /*44a0*/  BSYNC.RECONVERGENT B4 ;  /* 0x0000000000047941 */ /* 0x000fea0003800200 */
.L_x_6593:
        /* <DEDUP_REMOVED lines=22> */
.L_x_6588:
[----:B------:R-:W-:Y:S01]  /*4610*/  FMUL.FTZ R0, R13, -0.36787945032119750977 ;  /* 0xbebc5ab20d007820 */ /* 0x000fe20000410000 */
[----:B------:R-:W-:Y:S01]  /*4620*/  FMUL.FTZ R2, R12, -0.36787945032119750977 ;  /* 0xbebc5ab20c027820 */ /* 0x000fe20000410000 */
[----:B------:R-:W-:Y:S01]  /*4630*/  MUFU.RCP R9, R20 ;  /* 0x0000001400097308 */ /* 0x000fe20000001000 */
[----:B------:R-:W-:Y:S01]  /*4640*/  BSSY.RECONVERGENT B4, `(.L_x_6595) ;  /* 0x000001e000047945 */ /* 0x000fe20003800200 */
[----:B------:R-:W-:Y:S01]  /*4650*/  FADD.FTZ R0, |R0|, -RZ ;  /* 0x800000ff00007221 */ /* 0x000fe20000010200 */
[----:B------:R-:W-:-:S05]  /*4660*/  FADD.FTZ R7, |R2|, -RZ ;  /* 0x800000ff02077221 */ /* 0x000fca0000010200 */
[CC--:B------:R-:W-:Y:S02]  /*4670*/  VIMNMX R2, PT, PT, R0.reuse, R7.reuse, !PT ;  /* 0x0000000700027248 */ /* 0x0c0fe40007fe0100 */
[----:B------:R-:W-:Y:S02]  /*4680*/  VIMNMX R0, PT, PT, R0, R7, PT ;  /* 0x0000000700007248 */ /* 0x000fe40003fe0100 */
        /* <DEDUP_REMOVED lines=25> */
.L_x_6596:
[----:B------:R-:W-:Y:S05]  /*4820*/  BSYNC.RECONVERGENT B4 ;  /* 0x0000000000047941 */ /* 0x000fea0003800200 */
.L_x_6595:
        /* <DEDUP_REMOVED lines=22> */
.L_x_6587:
        /* <DEDUP_REMOVED lines=25> */
.L_x_6600:
[----:B------:R-:W-:Y:S05]  /*4b20*/  BSYNC.RECONVERGENT B4 ;  /* 0x0000000000047941 */ /* 0x000fea0003800200 */
.L_x_6599:
[----:B------:R-:W-:Y:S02]  /*4b30*/  HFMA2 R7, -RZ, RZ, 0.89990234375, 10328 ;  /* 0x3b33710bff077431 */ /* 0x000fe400000001ff */
[----:B------:R-:W-:Y:S01]  /*4b40*/  FMUL.FTZ R2, R0, R0 ;  /* 0x0000000000027220 */ /* 0x000fe20000410000 */
[----:B------:R-:W-:Y:S01]  /*4b50*/  MOV R9, 0x3fd774eb ;  /* 0x3fd774eb00097802 */ /* 0x000fe20000000f00 */
[----:B------:R-:W-:Y:S01]  /*4b60*/  FADD.FTZ R21, R22, |R13| ;  /* 0x4000000d16157221 */ /* 0x000fe20000010000 */
        /* <DEDUP_REMOVED lines=18> */
.L_x_6598:
[CC--:B------:R-:W-:Y:S01]  /*4c90*/  VIMNMX R0, PT, PT, R7.reuse, R22.reuse, !PT ;  /* 0x0000001607007248 */ /* 0x0c0fe20007fe0100 */
[----:B------:R-:W-:Y:S01]  /*4ca0*/  MUFU.RCP R11, R20 ;  /* 0x00000014000b7308 */ /* 0x000fe20000001000 */
[----:B------:R-:W-:Y:S01]  /*4cb0*/  VIMNMX R7, PT, PT, R7, R22, PT ;  /* 0x0000001607077248 */ /* 0x000fe20003fe0100 */
[----:B------:R-:W-:Y:S01]  /*4cc0*/  BSSY.RECONVERGENT B4, `(.L_x_6601) ;  /* 0x000001a000047945 */ /* 0x000fe20003800200 */
[----:B------:R-:W-:Y:S02]  /*4cd0*/  LOP3.LUT R2, R0, 0xfe000000, RZ, 0xc0, !PT ;  /* 0xfe00000000027812 */ /* 0x000fe400078ec0ff */
[----:B------:R-:W-:Y:S02]  /*4ce0*/  FSETP.NEU.FTZ.AND P0, PT, R7, RZ, PT ;  /* 0x000000ff0700720b */ /* 0x000fe40003f1d000 */
[C---:B---3--:R-:W-:Y:S02]  /*4cf0*/  LOP3.LUT R6, R2.reuse, 0x7e800000, RZ, 0x3c, !PT ;  /* 0x7e80000002067812 */ /* 0x048fe400078e3cff */
        /* <DEDUP_REMOVED lines=22> */
.L_x_6602:
[----:B------:R-:W-:Y:S05]  /*4e60*/  BSYNC.RECONVERGENT B4 ;  /* 0x0000000000047941 */ /* 0x000fea0003800200 */
.L_x_6601:
        /* <DEDUP_REMOVED lines=22> */
.L_x_6597:
        /* <DEDUP_REMOVED lines=33> */
.L_x_6604:
[----:B------:R-:W-:Y:S05]  /*51e0*/  BSYNC.RECONVERGENT B4 ;  /* 0x0000000000047941 */ /* 0x000fea0003800200 */
.L_x_6603:
        /* <DEDUP_REMOVED lines=21> */
.L_x_6592:
[----:B------:R-:W-:Y:S05]  /*5340*/  BSYNC.RECONVERGENT B3 ;  /* 0x0000000000037941 */ /* 0x000fea0003800200 */
.L_x_6586:
[----:B------:R-:W-:Y:S01]  /*5350*/  FADD.FTZ R24, R24, 0.69314718246459960938 ;  /* 0x3f31721818187421 */ /* 0x000fe20000010000 */
[----:B------:R-:W-:-:S04]  /*5360*/  LOP3.LUT R20, R21, 0x80000000, R12, 0xb8, !PT ;  /* 0x8000000015147812 */ /* 0x000fc800078eb80c */
[----:B------:R-:W-:-:S07]  /*5370*/  LOP3.LUT R21, R24, 0x80000000, R13, 0xb8, !PT ;  /* 0x8000000018157812 */ /* 0x000fce00078eb80d */
.L_x_6557:
[----:B------:R-:W-:Y:S05]  /*5380*/  BSYNC.RECONVERGENT B2 ;  /* 0x0000000000027941 */ /* 0x000fea0003800200 */
.L_x_6556:
[----:B------:R-:W-:Y:S05]  /*5390*/  WARPSYNC.ALL ;  /* 0x0000000000007948 */ /* 0x000fea0003800000 */
        /* <DEDUP_REMOVED lines=26> */
.L_x_6607:
        /* <DEDUP_REMOVED lines=73> */
.L_x_6614:
[----:B------:R-:W-:-:S04]  /*59d0*/  FADD.FTZ R2, -R9, R6 ;  /* 0x0000000609027221 */ /* 0x000fc80000010100 */
[----:B------:R-:W-:-:S07]  /*59e0*/  FMUL.FTZ R2, R2, 0.5 ;  /* 0x3f00000002027820 */ /* 0x000fce0000410000 */
.L_x_6615:
[----:B------:R-:W-:Y:S05]  /*59f0*/  BSYNC.RECONVERGENT B1 ;  /* 0x0000000000017941 */ /* 0x000fea0003800200 */
.L_x_6613:
        /* <DEDUP_REMOVED lines=11> */
.L_x_6617:
[----:B------:R-:W-:-:S04]  /*5ab0*/  FADD.FTZ R25, R11, -R8 ;  /* 0x800000080b197221 */ /* 0x000fc80000010000 */
[----:B------:R-:W-:-:S07]  /*5ac0*/  FMUL.FTZ R25, R25, 0.5 ;  /* 0x3f00000019197820 */ /* 0x000fce0000410000 */
.L_x_6618:
[----:B------:R-:W-:Y:S05]  /*5ad0*/  BSYNC.RECONVERGENT B1 ;  /* 0x0000000000017941 */ /* 0x000fea0003800200 */
.L_x_6616:
        /* <DEDUP_REMOVED lines=35> */
.L_x_6612:
        /* <DEDUP_REMOVED lines=35> */
.L_x_6619:
[----:B------:R-:W-:-:S04]  /*5f40*/  FADD.FTZ R2, -R22, 1 ;  /* 0x3f80000016027421 */ /* 0x000fc80000010100 */
[----:B------:R-:W-:-:S06]  /*5f50*/  FMUL.FTZ R2, R9, R2 ;  /* 0x0000000209027220 */ /* 0x000fcc0000410000 */
[----:B------:R-:W0:Y:S08]  /*5f60*/  MUFU.SQRT R2, R2 ;  /* 0x0000000200027308 */ /* 0x000e300000002000 */
[----:B0-----:R-:W0:Y:S02]  /*5f70*/  MUFU.RCP R24, R2 ;  /* 0x0000000200187308 */ /* 0x001e240000001000 */
[----:B0-----:R-:W-:Y:S01]  /*5f80*/  FMUL.FTZ R24, R24, |R15| ;  /* 0x4000000f18187220 */ /* 0x001fe20000410000 */
[----:B------:R-:W-:Y:S06]  /*5f90*/  BRA `(.L_x_6610) ;  /* 0x0000000000047947 */ /* 0x000fec0003800000 */
.L_x_6611:
[----:B------:R0:W1:Y:S02]  /*5fa0*/  MUFU.SQRT R24, R7 ;  /* 0x0000000700187308 */ /* 0x0000640000002000 */
.L_x_6610:
[----:B------:R-:W-:Y:S05]  /*5fb0*/  BSYNC.RECONVERGENT B0 ;  /* 0x0000000000007941 */ /* 0x000fea0003800200 */
.L_x_6609:
        /* <DEDUP_REMOVED lines=35> */
.L_x_6623:
        /* <DEDUP_REMOVED lines=23> */
.L_x_6629:
[----:B------:R-:W-:-:S04]  /*6360*/  FADD.FTZ R0, -R0, R11 ;  /* 0x0000000b00007221 */ /* 0x000fc80000010100 */
[----:B------:R-:W-:-:S07]  /*6370*/  FMUL.FTZ R7, R0, 0.5 ;  /* 0x3f00000000077820 */ /* 0x000fce0000410000 */
.L_x_6630:
[----:B------:R-:W-:Y:S05]  /*6380*/  BSYNC.RECONVERGENT B4 ;  /* 0x0000000000047941 */ /* 0x000fea0003800200 */
.L_x_6628:
[----:B------:R-:W-:Y:S01]  /*6390*/  FADD.FTZ R2, R7, R2 ;  /* 0x0000000207027221 */ /* 0x000fe20000010000 */
[----:B------:R-:W-:-:S04]  /*63a0*/  FADD.FTZ R13, R22, R13 ;  /* 0x0000000d160d7221 */ /* 0x000fc80000010000 */
[----:B------:R-:W-:-:S06]  /*63b0*/  FMUL.FTZ R13, R2, R13 ;  /* 0x0000000d020d7220 */ /* 0x000fcc0000410000 */
[----:B------:R-:W0:Y:S01]  /*63c0*/  MUFU.SQRT R13, R13 ;  /* 0x0000000d000d7308 */ /* 0x000e220000002000 */
[----:B------:R-:W-:Y:S05]  /*63d0*/  BRA `(.L_x_6631) ;  /* 0x0000000000487947 */ /* 0x000fea0003800000 */
.L_x_6627:
        /* <DEDUP_REMOVED lines=12> */
.L_x_6626:
[----:B------:R-:W-:Y:S01]  /*64a0*/  FADD.FTZ R0, R13, 1 ;  /* 0x3f8000000d007421 */ /* 0x000fe20000010000 */
[----:B0-----:R-:W-:Y:S01]  /*64b0*/  MUFU.SQRT R7, R7 ;  /* 0x0000000700077308 */ /* 0x001fe20000002000 */
[----:B------:R-:W-:Y:S02]  /*64c0*/  MOV R22, 0x3f800000 ;  /* 0x3f80000000167802 */ /* 0x000fe40000000f00 */
[----:B------:R-:W-:-:S06]  /*64d0*/  FMUL.FTZ R0, R0, 0.5 ;  /* 0x3f00000000007820 */ /* 0x000fcc0000410000 */
[----:B------:R-:W0:Y:S02]  /*64e0*/  MUFU.SQRT R0, R0 ;  /* 0x0000000000007308 */ /* 0x000e240000002000 */
[----:B0-----:R-:W-:-:S07]  /*64f0*/  FMUL.FTZ R13, R7, R0 ;  /* 0x00000000070d7220 */ /* 0x001fce0000410000 */
.L_x_6631:
[----:B------:R-:W-:Y:S05]  /*6500*/  BSYNC.RECONVERGENT B1 ;  /* 0x0000000000017941 */ /* 0x000fea0003800200 */
.L_x_6625:
[----:B------:R-:W-:Y:S05]  /*6510*/  BRA `(.L_x_6632) ;  /* 0x0000000000087947 */ /* 0x000fea0003800000 */
.L_x_6622:
[----:B------:R-:W-:Y:S01]  /*6520*/  FMUL.FTZ R13, R13, 16777216 ;  /* 0x4b8000000d0d7820 */ /* 0x000fe20000410000 */
[----:B------:R-:W-:-:S07]  /*6530*/  FMUL.FTZ R22, R22, 16777216 ;  /* 0x4b80000016167820 */ /* 0x000fce0000410000 */
.L_x_6632:
[----:B------:R-:W-:Y:S05]  /*6540*/  BSYNC.RELIABLE B0 ;  /* 0x0000000000007941 */ /* 0x000fea0003800100 */
.L_x_6621:
        /* <DEDUP_REMOVED lines=17> */
.L_x_6634:
[----:B------:R-:W-:Y:S05]  /*6660*/  BSYNC.RECONVERGENT B4 ;  /* 0x0000000000047941 */ /* 0x000fea0003800200 */
.L_x_6633:
        /* <DEDUP_REMOVED lines=28> */
.L_x_6624:
[----:B------:R-:W-:Y:S05]  /*6830*/  BSYNC.RECONVERGENT B3 ;  /* 0x0000000000037941 */ /* 0x000fea0003800200 */
.L_x_6620:
[----:B-1----:R-:W-:Y:S02]  /*6840*/  LOP3.LUT R13, R24, 0x80000000, R15, 0xb8, !PT ;  /* 0x80000000180d7812 */ /* 0x002fe400078eb80f */
[----:B------:R-:W-:Y:S01]  /*6850*/  LOP3.LUT R12, R7, 0x80000000, R14, 0xb8, !PT ;  /* 0x80000000070c7812 */ /* 0x000fe200078eb80e */
[----:B------:R-:W-:Y:S06]  /*6860*/  BRA `(.L_x_6606) ;  /* 0x0000001400047947 */ /* 0x000fec0003800000 */
.L_x_6608:
        /* <DEDUP_REMOVED lines=32> */
.L_x_6640:
[----:B------:R-:W-:Y:S05]  /*6a70*/  BSYNC.RECONVERGENT B4 ;  /* 0x0000000000047941 */ /* 0x000fea0003800200 */
.L_x_6639:
        /* <DEDUP_REMOVED lines=22> */
.L_x_6638:
        /* <DEDUP_REMOVED lines=28> */
.L_x_6643:
[----:B------:R-:W-:Y:S05]  /*6da0*/  BSYNC.RECONVERGENT B4 ;  /* 0x0000000000047941 */ /* 0x000fea0003800200 */
.L_x_6642:
        /* <DEDUP_REMOVED lines=22> */
.L_x_6637:
        /* <DEDUP_REMOVED lines=33> */
.L_x_6645:
[----:B------:R-:W-:Y:S05]  /*7120*/  BSYNC.RECONVERGENT B4 ;  /* 0x0000000000047941 */ /* 0x000fea0003800200 */
.L_x_6644:
        /* <DEDUP_REMOVED lines=22> */
.L_x_6636:
        /* <DEDUP_REMOVED lines=25> */
.L_x_6649:
[----:B------:R-:W-:Y:S05]  /*7420*/  BSYNC.RECONVERGENT B4 ;  /* 0x0000000000047941 */ /* 0x000fea0003800200 */
.L_x_6648:
        /* <DEDUP_REMOVED lines=22> */
.L_x_6647:
        /* <DEDUP_REMOVED lines=29> */
.L_x_6651:
[----:B------:R-:W-:Y:S05]  /*7760*/  BSYNC.RECONVERGENT B4 ;  /* 0x0000000000047941 */ /* 0x000fea0003800200 */
.L_x_6650:
        /* <DEDUP_REMOVED lines=22> */
.L_x_6646:
        /* <DEDUP_REMOVED lines=33> */
.L_x_6653:
[----:B------:R-:W-:Y:S05]  /*7ae0*/  BSYNC.RECONVERGENT B4 ;  /* 0x0000000000047941 */ /* 0x000fea0003800200 */
.L_x_6652:
        /* <DEDUP_REMOVED lines=21> */
.L_x_6641:
[----:B------:R-:W-:Y:S05]  /*7c40*/  BSYNC.RECONVERGENT B3 ;  /* 0x0000000000037941 */ /* 0x000fea0003800200 */
.L_x_6635:
[----:B------:R-:W-:Y:S01]  /*7c50*/  FADD.FTZ R24, R24, 0.69314718246459960938 ;  /* 0x3f31721818187421 */ /* 0x000fe20000010000 */
[----:B------:R-:W-:-:S04]  /*7c60*/  LOP3.LUT R12, R13, 0x80000000, R14, 0xb8, !PT ;  /* 0x800000000d0c7812 */ /* 0x000fc800078eb80e */
[----:B------:R-:W-:-:S07]  /*7c70*/  LOP3.LUT R13, R24, 0x80000000, R15, 0xb8, !PT ;  /* 0x80000000180d7812 */ /* 0x000fce00078eb80f */
.L_x_6606:
[----:B------:R-:W-:Y:S05]  /*7c80*/  BSYNC.RECONVERGENT B2 ;  /* 0x0000000000027941 */ /* 0x000fea0003800200 */
.L_x_6605:
        /* <DEDUP_REMOVED lines=27> */
.L_x_6656:
        /* <DEDUP_REMOVED lines=73> */
.L_x_6663:
[----:B------:R-:W-:-:S04]  /*82d0*/  FADD.FTZ R2, -R9, R6 ;  /* 0x0000000609027221 */ /* 0x000fc80000010100 */
[----:B------:R-:W-:-:S07]  /*82e0*/  FMUL.FTZ R2, R2, 0.5 ;  /* 0x3f00000002027820 */ /* 0x000fce0000410000 */
.L_x_6664:
[----:B------:R-:W-:Y:S05]  /*82f0*/  BSYNC.RECONVERGENT B1 ;  /* 0x0000000000017941 */ /* 0x000fea0003800200 */
.L_x_6662:
        /* <DEDUP_REMOVED lines=11> */
.L_x_6666:
[----:B------:R-:W-:-:S04]  /*83b0*/  FADD.FTZ R15, R11, -R8 ;  /* 0x800000080b0f7221 */ /* 0x000fc80000010000 */
[----:B------:R-:W-:-:S07]  /*83c0*/  FMUL.FTZ R15, R15, 0.5 ;  /* 0x3f0000000f0f7820 */ /* 0x000fce0000410000 */
.L_x_6667:
[----:B------:R-:W-:Y:S05]  /*83d0*/  BSYNC.RECONVERGENT B1 ;  /* 0x0000000000017941 */ /* 0x000fea0003800200 */
.L_x_6665:
        /* <DEDUP_REMOVED lines=35> */
.L_x_6661:
        /* <DEDUP_REMOVED lines=35> */
.L_x_6668:
[----:B------:R-:W-:-:S04]  /*8840*/  FADD.FTZ R2, -R14, 1 ;  /* 0x3f8000000e027421 */ /* 0x000fc80000010100 */
[----:B------:R-:W-:-:S06]  /*8850*/  FMUL.FTZ R2, R9, R2 ;  /* 0x0000000209027220 */ /* 0x000fcc0000410000 */
[----:B------:R-:W0:Y:S08]  /*8860*/  MUFU.SQRT R2, R2 ;  /* 0x0000000200027308 */ /* 0x000e300000002000 */
[----:B0-----:R-:W0:Y:S02]  /*8870*/  MUFU.RCP R22, R2 ;  /* 0x0000000200167308 */ /* 0x001e240000001000 */
[----:B0-----:R-:W-:Y:S01]  /*8880*/  FMUL.FTZ R22, R22, |R17| ;  /* 0x4000001116167220 */ /* 0x001fe20000410000 */
[----:B------:R-:W-:Y:S06]  /*8890*/  BRA `(.L_x_6659) ;  /* 0x0000000000047947 */ /* 0x000fec0003800000 */
.L_x_6660:
[----:B------:R0:W1:Y:S02]  /*88a0*/  MUFU.SQRT R22, R7 ;  /* 0x0000000700167308 */ /* 0x0000640000002000 */
.L_x_6659:
[----:B------:R-:W-:Y:S05]  /*88b0*/  BSYNC.RECONVERGENT B0 ;  /* 0x0000000000007941 */ /* 0x000fea0003800200 */
.L_x_6658:
        /* <DEDUP_REMOVED lines=35> */
.L_x_6672:
        /* <DEDUP_REMOVED lines=23> */
.L_x_6678:
[----:B------:R-:W-:-:S04]  /*8c60*/  FADD.FTZ R0, -R0, R11 ;  /* 0x0000000b00007221 */ /* 0x000fc80000010100 */
[----:B------:R-:W-:-:S07]  /*8c70*/  FMUL.FTZ R7, R0, 0.5 ;  /* 0x3f00000000077820 */ /* 0x000fce0000410000 */
.L_x_6679:
[----:B------:R-:W-:Y:S05]  /*8c80*/  BSYNC.RECONVERGENT B4 ;  /* 0x0000000000047941 */ /* 0x000fea0003800200 */
.L_x_6677:
[----:B------:R-:W-:Y:S01]  /*8c90*/  FADD.FTZ R2, R7, R2 ;  /* 0x0000000207027221 */ /* 0x000fe20000010000 */
[----:B------:R-:W-:-:S04]  /*8ca0*/  FADD.FTZ R27, R14, R27 ;  /* 0x0000001b0e1b7221 */ /* 0x000fc80000010000 */
[----:B------:R-:W-:-:S06]  /*8cb0*/  FMUL.FTZ R27, R2, R27 ;  /* 0x0000001b021b7220 */ /* 0x000fcc0000410000 */
[----:B------:R-:W0:Y:S01]  /*8cc0*/  MUFU.SQRT R27, R27 ;  /* 0x0000001b001b7308 */ /* 0x000e220000002000 */
[----:B------:R-:W-:Y:S05]  /*8cd0*/  BRA `(.L_x_6680) ;  /* 0x0000000000487947 */ /* 0x000fea0003800000 */
.L_x_6676:
        /* <DEDUP_REMOVED lines=12> */
.L_x_6675:
[----:B------:R-:W-:Y:S01]  /*8da0*/  FADD.FTZ R0, R27, 1 ;  /* 0x3f8000001b007421 */ /* 0x000fe20000010000 */
[----:B0-----:R-:W-:Y:S01]  /*8db0*/  MUFU.SQRT R7, R7 ;  /* 0x0000000700077308 */ /* 0x001fe20000002000 */
[----:B------:R-:W-:Y:S02]  /*8dc0*/  MOV R14, 0x3f800000 ;  /* 0x3f800000000e7802 */ /* 0x000fe40000000f00 */
[----:B------:R-:W-:-:S06]  /*8dd0*/  FMUL.FTZ R0, R0, 0.5 ;  /* 0x3f00000000007820 */ /* 0x000fcc0000410000 */
[----:B------:R-:W0:Y:S02]  /*8de0*/  MUFU.SQRT R0, R0 ;  /* 0x0000000000007308 */ /* 0x000e240000002000 */
[----:B0-----:R-:W-:-:S07]  /*8df0*/  FMUL.FTZ R27, R7, R0 ;  /* 0x00000000071b7220 */ /* 0x001fce0000410000 */
.L_x_6680:
[----:B------:R-:W-:Y:S05]  /*8e00*/  BSYNC.RECONVERGENT B1 ;  /* 0x0000000000017941 */ /* 0x000fea0003800200 */
.L_x_6674:
[----:B------:R-:W-:Y:S05]  /*8e10*/  BRA `(.L_x_6681) ;  /* 0x0000000000087947 */ /* 0x000fea0003800000 */
.L_x_6671:
[----:B------:R-:W-:Y:S01]  /*8e20*/  FMUL.FTZ R27, R27, 16777216 ;  /* 0x4b8000001b1b7820 */ /* 0x000fe20000410000 */
[----:B------:R-:W-:-:S07]  /*8e30*/  FMUL.FTZ R14, R14, 16777216 ;  /* 0x4b8000000e0e7820 */ /* 0x000fce0000410000 */
.L_x_6681:
[----:B------:R-:W-:Y:S05]  /*8e40*/  BSYNC.RELIABLE B0 ;  /* 0x0000000000007941 */ /* 0x000fea0003800100 */
.L_x_6670:
        /* <DEDUP_REMOVED lines=17> */
.L_x_6683:
[----:B------:R-:W-:Y:S05]  /*8f60*/  BSYNC.RECONVERGENT B4 ;  /* 0x0000000000047941 */ /* 0x000fea0003800200 */
.L_x_6682:
        /* <DEDUP_REMOVED lines=28> */
.L_x_6673:
[----:B------:R-:W-:Y:S05]  /*9130*/  BSYNC.RECONVERGENT B3 ;  /* 0x0000000000037941 */ /* 0x000fea0003800200 */
.L_x_6669:
[----:B-1----:R-:W-:Y:S02]  /*9140*/  LOP3.LUT R9, R22, 0x80000000, R17, 0xb8, !PT ;  /* 0x8000000016097812 */ /* 0x002fe400078eb811 */
[----:B------:R-:W-:Y:S01]  /*9150*/  LOP3.LUT R8, R7, 0x80000000, R16, 0xb8, !PT ;  /* 0x8000000007087812 */ /* 0x000fe200078eb810 */
[----:B------:R-:W-:Y:S06]  /*9160*/  BRA `(.L_x_6655) ;  /* 0x0000001400047947 */ /* 0x000fec0003800000 */
.L_x_6657:
        /* <DEDUP_REMOVED lines=32> */
.L_x_6689:
[----:B------:R-:W-:Y:S05]  /*9370*/  BSYNC.RECONVERGENT B4 ;  /* 0x0000000000047941 */ /* 0x000fea0003800200 */
.L_x_6688:
        /* <DEDUP_REMOVED lines=22> */
.L_x_6687:
        /* <DEDUP_REMOVED lines=28> */
.L_x_6692:
[----:B------:R-:W-:Y:S05]  /*96a0*/  BSYNC.RECONVERGENT B4 ;  /* 0x0000000000047941 */ /* 0x000fea0003800200 */
.L_x_6691:
        /* <DEDUP_REMOVED lines=22> */
.L_x_6686:
        /* <DEDUP_REMOVED lines=33> */
.L_x_6694:
[----:B------:R-:W-:Y:S05]  /*9a20*/  BSYNC.RECONVERGENT B4 ;  /* 0x0000000000047941 */ /* 0x000fea0003800200 */
.L_x_6693:
        /* <DEDUP_REMOVED lines=22> */
.L_x_6685:
        /* <DEDUP_REMOVED lines=18> */
[----:B---3--:R-:W-:Y:S01]  /*9cb0*/  FFMA R6, -R15, R7, R25 ;  /* 0x000000070f067223 */ /* 0x008fe20000000119 */
[----:B-1----:R-:W-:-:S03]  /*9cc0*/  FMUL.FTZ.D2 R24, R0, 0.69314718246459960938 ;  /* 0x3f31721800187820 */ /* 0x002fc60000310000 */
[----:B------:R-:W-:Y:S01]  /*9cd0*/  FFMA R0, R2, R6, R7 ;  /* 0x0000000602007223 */ /* 0x000fe20000000007 */
[----:B------:R-:W-:Y:S06]  /*9ce0*/  @!P0 BRA `(.L_x_6698) ;  /* 0x00000000000c8947 */ /* 0x000fec0003800000 */
[----:B------:R-:W-:Y:S02]  /*9cf0*/  MOV R10, R15 ;  /* 0x0000000f000a7202 */ /* 0x000fe40000000f00 */
[----:B------:R-:W-:-:S07]  /*9d00*/  MOV R2, 0x9d20 ;  /* 0x00009d2000027802 */ /* 0x000fce0000000f00 */
[----:B------:R-:W-:Y:S05]  /*9d10*/  CALL.REL.NOINC `($__internal_9_$__cuda_sm3x_div_rn_ftz_f32_slowpath) ;  /* 0x0000000800a47944 */ /* 0x000fea0003c00000 */
.L_x_6698:
[----:B------:R-:W-:Y:S05]  /*9d20*/  BSYNC.RECONVERGENT B4 ;  /* 0x0000000000047941 */ /* 0x000fea0003800200 */
.L_x_6697:
        /* <DEDUP_REMOVED lines=22> */
.L_x_6696:
[CC--:B------:R-:W-:Y:S01]  /*9e90*/  VIMNMX R0, PT, PT, R7.reuse, R14.reuse, !PT ;  /* 0x0000000e07007248 */ /* 0x0c0fe20007fe0100 */
[----:B------:R-:W-:Y:S01]  /*9ea0*/  BSSY.RECONVERGENT B4, `(.L_x_6699) ;  /* 0x000001c000047945 */ /* 0x000fe20003800200 */
[----:B------:R-:W-:Y:S02]  /*9eb0*/  VIMNMX R7, PT, PT, R7, R14, PT ;  /* 0x0000000e07077248 */ /* 0x000fe40003fe0100 */
[----:B------:R-:W-:Y:S02]  /*9ec0*/  LOP3.LUT R2, R0, 0xfe000000, RZ, 0xc0, !PT ;  /* 0xfe00000000027812 */ /* 0x000fe400078ec0ff */
[----:B------:R-:W-:Y:S02]  /*9ed0*/  FSETP.NEU.FTZ.AND P0, PT, R7, RZ, PT ;  /* 0x000000ff0700720b */ /* 0x000fe40003f1d000 */
[C---:B---3--:R-:W-:Y:S02]  /*9ee0*/  LOP3.LUT R6, R2.reuse, 0x7e800000, RZ, 0x3c, !PT ;  /* 0x7e80000002067812 */ /* 0x048fe400078e3cff */
        /* <DEDUP_REMOVED lines=23> */
.L_x_6700:
[----:B------:R-:W-:Y:S05]  /*a060*/  BSYNC.RECONVERGENT B4 ;  /* 0x0000000000047941 */ /* 0x000fea0003800200 */
.L_x_6699:
        /* <DEDUP_REMOVED lines=22> */
.L_x_6695:
        /* <DEDUP_REMOVED lines=33> */
.L_x_6702:
[----:B------:R-:W-:Y:S05]  /*a3e0*/  BSYNC.RECONVERGENT B4 ;  /* 0x0000000000047941 */ /* 0x000fea0003800200 */
.L_x_6701:
        /* <DEDUP_REMOVED lines=21> */
.L_x_6690:
[----:B------:R-:W-:Y:S05]  /*a540*/  BSYNC.RECONVERGENT B3 ;  /* 0x0000000000037941 */ /* 0x000fea0003800200 */
.L_x_6684:
[----:B------:R-:W-:Y:S01]  /*a550*/  FADD.FTZ R24, R24, 0.69314718246459960938 ;  /* 0x3f31721818187421 */ /* 0x000fe20000010000 */
[----:B------:R-:W-:-:S04]  /*a560*/  LOP3.LUT R8, R15, 0x80000000, R16, 0xb8, !PT ;  /* 0x800000000f087812 */ /* 0x000fc800078eb810 */
[----:B------:R-:W-:-:S07]  /*a570*/  LOP3.LUT R9, R24, 0x80000000, R17, 0xb8, !PT ;  /* 0x8000000018097812 */ /* 0x000fce00078eb811 */
.L_x_6655:
[----:B------:R-:W-:Y:S05]  /*a580*/  BSYNC.RECONVERGENT B2 ;  /* 0x0000000000027941 */ /* 0x000fea0003800200 */
.L_x_6654:
[----:B------:R-:W-:Y:S05]  /*a590*/  WARPSYNC.ALL ;  /* 0x0000000000007948 */ /* 0x000fea0003800000 */
[----:B------:R-:W-:Y:S01]  /*a5a0*/  ISETP.GE.AND P0, PT, R5, R4, PT ;  /* 0x000000040500720c */ /* 0x000fe20003f06270 */
[----:B------:R-:W-:Y:S04]  /*a5b0*/  BSSY.RECONVERGENT B0, `(.L_x_6703) ;  /* 0x0000017000007945 */ /* 0x000fe80003800200 */
[----:B------:R-:W-:Y:S08]  /*a5c0*/  BSSY.RELIABLE B1, `(.L_x_6704) ;  /* 0x000000f000017945 */ /* 0x000ff00003800100 */
[----:B------:R-:W-:Y:S05]  /*a5d0*/  @P0 BRA `(.L_x_6705) ;  /* 0x0000000000340947 */ /* 0x000fea0003800000 */
[----:B---3--:R-:W0:Y:S01]  /*a5e0*/  LDC.64 R6, c[0x0][0x388] ;  /* 0x0000e200ff067b82 */ /* 0x008e220000000a00 */
[----:B------:R-:W-:-:S05]  /*a5f0*/  LEA R5, R3, R5, 0x9 ;  /* 0x0000000503057211 */ /* 0x000fca00078e48ff */
[----:B0-----:R-:W-:Y:S01]  /*a600*/  IMAD.WIDE.U32 R6, R5, 0x8, R6 ;  /* 0x0000000805067825 */ /* 0x001fe200078e0006 */
[----:B------:R-:W-:-:S04]  /*a610*/  MOV R5, R23 ;  /* 0x0000001700057202 */ /* 0x000fc80000000f00 */
[----:B------:R0:W-:Y:S01]  /*a620*/  STG.E.64 desc[UR4][R6.64], R18 ;  /* 0x0000001206007986 */ /* 0x0001e2000c101b04 */
[----:B------:R-:W-:-:S13]  /*a630*/  ISETP.GE.AND P0, PT, R5, R4, PT ;  /* 0x000000040500720c */ /* 0x000fda0003f06270 */
[----:B------:R-:W-:Y:S05]  /*a640*/  @P0 BREAK.RELIABLE B1 ;  /* 0x0000000000010942 */ /* 0x000fea0003800100 */
[----:B0-----:R-:W-:Y:S05]  /*a650*/  @P0 BRA `(.L_x_6706) ;  /* 0x0000000000300947 */ /* 0x001fea0003800000 */
[----:B------:R-:W0:Y:S01]  /*a660*/  LDC.64 R6, c[0x0][0x388] ;  /* 0x0000e200ff067b82 */ /* 0x000e220000000a00 */
[----:B------:R-:W-:Y:S02]  /*a670*/  LEA R11, R3, R5, 0x9 ;  /* 0x00000005030b7211 */ /* 0x000fe400078e48ff */
[----:B------:R-:W-:-:S03]  /*a680*/  IADD3 R5, PT, PT, R5, 0x80, RZ ;  /* 0x0000008005057810 */ /* 0x000fc60007ffe0ff */
[----:B0-----:R-:W-:-:S05]  /*a690*/  IMAD.WIDE.U32 R6, R11, 0x8, R6 ;  /* 0x000000080b067825 */ /* 0x001fca00078e0006 */
[----:B------:R0:W-:Y:S02]  /*a6a0*/  STG.E.64 desc[UR4][R6.64], R20 ;  /* 0x0000001406007986 */ /* 0x0001e4000c101b04 */
.L_x_6705:
[----:B------:R-:W-:Y:S05]  /*a6b0*/  BSYNC.RELIABLE B1 ;  /* 0x0000000000017941 */ /* 0x000fea0003800100 */
.L_x_6704:
[----:B------:R-:W-:-:S13]  /*a6c0*/  ISETP.GE.AND P0, PT, R5, R4, PT ;  /* 0x000000040500720c */ /* 0x000fda0003f06270 */
[----:B0--3--:R-:W0:Y:S01]  /*a6d0*/  @!P0 LDC.64 R6, c[0x0][0x388] ;  /* 0x0000e200ff068b82 */ /* 0x009e220000000a00 */
[----:B------:R-:W-:Y:S02]  /*a6e0*/  @!P0 LEA R11, R3, R5, 0x9 ;  /* 0x00000005030b8211 */ /* 0x000fe400078e48ff */
[----:B------:R-:W-:-:S03]  /*a6f0*/  @!P0 IADD3 R5, PT, PT, R5, 0x80, RZ ;  /* 0x0000008005058810 */ /* 0x000fc60007ffe0ff */
[----:B0-----:R-:W-:-:S05]  /*a700*/  @!P0 IMAD.WIDE.U32 R6, R11, 0x8, R6 ;  /* 0x000000080b068825 */ /* 0x001fca00078e0006 */
[----:B------:R0:W-:Y:S02]  /*a710*/  @!P0 STG.E.64 desc[UR4][R6.64], R12 ;  /* 0x0000000c06008986 */ /* 0x0001e4000c101b04 */
.L_x_6706:
[----:B------:R-:W-:Y:S05]  /*a720*/  BSYNC.RECONVERGENT B0 ;  /* 0x0000000000007941 */ /* 0x000fea0003800200 */
.L_x_6703:
[----:B------:R-:W-:Y:S05]  /*a730*/  WARPSYNC.ALL ;  /* 0x0000000000007948 */ /* 0x000fea0003800000 */
[----:B------:R-:W-:-:S13]  /*a740*/  ISETP.GE.AND P0, PT, R5, R4, PT ;  /* 0x000000040500720c */ /* 0x000fda0003f06270 */
[----:B------:R-:W-:Y:S05]  /*a750*/  @P0 EXIT ;  /* 0x000000000000094d */ /* 0x000fea0003800000 */
[----:B0-----:R-:W0:Y:S01]  /*a760*/  LDC.64 R6, c[0x0][0x388] ;  /* 0x0000e200ff067b82 */ /* 0x001e220000000a00 */
[----:B------:R-:W-:-:S05]  /*a770*/  LEA R3, R3, R5, 0x9 ;  /* 0x0000000503037211 */ /* 0x000fca00078e48ff */
[----:B0-----:R-:W-:-:S05]  /*a780*/  IMAD.WIDE.U32 R2, R3, 0x8, R6 ;  /* 0x0000000803027825 */ /* 0x001fca00078e0006 */
[----:B------:R-:W-:Y:S01]  /*a790*/  STG.E.64 desc[UR4][R2.64], R8 ;  /* 0x0000000802007986 */ /* 0x000fe2000c101b04 */
[----:B------:R-:W-:Y:S05]  /*a7a0*/  EXIT ;  /* 0x000000000000794d */ /* 0x000fea0003800000 */
        .weak           $__internal_9_$__cuda_sm3x_div_rn_ftz_f32_slowpath
        .type           $__internal_9_$__cuda_sm3x_div_rn_ftz_f32_slowpath,@function
        .size           $__internal_9_$__cuda_sm3x_div_rn_ftz_f32_slowpath,(.L_x_14573 - $__internal_9_$__cuda_sm3x_div_rn_ftz_f32_slowpath)
$__internal_9_$__cuda_sm3x_div_rn_ftz_f32_slowpath:
        /* <DEDUP_REMOVED lines=32> */
.L_x_6709:
[----:B------:R-:W-:Y:S05]  /*a9b0*/  BSYNC.RELIABLE B1 ;  /* 0x0000000000017941 */ /* 0x000fea0003800100 */
.L_x_6708:
        /* <DEDUP_REMOVED lines=27> */
.L_x_6715:
[----:B------:R-:W-:-:S07]  /*ab70*/  LEA R0, R7, R0, 0x17 ;  /* 0x0000000007007211 */ /* 0x000fce00078eb8ff */
.L_x_6716:
[----:B------:R-:W-:Y:S05]  /*ab80*/  BSYNC.RECONVERGENT B1 ;  /* 0x0000000000017941 */ /* 0x000fea0003800200 */
.L_x_6714:
[----:B------:R-:W-:Y:S05]  /*ab90*/  BRA `(.L_x_6717) ;  /* 0x0000000000207947 */ /* 0x000fea0003800000 */
.L_x_6713:
[----:B------:R-:W-:-:S04]  /*aba0*/  LOP3.LUT R25, R10, 0x80000000, R25, 0x48, !PT ;  /* 0x800000000a197812 */ /* 0x000fc800078e4819 */
[----:B------:R-:W-:Y:S01]  /*abb0*/  LOP3.LUT R0, R25, 0x7f800000, RZ, 0xfc, !PT ;  /* 0x7f80000019007812 */ /* 0x000fe200078efcff */
[----:B------:R-:W-:Y:S06]  /*abc0*/  BRA `(.L_x_6717) ;  /* 0x0000000000147947 */ /* 0x000fec0003800000 */
.L_x_6712:
[----:B------:R-:W-:Y:S01]  /*abd0*/  LOP3.LUT R0, R10, 0x80000000, R25, 0x48, !PT ;  /* 0x800000000a007812 */ /* 0x000fe200078e4819 */
[----:B------:R-:W-:Y:S06]  /*abe0*/  BRA `(.L_x_6717) ;  /* 0x00000000000c7947 */ /* 0x000fec0003800000 */
.L_x_6711:
[----:B------:R-:W0:Y:S01]  /*abf0*/  MUFU.RSQ R0, -QNAN ;  /* 0xffc0000000007908 */ /* 0x000e220000001400 */
[----:B------:R-:W-:Y:S05]  /*ac00*/  BRA `(.L_x_6717) ;  /* 0x0000000000047947 */ /* 0x000fea0003800000 */
.L_x_6710:
[----:B------:R-:W-:-:S07]  /*ac10*/  FADD.FTZ R0, R25, R10 ;  /* 0x0000000a19007221 */ /* 0x000fce0000010000 */
.L_x_6717:
[----:B------:R-:W-:Y:S05]  /*ac20*/  BSYNC.RECONVERGENT B0 ;  /* 0x0000000000007941 */ /* 0x000fea0003800200 */
.L_x_6707:
[----:B------:R-:W-:Y:S01]  /*ac30*/  MOV R6, R2 ;  /* 0x0000000200067202 */ /* 0x000fe20000000f00 */
[----:B------:R-:W-:-:S04]  /*ac40*/  HFMA2 R7, -RZ, RZ, 0, 0 ;  /* 0x00000000ff077431 */ /* 0x000fc800000001ff */
[----:B0-----:R-:W-:Y:S05]  /*ac50*/  RET.REL.NODEC R6 `(_ZN2at6native27unrolled_elementwise_kernelIZZZNS0_16asin_kernel_cudaERNS_18TensorIteratorBaseEENKUlvE_clEvENKUlvE0_clEvEUlN3c107complexIfEEE_St5arrayIPcLm2EELi4E23TrivialOffsetCalculatorILi1EjESE_NS0_6memory15LoadWithoutCastENSF_16StoreWithoutCastEEEviT_T0_T2_T3_T4_T5_) ;  /* 0xffffff5006e87950 */ /* 0x001fea0003c3ffff */
.L_x_6718:
        /* <DEDUP_REMOVED lines=10> */
.L_x_14573:


//--------------------- .text._ZN2at6native29vectorized_elementwise_kernelILi2EZZZNS0_16asin_kernel_cudaERNS_18TensorIteratorBaseEENKUlvE_clEvENKUlvE0_clEvEUlN3c107complexIfEEE_St5arrayIPcLm2EEEEviT0_T1_ --------------------------
	.section	.text._ZN2at6native29vectorized_elementwise_kernelILi2EZZZNS0_16asin_kernel_cudaERNS_18TensorIteratorBaseEENKUlvE_clEvENKUlvE0_clEvEUlN3c107complexIfEEE_St5arrayIPcLm2EEEEviT0_T1_,"ax",@progbits
	.align	128
        .global         _ZN2at6native29vectorized_elementwise_kernelILi2EZZZNS0_16asin_kernel_cudaERNS_18TensorIteratorBaseEENKUlvE_clEvENKUlvE0_clEvEUlN3c107complexIfEEE_St5arrayIPcLm2EEEEviT0_T1_
        .type           _ZN2at6native29vectorized_elementwise_kernelILi2EZZZNS0_16asin_kernel_cudaERNS_18TensorIteratorBaseEENKUlvE_clEvENKUlvE0_clEvEUlN3c107complexIfEEE_St5arrayIPcLm2EEEEviT0_T1_,@function
        .size           _ZN2at6native29vectorized_elementwise_kernelILi2EZZZNS0_16asin_kernel_cudaERNS_18TensorIteratorBaseEENKUlvE_clEvENKUlvE0_clEvEUlN3c107complexIfEEE_St5arrayIPcLm2EEEEviT0_T1_,(.L_x_14574 - _ZN2at6native29vectorized_elementwise_kernelILi2EZZZNS0_16asin_kernel_cudaERNS_18TensorIteratorBaseEENKUlvE_clEvENKUlvE0_clEvEUlN3c107complexIfEEE_St5arrayIPcLm2EEEEviT0_T1_)
        .other          _ZN2at6native29vectorized_elementwise_kernelILi2EZZZNS0_16asin_kernel_cudaERNS_18TensorIteratorBaseEENKUlvE_clEvENKUlvE0_clEvEUlN3c107complexIfEEE_St5arrayIPcLm2EEEEviT0_T1_,@"STO_CUDA_ENTRY STV_DEFAULT"
_ZN2at6native29vectorized_elementwise_kernelILi2EZZZNS0_16asin_kernel_cudaERNS_18TensorIteratorBaseEENKUlvE_clEvENKUlvE0_clEvEUlN3c107complexIfEEE_St5arrayIPcLm2EEEEviT0_T1_:
.text._ZN2at6native29vectorized_elementwise_kernelILi2EZZZNS0_16asin_kernel_cudaERNS_18TensorIteratorBaseEENKUlvE_clEvENKUlvE0_clEvEUlN3c107complexIfEEE_St5arrayIPcLm2EEEEviT0_T1_:
[----:B------:R-:W-:Y:S08]  /*0000*/  LDC R1, c[0x0][0x37c] ;  /* 0x0000df00ff017b82 */ /* 0x000ff00000000800 */
[----:B------:R-:W0:Y:S01]  /*0010*/  S2UR UR6, SR_CTAID.X ;  /* 0x00000000000679c3 */ /* 0x000e220000002500 */
[----:B------:R-:W1:Y:S01]  /*0020*/  LDCU UR4, c[0x0][0x380] ;  /* 0x00007000ff0477ac */ /* 0x000e620008000800 */
[----:B------:R-:W2:Y:S01]  /*0030*/  LDCU.64 UR8, c[0x0][0x358] ;  /* 0x00006b00ff0877ac */ /* 0x000ea20008000a00 */
[----:B0-----:R-:W-:-:S04]  /*0040*/  USHF.L.U32 UR6, UR6, 0xa, URZ ;  /* 0x0000000a06067899 */ /* 0x001fc800080006ff */
[----:B-1----:R-:W-:-:S04]  /*0050*/  UIADD3 UR4, UPT, UPT, -UR6, UR4, URZ ;  /* 0x0000000406047290 */ /* 0x002fc8000fffe1ff */
[----:B------:R-:W-:-:S09]  /*0060*/  UISETP.GT.U32.AND UP0, UPT, UR4, 0x3ff, UPT ;  /* 0x000003ff0400788c */ /* 0x000fd2000bf04070 */
[----:B--2---:R-:W-:Y:S05]  /*0070*/  BRA.U UP0, `(.L_x_6719) ;  /* 0x0000014d00f47547 */ /* 0x004fea000b800000 */
[----:B------:R-:W0:Y:S01]  /*0080*/  S2R R0, SR_TID.X ;  /* 0x0000000000007919 */ /* 0x000e220000002100 */
[----:B------:R-:W-:Y:S02]  /*0090*/  CS2R R18, SRZ ;  /* 0x0000000000127805 */ /* 0x000fe4000001ff00 */
[----:B0-----:R-:W-:Y:S02]  /*00a0*/  ISETP.GE.U32.AND P6, PT, R0, UR4, PT ;  /* 0x0000000400007c0c */ /* 0x001fe4000bfc6070 */
[----:B------:R-:W-:-:S11]  /*00b0*/  MOV R4, R0 ;  /* 0x0000000000047202 */ /* 0x000fd60000000f00 */
[C---:B------:R-:W-:Y:S01]  /*00c0*/  @!P6 IADD3 R0, PT, PT, R4.reuse, 0x80, RZ ;  /* 0x000000800400e810 */ /* 0x040fe20007ffe0ff */
[----:B------:R-:W0:Y:S01]  /*00d0*/  @!P6 LDC.64 R6, c[0x0][0x390] ;  /* 0x0000e400ff06eb82 */ /* 0x000e220000000a00 */
[----:B------:R-:W-:Y:S02]  /*00e0*/  @!P6 IADD3 R3, PT, PT, R4, UR6, RZ ;  /* 0x000000060403ec10 */ /* 0x000fe4000fffe0ff */
[----:B------:R-:W-:-:S13]  /*00f0*/  ISETP.GE.U32.AND P5, PT, R0, UR4, PT ;  /* 0x0000000400007c0c */ /* 0x000fda000bfa6070 */
[C---:B------:R-:W-:Y:S01]  /*0100*/  @!P5 IADD3 R13, PT, PT, R0.reuse, UR6, RZ ;  /* 0x00000006000ddc10 */ /* 0x040fe2000fffe0ff */
[----:B------:R-:W1:Y:S01]  /*0110*/  @!P5 LDC.64 R16, c[0x0][0x390] ;  /* 0x0000e400ff10db82 */ /* 0x000e620000000a00 */
[----:B------:R-:W-:-:S04]  /*0120*/  @!P5 IADD3 R0, PT, PT, R0, 0x80, RZ ;  /* 0x000000800000d810 */ /* 0x000fc80007ffe0ff */
[----:B------:R-:W-:Y:S01]  /*0130*/  ISETP.GE.U32.AND P4, PT, R0, UR4, PT ;  /* 0x0000000400007c0c */ /* 0x000fe2000bf86070 */
[----:B0-----:R-:W-:-:S05]  /*0140*/  @!P6 IMAD.WIDE.U32 R6, R3, 0x8, R6 ;  /* 0x000000080306e825 */ /* 0x001fca00078e0006 */
[----:B------:R0:W5:Y:S07]  /*0150*/  @!P6 LDG.E.64 R18, desc[UR8][R6.64] ;  /* 0x000000080612e981 */ /* 0x00016e000c1e1b00 */
[C---:B------:R-:W-:Y:S01]  /*0160*/  @!P4 IADD3 R15, PT, PT, R0.reuse, UR6, RZ ;  /* 0x00000006000fcc10 */ /* 0x040fe2000fffe0ff */
[----:B------:R-:W2:Y:S01]  /*0170*/  @!P4 LDC.64 R22, c[0x0][0x390] ;  /* 0x0000e400ff16cb82 */ /* 0x000ea20000000a00 */
[----:B------:R-:W-:-:S04]  /*0180*/  @!P4 IADD3 R0, PT, PT, R0, 0x80, RZ ;  /* 0x000000800000c810 */ /* 0x000fc80007ffe0ff */
[----:B------:R-:W-:-:S13]  /*0190*/  ISETP.GE.U32.AND P3, PT, R0, UR4, PT ;  /* 0x0000000400007c0c */ /* 0x000fda000bf66070 */
[C---:B------:R-:W-:Y:S01]  /*01a0*/  @!P3 IADD3 R25, PT, PT, R0.reuse, UR6, RZ ;  /* 0x000000060019bc10 */ /* 0x040fe2000fffe0ff */
[----:B------:R-:W3:Y:S01]  /*01b0*/  @!P3 LDC.64 R28, c[0x0][0x390] ;  /* 0x0000e400ff1cbb82 */ /* 0x000ee20000000a00 */
[----:B------:R-:W-:-:S04]  /*01c0*/  @!P3 IADD3 R0, PT, PT, R0, 0x80, RZ ;  /* 0x000000800000b810 */ /* 0x000fc80007ffe0ff */
[----:B------:R-:W-:-:S13]  /*01d0*/  ISETP.GE.U32.AND P2, PT, R0, UR4, PT ;  /* 0x0000000400007c0c */ /* 0x000fda000bf46070 */
[C---:B------:R-:W-:Y:S01]  /*01e0*/  @!P2 IADD3 R27, PT, PT, R0.reuse, UR6, RZ ;  /* 0x00000006001bac10 */ /* 0x040fe2000fffe0ff */
[----:B------:R-:W4:Y:S01]  /*01f0*/  @!P2 LDC.64 R2, c[0x0][0x390] ;  /* 0x0000e400ff02ab82 */ /* 0x000f220000000a00 */
[----:B------:R-:W-:-:S04]  /*0200*/  @!P2 IADD3 R0, PT, PT, R0, 0x80, RZ ;  /* 0x000000800000a810 */ /* 0x000fc80007ffe0ff */
[----:B------:R-:W-:-:S13]  /*0210*/  ISETP.GE.U32.AND P1, PT, R0, UR4, PT ;  /* 0x0000000400007c0c */ /* 0x000fda000bf26070 */
[C---:B------:R-:W-:Y:S01]  /*0220*/  @!P1 IADD3 R31, PT, PT, R0.reuse, UR6, RZ ;  /* 0x00000006001f9c10 */ /* 0x040fe2000fffe0ff */
[----:B------:R-:W0:Y:S01]  /*0230*/  @!P1 LDC.64 R20, c[0x0][0x390] ;  /* 0x0000e400ff149b82 */ /* 0x000e220000000a00 */
[----:B------:R-:W-:-:S04]  /*0240*/  @!P1 IADD3 R0, PT, PT, R0, 0x80, RZ ;  /* 0x0000008000009810 */ /* 0x000fc80007ffe0ff */
[----:B------:R-:W-:-:S13]  /*0250*/  ISETP.GE.U32.AND P0, PT, R0, UR4, PT ;  /* 0x0000000400007c0c */ /* 0x000fda000bf06070 */
[C---:B------:R-:W-:Y:S01]  /*0260*/  @!P0 IADD3 R5, PT, PT, R0.reuse, UR6, RZ ;  /* 0x0000000600058c10 */ /* 0x040fe2000fffe0ff */
[----:B------:R-:W1:Y:S01]  /*0270*/  @!P0 LDC.64 R8, c[0x0][0x390] ;  /* 0x0000e400ff088b82 */ /* 0x000e620000000a00 */
[----:B------:R-:W-:-:S04]  /*0280*/  @!P0 IADD3 R0, PT, PT, R0, 0x80, RZ ;  /* 0x0000008000008810 */ /* 0x000fc80007ffe0ff */
[----:B------:R-:W-:-:S13]  /*0290*/  ISETP.GE.U32.AND P6, PT, R0, UR4, PT ;  /* 0x0000000400007c0c */ /* 0x000fda000bfc6070 */
[----:B------:R-:W3:Y:S01]  /*02a0*/  @!P6 LDC.64 R10, c[0x0][0x390] ;  /* 0x0000e400ff0aeb82 */ /* 0x000ee20000000a00 */
[----:B0-----:R-:W-:Y:S01]  /*02b0*/  @!P1 IMAD.WIDE.U32 R20, R31, 0x8, R20 ;  /* 0x000000081f149825 */ /* 0x001fe200078e0014 */
[----:B------:R-:W-:Y:S02]  /*02c0*/  @!P6 IADD3 R31, PT, PT, R0, UR6, RZ ;  /* 0x00000006001fec10 */ /* 0x000fe4000fffe0ff */
[----:B------:R-:W-:Y:S01]  /*02d0*/  CS2R R6, SRZ ;  /* 0x0000000000067805 */ /* 0x000fe2000001ff00 */
[----:B--2---:R-:W-:Y:S01]  /*02e0*/  @!P4 IMAD.WIDE.U32 R22, R15, 0x8, R22 ;  /* 0x000000080f16c825 */ /* 0x004fe200078e0016 */
[----:B------:R-:W-:-:S03]  /*02f0*/  CS2R R14, SRZ ;  /* 0x00000000000e7805 */ /* 0x000fc6000001ff00 */
[----:B----4-:R-:W-:Y:S01]  /*0300*/  @!P2 IMAD.WIDE.U32 R2, R27, 0x8, R2 ;  /* 0x000000081b02a825 */ /* 0x010fe200078e0002 */
[----:B------:R-:W-:-:S03]  /*0310*/  CS2R R26, SRZ ;  /* 0x00000000001a7805 */ /* 0x000fc6000001ff00 */
[----:B-1----:R-:W-:Y:S01]  /*0320*/  @!P0 IMAD.WIDE.U32 R32, R5, 0x8, R8 ;  /* 0x0000000805208825 */ /* 0x002fe200078e0008 */
[----:B------:R-:W-:Y:S02]  /*0330*/  CS2R R8, SRZ ;  /* 0x0000000000087805 */ /* 0x000fe4000001ff00 */
[----:B------:R-:W5:Y:S01]  /*0340*/  @!P4 LDG.E.64 R26, desc[UR8][R22.64] ;  /* 0x00000008161ac981 */ /* 0x000f62000c1e1b00 */
[----:B---3--:R-:W-:-:S03]  /*0350*/  @!P3 IMAD.WIDE.U32 R28, R25, 0x8, R28 ;  /* 0x00000008191cb825 */ /* 0x008fc600078e001c */
[----:B------:R-:W5:Y:S01]  /*0360*/  @!P2 LDG.E.64 R8, desc[UR8][R2.64] ;  /* 0x000000080208a981 */ /* 0x000f62000c1e1b00 */
[----:B------:R-:W-:Y:S01]  /*0370*/  @!P6 IMAD.WIDE.U32 R30, R31, 0x8, R10 ;  /* 0x000000081f1ee825 */ /* 0x000fe200078e000a */
[----:B------:R-:W-:Y:S02]  /*0380*/  CS2R R10, SRZ ;  /* 0x00000000000a7805 */ /* 0x000fe4000001ff00 */
[----:B------:R-:W5:Y:S04]  /*0390*/  @!P3 LDG.E.64 R6, desc[UR8][R28.64] ;  /* 0x000000081c06b981 */ /* 0x000f68000c1e1b00 */
[----:B------:R-:W5:Y:S04]  /*03a0*/  @!P6 LDG.E.64 R14, desc[UR8][R30.64] ;  /* 0x000000081e0ee981 */ /* 0x000f68000c1e1b00 */
[----:B------:R-:W5:Y:S01]  /*03b0*/  @!P1 LDG.E.64 R10, desc[UR8][R20.64] ;  /* 0x00000008140a9981 */ /* 0x000f62000c1e1b00 */
[----:B------:R-:W-:Y:S01]  /*03c0*/  @!P5 IMAD.WIDE.U32 R16, R13, 0x8, R16 ;  /* 0x000000080d10d825 */ /* 0x000fe200078e0010 */
[----:B------:R-:W-:-:S06]  /*03d0*/  CS2R R12, SRZ ;  /* 0x00000000000c7805 */ /* 0x000fcc000001ff00 */
[----:B------:R-:W5:Y:S01]  /*03e0*/  @!P0 LDG.E.64 R12, desc[UR8][R32.64] ;  /* 0x00000008200c8981 */ /* 0x000f62000c1e1b00 */
[----:B------:R-:W-:Y:S02]  /*03f0*/  ISETP.GE.U32.AND P0, PT, R4, UR4, PT ;  /* 0x0000000404007c0c */ /* 0x000fe4000bf06070 */
[----:B------:R-:W-:Y:S01]  /*0400*/  CS2R R24, SRZ ;  /* 0x0000000000187805 */ /* 0x000fe2000001ff00 */
[----:B------:R-:W-:Y:S05]  /*0410*/  BSSY.RECONVERGENT B2, `(.L_x_6720) ;  /* 0x0000287000027945 */ /* 0x000fea0003800200 */
[----:B------:R0:W5:Y:S02]  /*0420*/  @!P5 LDG.E.64 R24, desc[UR8][R16.64] ;  /* 0x000000081018d981 */ /* 0x000164000c1e1b00 */
[----:B0-----:R-:W-:-:S03]  /*0430*/  CS2R R16, SRZ ;  /* 0x0000000000107805 */ /* 0x001fc6000001ff00 */
[----:B------:R-:W-:Y:S05]  /*0440*/  @P0 BRA `(.L_x_6721) ;  /* 0x00000028000c0947 */ /* 0x000fea0003800000 */
        /* <DEDUP_REMOVED lines=21> */
.L_x_6722:
        /* <DEDUP_REMOVED lines=41> */
[----:B------:R-:W-:Y:S02]  /*0830*/  MOV R0, R17 ;  /* 0x0000001100007202 */ /* 0x000fe40000000f00 */
[----:B------:R-:W-:-:S07]  /*0840*/  MOV R2, 0x860 ;  /* 0x0000086000027802 */ /* 0x000fce0000000f00 */
[----:B------:R-:W-:Y:S05]  /*0850*/  CALL.REL.NOINC `($__internal_10_$__cuda_sm3x_div_rn_ftz_f32_slowpath) ;  /* 0x0000028c00547944 */ /* 0x000fea0003c00000 */
.L_x_6728:
[----:B------:R-:W-:Y:S05]  /*0860*/  BSYNC.RECONVERGENT B4 ;  /* 0x0000000000047941 */ /* 0x000fea0003800200 */
.L_x_6727:
        /* <DEDUP_REMOVED lines=22> */
.L_x_6726:
        /* <DEDUP_REMOVED lines=30> */
[----:B------:R-:W-:Y:S05]  /*0bb0*/  CALL.REL.NOINC `($__internal_10_$__cuda_sm3x_div_rn_ftz_f32_slowpath) ;  /* 0x00000288007c7944 */ /* 0x000fea0003c00000 */
[----:B------:R-:W-:-:S07]  /*0bc0*/  MOV R2, R0 ;  /* 0x0000000000027202 */ /* 0x000fce0000000f00 */
.L_x_6732:
[----:B------:R-:W-:Y:S05]  /*0bd0*/  BSYNC.RECONVERGENT B4 ;  /* 0x0000000000047941 */ /* 0x000fea0003800200 */
.L_x_6731:
        /* <DEDUP_REMOVED lines=22> */
.L_x_6730:
        /* <DEDUP_REMOVED lines=15> */
[----:B------:R-:W-:Y:S05]  /*0e30*/  CALL.REL.NOINC `($__internal_10_$__cuda_sm3x_div_rn_ftz_f32_slowpath) ;  /* 0x0000028400dc7944 */ /* 0x000fea0003c00000 */
.L_x_6734:
[----:B------:R-:W-:Y:S05]  /*0e40*/  BSYNC.RECONVERGENT B4 ;  /* 0x0000000000047941 */ /* 0x000fea0003800200 */
.L_x_6733:
        /* <DEDUP_REMOVED lines=22> */
.L_x_6725:
        /* <DEDUP_REMOVED lines=42> */
.L_x_6737:
[----:B------:R-:W-:Y:S05]  /*1250*/  BSYNC.RECONVERGENT B4 ;  /* 0x0000000000047941 */ /* 0x000fea0003800200 */
.L_x_6736:
        /* <DEDUP_REMOVED lines=22> */
.L_x_6735:
        /* <DEDUP_REMOVED lines=31> */
.L_x_6740:
[----:B------:R-:W-:Y:S05]  /*15b0*/  BSYNC.RECONVERGENT B4 ;  /* 0x0000000000047941 */ /* 0x000fea0003800200 */
.L_x_6739:
        /* <DEDUP_REMOVED lines=22> */
.L_x_6738:
        /* <DEDUP_REMOVED lines=9> */
[----:B------:R-:W-:-:S04]  /*17b0*/  FFMA R5, -R29, R3, R23 ;  /* 0x000000031d057223 */ /* 0x000fc80000000117 */
[----:B------:R-:W-:Y:S01]  /*17c0*/  FFMA R2, R2, R5, R3 ;  /* 0x0000000502027223 */ /* 0x000fe20000000003 */
[----:B-1----:R-:W-:Y:S01]  /*17d0*/  FMUL.FTZ.D2 R16, R0, 0.69314718246459960938 ;  /* 0x3f31721800107820 */ /* 0x002fe20000310000 */
[----:B------:R-:W-:Y:S06]  /*17e0*/  @!P0 BRA `(.L_x_6742) ;  /* 0x0000000000108947 */ /* 0x000fec0003800000 */
[----:B------:R-:W-:Y:S02]  /*17f0*/  MOV R0, R29 ;  /* 0x0000001d00007202 */ /* 0x000fe40000000f00 */
[----:B------:R-:W-:-:S07]  /*1800*/  MOV R2, 0x1820 ;  /* 0x0000182000027802 */ /* 0x000fce0000000f00 */
[----:B------:R-:W-:Y:S05]  /*1810*/  CALL.REL.NOINC `($__internal_10_$__cuda_sm3x_div_rn_ftz_f32_slowpath) ;  /* 0x0000027c00647944 */ /* 0x000fea0003c00000 */
[----:B------:R-:W-:-:S07]  /*1820*/  MOV R2, R0 ;  /* 0x0000000000027202 */ /* 0x000fce0000000f00 */
.L_x_6742:
[----:B------:R-:W-:Y:S05]  /*1830*/  BSYNC.RECONVERGENT B4 ;  /* 0x0000000000047941 */ /* 0x000fea0003800200 */
.L_x_6741:
        /* <DEDUP_REMOVED lines=21> */
.L_x_6729:
[----:B------:R-:W-:Y:S05]  /*1990*/  BSYNC.RECONVERGENT B3 ;  /* 0x0000000000037941 */ /* 0x000fea0003800200 */
.L_x_6724:
[----:B------:R-:W-:Y:S01]  /*19a0*/  FADD.FTZ R0, R16, 0.69314718246459960938 ;  /* 0x3f31721810007421 */ /* 0x000fe20000010000 */
[----:B------:R-:W-:-:S04]  /*19b0*/  LOP3.LUT R16, R3, 0x80000000, R18, 0xb8, !PT ;  /* 0x8000000003107812 */ /* 0x000fc800078eb812 */
[----:B------:R-:W-:Y:S01]  /*19c0*/  LOP3.LUT R17, R0, 0x80000000, R19, 0xb8, !PT ;  /* 0x8000000000117812 */ /* 0x000fe200078eb813 */
[----:B------:R-:W-:Y:S06]  /*19d0*/  BRA `(.L_x_6721) ;  /* 0x0000001000a87947 */ /* 0x000fec0003800000 */
.L_x_6723:
        /* <DEDUP_REMOVED lines=10> */
[----:B------:R-:W-:Y:S01]  /*1a80*/  FADD.FTZ R0, R30, 1 ;  /* 0x3f8000001e007421 */ /* 0x000fe20000010000 */
[----:B------:R-:W-:Y:S01]  /*1a90*/  FADD.FTZ R16, |R3|, -RZ ;  /* 0x800000ff03107221 */ /* 0x000fe20000010200 */
[----:B------:R-:W-:Y:S02]  /*1aa0*/  BSSY.RECONVERGENT B0, `(.L_x_6743) ;  /* 0x0000096000007945 */ /* 0x000fe40003800200 */
        /* <DEDUP_REMOVED lines=13> */
[----:B------:R-:W-:Y:S01]  /*1b80*/  FADD.FTZ R5, R30, -1 ;  /* 0xbf8000001e057421 */ /* 0x000fe20000010000 */
[----:B------:R-:W-:-:S03]  /*1b90*/  FSETP.NEU.FTZ.AND P0, PT, R17, +INF , PT ;  /* 0x7f8000001100780b */ /* 0x000fc60003f1d000 */
        /* <DEDUP_REMOVED lines=11> */
[----:B------:R-:W-:-:S05]  /*1c50*/  FSEL R21, R2, +INF , P0 ;  /* 0x7f80000002157808 */ /* 0x000fca0000000000 */
[----:B------:R-:W0:Y:S02]  /*1c60*/  MUFU.SQRT R22, R22 ;  /* 0x0000001600167308 */ /* 0x000e240000002000 */
[----:B0-----:R-:W-:Y:S01]  /*1c70*/  @P1 FMUL.FTZ R20, R22, R17 ;  /* 0x0000001116141220 */ /* 0x001fe20000410000 */
[----:B------:R-:W-:-:S04]  /*1c80*/  FSETP.NEU.FTZ.AND P1, PT, R16, +INF , PT ;  /* 0x7f8000001000780b */ /* 0x000fc80003f3d000 */
        /* <DEDUP_REMOVED lines=14> */
[----:B------:R-:W-:Y:S01]  /*1d70*/  FSETP.GEU.FTZ.AND P0, PT, R0, RZ, PT ;  /* 0x000000ff0000720b */ /* 0x000fe20003f1e000 */
[----:B------:R-:W-:-:S12]  /*1d80*/  BSSY.RECONVERGENT B1, `(.L_x_6747) ;  /* 0x000000a000017945 */ /* 0x000fd80003800200 */
[----:B------:R-:W-:-:S04]  /*1d90*/  @!P0 FADD.FTZ R16, -R0, R21 ;  /* 0x0000001500108221 */ /* 0x000fc80000010100 */
        /* <DEDUP_REMOVED lines=8> */
.L_x_6748:
[----:B------:R-:W-:Y:S05]  /*1e20*/  BSYNC.RECONVERGENT B1 ;  /* 0x0000000000017941 */ /* 0x000fea0003800200 */
.L_x_6747:
[----:B------:R-:W-:Y:S01]  /*1e30*/  FADD.FTZ R29, -R30, 1 ;  /* 0x3f8000001e1d7421 */ /* 0x000fe20000010100 */
[----:B------:R-:W-:Y:S04]  /*1e40*/  BSSY.RECONVERGENT B1, `(.L_x_6749) ;  /* 0x000000b000017945 */ /* 0x000fe80003800200 */
[----:B------:R-:W-:-:S13]  /*1e50*/  FSETP.GEU.FTZ.AND P0, PT, R29, RZ, PT ;  /* 0x000000ff1d00720b */ /* 0x000fda0003f1e000 */
[----:B------:R-:W-:-:S04]  /*1e60*/  @!P0 FADD.FTZ R17, R2, -R29 ;  /* 0x8000001d02118221 */ /* 0x000fc80000010000 */
        /* <DEDUP_REMOVED lines=8> */
.L_x_6750:
[----:B------:R-:W-:Y:S05]  /*1ef0*/  BSYNC.RECONVERGENT B1 ;  /* 0x0000000000017941 */ /* 0x000fea0003800200 */
.L_x_6749:
[----:B------:R-:W-:Y:S01]  /*1f00*/  FADD.FTZ R17, R17, R16 ;  /* 0x0000001011117221 */ /* 0x000fe20000010000 */
[----:B------:R-:W-:Y:S01]  /*1f10*/  FADD.FTZ R16, R23, 1 ;  /* 0x3f80000017107421 */ /* 0x000fe20000010000 */
[----:B------:R-:W-:-:S03]  /*1f20*/  HFMA2 R29, -RZ, RZ, 1.875, 0 ;  /* 0x3f800000ff1d7431 */ /* 0x000fc600000001ff */
[----:B------:R-:W-:-:S06]  /*1f30*/  FMUL.FTZ R20, R17, R16 ;  /* 0x0000001011147220 */ /* 0x000fcc0000410000 */
[----:B------:R-:W1:Y:S02]  /*1f40*/  MUFU.SQRT R20, R20 ;  /* 0x0000001400147308 */ /* 0x000e640000002000 */
[----:B-1----:R-:W-:-:S04]  /*1f50*/  FADD.FTZ R17, R17, R20 ;  /* 0x0000001411117221 */ /* 0x002fc80000010000 */
        /* <DEDUP_REMOVED lines=23> */
[----:B------:R-:W-:Y:S02]  /*20d0*/  ISETP.GT.AND P0, PT, R17, -0x40800000, PT ;  /* 0xbf8000001100780c */ /* 0x000fe40003f04270 */
[----:B------:R-:W-:-:S11]  /*20e0*/  MOV R20, 0x7f800000 ;  /* 0x7f80000000147802 */ /* 0x000fd60000000f00 */
[C---:B------:R-:W-:Y:S01]  /*20f0*/  @P0 FFMA.FTZ R16, R17.reuse, R20, +INF ;  /* 0x7f80000011100423 */ /* 0x040fe20000010014 */
[----:B------:R-:W-:-:S04]  /*2100*/  FSETP.NEU.FTZ.AND P0, PT, R17, RZ, PT ;  /* 0x000000ff1100720b */ /* 0x000fc80003f1d000 */
[----:B------:R-:W-:Y:S01]  /*2110*/  FSEL R16, R16, -RZ, P0 ;  /* 0x800000ff10107208 */ /* 0x000fe20000000000 */
[----:B------:R-:W-:Y:S08]  /*2120*/  BRA `(.L_x_6745) ;  /* 0x0000000000b47947 */ /* 0x000ff00003800000 */
.L_x_6746:
        /* <DEDUP_REMOVED lines=8> */
[----:B------:R-:W-:-:S05]  /*21b0*/  HFMA2 R29, -RZ, RZ, 1.875, 0 ;  /* 0x3f800000ff1d7431 */ /* 0x000fca00000001ff */
        /* <DEDUP_REMOVED lines=31> */
.L_x_6744:
[----:B------:R-:W-:-:S04]  /*23b0*/  FFMA.FTZ R17, R23, R23, -1 ;  /* 0xbf80000017117423 */ /* 0x000fc80000010017 */
[----:B------:R-:W0:Y:S02]  /*23c0*/  MUFU.SQRT R16, R17 ;  /* 0x0000001100107308 */ /* 0x000e240000002000 */
[----:B0-----:R-:W-:-:S06]  /*23d0*/  FADD.FTZ R20, R23, R16 ;  /* 0x0000001017147221 */ /* 0x001fcc0000010000 */
[----:B------:R-:W0:Y:S02]  /*23e0*/  MUFU.LG2 R20, R20 ;  /* 0x0000001400147308 */ /* 0x000e240000000c00 */
[----:B0-----:R-:W-:-:S07]  /*23f0*/  FMUL.FTZ R16, R20, 0.69314718246459960938 ;  /* 0x3f31721814107820 */ /* 0x001fce0000410000 */
.L_x_6745:
[----:B------:R-:W-:Y:S05]  /*2400*/  BSYNC.RECONVERGENT B0 ;  /* 0x0000000000007941 */ /* 0x000fea0003800200 */
.L_x_6743:
        /* <DEDUP_REMOVED lines=31> */
[----:B------:R-:W-:Y:S02]  /*2600*/  @!P1 FMUL.FTZ R0, |R19|, 0.5 ;  /* 0x3f00000013009820 */ /* 0x000fe40000410200 */
[----:B------:R-:W0:Y:S02]  /*2610*/  @P1 MUFU.RCP R20, R21 ;  /* 0x0000001500141308 */ /* 0x000e240000001000 */
[----:B0-----:R-:W-:Y:S01]  /*2620*/  @P1 FMUL.FTZ.D2 R0, R3, R20 ;  /* 0x0000001403001220 */ /* 0x001fe20000310000 */
[----:B------:R-:W-:-:S04]  /*2630*/  @!P0 FADD.FTZ R3, -R5, R2 ;  /* 0x0000000205038221 */ /* 0x000fc80000010100 */
        /* <DEDUP_REMOVED lines=8> */
.L_x_6758:
[----:B------:R-:W-:Y:S05]  /*26c0*/  BSYNC.RECONVERGENT B4 ;  /* 0x0000000000047941 */ /* 0x000fea0003800200 */
.L_x_6757:
[----:B------:R-:W-:-:S04]  /*26d0*/  FADD.FTZ R0, R3, R0 ;  /* 0x0000000003007221 */ /* 0x000fc80000010000 */
[----:B------:R-:W-:-:S04]  /*26e0*/  FMUL.FTZ R0, R0, R23 ;  /* 0x0000001700007220 */ /* 0x000fc80000410000 */
[----:B------:R3:W4:Y:S01]  /*26f0*/  MUFU.SQRT R17, R0 ;  /* 0x0000000000117308 */ /* 0x0007220000002000 */
[----:B------:R-:W-:Y:S05]  /*2700*/  BRA `(.L_x_6755) ;  /* 0x00000000002c7947 */ /* 0x000fea0003800000 */
.L_x_6756:
        /* <DEDUP_REMOVED lines=11> */
.L_x_6755:
[----:B------:R-:W-:Y:S05]  /*27c0*/  BSYNC.RECONVERGENT B1 ;  /* 0x0000000000017941 */ /* 0x000fea0003800200 */
.L_x_6753:
[----:B------:R-:W-:Y:S05]  /*27d0*/  BSYNC.RELIABLE B0 ;  /* 0x0000000000007941 */ /* 0x000fea0003800100 */
.L_x_6752:
[----:B--2-4-:R-:W-:Y:S01]  /*27e0*/  FADD.FTZ R23, |R17|, -RZ ;  /* 0x800000ff11177221 */ /* 0x014fe20000010200 */
[C---:B---3--:R-:W-:Y:S01]  /*27f0*/  FADD.FTZ R0, |R30|.reuse, -RZ ;  /* 0x800000ff1e007221 */ /* 0x048fe20000010200 */
        /* <DEDUP_REMOVED lines=14> */
[----:B-1----:R-:W-:Y:S05]  /*28e0*/  CALL.REL.NOINC `($__internal_10_$__cuda_sm3x_div_rn_ftz_f32_slowpath) ;  /* 0x0000026c00307944 */ /* 0x002fea0003c00000 */
.L_x_6760:
[----:B------:R-:W-:Y:S05]  /*28f0*/  BSYNC.RECONVERGENT B4 ;  /* 0x0000000000047941 */ /* 0x000fea0003800200 */
.L_x_6759:
        /* <DEDUP_REMOVED lines=28> */
.L_x_6754:
        /* <DEDUP_REMOVED lines=25> */
.L_x_6761:
[----:B------:R-:W-:Y:S05]  /*2c50*/  BSYNC.RECONVERGENT B3 ;  /* 0x0000000000037941 */ /* 0x000fea0003800200 */
.L_x_6751:
[----:B-1----:R-:W-:Y:S02]  /*2c60*/  LOP3.LUT R17, R16, 0x80000000, R19, 0xb8, !PT ;  /* 0x8000000010117812 */ /* 0x002fe400078eb813 */
[----:B------:R-:W-:-:S07]  /*2c70*/  LOP3.LUT R16, R3, 0x80000000, R18, 0xb8, !PT ;  /* 0x8000000003107812 */ /* 0x000fce00078eb812 */
.L_x_6721:
[----:B------:R-:W-:Y:S05]  /*2c80*/  BSYNC.RECONVERGENT B2 ;  /* 0x0000000000027941 */ /* 0x000fea0003800200 */
.L_x_6720:
[----:B------:R-:W-:Y:S05]  /*2c90*/  WARPSYNC.ALL ;  /* 0x0000000000007948 */ /* 0x000fea0003800000 */
[----:B------:R-:W-:Y:S01]  /*2ca0*/  IADD3 R29, PT, PT, R4, 0x80, RZ ;  /* 0x00000080041d7810 */ /* 0x000fe20007ffe0ff */
[----:B------:R-:W-:Y:S01]  /*2cb0*/  BSSY.RECONVERGENT B2, `(.L_x_6762) ;  /* 0x000028f000027945 */ /* 0x000fe20003800200 */
[----:B-----5:R-:W-:Y:S02]  /*2cc0*/  CS2R R18, SRZ ;  /* 0x0000000000127805 */ /* 0x020fe4000001ff00 */
[----:B------:R-:W-:-:S13]  /*2cd0*/  ISETP.GE.U32.AND P0, PT, R29, UR4, PT ;  /* 0x000000041d007c0c */ /* 0x000fda000bf06070 */
        /* <DEDUP_REMOVED lines=22> */
.L_x_6764:
        /* <DEDUP_REMOVED lines=44> */
[----:B------:R-:W-:Y:S02]  /*3100*/  FSETP.NEU.FTZ.AND P1, PT, R18, +INF , PT ;  /* 0x7f8000001200780b */ /* 0x000fe40003f3d000 */
        /* <DEDUP_REMOVED lines=28> */
.L_x_6771:
[----:B------:R-:W-:-:S04]  /*32d0*/  FADD.FTZ R18, -R0, R19 ;  /* 0x0000001300127221 */ /* 0x000fc80000010100 */
[----:B------:R-:W-:-:S07]  /*32e0*/  FMUL.FTZ R18, R18, 0.5 ;  /* 0x3f00000012127820 */ /* 0x000fce0000410000 */
.L_x_6772:
[----:B------:R-:W-:Y:S05]  /*32f0*/  BSYNC.RECONVERGENT B1 ;  /* 0x0000000000017941 */ /* 0x000fea0003800200 */
.L_x_6770:
        /* <DEDUP_REMOVED lines=11> */
.L_x_6774:
[----:B------:R-:W-:-:S04]  /*33b0*/  FADD.FTZ R23, R2, -R23 ;  /* 0x8000001702177221 */ /* 0x000fc80000010000 */
[----:B------:R-:W-:-:S07]  /*33c0*/  FMUL.FTZ R23, R23, 0.5 ;  /* 0x3f00000017177820 */ /* 0x000fce0000410000 */
.L_x_6775:
[----:B------:R-:W-:Y:S05]  /*33d0*/  BSYNC.RECONVERGENT B1 ;  /* 0x0000000000017941 */ /* 0x000fea0003800200 */
.L_x_6773:
[----:B------:R-:W-:Y:S01]  /*33e0*/  FADD.FTZ R18, R23, R18 ;  /* 0x0000001217127221 */ /* 0x000fe20000010000 */
[----:B------:R-:W-:Y:S01]  /*33f0*/  FADD.FTZ R23, R21, 1 ;  /* 0x3f80000015177421 */ /* 0x000fe20000010000 */
[----:B------:R-:W-:-:S03]  /*3400*/  HFMA2 R31, -RZ, RZ, 1.625, 0 ;  /* 0x3e800000ff1f7431 */ /* 0x000fc600000001ff */
[----:B------:R-:W-:-:S04]  /*3410*/  FMUL.FTZ R22, R18, R23 ;  /* 0x0000001712167220 */ /* 0x000fc80000410000 */
[----:B------:R-:W0:Y:S02]  /*3420*/  MUFU.SQRT R23, R22 ;  /* 0x0000001600177308 */ /* 0x000e240000002000 */
[----:B0-----:R-:W-:-:S04]  /*3430*/  FADD.FTZ R20, R18, R23 ;  /* 0x0000001712147221 */ /* 0x001fc80000010000 */
[C---:B------:R-:W-:Y:S01]  /*3440*/  FADD.FTZ.RZ R18, R20.reuse, 1 ;  /* 0x3f80000014127421 */ /* 0x040fe2000001c000 */
[----:B------:R-:W-:-:S04]  /*3450*/  ISETP.GE.U32.AND P0, PT, R20, 0x7f800000, PT ;  /* 0x7f8000001400780c */ /* 0x000fc80003f06070 */
[----:B------:R-:W-:-:S04]  /*3460*/  IADD3 R18, PT, PT, R18, -0x3f400000, RZ ;  /* 0xc0c0000012127810 */ /* 0x000fc80007ffe0ff */
[----:B------:R-:W-:-:S04]  /*3470*/  LOP3.LUT R23, R18, 0xff800000, RZ, 0xc0, !PT ;  /* 0xff80000012177812 */ /* 0x000fc800078ec0ff */
[----:B------:R-:W-:-:S05]  /*3480*/  IADD3 R18, PT, PT, -R23, 0x40800000, RZ ;  /* 0x4080000017127810 */ /* 0x000fca0007ffe1ff */
[----:B------:R-:W-:Y:S01]  /*3490*/  FFMA.FTZ R31, R18, R31, -1 ;  /* 0xbf800000121f7423 */ /* 0x000fe2000001001f */
        /* <DEDUP_REMOVED lines=23> */
.L_x_6769:
[----:B------:R-:W-:-:S13]  /*3610*/  FSETP.GEU.FTZ.AND P0, PT, R30, 1, PT ;  /* 0x3f8000001e00780b */ /* 0x000fda0003f1e000 */
[----:B------:R-:W-:Y:S05]  /*3620*/  @!P0 BRA `(.L_x_6776) ;  /* 0x0000000000848947 */ /* 0x000fea0003800000 */
[----:B------:R-:W-:Y:S01]  /*3630*/  FMUL.FTZ R22, R0, R5 ;  /* 0x0000000500167220 */ /* 0x000fe20000410000 */
[----:B------:R-:W-:-:S03]  /*3640*/  HFMA2 R31, -RZ, RZ, 1.625, 0 ;  /* 0x3e800000ff1f7431 */ /* 0x000fc600000001ff */
        /* <DEDUP_REMOVED lines=31> */
.L_x_6776:
[----:B------:R-:W-:-:S04]  /*3840*/  FADD.FTZ R23, -R30, 1 ;  /* 0x3f8000001e177421 */ /* 0x000fc80000010100 */
[----:B------:R-:W-:-:S06]  /*3850*/  FMUL.FTZ R20, R0, R23 ;  /* 0x0000001700147220 */ /* 0x000fcc0000410000 */
[----:B------:R-:W0:Y:S08]  /*3860*/  MUFU.SQRT R20, R20 ;  /* 0x0000001400147308 */ /* 0x000e300000002000 */
[----:B0-----:R-:W0:Y:S02]  /*3870*/  MUFU.RCP R18, R20 ;  /* 0x0000001400127308 */ /* 0x001e240000001000 */
[----:B0-----:R-:W-:Y:S01]  /*3880*/  FMUL.FTZ R18, R18, |R25| ;  /* 0x4000001912127220 */ /* 0x001fe20000410000 */
[----:B------:R-:W-:Y:S06]  /*3890*/  BRA `(.L_x_6767) ;  /* 0x0000000000047947 */ /* 0x000fec0003800000 */
.L_x_6768:
[----:B------:R0:W1:Y:S02]  /*38a0*/  MUFU.SQRT R18, R3 ;  /* 0x0000000300127308 */ /* 0x0000640000002000 */
.L_x_6767:
[----:B------:R-:W-:Y:S05]  /*38b0*/  BSYNC.RECONVERGENT B0 ;  /* 0x0000000000007941 */ /* 0x000fea0003800200 */
.L_x_6766:
        /* <DEDUP_REMOVED lines=35> */
.L_x_6780:
        /* <DEDUP_REMOVED lines=23> */
.L_x_6786:
[----:B------:R-:W-:-:S04]  /*3c60*/  FADD.FTZ R2, -R5, R2 ;  /* 0x0000000205027221 */ /* 0x000fc80000010100 */
[----:B0-----:R-:W-:-:S07]  /*3c70*/  FMUL.FTZ R3, R2, 0.5 ;  /* 0x3f00000002037820 */ /* 0x001fce0000410000 */
.L_x_6787:
[----:B------:R-:W-:Y:S05]  /*3c80*/  BSYNC.RECONVERGENT B4 ;  /* 0x0000000000047941 */ /* 0x000fea0003800200 */
.L_x_6785:
[----:B------:R-:W-:Y:S01]  /*3c90*/  FADD.FTZ R0, R3, R0 ;  /* 0x0000000003007221 */ /* 0x000fe20000010000 */
[----:B------:R-:W-:-:S04]  /*3ca0*/  FADD.FTZ R21, R30, R21 ;  /* 0x000000151e157221 */ /* 0x000fc80000010000 */
[----:B------:R-:W-:-:S04]  /*3cb0*/  FMUL.FTZ R0, R0, R21 ;  /* 0x0000001500007220 */ /* 0x000fc80000410000 */
[----:B------:R0:W2:Y:S01]  /*3cc0*/  MUFU.SQRT R19, R0 ;  /* 0x0000000000137308 */ /* 0x0000a20000002000 */
[----:B------:R-:W-:Y:S05]  /*3cd0*/  BRA `(.L_x_6788) ;  /* 0x0000000000487947 */ /* 0x000fea0003800000 */
.L_x_6784:
        /* <DEDUP_REMOVED lines=12> */
.L_x_6783:
[----:B------:R-:W-:Y:S01]  /*3da0*/  FADD.FTZ R0, R21, 1 ;  /* 0x3f80000015007421 */ /* 0x000fe20000010000 */
[----:B0-----:R-:W-:Y:S01]  /*3db0*/  MUFU.SQRT R3, R3 ;  /* 0x0000000300037308 */ /* 0x001fe20000002000 */
[----:B------:R-:W-:Y:S02]  /*3dc0*/  MOV R30, 0x3f800000 ;  /* 0x3f800000001e7802 */ /* 0x000fe40000000f00 */
[----:B------:R-:W-:-:S06]  /*3dd0*/  FMUL.FTZ R0, R0, 0.5 ;  /* 0x3f00000000007820 */ /* 0x000fcc0000410000 */
[----:B------:R-:W0:Y:S02]  /*3de0*/  MUFU.SQRT R0, R0 ;  /* 0x0000000000007308 */ /* 0x000e240000002000 */
[----:B0-----:R-:W-:-:S07]  /*3df0*/  FMUL.FTZ R19, R3, R0 ;  /* 0x0000000003137220 */ /* 0x001fce0000410000 */
.L_x_6788:
[----:B------:R-:W-:Y:S05]  /*3e00*/  BSYNC.RECONVERGENT B1 ;  /* 0x0000000000017941 */ /* 0x000fea0003800200 */
.L_x_6782:
[----:B------:R-:W-:Y:S05]  /*3e10*/  BRA `(.L_x_6789) ;  /* 0x0000000000087947 */ /* 0x000fea0003800000 */
.L_x_6779:
[----:B------:R-:W-:Y:S01]  /*3e20*/  FMUL.FTZ R19, R21, 16777216 ;  /* 0x4b80000015137820 */ /* 0x000fe20000410000 */
[----:B------:R-:W-:-:S07]  /*3e30*/  FMUL.FTZ R30, R30, 16777216 ;  /* 0x4b8000001e1e7820 */ /* 0x000fce0000410000 */
.L_x_6789:
[----:B------:R-:W-:Y:S05]  /*3e40*/  BSYNC.RELIABLE B0 ;  /* 0x0000000000007941 */ /* 0x000fea0003800100 */
.L_x_6778:
        /* <DEDUP_REMOVED lines=17> */
.L_x_6791:
[----:B------:R-:W-:Y:S05]  /*3f60*/  BSYNC.RECONVERGENT B4 ;  /* 0x0000000000047941 */ /* 0x000fea0003800200 */
.L_x_6790:
[----:B------:R-:W-:Y:S02]  /*3f70*/  HFMA2 R3, -RZ, RZ, 0.89990234375, 10328 ;  /* 0x3b33710bff037431 */ /* 0x000fe400000001ff */
[----:B------:R-:W-:Y:S01]  /*3f80*/  FMUL.FTZ R2, R0, R0 ;  /* 0x0000000000027220 */ /* 0x000fe20000410000 */
[C---:B------:R-:W-:Y:S01]  /*3f90*/  ISETP.GE.AND P0, PT, R19.reuse, RZ, PT ;  /* 0x000000ff1300720c */ /* 0x040fe20003f06270 */
[----:B------:R-:W-:Y:S01]  /*3fa0*/  HFMA2 R5, -RZ, RZ, 1.857421875, -1409 ;  /* 0x3f6ee581ff057431 */ /* 0x000fe200000001ff */
[----:B------:R-:W-:Y:S01]  /*3fb0*/  FSETP.NEU.FTZ.AND P3, PT, |R19|, |R30|, PT ;  /* 0x4000001e1300720b */ /* 0x000fe20003f7d200 */
[C---:B------:R-:W-:Y:S01]  /*3fc0*/  FFMA.FTZ R3, R2.reuse, R3, -0.015681877732276916504 ;  /* 0xbc80774802037423 */ /* 0x040fe20000010003 */
[----:B------:R-:W-:Y:S02]  /*3fd0*/  FSETP.NEU.FTZ.AND P1, PT, R31, RZ, PT ;  /* 0x000000ff1f00720b */ /* 0x000fe40003f3d000 */
[----:B------:R-:W-:Y:S01]  /*3fe0*/  FSEL R5, R5, 1.8663789033889770508, P2 ;  /* 0x3feee58105057808 */ /* 0x000fe20001000000 */
        /* <DEDUP_REMOVED lines=8> */
[----:B------:R-:W-:-:S05]  /*4070*/  MOV R3, 0x3fd774eb ;  /* 0x3fd774eb00037802 */ /* 0x000fca0000000f00 */
[----:B------:R-:W-:-:S05]  /*4080*/  FFMA.FTZ R3, R3, 0.93318945169448852539, -R0 ;  /* 0x3f6ee58103037823 */ /* 0x000fca0000010800 */
        /* <DEDUP_REMOVED lines=10> */
.L_x_6781:
[----:B------:R-:W-:Y:S05]  /*4130*/  BSYNC.RECONVERGENT B3 ;  /* 0x0000000000037941 */ /* 0x000fea0003800200 */
.L_x_6777:
[----:B-1----:R-:W-:Y:S02]  /*4140*/  LOP3.LUT R19, R18, 0x80000000, R25, 0xb8, !PT ;  /* 0x8000000012137812 */ /* 0x002fe400078eb819 */
[----:B------:R-:W-:Y:S01]  /*4150*/  LOP3.LUT R18, R5, 0x80000000, R24, 0xb8, !PT ;  /* 0x8000000005127812 */ /* 0x000fe200078eb818 */
[----:B------:R-:W-:Y:S06]  /*4160*/  BRA `(.L_x_6763) ;  /* 0x00000014000c7947 */ /* 0x000fec0003800000 */
.L_x_6765:
        /* <DEDUP_REMOVED lines=33> */
.L_x_6797:
[----:B------:R-:W-:Y:S05]  /*4380*/  BSYNC.RECONVERGENT B4 ;  /* 0x0000000000047941 */ /* 0x000fea0003800200 */
.L_x_6796:
        /* <DEDUP_REMOVED lines=15> */
[----:B------:R-:W-:-:S05]  /*4480*/  @!P2 FFMA.FTZ R2, R3, 0.93318945169448852539, -R2 ;  /* 0x3f6ee5810302a823 */ /* 0x000fca0000010802 */
[----:B------:R-:W-:-:S04]  /*4490*/  FSEL R2, R2, 0.78539818525314331055, P1 ;  /* 0x3f490fdb02027808 */ /* 0x000fc80000800000 */
[----:B------:R-:W-:Y:S02]  /*44a0*/  FSEL R2, R2, RZ, P0 ;  /* 0x000000ff02027208 */ /* 0x000fe40000000000 */
[----:B------:R-:W-:Y:S02]  /*44b0*/  FSETP.NAN.FTZ.AND P0, PT, |R30|, |R30|, PT ;  /* 0x4000001e1e00720b */ /* 0x000fe40003f18200 */
[----:B------:R-:W-:-:S04]  /*44c0*/  LOP3.LUT R19, R2, 0x80000000, R19, 0xb8, !PT ;  /* 0x8000000002137812 */ /* 0x000fc800078eb813 */
[----:B------:R-:W-:Y:S01]  /*44d0*/  FSEL R19, R30, R19, P0 ;  /* 0x000000131e137208 */ /* 0x000fe20000000000 */
[----:B------:R-:W-:Y:S06]  /*44e0*/  BRA `(.L_x_6798) ;  /* 0x00000010001c7947 */ /* 0x000fec0003800000 */
.L_x_6795:
        /* <DEDUP_REMOVED lines=28> */
.L_x_6800:
[----:B------:R-:W-:Y:S05]  /*46b0*/  BSYNC.RECONVERGENT B4 ;  /* 0x0000000000047941 */ /* 0x000fea0003800200 */
.L_x_6799:
        /* <DEDUP_REMOVED lines=22> */
.L_x_6794:
        /* <DEDUP_REMOVED lines=27> */
[----:B------:R-:W-:-:S05]  /*49d0*/  HFMA2 R3, -RZ, RZ, 1.875, 0 ;  /* 0x3f800000ff037431 */ /* 0x000fca00000001ff */
[----:B0-----:R-:W-:Y:S01]  /*49e0*/  FFMA.FTZ R18, R2, 0.69314718246459960938, R3 ;  /* 0x3f31721802127823 */ /* 0x001fe20000010003 */
[----:B-1----:R-:W-:Y:S06]  /*49f0*/  @!P0 BRA `(.L_x_6802) ;  /* 0x00000000000c8947 */ /* 0x002fec0003800000 */
[----:B------:R-:W-:Y:S02]  /*4a00*/  MOV R0, R31 ;  /* 0x0000001f00007202 */ /* 0x000fe40000000f00 */
[----:B------:R-:W-:-:S07]  /*4a10*/  MOV R2, 0x4a30 ;  /* 0x00004a3000027802 */ /* 0x000fce0000000f00 */
[----:B------:R-:W-:Y:S05]  /*4a20*/  CALL.REL.NOINC `($__internal_10_$__cuda_sm3x_div_rn_ftz_f32_slowpath) ;  /* 0x0000024800e07944 */ /* 0x000fea0003c00000 */
.L_x_6802:
[----:B------:R-:W-:Y:S05]  /*4a30*/  BSYNC.RECONVERGENT B4 ;  /* 0x0000000000047941 */ /* 0x000fea0003800200 */
.L_x_6801:
[----:B------:R-:W-:Y:S01]  /*4a40*/  MOV R3, 0x3b33710b ;  /* 0x3b33710b00037802 */ /* 0x000fe20000000f00 */
        /* <DEDUP_REMOVED lines=12> */
[----:B------:R-:W-:-:S05]  /*4b10*/  HFMA2 R3, -RZ, RZ, 1.9599609375, 20144 ;  /* 0x3fd774ebff037431 */ /* 0x000fca00000001ff */
        /* <DEDUP_REMOVED lines=8> */
.L_x_6793:
        /* <DEDUP_REMOVED lines=26> */
.L_x_6806:
[----:B------:R-:W-:Y:S05]  /*4d40*/  BSYNC.RECONVERGENT B4 ;  /* 0x0000000000047941 */ /* 0x000fea0003800200 */
.L_x_6805:
        /* <DEDUP_REMOVED lines=22> */
.L_x_6804:
        /* <DEDUP_REMOVED lines=29> */
.L_x_6808:
[----:B------:R-:W-:Y:S05]  /*5080*/  BSYNC.RECONVERGENT B4 ;  /* 0x0000000000047941 */ /* 0x000fea0003800200 */
.L_x_6807:
        /* <DEDUP_REMOVED lines=22> */
.L_x_6803:
        /* <DEDUP_REMOVED lines=32> */
[----:B------:R-:W-:Y:S05]  /*53f0*/  CALL.REL.NOINC `($__internal_10_$__cuda_sm3x_div_rn_ftz_f32_slowpath) ;  /* 0x00000240006c7944 */ /* 0x000fea0003c00000 */
.L_x_6810:
[----:B------:R-:W-:Y:S05]  /*5400*/  BSYNC.RECONVERGENT B4 ;  /* 0x0000000000047941 */ /* 0x000fea0003800200 */
.L_x_6809:
        /* <DEDUP_REMOVED lines=21> */
.L_x_6798:
[----:B------:R-:W-:Y:S05]  /*5560*/  BSYNC.RECONVERGENT B3 ;  /* 0x0000000000037941 */ /* 0x000fea0003800200 */
.L_x_6792:
[----:B------:R-:W-:Y:S01]  /*5570*/  FADD.FTZ R0, R18, 0.69314718246459960938 ;  /* 0x3f31721812007421 */ /* 0x000fe20000010000 */
[----:B------:R-:W-:-:S04]  /*5580*/  LOP3.LUT R18, R19, 0x80000000, R24, 0xb8, !PT ;  /* 0x8000000013127812 */ /* 0x000fc800078eb818 */
[----:B------:R-:W-:-:S07]  /*5590*/  LOP3.LUT R19, R0, 0x80000000, R25, 0xb8, !PT ;  /* 0x8000000000137812 */ /* 0x000fce00078eb819 */
.L_x_6763:
[----:B------:R-:W-:Y:S05]  /*55a0*/  BSYNC.RECONVERGENT B2 ;  /* 0x0000000000027941 */ /* 0x000fea0003800200 */
.L_x_6762:
[----:B------:R-:W-:Y:S05]  /*55b0*/  WARPSYNC.ALL ;  /* 0x0000000000007948 */ /* 0x000fea0003800000 */
[----:B------:R-:W-:Y:S01]  /*55c0*/  IADD3 R0, PT, PT, R4, 0x100, RZ ;  /* 0x0000010004007810 */ /* 0x000fe20007ffe0ff */
[----:B------:R-:W-:Y:S01]  /*55d0*/  BSSY.RECONVERGENT B2, `(.L_x_6811) ;  /* 0x000028f000027945 */ /* 0x000fe20003800200 */
[----:B------:R-:W-:Y:S02]  /*55e0*/  CS2R R24, SRZ ;  /* 0x0000000000187805 */ /* 0x000fe4000001ff00 */
        /* <DEDUP_REMOVED lines=23> */
.L_x_6813:
        /* <DEDUP_REMOVED lines=73> */
.L_x_6820:
[----:B------:R-:W-:-:S04]  /*5bf0*/  FADD.FTZ R20, -R0, R21 ;  /* 0x0000001500147221 */ /* 0x000fc80000010100 */
[----:B------:R-:W-:-:S07]  /*5c00*/  FMUL.FTZ R20, R20, 0.5 ;  /* 0x3f00000014147820 */ /* 0x000fce0000410000 */
.L_x_6821:
[----:B------:R-:W-:Y:S05]  /*5c10*/  BSYNC.RECONVERGENT B1 ;  /* 0x0000000000017941 */ /* 0x000fea0003800200 */
.L_x_6819:
        /* <DEDUP_REMOVED lines=11> */
.L_x_6823:
[----:B------:R-:W-:-:S04]  /*5cd0*/  FADD.FTZ R23, R2, -R23 ;  /* 0x8000001702177221 */ /* 0x000fc80000010000 */
[----:B------:R-:W-:-:S07]  /*5ce0*/  FMUL.FTZ R23, R23, 0.5 ;  /* 0x3f00000017177820 */ /* 0x000fce0000410000 */
.L_x_6824:
[----:B------:R-:W-:Y:S05]  /*5cf0*/  BSYNC.RECONVERGENT B1 ;  /* 0x0000000000017941 */ /* 0x000fea0003800200 */
.L_x_6822:
[----:B------:R-:W-:Y:S01]  /*5d00*/  FADD.FTZ R20, R23, R20 ;  /* 0x0000001417147221 */ /* 0x000fe20000010000 */
[----:B------:R-:W-:Y:S01]  /*5d10*/  FADD.FTZ R23, R25, 1 ;  /* 0x3f80000019177421 */ /* 0x000fe20000010000 */
[----:B------:R-:W-:-:S03]  /*5d20*/  HFMA2 R31, -RZ, RZ, 1.875, 0 ;  /* 0x3f800000ff1f7431 */ /* 0x000fc600000001ff */
        /* <DEDUP_REMOVED lines=32> */
.L_x_6818:
        /* <DEDUP_REMOVED lines=35> */
.L_x_6825:
[----:B------:R-:W-:-:S04]  /*6160*/  FADD.FTZ R23, -R30, 1 ;  /* 0x3f8000001e177421 */ /* 0x000fc80000010100 */
[----:B------:R-:W-:-:S06]  /*6170*/  FMUL.FTZ R20, R0, R23 ;  /* 0x0000001700147220 */ /* 0x000fcc0000410000 */
[----:B------:R-:W0:Y:S08]  /*6180*/  MUFU.SQRT R20, R20 ;  /* 0x0000001400147308 */ /* 0x000e300000002000 */
[----:B0-----:R-:W0:Y:S02]  /*6190*/  MUFU.RCP R24, R20 ;  /* 0x0000001400187308 */ /* 0x001e240000001000 */
[----:B0-----:R-:W-:Y:S01]  /*61a0*/  FMUL.FTZ R24, R24, |R27| ;  /* 0x4000001b18187220 */ /* 0x001fe20000410000 */
[----:B------:R-:W-:Y:S06]  /*61b0*/  BRA `(.L_x_6816) ;  /* 0x0000000000047947 */ /* 0x000fec0003800000 */
.L_x_6817:
[----:B------:R0:W1:Y:S02]  /*61c0*/  MUFU.SQRT R24, R3 ;  /* 0x0000000300187308 */ /* 0x0000640000002000 */
.L_x_6816:
[----:B------:R-:W-:Y:S05]  /*61d0*/  BSYNC.RECONVERGENT B0 ;  /* 0x0000000000007941 */ /* 0x000fea0003800200 */
.L_x_6815:
        /* <DEDUP_REMOVED lines=35> */
.L_x_6829:
        /* <DEDUP_REMOVED lines=23> */
.L_x_6835:
[----:B------:R-:W-:-:S04]  /*6580*/  FADD.FTZ R2, -R5, R2 ;  /* 0x0000000205027221 */ /* 0x000fc80000010100 */
[----:B0-----:R-:W-:-:S07]  /*6590*/  FMUL.FTZ R3, R2, 0.5 ;  /* 0x3f00000002037820 */ /* 0x001fce0000410000 */
.L_x_6836:
[----:B------:R-:W-:Y:S05]  /*65a0*/  BSYNC.RECONVERGENT B4 ;  /* 0x0000000000047941 */ /* 0x000fea0003800200 */
.L_x_6834:
[----:B------:R-:W-:Y:S01]  /*65b0*/  FADD.FTZ R0, R3, R0 ;  /* 0x0000000003007221 */ /* 0x000fe20000010000 */
[----:B------:R-:W-:-:S04]  /*65c0*/  FADD.FTZ R25, R30, R25 ;  /* 0x000000191e197221 */ /* 0x000fc80000010000 */
[----:B------:R-:W-:-:S06]  /*65d0*/  FMUL.FTZ R25, R0, R25 ;  /* 0x0000001900197220 */ /* 0x000fcc0000410000 */
[----:B------:R-:W0:Y:S01]  /*65e0*/  MUFU.SQRT R25, R25 ;  /* 0x0000001900197308 */ /* 0x000e220000002000 */
[----:B------:R-:W-:Y:S05]  /*65f0*/  BRA `(.L_x_6837) ;  /* 0x0000000000487947 */ /* 0x000fea0003800000 */
.L_x_6833:
        /* <DEDUP_REMOVED lines=12> */
.L_x_6832:
[----:B------:R-:W-:Y:S01]  /*66c0*/  FADD.FTZ R0, R25, 1 ;  /* 0x3f80000019007421 */ /* 0x000fe20000010000 */
[----:B0-----:R-:W-:Y:S01]  /*66d0*/  MUFU.SQRT R3, R3 ;  /* 0x0000000300037308 */ /* 0x001fe20000002000 */
[----:B------:R-:W-:Y:S02]  /*66e0*/  MOV R30, 0x3f800000 ;  /* 0x3f800000001e7802 */ /* 0x000fe40000000f00 */
[----:B------:R-:W-:-:S06]  /*66f0*/  FMUL.FTZ R0, R0, 0.5 ;  /* 0x3f00000000007820 */ /* 0x000fcc0000410000 */
[----:B------:R-:W0:Y:S02]  /*6700*/  MUFU.SQRT R0, R0 ;  /* 0x0000000000007308 */ /* 0x000e240000002000 */
[----:B0-----:R-:W-:-:S07]  /*6710*/  FMUL.FTZ R25, R3, R0 ;  /* 0x0000000003197220 */ /* 0x001fce0000410000 */
.L_x_6837:
[----:B------:R-:W-:Y:S05]  /*6720*/  BSYNC.RECONVERGENT B1 ;  /* 0x0000000000017941 */ /* 0x000fea0003800200 */
.L_x_6831:
[----:B------:R-:W-:Y:S05]  /*6730*/  BRA `(.L_x_6838) ;  /* 0x0000000000087947 */ /* 0x000fea0003800000 */
.L_x_6828:
[----:B------:R-:W-:Y:S01]  /*6740*/  FMUL.FTZ R25, R25, 16777216 ;  /* 0x4b80000019197820 */ /* 0x000fe20000410000 */
[----:B------:R-:W-:-:S07]  /*6750*/  FMUL.FTZ R30, R30, 16777216 ;  /* 0x4b8000001e1e7820 */ /* 0x000fce0000410000 */
.L_x_6838:
[----:B------:R-:W-:Y:S05]  /*6760*/  BSYNC.RELIABLE B0 ;  /* 0x0000000000007941 */ /* 0x000fea0003800100 */
.L_x_6827:
        /* <DEDUP_REMOVED lines=17> */
.L_x_6840:
[----:B------:R-:W-:Y:S05]  /*6880*/  BSYNC.RECONVERGENT B4 ;  /* 0x0000000000047941 */ /* 0x000fea0003800200 */
.L_x_6839:
        /* <DEDUP_REMOVED lines=28> */
.L_x_6830:
[----:B------:R-:W-:Y:S05]  /*6a50*/  BSYNC.RECONVERGENT B3 ;  /* 0x0000000000037941 */ /* 0x000fea0003800200 */
.L_x_6826:
[----:B-1----:R-:W-:Y:S02]  /*6a60*/  LOP3.LUT R25, R24, 0x80000000, R27, 0xb8, !PT ;  /* 0x8000000018197812 */ /* 0x002fe400078eb81b */
[----:B------:R-:W-:Y:S01]  /*6a70*/  LOP3.LUT R24, R5, 0x80000000, R26, 0xb8, !PT ;  /* 0x8000000005187812 */ /* 0x000fe200078eb81a */
[----:B------:R-:W-:Y:S06]  /*6a80*/  BRA `(.L_x_6812) ;  /* 0x00000014000c7947 */ /* 0x000fec0003800000 */
.L_x_6814:
        /* <DEDUP_REMOVED lines=33> */
.L_x_6846:
[----:B------:R-:W-:Y:S05]  /*6ca0*/  BSYNC.RECONVERGENT B4 ;  /* 0x0000000000047941 */ /* 0x000fea0003800200 */
.L_x_6845:
        /* <DEDUP_REMOVED lines=22> */
.L_x_6844:
        /* <DEDUP_REMOVED lines=28> */
.L_x_6849:
[----:B------:R-:W-:Y:S05]  /*6fd0*/  BSYNC.RECONVERGENT B4 ;  /* 0x0000000000047941 */ /* 0x000fea0003800200 */
.L_x_6848:
        /* <DEDUP_REMOVED lines=22> */
.L_x_6843:
        /* <DEDUP_REMOVED lines=33> */
.L_x_6851:
[----:B------:R-:W-:Y:S05]  /*7350*/  BSYNC.RECONVERGENT B4 ;  /* 0x0000000000047941 */ /* 0x000fea0003800200 */
.L_x_6850:
        /* <DEDUP_REMOVED lines=22> */
.L_x_6842:
        /* <DEDUP_REMOVED lines=26> */
.L_x_6855:
[----:B------:R-:W-:Y:S05]  /*7660*/  BSYNC.RECONVERGENT B4 ;  /* 0x0000000000047941 */ /* 0x000fea0003800200 */
.L_x_6854:
        /* <DEDUP_REMOVED lines=22> */
.L_x_6853:
        /* <DEDUP_REMOVED lines=29> */
.L_x_6857:
[----:B------:R-:W-:Y:S05]  /*79a0*/  BSYNC.RECONVERGENT B4 ;  /* 0x0000000000047941 */ /* 0x000fea0003800200 */
.L_x_6856:
        /* <DEDUP_REMOVED lines=22> */
.L_x_6852:
        /* <DEDUP_REMOVED lines=33> */
.L_x_6859:
[----:B------:R-:W-:Y:S05]  /*7d20*/  BSYNC.RECONVERGENT B4 ;  /* 0x0000000000047941 */ /* 0x000fea0003800200 */
.L_x_6858:
        /* <DEDUP_REMOVED lines=21> */
.L_x_6847:
[----:B------:R-:W-:Y:S05]  /*7e80*/  BSYNC.RECONVERGENT B3 ;  /* 0x0000000000037941 */ /* 0x000fea0003800200 */
.L_x_6841:
[----:B------:R-:W-:Y:S01]  /*7e90*/  FADD.FTZ R0, R24, 0.69314718246459960938 ;  /* 0x3f31721818007421 */ /* 0x000fe20000010000 */
[----:B------:R-:W-:-:S04]  /*7ea0*/  LOP3.LUT R24, R25, 0x80000000, R26, 0xb8, !PT ;  /* 0x8000000019187812 */ /* 0x000fc800078eb81a */
[----:B------:R-:W-:-:S07]  /*7eb0*/  LOP3.LUT R25, R0, 0x80000000, R27, 0xb8, !PT ;  /* 0x8000000000197812 */ /* 0x000fce00078eb81b */
.L_x_6812:
[----:B------:R-:W-:Y:S05]  /*7ec0*/  BSYNC.RECONVERGENT B2 ;  /* 0x0000000000027941 */ /* 0x000fea0003800200 */
.L_x_6811:
        /* <DEDUP_REMOVED lines=27> */
.L_x_6862:
        /* <DEDUP_REMOVED lines=73> */
.L_x_6869:
[----:B------:R-:W-:-:S04]  /*8510*/  FADD.FTZ R20, -R0, R21 ;  /* 0x0000001500147221 */ /* 0x000fc80000010100 */
[----:B------:R-:W-:-:S07]  /*8520*/  FMUL.FTZ R20, R20, 0.5 ;  /* 0x3f00000014147820 */ /* 0x000fce0000410000 */
.L_x_6870:
[----:B------:R-:W-:Y:S05]  /*8530*/  BSYNC.RECONVERGENT B1 ;  /* 0x0000000000017941 */ /* 0x000fea0003800200 */
.L_x_6868:
        /* <DEDUP_REMOVED lines=11> */
.L_x_6872:
[----:B------:R-:W-:-:S04]  /*85f0*/  FADD.FTZ R23, R2, -R23 ;  /* 0x8000001702177221 */ /* 0x000fc80000010000 */
[----:B------:R-:W-:-:S07]  /*8600*/  FMUL.FTZ R23, R23, 0.5 ;  /* 0x3f00000017177820 */ /* 0x000fce0000410000 */
.L_x_6873:
[----:B------:R-:W-:Y:S05]  /*8610*/  BSYNC.RECONVERGENT B1 ;  /* 0x0000000000017941 */ /* 0x000fea0003800200 */
.L_x_6871:
        /* <DEDUP_REMOVED lines=35> */
.L_x_6867:
        /* <DEDUP_REMOVED lines=35> */
.L_x_6874:
[----:B------:R-:W-:-:S04]  /*8a80*/  FADD.FTZ R23, -R30, 1 ;  /* 0x3f8000001e177421 */ /* 0x000fc80000010100 */
[----:B------:R-:W-:-:S06]  /*8a90*/  FMUL.FTZ R20, R0, R23 ;  /* 0x0000001700147220 */ /* 0x000fcc0000410000 */
[----:B------:R-:W0:Y:S08]  /*8aa0*/  MUFU.SQRT R20, R20 ;  /* 0x0000001400147308 */ /* 0x000e300000002000 */
[----:B0-----:R-:W0:Y:S02]  /*8ab0*/  MUFU.RCP R26, R20 ;  /* 0x00000014001a7308 */ /* 0x001e240000001000 */
[----:B0-----:R-:W-:Y:S01]  /*8ac0*/  FMUL.FTZ R26, R26, |R7| ;  /* 0x400000071a1a7220 */ /* 0x001fe20000410000 */
[----:B------:R-:W-:Y:S06]  /*8ad0*/  BRA `(.L_x_6865) ;  /* 0x0000000000047947 */ /* 0x000fec0003800000 */
.L_x_6866:
[----:B------:R0:W1:Y:S02]  /*8ae0*/  MUFU.SQRT R26, R3 ;  /* 0x00000003001a7308 */ /* 0x0000640000002000 */
.L_x_6865:
[----:B------:R-:W-:Y:S05]  /*8af0*/  BSYNC.RECONVERGENT B0 ;  /* 0x0000000000007941 */ /* 0x000fea0003800200 */
.L_x_6864:
        /* <DEDUP_REMOVED lines=35> */
.L_x_6878:
        /* <DEDUP_REMOVED lines=23> */
.L_x_6884:
[----:B------:R-:W-:-:S04]  /*8ea0*/  FADD.FTZ R2, -R5, R2 ;  /* 0x0000000205027221 */ /* 0x000fc80000010100 */
[----:B0-----:R-:W-:-:S07]  /*8eb0*/  FMUL.FTZ R3, R2, 0.5 ;  /* 0x3f00000002037820 */ /* 0x001fce0000410000 */
.L_x_6885:
[----:B------:R-:W-:Y:S05]  /*8ec0*/  BSYNC.RECONVERGENT B4 ;  /* 0x0000000000047941 */ /* 0x000fea0003800200 */
.L_x_6883:
[----:B------:R-:W-:Y:S01]  /*8ed0*/  FADD.FTZ R0, R3, R0 ;  /* 0x0000000003007221 */ /* 0x000fe20000010000 */
[----:B------:R-:W-:-:S04]  /*8ee0*/  FADD.FTZ R27, R30, R27 ;  /* 0x0000001b1e1b7221 */ /* 0x000fc80000010000 */
[----:B------:R-:W-:-:S06]  /*8ef0*/  FMUL.FTZ R27, R0, R27 ;  /* 0x0000001b001b7220 */ /* 0x000fcc0000410000 */
[----:B------:R-:W0:Y:S01]  /*8f00*/  MUFU.SQRT R27, R27 ;  /* 0x0000001b001b7308 */ /* 0x000e220000002000 */
[----:B------:R-:W-:Y:S05]  /*8f10*/  BRA `(.L_x_6886) ;  /* 0x0000000000487947 */ /* 0x000fea0003800000 */
.L_x_6882:
        /* <DEDUP_REMOVED lines=12> */
.L_x_6881:
[----:B------:R-:W-:Y:S01]  /*8fe0*/  FADD.FTZ R0, R27, 1 ;  /* 0x3f8000001b007421 */ /* 0x000fe20000010000 */
[----:B0-----:R-:W-:Y:S01]  /*8ff0*/  MUFU.SQRT R3, R3 ;  /* 0x0000000300037308 */ /* 0x001fe20000002000 */
[----:B------:R-:W-:Y:S02]  /*9000*/  MOV R30, 0x3f800000 ;  /* 0x3f800000001e7802 */ /* 0x000fe40000000f00 */
[----:B------:R-:W-:-:S06]  /*9010*/  FMUL.FTZ R0, R0, 0.5 ;  /* 0x3f00000000007820 */ /* 0x000fcc0000410000 */
[----:B------:R-:W0:Y:S02]  /*9020*/  MUFU.SQRT R0, R0 ;  /* 0x0000000000007308 */ /* 0x000e240000002000 */
[----:B0-----:R-:W-:-:S07]  /*9030*/  FMUL.FTZ R27, R3, R0 ;  /* 0x00000000031b7220 */ /* 0x001fce0000410000 */
.L_x_6886:
[----:B------:R-:W-:Y:S05]  /*9040*/  BSYNC.RECONVERGENT B1 ;  /* 0x0000000000017941 */ /* 0x000fea0003800200 */
.L_x_6880:
[----:B------:R-:W-:Y:S05]  /*9050*/  BRA `(.L_x_6887) ;  /* 0x0000000000087947 */ /* 0x000fea0003800000 */
.L_x_6877:
[----:B------:R-:W-:Y:S01]  /*9060*/  FMUL.FTZ R27, R27, 16777216 ;  /* 0x4b8000001b1b7820 */ /* 0x000fe20000410000 */
[----:B------:R-:W-:-:S07]  /*9070*/  FMUL.FTZ R30, R30, 16777216 ;  /* 0x4b8000001e1e7820 */ /* 0x000fce0000410000 */
.L_x_6887:
[----:B------:R-:W-:Y:S05]  /*9080*/  BSYNC.RELIABLE B0 ;  /* 0x0000000000007941 */ /* 0x000fea0003800100 */
.L_x_6876:
        /* <DEDUP_REMOVED lines=17> */
.L_x_6889:
[----:B------:R-:W-:Y:S05]  /*91a0*/  BSYNC.RECONVERGENT B4 ;  /* 0x0000000000047941 */ /* 0x000fea0003800200 */
.L_x_6888:
        /* <DEDUP_REMOVED lines=28> */
.L_x_6879:
[----:B------:R-:W-:Y:S05]  /*9370*/  BSYNC.RECONVERGENT B3 ;  /* 0x0000000000037941 */ /* 0x000fea0003800200 */
.L_x_6875:
[----:B-1----:R-:W-:Y:S02]  /*9380*/  LOP3.LUT R27, R26, 0x80000000, R7, 0xb8, !PT ;  /* 0x800000001a1b7812 */ /* 0x002fe400078eb807 */
[----:B------:R-:W-:Y:S01]  /*9390*/  LOP3.LUT R26, R5, 0x80000000, R6, 0xb8, !PT ;  /* 0x80000000051a7812 */ /* 0x000fe200078eb806 */
[----:B------:R-:W-:Y:S06]  /*93a0*/  BRA `(.L_x_6861) ;  /* 0x00000014000c7947 */ /* 0x000fec0003800000 */
.L_x_6863:
        /* <DEDUP_REMOVED lines=33> */
.L_x_6895:
[----:B------:R-:W-:Y:S05]  /*95c0*/  BSYNC.RECONVERGENT B4 ;  /* 0x0000000000047941 */ /* 0x000fea0003800200 */
.L_x_6894:
        /* <DEDUP_REMOVED lines=22> */
.L_x_6893:
        /* <DEDUP_REMOVED lines=28> */
.L_x_6898:
[----:B------:R-:W-:Y:S05]  /*98f0*/  BSYNC.RECONVERGENT B4 ;  /* 0x0000000000047941 */ /* 0x000fea0003800200 */
.L_x_6897:
        /* <DEDUP_REMOVED lines=22> */
.L_x_6892:
        /* <DEDUP_REMOVED lines=33> */
.L_x_6900:
[----:B------:R-:W-:Y:S05]  /*9c70*/  BSYNC.RECONVERGENT B4 ;  /* 0x0000000000047941 */ /* 0x000fea0003800200 */
.L_x_6899:
        /* <DEDUP_REMOVED lines=22> */
.L_x_6891:
        /* <DEDUP_REMOVED lines=26> */
.L_x_6904:
[----:B------:R-:W-:Y:S05]  /*9f80*/  BSYNC.RECONVERGENT B4 ;  /* 0x0000000000047941 */ /* 0x000fea0003800200 */
.L_x_6903:
        /* <DEDUP_REMOVED lines=22> */
.L_x_6902:
        /* <DEDUP_REMOVED lines=29> */
.L_x_6906:
[----:B------:R-:W-:Y:S05]  /*a2c0*/  BSYNC.RECONVERGENT B4 ;  /* 0x0000000000047941 */ /* 0x000fea0003800200 */
.L_x_6905:
        /* <DEDUP_REMOVED lines=22> */
.L_x_6901:
        /* <DEDUP_REMOVED lines=33> */
.L_x_6908:
[----:B------:R-:W-:Y:S05]  /*a640*/  BSYNC.RECONVERGENT B4 ;  /* 0x0000000000047941 */ /* 0x000fea0003800200 */
.L_x_6907:
        /* <DEDUP_REMOVED lines=21> */
.L_x_6896:
[----:B------:R-:W-:Y:S05]  /*a7a0*/  BSYNC.RECONVERGENT B3 ;  /* 0x0000000000037941 */ /* 0x000fea0003800200 */
.L_x_6890:
[----:B------:R-:W-:Y:S01]  /*a7b0*/  FADD.FTZ R0, R26, 0.69314718246459960938 ;  /* 0x3f3172181a007421 */ /* 0x000fe20000010000 */
[----:B------:R-:W-:-:S04]  /*a7c0*/  LOP3.LUT R26, R27, 0x80000000, R6, 0xb8, !PT ;  /* 0x800000001b1a7812 */ /* 0x000fc800078eb806 */
[----:B------:R-:W-:-:S07]  /*a7d0*/  LOP3.LUT R27, R0, 0x80000000, R7, 0xb8, !PT ;  /* 0x80000000001b7812 */ /* 0x000fce00078eb807 */
.L_x_6861:
[----:B------:R-:W-:Y:S05]  /*a7e0*/  BSYNC.RECONVERGENT B2 ;  /* 0x0000000000027941 */ /* 0x000fea0003800200 */
.L_x_6860:
        /* <DEDUP_REMOVED lines=27> */
.L_x_6911:
        /* <DEDUP_REMOVED lines=73> */
.L_x_6918:
[----:B------:R-:W-:-:S04]  /*ae30*/  FADD.FTZ R6, -R0, R7 ;  /* 0x0000000700067221 */ /* 0x000fc80000010100 */
[----:B------:R-:W-:-:S07]  /*ae40*/  FMUL.FTZ R6, R6, 0.5 ;  /* 0x3f00000006067820 */ /* 0x000fce0000410000 */
.L_x_6919:
[----:B------:R-:W-:Y:S05]  /*ae50*/  BSYNC.RECONVERGENT B1 ;  /* 0x0000000000017941 */ /* 0x000fea0003800200 */
.L_x_6917:
        /* <DEDUP_REMOVED lines=11> */
.L_x_6921:
[----:B------:R-:W-:-:S04]  /*af10*/  FADD.FTZ R23, R2, -R23 ;  /* 0x8000001702177221 */ /* 0x000fc80000010000 */
[----:B------:R-:W-:-:S07]  /*af20*/  FMUL.FTZ R23, R23, 0.5 ;  /* 0x3f00000017177820 */ /* 0x000fce0000410000 */
.L_x_6922:
[----:B------:R-:W-:Y:S05]  /*af30*/  BSYNC.RECONVERGENT B1 ;  /* 0x0000000000017941 */ /* 0x000fea0003800200 */
.L_x_6920:
        /* <DEDUP_REMOVED lines=35> */
.L_x_6916:
        /* <DEDUP_REMOVED lines=35> */
.L_x_6923:
[----:B------:R-:W-:-:S04]  /*b3a0*/  FADD.FTZ R23, -R30, 1 ;  /* 0x3f8000001e177421 */ /* 0x000fc80000010100 */
[----:B------:R-:W-:-:S06]  /*b3b0*/  FMUL.FTZ R20, R0, R23 ;  /* 0x0000001700147220 */ /* 0x000fcc0000410000 */
[----:B------:R-:W0:Y:S08]  /*b3c0*/  MUFU.SQRT R20, R20 ;  /* 0x0000001400147308 */ /* 0x000e300000002000 */
[----:B0-----:R-:W0:Y:S02]  /*b3d0*/  MUFU.RCP R6, R20 ;  /* 0x0000001400067308 */ /* 0x001e240000001000 */
[----:B0-----:R-:W-:Y:S01]  /*b3e0*/  FMUL.FTZ R6, R6, |R9| ;  /* 0x4000000906067220 */ /* 0x001fe20000410000 */
[----:B------:R-:W-:Y:S06]  /*b3f0*/  BRA `(.L_x_6914) ;  /* 0x0000000000047947 */ /* 0x000fec0003800000 */
.L_x_6915:
[----:B------:R0:W1:Y:S02]  /*b400*/  MUFU.SQRT R6, R3 ;  /* 0x0000000300067308 */ /* 0x0000640000002000 */
.L_x_6914:
[----:B------:R-:W-:Y:S05]  /*b410*/  BSYNC.RECONVERGENT B0 ;  /* 0x0000000000007941 */ /* 0x000fea0003800200 */
.L_x_6913:
        /* <DEDUP_REMOVED lines=35> */
.L_x_6927:
        /* <DEDUP_REMOVED lines=23> */
.L_x_6933:
[----:B------:R-:W-:-:S04]  /*b7c0*/  FADD.FTZ R2, -R5, R2 ;  /* 0x0000000205027221 */ /* 0x000fc80000010100 */
[----:B0-----:R-:W-:-:S07]  /*b7d0*/  FMUL.FTZ R3, R2, 0.5 ;  /* 0x3f00000002037820 */ /* 0x001fce0000410000 */
.L_x_6934:
[----:B------:R-:W-:Y:S05]  /*b7e0*/  BSYNC.RECONVERGENT B4 ;  /* 0x0000000000047941 */ /* 0x000fea0003800200 */
.L_x_6932:
[----:B------:R-:W-:Y:S01]  /*b7f0*/  FADD.FTZ R0, R3, R0 ;  /* 0x0000000003007221 */ /* 0x000fe20000010000 */
[----:B------:R-:W-:-:S04]  /*b800*/  FADD.FTZ R21, R30, R21 ;  /* 0x000000151e157221 */ /* 0x000fc80000010000 */
[----:B------:R-:W-:-:S04]  /*b810*/  FMUL.FTZ R0, R0, R21 ;  /* 0x0000001500007220 */ /* 0x000fc80000410000 */
[----:B------:R0:W2:Y:S01]  /*b820*/  MUFU.SQRT R7, R0 ;  /* 0x0000000000077308 */ /* 0x0000a20000002000 */
[----:B------:R-:W-:Y:S05]  /*b830*/  BRA `(.L_x_6935) ;  /* 0x0000000000487947 */ /* 0x000fea0003800000 */
.L_x_6931:
        /* <DEDUP_REMOVED lines=12> */
.L_x_6930:
[----:B------:R-:W-:Y:S01]  /*b900*/  FADD.FTZ R0, R21, 1 ;  /* 0x3f80000015007421 */ /* 0x000fe20000010000 */
[----:B0-----:R-:W-:Y:S01]  /*b910*/  MUFU.SQRT R3, R3 ;  /* 0x0000000300037308 */ /* 0x001fe20000002000 */
[----:B------:R-:W-:Y:S02]  /*b920*/  MOV R30, 0x3f800000 ;  /* 0x3f800000001e7802 */ /* 0x000fe40000000f00 */
[----:B------:R-:W-:-:S06]  /*b930*/  FMUL.FTZ R0, R0, 0.5 ;  /* 0x3f00000000007820 */ /* 0x000fcc0000410000 */
[----:B------:R-:W0:Y:S02]  /*b940*/  MUFU.SQRT R0, R0 ;  /* 0x0000000000007308 */ /* 0x000e240000002000 */
[----:B0-----:R-:W-:-:S07]  /*b950*/  FMUL.FTZ R7, R3, R0 ;  /* 0x0000000003077220 */ /* 0x001fce0000410000 */
.L_x_6935:
[----:B------:R-:W-:Y:S05]  /*b960*/  BSYNC.RECONVERGENT B1 ;  /* 0x0000000000017941 */ /* 0x000fea0003800200 */
.L_x_6929:
[----:B------:R-:W-:Y:S05]  /*b970*/  BRA `(.L_x_6936) ;  /* 0x0000000000087947 */ /* 0x000fea0003800000 */
.L_x_6926:
[----:B------:R-:W-:Y:S01]  /*b980*/  FMUL.FTZ R7, R21, 16777216 ;  /* 0x4b80000015077820 */ /* 0x000fe20000410000 */
[----:B------:R-:W-:-:S07]  /*b990*/  FMUL.FTZ R30, R30, 16777216 ;  /* 0x4b8000001e1e7820 */ /* 0x000fce0000410000 */
.L_x_6936:
[----:B------:R-:W-:Y:S05]  /*b9a0*/  BSYNC.RELIABLE B0 ;  /* 0x0000000000007941 */ /* 0x000fea0003800100 */
.L_x_6925:
        /* <DEDUP_REMOVED lines=17> */
.L_x_6938:
[----:B------:R-:W-:Y:S05]  /*bac0*/  BSYNC.RECONVERGENT B4 ;  /* 0x0000000000047941 */ /* 0x000fea0003800200 */
.L_x_6937:
        /* <DEDUP_REMOVED lines=28> */
.L_x_6928:
[----:B------:R-:W-:Y:S05]  /*bc90*/  BSYNC.RECONVERGENT B3 ;  /* 0x0000000000037941 */ /* 0x000fea0003800200 */
.L_x_6924:
[----:B-1----:R-:W-:Y:S02]  /*bca0*/  LOP3.LUT R7, R6, 0x80000000, R9, 0xb8, !PT ;  /* 0x8000000006077812 */ /* 0x002fe400078eb809 */
[----:B------:R-:W-:Y:S01]  /*bcb0*/  LOP3.LUT R6, R5, 0x80000000, R8, 0xb8, !PT ;  /* 0x8000000005067812 */ /* 0x000fe200078eb808 */
[----:B------:R-:W-:Y:S06]  /*bcc0*/  BRA `(.L_x_6910) ;  /* 0x00000014000c7947 */ /* 0x000fec0003800000 */
.L_x_6912:
        /* <DEDUP_REMOVED lines=33> */
.L_x_6944:
[----:B------:R-:W-:Y:S05]  /*bee0*/  BSYNC.RECONVERGENT B4 ;  /* 0x0000000000047941 */ /* 0x000fea0003800200 */
.L_x_6943:
        /* <DEDUP_REMOVED lines=22> */
.L_x_6942:
        /* <DEDUP_REMOVED lines=28> */
.L_x_6947:
[----:B------:R-:W-:Y:S05]  /*c210*/  BSYNC.RECONVERGENT B4 ;  /* 0x0000000000047941 */ /* 0x000fea0003800200 */
.L_x_6946:
        /* <DEDUP_REMOVED lines=22> */
.L_x_6941:
        /* <DEDUP_REMOVED lines=33> */
.L_x_6949:
[----:B------:R-:W-:Y:S05]  /*c590*/  BSYNC.RECONVERGENT B4 ;  /* 0x0000000000047941 */ /* 0x000fea0003800200 */
.L_x_6948:
        /* <DEDUP_REMOVED lines=22> */
.L_x_6940:
        /* <DEDUP_REMOVED lines=26> */
.L_x_6953:
[----:B------:R-:W-:Y:S05]  /*c8a0*/  BSYNC.RECONVERGENT B4 ;  /* 0x0000000000047941 */ /* 0x000fea0003800200 */
.L_x_6952:
        /* <DEDUP_REMOVED lines=22> */
.L_x_6951:
        /* <DEDUP_REMOVED lines=29> */
.L_x_6955:
[----:B------:R-:W-:Y:S05]  /*cbe0*/  BSYNC.RECONVERGENT B4 ;  /* 0x0000000000047941 */ /* 0x000fea0003800200 */
.L_x_6954:
        /* <DEDUP_REMOVED lines=22> */
.L_x_6950:
        /* <DEDUP_REMOVED lines=33> */
.L_x_6957:
[----:B------:R-:W-:Y:S05]  /*cf60*/  BSYNC.RECONVERGENT B4 ;  /* 0x0000000000047941 */ /* 0x000fea0003800200 */
.L_x_6956:
        /* <DEDUP_REMOVED lines=21> */
.L_x_6945:
[----:B------:R-:W-:Y:S05]  /*d0c0*/  BSYNC.RECONVERGENT B3 ;  /* 0x0000000000037941 */ /* 0x000fea0003800200 */
.L_x_6939:
[----:B------:R-:W-:Y:S01]  /*d0d0*/  FADD.FTZ R0, R6, 0.69314718246459960938 ;  /* 0x3f31721806007421 */ /* 0x000fe20000010000 */
[----:B------:R-:W-:-:S04]  /*d0e0*/  LOP3.LUT R6, R7, 0x80000000, R8, 0xb8, !PT ;  /* 0x8000000007067812 */ /* 0x000fc800078eb808 */
[----:B------:R-:W-:-:S07]  /*d0f0*/  LOP3.LUT R7, R0, 0x80000000, R9, 0xb8, !PT ;  /* 0x8000000000077812 */ /* 0x000fce00078eb809 */
.L_x_6910:
[----:B------:R-:W-:Y:S05]  /*d100*/  BSYNC.RECONVERGENT B2 ;  /* 0x0000000000027941 */ /* 0x000fea0003800200 */
.L_x_6909:
        /* <DEDUP_REMOVED lines=27> */
.L_x_6960:
        /* <DEDUP_REMOVED lines=73> */
.L_x_6967:
[----:B------:R-:W-:-:S04]  /*d750*/  FADD.FTZ R8, -R0, R9 ;  /* 0x0000000900087221 */ /* 0x000fc80000010100 */
[----:B------:R-:W-:-:S07]  /*d760*/  FMUL.FTZ R8, R8, 0.5 ;  /* 0x3f00000008087820 */ /* 0x000fce0000410000 */
.L_x_6968:
[----:B------:R-:W-:Y:S05]  /*d770*/  BSYNC.RECONVERGENT B1 ;  /* 0x0000000000017941 */ /* 0x000fea0003800200 */
.L_x_6966:
        /* <DEDUP_REMOVED lines=11> */
.L_x_6970:
[----:B------:R-:W-:-:S04]  /*d830*/  FADD.FTZ R23, R2, -R23 ;  /* 0x8000001702177221 */ /* 0x000fc80000010000 */
[----:B------:R-:W-:-:S07]  /*d840*/  FMUL.FTZ R23, R23, 0.5 ;  /* 0x3f00000017177820 */ /* 0x000fce0000410000 */
.L_x_6971:
[----:B------:R-:W-:Y:S05]  /*d850*/  BSYNC.RECONVERGENT B1 ;  /* 0x0000000000017941 */ /* 0x000fea0003800200 */
.L_x_6969:
        /* <DEDUP_REMOVED lines=35> */
.L_x_6965:
        /* <DEDUP_REMOVED lines=35> */
.L_x_6972:
[----:B------:R-:W-:-:S04]  /*dcc0*/  FADD.FTZ R23, -R30, 1 ;  /* 0x3f8000001e177421 */ /* 0x000fc80000010100 */
[----:B------:R-:W-:-:S06]  /*dcd0*/  FMUL.FTZ R20, R0, R23 ;  /* 0x0000001700147220 */ /* 0x000fcc0000410000 */
[----:B------:R-:W0:Y:S08]  /*dce0*/  MUFU.SQRT R20, R20 ;  /* 0x0000001400147308 */ /* 0x000e300000002000 */
[----:B0-----:R-:W0:Y:S02]  /*dcf0*/  MUFU.RCP R8, R20 ;  /* 0x0000001400087308 */ /* 0x001e240000001000 */
[----:B0-----:R-:W-:Y:S01]  /*dd00*/  FMUL.FTZ R8, R8, |R11| ;  /* 0x4000000b08087220 */ /* 0x001fe20000410000 */
[----:B------:R-:W-:Y:S06]  /*dd10*/  BRA `(.L_x_6963) ;  /* 0x0000000000047947 */ /* 0x000fec0003800000 */
.L_x_6964:
[----:B------:R0:W1:Y:S02]  /*dd20*/  MUFU.SQRT R8, R3 ;  /* 0x0000000300087308 */ /* 0x0000640000002000 */
.L_x_6963:
[----:B------:R-:W-:Y:S05]  /*dd30*/  BSYNC.RECONVERGENT B0 ;  /* 0x0000000000007941 */ /* 0x000fea0003800200 */
.L_x_6962:
        /* <DEDUP_REMOVED lines=35> */
.L_x_6976:
        /* <DEDUP_REMOVED lines=23> */
.L_x_6982:
[----:B------:R-:W-:-:S04]  /*e0e0*/  FADD.FTZ R2, -R5, R2 ;  /* 0x0000000205027221 */ /* 0x000fc80000010100 */
[----:B0-----:R-:W-:-:S07]  /*e0f0*/  FMUL.FTZ R3, R2, 0.5 ;  /* 0x3f00000002037820 */ /* 0x001fce0000410000 */
.L_x_6983:
[----:B------:R-:W-:Y:S05]  /*e100*/  BSYNC.RECONVERGENT B4 ;  /* 0x0000000000047941 */ /* 0x000fea0003800200 */
.L_x_6981:
[----:B------:R-:W-:Y:S01]  /*e110*/  FADD.FTZ R0, R3, R0 ;  /* 0x0000000003007221 */ /* 0x000fe20000010000 */
[----:B------:R-:W-:-:S04]  /*e120*/  FADD.FTZ R21, R30, R21 ;  /* 0x000000151e157221 */ /* 0x000fc80000010000 */
[----:B------:R-:W-:-:S04]  /*e130*/  FMUL.FTZ R0, R0, R21 ;  /* 0x0000001500007220 */ /* 0x000fc80000410000 */
[----:B------:R0:W2:Y:S01]  /*e140*/  MUFU.SQRT R9, R0 ;  /* 0x0000000000097308 */ /* 0x0000a20000002000 */
[----:B------:R-:W-:Y:S05]  /*e150*/  BRA `(.L_x_6984) ;  /* 0x0000000000487947 */ /* 0x000fea0003800000 */
.L_x_6980:
        /* <DEDUP_REMOVED lines=12> */
.L_x_6979:
[----:B------:R-:W-:Y:S01]  /*e220*/  FADD.FTZ R0, R21, 1 ;  /* 0x3f80000015007421 */ /* 0x000fe20000010000 */
[----:B0-----:R-:W-:Y:S01]  /*e230*/  MUFU.SQRT R3, R3 ;  /* 0x0000000300037308 */ /* 0x001fe20000002000 */
[----:B------:R-:W-:Y:S02]  /*e240*/  MOV R30, 0x3f800000 ;  /* 0x3f800000001e7802 */ /* 0x000fe40000000f00 */
[----:B------:R-:W-:-:S06]  /*e250*/  FMUL.FTZ R0, R0, 0.5 ;  /* 0x3f00000000007820 */ /* 0x000fcc0000410000 */
[----:B------:R-:W0:Y:S02]  /*e260*/  MUFU.SQRT R0, R0 ;  /* 0x0000000000007308 */ /* 0x000e240000002000 */
[----:B0-----:R-:W-:-:S07]  /*e270*/  FMUL.FTZ R9, R3, R0 ;  /* 0x0000000003097220 */ /* 0x001fce0000410000 */
.L_x_6984:
[----:B------:R-:W-:Y:S05]  /*e280*/  BSYNC.RECONVERGENT B1 ;  /* 0x0000000000017941 */ /* 0x000fea0003800200 */
.L_x_6978:
[----:B------:R-:W-:Y:S05]  /*e290*/  BRA `(.L_x_6985) ;  /* 0x0000000000087947 */ /* 0x000fea0003800000 */
.L_x_6975:
[----:B------:R-:W-:Y:S01]  /*e2a0*/  FMUL.FTZ R9, R21, 16777216 ;  /* 0x4b80000015097820 */ /* 0x000fe20000410000 */
[----:B------:R-:W-:-:S07]  /*e2b0*/  FMUL.FTZ R30, R30, 16777216 ;  /* 0x4b8000001e1e7820 */ /* 0x000fce0000410000 */
.L_x_6985:
[----:B------:R-:W-:Y:S05]  /*e2c0*/  BSYNC.RELIABLE B0 ;  /* 0x0000000000007941 */ /* 0x000fea0003800100 */
.L_x_6974:
        /* <DEDUP_REMOVED lines=17> */
.L_x_6987:
[----:B------:R-:W-:Y:S05]  /*e3e0*/  BSYNC.RECONVERGENT B4 ;  /* 0x0000000000047941 */ /* 0x000fea0003800200 */
.L_x_6986:
        /* <DEDUP_REMOVED lines=28> */
.L_x_6977:
[----:B------:R-:W-:Y:S05]  /*e5b0*/  BSYNC.RECONVERGENT B3 ;  /* 0x0000000000037941 */ /* 0x000fea0003800200 */
.L_x_6973:
[----:B-1----:R-:W-:Y:S02]  /*e5c0*/  LOP3.LUT R9, R8, 0x80000000, R11, 0xb8, !PT ;  /* 0x8000000008097812 */ /* 0x002fe400078eb80b */
[----:B------:R-:W-:Y:S01]  /*e5d0*/  LOP3.LUT R8, R5, 0x80000000, R10, 0xb8, !PT ;  /* 0x8000000005087812 */ /* 0x000fe200078eb80a */
[----:B------:R-:W-:Y:S06]  /*e5e0*/  BRA `(.L_x_6959) ;  /* 0x00000014000c7947 */ /* 0x000fec0003800000 */
.L_x_6961:
        /* <DEDUP_REMOVED lines=33> */
.L_x_6993:
[----:B------:R-:W-:Y:S05]  /*e800*/  BSYNC.RECONVERGENT B4 ;  /* 0x0000000000047941 */ /* 0x000fea0003800200 */
.L_x_6992:
        /* <DEDUP_REMOVED lines=22> */
.L_x_6991:
        /* <DEDUP_REMOVED lines=28> */
.L_x_6996:
[----:B------:R-:W-:Y:S05]  /*eb30*/  BSYNC.RECONVERGENT B4 ;  /* 0x0000000000047941 */ /* 0x000fea0003800200 */
.L_x_6995:
        /* <DEDUP_REMOVED lines=22> */
.L_x_6990:
        /* <DEDUP_REMOVED lines=33> */
.L_x_6998:
[----:B------:R-:W-:Y:S05]  /*eeb0*/  BSYNC.RECONVERGENT B4 ;  /* 0x0000000000047941 */ /* 0x000fea0003800200 */
.L_x_6997:
        /* <DEDUP_REMOVED lines=22> */
.L_x_6989:
        /* <DEDUP_REMOVED lines=26> */
.L_x_7002:
[----:B------:R-:W-:Y:S05]  /*f1c0*/  BSYNC.RECONVERGENT B4 ;  /* 0x0000000000047941 */ /* 0x000fea0003800200 */
.L_x_7001:
        /* <DEDUP_REMOVED lines=22> */
.L_x_7000:
        /* <DEDUP_REMOVED lines=29> */
.L_x_7004:
[----:B------:R-:W-:Y:S05]  /*f500*/  BSYNC.RECONVERGENT B4 ;  /* 0x0000000000047941 */ /* 0x000fea0003800200 */
.L_x_7003:
        /* <DEDUP_REMOVED lines=22> */
.L_x_6999:
        /* <DEDUP_REMOVED lines=33> */
.L_x_7006:
[----:B------:R-:W-:Y:S05]  /*f880*/  BSYNC.RECONVERGENT B4 ;  /* 0x0000000000047941 */ /* 0x000fea0003800200 */
.L_x_7005:
        /* <DEDUP_REMOVED lines=21> */
.L_x_6994:
[----:B------:R-:W-:Y:S05]  /*f9e0*/  BSYNC.RECONVERGENT B3 ;  /* 0x0000000000037941 */ /* 0x000fea0003800200 */
.L_x_6988:
[----:B------:R-:W-:Y:S01]  /*f9f0*/  FADD.FTZ R0, R8, 0.69314718246459960938 ;  /* 0x3f31721808007421 */ /* 0x000fe20000010000 */
[----:B------:R-:W-:-:S04]  /*fa00*/  LOP3.LUT R8, R9, 0x80000000, R10, 0xb8, !PT ;  /* 0x8000000009087812 */ /* 0x000fc800078eb80a */
[----:B------:R-:W-:-:S07]  /*fa10*/  LOP3.LUT R9, R0, 0x80000000, R11, 0xb8, !PT ;  /* 0x8000000000097812 */ /* 0x000fce00078eb80b */
.L_x_6959:
[----:B------:R-:W-:Y:S05]  /*fa20*/  BSYNC.RECONVERGENT B2 ;  /* 0x0000000000027941 */ /* 0x000fea0003800200 */
.L_x_6958:
        /* <DEDUP_REMOVED lines=27> */
.L_x_7009:
        /* <DEDUP_REMOVED lines=73> */
.L_x_7016:
[----:B------:R-:W-:-:S04]  /*10070*/  FADD.FTZ R10, -R0, R11 ;  /* 0x0000000b000a7221 */ /* 0x000fc80000010100 */
[----:B------:R-:W-:-:S07]  /*10080*/  FMUL.FTZ R10, R10, 0.5 ;  /* 0x3f0000000a0a7820 */ /* 0x000fce0000410000 */
.L_x_7017:
[----:B------:R-:W-:Y:S05]  /*10090*/  BSYNC.RECONVERGENT B1 ;  /* 0x0000000000017941 */ /* 0x000fea0003800200 */
.L_x_7015:
        /* <DEDUP_REMOVED lines=11> */
.L_x_7019:
[----:B------:R-:W-:-:S04]  /*10150*/  FADD.FTZ R23, R2, -R23 ;  /* 0x8000001702177221 */ /* 0x000fc80000010000 */
[----:B------:R-:W-:-:S07]  /*10160*/  FMUL.FTZ R23, R23, 0.5 ;  /* 0x3f00000017177820 */ /* 0x000fce0000410000 */
.L_x_7020:
[----:B------:R-:W-:Y:S05]  /*10170*/  BSYNC.RECONVERGENT B1 ;  /* 0x0000000000017941 */ /* 0x000fea0003800200 */
.L_x_7018:
        /* <DEDUP_REMOVED lines=35> */
.L_x_7014:
        /* <DEDUP_REMOVED lines=35> */
.L_x_7021:
[----:B------:R-:W-:-:S04]  /*105e0*/  FADD.FTZ R23, -R30, 1 ;  /* 0x3f8000001e177421 */ /* 0x000fc80000010100 */
[----:B------:R-:W-:-:S06]  /*105f0*/  FMUL.FTZ R20, R0, R23 ;  /* 0x0000001700147220 */ /* 0x000fcc0000410000 */
[----:B------:R-:W0:Y:S08]  /*10600*/  MUFU.SQRT R20, R20 ;  /* 0x0000001400147308 */ /* 0x000e300000002000 */
[----:B0-----:R-:W0:Y:S02]  /*10610*/  MUFU.RCP R10, R20 ;  /* 0x00000014000a7308 */ /* 0x001e240000001000 */
[----:B0-----:R-:W-:Y:S01]  /*10620*/  FMUL.FTZ R10, R10, |R13| ;  /* 0x4000000d0a0a7220 */ /* 0x001fe20000410000 */
[----:B------:R-:W-:Y:S06]  /*10630*/  BRA `(.L_x_7012) ;  /* 0x0000000000047947 */ /* 0x000fec0003800000 */
.L_x_7013:
[----:B------:R0:W1:Y:S02]  /*10640*/  MUFU.SQRT R10, R3 ;  /* 0x00000003000a7308 */ /* 0x0000640000002000 */
.L_x_7012:
[----:B------:R-:W-:Y:S05]  /*10650*/  BSYNC.RECONVERGENT B0 ;  /* 0x0000000000007941 */ /* 0x000fea0003800200 */
.L_x_7011:
        /* <DEDUP_REMOVED lines=35> */
.L_x_7025:
        /* <DEDUP_REMOVED lines=23> */
.L_x_7031:
[----:B------:R-:W-:-:S04]  /*10a00*/  FADD.FTZ R2, -R5, R2 ;  /* 0x0000000205027221 */ /* 0x000fc80000010100 */
[----:B0-----:R-:W-:-:S07]  /*10a10*/  FMUL.FTZ R3, R2, 0.5 ;  /* 0x3f00000002037820 */ /* 0x001fce0000410000 */
.L_x_7032:
[----:B------:R-:W-:Y:S05]  /*10a20*/  BSYNC.RECONVERGENT B4 ;  /* 0x0000000000047941 */ /* 0x000fea0003800200 */
.L_x_7030:
[----:B------:R-:W-:Y:S01]  /*10a30*/  FADD.FTZ R0, R3, R0 ;  /* 0x0000000003007221 */ /* 0x000fe20000010000 */
[----:B------:R-:W-:-:S04]  /*10a40*/  FADD.FTZ R21, R30, R21 ;  /* 0x000000151e157221 */ /* 0x000fc80000010000 */
[----:B------:R-:W-:-:S04]  /*10a50*/  FMUL.FTZ R0, R0, R21 ;  /* 0x0000001500007220 */ /* 0x000fc80000410000 */
[----:B------:R0:W2:Y:S01]  /*10a60*/  MUFU.SQRT R11, R0 ;  /* 0x00000000000b7308 */ /* 0x0000a20000002000 */
[----:B------:R-:W-:Y:S05]  /*10a70*/  BRA `(.L_x_7033) ;  /* 0x0000000000487947 */ /* 0x000fea0003800000 */
.L_x_7029:
        /* <DEDUP_REMOVED lines=12> */
.L_x_7028:
[----:B------:R-:W-:Y:S01]  /*10b40*/  FADD.FTZ R0, R21, 1 ;  /* 0x3f80000015007421 */ /* 0x000fe20000010000 */
[----:B0-----:R-:W-:Y:S01]  /*10b50*/  MUFU.SQRT R3, R3 ;  /* 0x0000000300037308 */ /* 0x001fe20000002000 */
[----:B------:R-:W-:Y:S02]  /*10b60*/  MOV R30, 0x3f800000 ;  /* 0x3f800000001e7802 */ /* 0x000fe40000000f00 */
[----:B------:R-:W-:-:S06]  /*10b70*/  FMUL.FTZ R0, R0, 0.5 ;  /* 0x3f00000000007820 */ /* 0x000fcc0000410000 */
[----:B------:R-:W0:Y:S02]  /*10b80*/  MUFU.SQRT R0, R0 ;  /* 0x0000000000007308 */ /* 0x000e240000002000 */
[----:B0-----:R-:W-:-:S07]  /*10b90*/  FMUL.FTZ R11, R3, R0 ;  /* 0x00000000030b7220 */ /* 0x001fce0000410000 */
.L_x_7033:
[----:B------:R-:W-:Y:S05]  /*10ba0*/  BSYNC.RECONVERGENT B1 ;  /* 0x0000000000017941 */ /* 0x000fea0003800200 */
.L_x_7027:
[----:B------:R-:W-:Y:S05]  /*10bb0*/  BRA `(.L_x_7034) ;  /* 0x0000000000087947 */ /* 0x000fea0003800000 */
.L_x_7024:
[----:B------:R-:W-:Y:S01]  /*10bc0*/  FMUL.FTZ R11, R21, 16777216 ;  /* 0x4b800000150b7820 */ /* 0x000fe20000410000 */
[----:B------:R-:W-:-:S07]  /*10bd0*/  FMUL.FTZ R30, R30, 16777216 ;  /* 0x4b8000001e1e7820 */ /* 0x000fce0000410000 */
.L_x_7034:
[----:B------:R-:W-:Y:S05]  /*10be0*/  BSYNC.RELIABLE B0 ;  /* 0x0000000000007941 */ /* 0x000fea0003800100 */
.L_x_7023:
        /* <DEDUP_REMOVED lines=17> */
.L_x_7036:
[----:B------:R-:W-:Y:S05]  /*10d00*/  BSYNC.RECONVERGENT B4 ;  /* 0x0000000000047941 */ /* 0x000fea0003800200 */
.L_x_7035:
        /* <DEDUP_REMOVED lines=28> */
.L_x_7026:
[----:B------:R-:W-:Y:S05]  /*10ed0*/  BSYNC.RECONVERGENT B3 ;  /* 0x0000000000037941 */ /* 0x000fea0003800200 */
.L_x_7022:
[----:B-1----:R-:W-:Y:S02]  /*10ee0*/  LOP3.LUT R11, R10, 0x80000000, R13, 0xb8, !PT ;  /* 0x800000000a0b7812 */ /* 0x002fe400078eb80d */
[----:B------:R-:W-:Y:S01]  /*10ef0*/  LOP3.LUT R10, R5, 0x80000000, R12, 0xb8, !PT ;  /* 0x80000000050a7812 */ /* 0x000fe200078eb80c */
[----:B------:R-:W-:Y:S06]  /*10f00*/  BRA `(.L_x_7008) ;  /* 0x00000014000c7947 */ /* 0x000fec0003800000 */
.L_x_7010:
        /* <DEDUP_REMOVED lines=33> */
.L_x_7042:
[----:B------:R-:W-:Y:S05]  /*11120*/  BSYNC.RECONVERGENT B4 ;  /* 0x0000000000047941 */ /* 0x000fea0003800200 */
.L_x_7041:
        /* <DEDUP_REMOVED lines=22> */
.L_x_7040:
        /* <DEDUP_REMOVED lines=28> */
.L_x_7045:
[----:B------:R-:W-:Y:S05]  /*11450*/  BSYNC.RECONVERGENT B4 ;  /* 0x0000000000047941 */ /* 0x000fea0003800200 */
.L_x_7044:
        /* <DEDUP_REMOVED lines=22> */
.L_x_7039:
        /* <DEDUP_REMOVED lines=33> */
.L_x_7047:
[----:B------:R-:W-:Y:S05]  /*117d0*/  BSYNC.RECONVERGENT B4 ;  /* 0x0000000000047941 */ /* 0x000fea0003800200 */
.L_x_7046:
        /* <DEDUP_REMOVED lines=22> */
.L_x_7038:
        /* <DEDUP_REMOVED lines=26> */
.L_x_7051:
[----:B------:R-:W-:Y:S05]  /*11ae0*/  BSYNC.RECONVERGENT B4 ;  /* 0x0000000000047941 */ /* 0x000fea0003800200 */
.L_x_7050:
        /* <DEDUP_REMOVED lines=22> */
.L_x_7049:
        /* <DEDUP_REMOVED lines=29> */
.L_x_7053:
[----:B------:R-:W-:Y:S05]  /*11e20*/  BSYNC.RECONVERGENT B4 ;  /* 0x0000000000047941 */ /* 0x000fea0003800200 */
.L_x_7052:
        /* <DEDUP_REMOVED lines=22> */
.L_x_7048:
        /* <DEDUP_REMOVED lines=33> */
.L_x_7055:
[----:B------:R-:W-:Y:S05]  /*121a0*/  BSYNC.RECONVERGENT B4 ;  /* 0x0000000000047941 */ /* 0x000fea0003800200 */
.L_x_7054:
        /* <DEDUP_REMOVED lines=21> */
.L_x_7043:
[----:B------:R-:W-:Y:S05]  /*12300*/  BSYNC.RECONVERGENT B3 ;  /* 0x0000000000037941 */ /* 0x000fea0003800200 */
.L_x_7037:
[----:B------:R-:W-:Y:S01]  /*12310*/  FADD.FTZ R0, R10, 0.69314718246459960938 ;  /* 0x3f3172180a007421 */ /* 0x000fe20000010000 */
[----:B------:R-:W-:-:S04]  /*12320*/  LOP3.LUT R10, R11, 0x80000000, R12, 0xb8, !PT ;  /* 0x800000000b0a7812 */ /* 0x000fc800078eb80c */
[----:B------:R-:W-:-:S07]  /*12330*/  LOP3.LUT R11, R0, 0x80000000, R13, 0xb8, !PT ;  /* 0x80000000000b7812 */ /* 0x000fce00078eb80d */
.L_x_7008:
[----:B------:R-:W-:Y:S05]  /*12340*/  BSYNC.RECONVERGENT B2 ;  /* 0x0000000000027941 */ /* 0x000fea0003800200 */
.L_x_7007:
        /* <DEDUP_REMOVED lines=27> */
.L_x_7058:
        /* <DEDUP_REMOVED lines=73> */
.L_x_7065:
[----:B------:R-:W-:-:S04]  /*12990*/  FADD.FTZ R20, -R0, R13 ;  /* 0x0000000d00147221 */ /* 0x000fc80000010100 */
[----:B------:R-:W-:-:S07]  /*129a0*/  FMUL.FTZ R20, R20, 0.5 ;  /* 0x3f00000014147820 */ /* 0x000fce0000410000 */
.L_x_7066:
[----:B------:R-:W-:Y:S05]  /*129b0*/  BSYNC.RECONVERGENT B1 ;  /* 0x0000000000017941 */ /* 0x000fea0003800200 */
.L_x_7064:
        /* <DEDUP_REMOVED lines=11> */
.L_x_7068:
[----:B------:R-:W-:-:S04]  /*12a70*/  FADD.FTZ R23, R2, -R23 ;  /* 0x8000001702177221 */ /* 0x000fc80000010000 */
[----:B------:R-:W-:-:S07]  /*12a80*/  FMUL.FTZ R23, R23, 0.5 ;  /* 0x3f00000017177820 */ /* 0x000fce0000410000 */
.L_x_7069:
[----:B------:R-:W-:Y:S05]  /*12a90*/  BSYNC.RECONVERGENT B1 ;  /* 0x0000000000017941 */ /* 0x000fea0003800200 */
.L_x_7067:
        /* <DEDUP_REMOVED lines=35> */
.L_x_7063:
        /* <DEDUP_REMOVED lines=35> */
.L_x_7070:
[----:B------:R-:W-:-:S04]  /*12f00*/  FADD.FTZ R23, -R12, 1 ;  /* 0x3f8000000c177421 */ /* 0x000fc80000010100 */
[----:B------:R-:W-:-:S06]  /*12f10*/  FMUL.FTZ R20, R0, R23 ;  /* 0x0000001700147220 */ /* 0x000fcc0000410000 */
[----:B------:R-:W0:Y:S08]  /*12f20*/  MUFU.SQRT R20, R20 ;  /* 0x0000001400147308 */ /* 0x000e300000002000 */
[----:B0-----:R-:W0:Y:S02]  /*12f30*/  MUFU.RCP R30, R20 ;  /* 0x00000014001e7308 */ /* 0x001e240000001000 */
[----:B0-----:R-:W-:Y:S01]  /*12f40*/  FMUL.FTZ R30, R30, |R15| ;  /* 0x4000000f1e1e7220 */ /* 0x001fe20000410000 */
[----:B------:R-:W-:Y:S06]  /*12f50*/  BRA `(.L_x_7061) ;  /* 0x0000000000047947 */ /* 0x000fec0003800000 */
.L_x_7062:
[----:B------:R0:W1:Y:S02]  /*12f60*/  MUFU.SQRT R30, R3 ;  /* 0x00000003001e7308 */ /* 0x0000640000002000 */
.L_x_7061:
[----:B------:R-:W-:Y:S05]  /*12f70*/  BSYNC.RECONVERGENT B0 ;  /* 0x0000000000007941 */ /* 0x000fea0003800200 */
.L_x_7060:
        /* <DEDUP_REMOVED lines=35> */
.L_x_7074:
        /* <DEDUP_REMOVED lines=23> */
.L_x_7080:
[----:B------:R-:W-:-:S04]  /*13320*/  FADD.FTZ R2, -R5, R2 ;  /* 0x0000000205027221 */ /* 0x000fc80000010100 */
[----:B0-----:R-:W-:-:S07]  /*13330*/  FMUL.FTZ R3, R2, 0.5 ;  /* 0x3f00000002037820 */ /* 0x001fce0000410000 */
.L_x_7081:
[----:B------:R-:W-:Y:S05]  /*13340*/  BSYNC.RECONVERGENT B4 ;  /* 0x0000000000047941 */ /* 0x000fea0003800200 */
.L_x_7079:
[----:B------:R-:W-:Y:S01]  /*13350*/  FADD.FTZ R0, R3, R0 ;  /* 0x0000000003007221 */ /* 0x000fe20000010000 */
[----:B------:R-:W-:-:S04]  /*13360*/  FADD.FTZ R21, R12, R21 ;  /* 0x000000150c157221 */ /* 0x000fc80000010000 */
[----:B------:R-:W-:-:S04]  /*13370*/  FMUL.FTZ R0, R0, R21 ;  /* 0x0000001500007220 */ /* 0x000fc80000410000 */
[----:B------:R0:W2:Y:S01]  /*13380*/  MUFU.SQRT R13, R0 ;  /* 0x00000000000d7308 */ /* 0x0000a20000002000 */
[----:B------:R-:W-:Y:S05]  /*13390*/  BRA `(.L_x_7082) ;  /* 0x0000000000487947 */ /* 0x000fea0003800000 */
.L_x_7078:
        /* <DEDUP_REMOVED lines=12> */
.L_x_7077:
[----:B------:R-:W-:Y:S01]  /*13460*/  FADD.FTZ R0, R21, 1 ;  /* 0x3f80000015007421 */ /* 0x000fe20000010000 */
[----:B0-----:R-:W-:Y:S01]  /*13470*/  MUFU.SQRT R3, R3 ;  /* 0x0000000300037308 */ /* 0x001fe20000002000 */
[----:B------:R-:W-:Y:S02]  /*13480*/  MOV R12, 0x3f800000 ;  /* 0x3f800000000c7802 */ /* 0x000fe40000000f00 */
[----:B------:R-:W-:-:S06]  /*13490*/  FMUL.FTZ R0, R0, 0.5 ;  /* 0x3f00000000007820 */ /* 0x000fcc0000410000 */
[----:B------:R-:W0:Y:S02]  /*134a0*/  MUFU.SQRT R0, R0 ;  /* 0x0000000000007308 */ /* 0x000e240000002000 */
[----:B0-----:R-:W-:-:S07]  /*134b0*/  FMUL.FTZ R13, R3, R0 ;  /* 0x00000000030d7220 */ /* 0x001fce0000410000 */
.L_x_7082:
[----:B------:R-:W-:Y:S05]  /*134c0*/  BSYNC.RECONVERGENT B1 ;  /* 0x0000000000017941 */ /* 0x000fea0003800200 */
.L_x_7076:
[----:B------:R-:W-:Y:S05]  /*134d0*/  BRA `(.L_x_7083) ;  /* 0x0000000000087947 */ /* 0x000fea0003800000 */
.L_x_7073:
[----:B------:R-:W-:Y:S01]  /*134e0*/  FMUL.FTZ R13, R21, 16777216 ;  /* 0x4b800000150d7820 */ /* 0x000fe20000410000 */
[----:B------:R-:W-:-:S07]  /*134f0*/  FMUL.FTZ R12, R12, 16777216 ;  /* 0x4b8000000c0c7820 */ /* 0x000fce0000410000 */
.L_x_7083:
[----:B------:R-:W-:Y:S05]  /*13500*/  BSYNC.RELIABLE B0 ;  /* 0x0000000000007941 */ /* 0x000fea0003800100 */
.L_x_7072:
        /* <DEDUP_REMOVED lines=17> */
.L_x_7085:
[----:B------:R-:W-:Y:S05]  /*13620*/  BSYNC.RECONVERGENT B4 ;  /* 0x0000000000047941 */ /* 0x000fea0003800200 */
.L_x_7084:
        /* <DEDUP_REMOVED lines=28> */
.L_x_7075:
[----:B------:R-:W-:Y:S05]  /*137f0*/  BSYNC.RECONVERGENT B3 ;  /* 0x0000000000037941 */ /* 0x000fea0003800200 */
.L_x_7071:
[----:B-1----:R-:W-:Y:S02]  /*13800*/  LOP3.LUT R21, R30, 0x80000000, R15, 0xb8, !PT ;  /* 0x800000001e157812 */ /* 0x002fe400078eb80f */
[----:B------:R-:W-:Y:S01]  /*13810*/  LOP3.LUT R20, R5, 0x80000000, R14, 0xb8, !PT ;  /* 0x8000000005147812 */ /* 0x000fe200078eb80e */
[----:B------:R-:W-:Y:S06]  /*13820*/  BRA `(.L_x_7057) ;  /* 0x00000014000c7947 */ /* 0x000fec0003800000 */
.L_x_7059:
        /* <DEDUP_REMOVED lines=33> */
.L_x_7091:
[----:B------:R-:W-:Y:S05]  /*13a40*/  BSYNC.RECONVERGENT B4 ;  /* 0x0000000000047941 */ /* 0x000fea0003800200 */
.L_x_7090:
        /* <DEDUP_REMOVED lines=22> */
.L_x_7089:
        /* <DEDUP_REMOVED lines=28> */
.L_x_7094:
[----:B------:R-:W-:Y:S05]  /*13d70*/  BSYNC.RECONVERGENT B4 ;  /* 0x0000000000047941 */ /* 0x000fea0003800200 */
.L_x_7093:
        /* <DEDUP_REMOVED lines=22> */
.L_x_7088:
        /* <DEDUP_REMOVED lines=33> */
.L_x_7096:
[----:B------:R-:W-:Y:S05]  /*140f0*/  BSYNC.RECONVERGENT B4 ;  /* 0x0000000000047941 */ /* 0x000fea0003800200 */
.L_x_7095:
        /* <DEDUP_REMOVED lines=14> */
[----:B------:R-:W-:-:S05]  /*141e0*/  HFMA2 R3, -RZ, RZ, 1.9599609375, 20144 ;  /* 0x3fd774ebff037431 */ /* 0x000fca00000001ff */
[----:B------:R-:W-:-:S05]  /*141f0*/  @!P2 FFMA.FTZ R0, R3, 0.93318945169448852539, -R0 ;  /* 0x3f6ee5810300a823 */ /* 0x000fca0000010800 */
[----:B------:R-:W-:-:S04]  /*14200*/  FSEL R0, R0, 0.78539818525314331055, P1 ;  /* 0x3f490fdb00007808 */ /* 0x000fc80000800000 */
[----:B------:R-:W-:Y:S02]  /*14210*/  FSEL R3, R0, RZ, P0 ;  /* 0x000000ff00037208 */ /* 0x000fe40000000000 */
[----:B------:R-:W-:Y:S02]  /*14220*/  FSETP.NAN.FTZ.AND P0, PT, |R2|, |R2|, PT ;  /* 0x400000020200720b */ /* 0x000fe40003f18200 */
[----:B------:R-:W-:-:S04]  /*14230*/  LOP3.LUT R3, R3, 0x80000000, R12, 0xb8, !PT ;  /* 0x8000000003037812 */ /* 0x000fc800078eb80c */
[----:B------:R-:W-:Y:S01]  /*14240*/  FSEL R13, R2, R3, P0 ;  /* 0x00000003020d7208 */ /* 0x000fe20000000000 */
[----:B------:R-:W-:Y:S06]  /*14250*/  BRA `(.L_x_7092) ;  /* 0x0000000800707947 */ /* 0x000fec0003800000 */
.L_x_7087:
        /* <DEDUP_REMOVED lines=26> */
.L_x_7100:
[----:B------:R-:W-:Y:S05]  /*14400*/  BSYNC.RECONVERGENT B4 ;  /* 0x0000000000047941 */ /* 0x000fea0003800200 */
.L_x_7099:
        /* <DEDUP_REMOVED lines=22> */
.L_x_7098:
        /* <DEDUP_REMOVED lines=29> */
.L_x_7102:
[----:B------:R-:W-:Y:S05]  /*14740*/  BSYNC.RECONVERGENT B4 ;  /* 0x0000000000047941 */ /* 0x000fea0003800200 */
.L_x_7101:
        /* <DEDUP_REMOVED lines=22> */
.L_x_7097:
        /* <DEDUP_REMOVED lines=33> */
.L_x_7104:
[----:B------:R-:W-:Y:S05]  /*14ac0*/  BSYNC.RECONVERGENT B4 ;  /* 0x0000000000047941 */ /* 0x000fea0003800200 */
.L_x_7103:
        /* <DEDUP_REMOVED lines=21> */
.L_x_7092:
[----:B------:R-:W-:Y:S05]  /*14c20*/  BSYNC.RECONVERGENT B3 ;  /* 0x0000000000037941 */ /* 0x000fea0003800200 */
.L_x_7086:
[----:B------:R-:W-:Y:S01]  /*14c30*/  FADD.FTZ R30, R30, 0.69314718246459960938 ;  /* 0x3f3172181e1e7421 */ /* 0x000fe20000010000 */
[----:B------:R-:W-:-:S04]  /*14c40*/  LOP3.LUT R20, R13, 0x80000000, R14, 0xb8, !PT ;  /* 0x800000000d147812 */ /* 0x000fc800078eb80e */
[----:B------:R-:W-:-:S07]  /*14c50*/  LOP3.LUT R21, R30, 0x80000000, R15, 0xb8, !PT ;  /* 0x800000001e157812 */ /* 0x000fce00078eb80f */
.L_x_7057:
[----:B------:R-:W-:Y:S05]  /*14c60*/  BSYNC.RECONVERGENT B2 ;  /* 0x0000000000027941 */ /* 0x000fea0003800200 */
.L_x_7056:
[----:B------:R-:W-:Y:S05]  /*14c70*/  WARPSYNC.ALL ;  /* 0x0000000000007948 */ /* 0x000fea0003800000 */
[----:B------:R-:W-:Y:S01]  /*14c80*/  ISETP.GE.U32.AND P0, PT, R4, UR4, PT ;  /* 0x0000000404007c0c */ /* 0x000fe2000bf06070 */
[----:B------:R-:W-:Y:S04]  /*14c90*/  BSSY.RECONVERGENT B0, `(.L_x_7105) ;  /* 0x0000033000007945 */ /* 0x000fe80003800200 */
[----:B------:R-:W-:Y:S08]  /*14ca0*/  BSSY.RELIABLE B1, `(.L_x_7106) ;  /* 0x000002b000017945 */ /* 0x000ff00003800100 */
[----:B------:R-:W-:Y:S05]  /*14cb0*/  @P0 BRA `(.L_x_7107) ;  /* 0x0000000000300947 */ /* 0x000fea0003800000 */
[----:B------:R-:W0:Y:S01]  /*14cc0*/  LDC.64 R2, c[0x0][0x388] ;  /* 0x0000e200ff027b82 */ /* 0x000e220000000a00 */
[----:B------:R-:W-:Y:S02]  /*14cd0*/  IADD3 R5, PT, PT, R4, UR6, RZ ;  /* 0x0000000604057c10 */ /* 0x000fe4000fffe0ff */
[----:B------:R-:W-:-:S04]  /*14ce0*/  MOV R4, R29 ;  /* 0x0000001d00047202 */ /* 0x000fc80000000f00 */
[----:B------:R-:W-:Y:S01]  /*14cf0*/  ISETP.GE.AND P0, PT, R4, UR4, PT ;  /* 0x0000000404007c0c */ /* 0x000fe2000bf06270 */
[----:B0-----:R-:W-:-:S05]  /*14d00*/  IMAD.WIDE.U32 R2, R5, 0x8, R2 ;  /* 0x0000000805027825 */ /* 0x001fca00078e0002 */
[----:B------:R0:W-:Y:S07]  /*14d10*/  STG.E.64 desc[UR8][R2.64], R16 ;  /* 0x0000001002007986 */ /* 0x0001ee000c101b08 */
[----:B------:R-:W-:Y:S05]  /*14d20*/  @P0 BRA `(.L_x_7108) ;  /* 0x0000000000300947 */ /* 0x000fea0003800000 */
[----:B0-----:R-:W0:Y:S01]  /*14d30*/  LDC.64 R2, c[0x0][0x388] ;  /* 0x0000e200ff027b82 */ /* 0x001e220000000a00 */
[C---:B------:R-:W-:Y:S02]  /*14d40*/  IADD3 R5, PT, PT, R4.reuse, UR6, RZ ;  /* 0x0000000604057c10 */ /* 0x040fe4000fffe0ff */
[----:B------:R-:W-:-:S03]  /*14d50*/  IADD3 R4, PT, PT, R4, 0x80, RZ ;  /* 0x0000008004047810 */ /* 0x000fc60007ffe0ff */
[----:B0-----:R-:W-:-:S05]  /*14d60*/  IMAD.WIDE.U32 R2, R5, 0x8, R2 ;  /* 0x0000000805027825 */ /* 0x001fca00078e0002 */
[----:B------:R0:W-:Y:S02]  /*14d70*/  STG.E.64 desc[UR8][R2.64], R18 ;  /* 0x0000001202007986 */ /* 0x0001e4000c101b08 */
.L_x_7107:
[----:B------:R-:W-:-:S13]  /*14d80*/  ISETP.GE.AND P0, PT, R4, UR4, PT ;  /* 0x0000000404007c0c */ /* 0x000fda000bf06270 */
[----:B------:R-:W-:Y:S05]  /*14d90*/  @P0 BRA `(.L_x_7109) ;  /* 0x0000000000300947 */ /* 0x000fea0003800000 */
[----:B0-----:R-:W0:Y:S01]  /*14da0*/  LDC.64 R2, c[0x0][0x388] ;  /* 0x0000e200ff027b82 */ /* 0x001e220000000a00 */
[C---:B------:R-:W-:Y:S02]  /*14db0*/  IADD3 R5, PT, PT, R4.reuse, UR6, RZ ;  /* 0x0000000604057c10 */ /* 0x040fe4000fffe0ff */
[----:B------:R-:W-:-:S03]  /*14dc0*/  IADD3 R4, PT, PT, R4, 0x80, RZ ;  /* 0x0000008004047810 */ /* 0x000fc60007ffe0ff */
[----:B0-----:R-:W-:-:S05]  /*14dd0*/  IMAD.WIDE.U32 R2, R5, 0x8, R2 ;  /* 0x0000000805027825 */ /* 0x001fca00078e0002 */
[----:B------:R1:W-:Y:S02]  /*14de0*/  STG.E.64 desc[UR8][R2.64], R24 ;  /* 0x0000001802007986 */ /* 0x0003e4000c101b08 */
.L_x_7108:
[----:B------:R-:W-:-:S13]  /*14df0*/  ISETP.GE.AND P0, PT, R4, UR4, PT ;  /* 0x0000000404007c0c */ /* 0x000fda000bf06270 */
[----:B------:R-:W-:Y:S05]  /*14e00*/  @P0 BRA `(.L_x_7110) ;  /* 0x0000000000300947 */ /* 0x000fea0003800000 */
[----:B01----:R-:W0:Y:S01]  /*14e10*/  LDC.64 R2, c[0x0][0x388] ;  /* 0x0000e200ff027b82 */ /* 0x003e220000000a00 */
[C---:B------:R-:W-:Y:S02]  /*14e20*/  IADD3 R5, PT, PT, R4.reuse, UR6, RZ ;  /* 0x0000000604057c10 */ /* 0x040fe4000fffe0ff */
[----:B------:R-:W-:-:S03]  /*14e30*/  IADD3 R4, PT, PT, R4, 0x80, RZ ;  /* 0x0000008004047810 */ /* 0x000fc60007ffe0ff */
[----:B0-----:R-:W-:-:S05]  /*14e40*/  IMAD.WIDE.U32 R2, R5, 0x8, R2 ;  /* 0x0000000805027825 */ /* 0x001fca00078e0002 */
[----:B------:R1:W-:Y:S02]  /*14e50*/  STG.E.64 desc[UR8][R2.64], R26 ;  /* 0x0000001a02007986 */ /* 0x0003e4000c101b08 */
.L_x_7109:
[----:B------:R-:W-:-:S13]  /*14e60*/  ISETP.GE.AND P0, PT, R4, UR4, PT ;  /* 0x0000000404007c0c */ /* 0x000fda000bf06270 */
[----:B------:R-:W-:Y:S05]  /*14e70*/  @P0 BRA `(.L_x_7111) ;  /* 0x0000000000340947 */ /* 0x000fea0003800000 */
[----:B01----:R-:W0:Y:S01]  /*14e80*/  LDC.64 R2, c[0x0][0x388] ;  /* 0x0000e200ff027b82 */ /* 0x003e220000000a00 */
[C---:B------:R-:W-:Y:S02]  /*14e90*/  IADD3 R5, PT, PT, R4.reuse, UR6, RZ ;  /* 0x0000000604057c10 */ /* 0x040fe4000fffe0ff */
[----:B------:R-:W-:-:S03]  /*14ea0*/  IADD3 R4, PT, PT, R4, 0x80, RZ ;  /* 0x0000008004047810 */ /* 0x000fc60007ffe0ff */
[----:B0-----:R-:W-:-:S05]  /*14eb0*/  IMAD.WIDE.U32 R2, R5, 0x8, R2 ;  /* 0x0000000805027825 */ /* 0x001fca00078e0002 */
[----:B------:R2:W-:Y:S02]  /*14ec0*/  STG.E.64 desc[UR8][R2.64], R6 ;  /* 0x0000000602007986 */ /* 0x0005e4000c101b08 */
.L_x_7110:
[----:B------:R-:W-:-:S13]  /*14ed0*/  ISETP.GE.AND P0, PT, R4, UR4, PT ;  /* 0x0000000404007c0c */ /* 0x000fda000bf06270 */
[----:B------:R-:W-:Y:S05]  /*14ee0*/  @P0 BREAK.RELIABLE B1 ;  /* 0x0000000000010942 */ /* 0x000fea0003800100 */
[----:B------:R-:W-:Y:S05]  /*14ef0*/  @P0 BRA `(.L_x_7112) ;  /* 0x0000000000300947 */ /* 0x000fea0003800000 */
[----:B012---:R-:W0:Y:S01]  /*14f00*/  LDC.64 R2, c[0x0][0x388] ;  /* 0x0000e200ff027b82 */ /* 0x007e220000000a00 */
[C---:B------:R-:W-:Y:S02]  /*14f10*/  IADD3 R5, PT, PT, R4.reuse, UR6, RZ ;  /* 0x0000000604057c10 */ /* 0x040fe4000fffe0ff */
[----:B------:R-:W-:-:S03]  /*14f20*/  IADD3 R4, PT, PT, R4, 0x80, RZ ;  /* 0x0000008004047810 */ /* 0x000fc60007ffe0ff */
[----:B0-----:R-:W-:-:S05]  /*14f30*/  IMAD.WIDE.U32 R2, R5, 0x8, R2 ;  /* 0x0000000805027825 */ /* 0x001fca00078e0002 */
[----:B------:R2:W-:Y:S02]  /*14f40*/  STG.E.64 desc[UR8][R2.64], R8 ;  /* 0x0000000802007986 */ /* 0x0005e4000c101b08 */
.L_x_7111:
[----:B------:R-:W-:Y:S05]  /*14f50*/  BSYNC.RELIABLE B1 ;  /* 0x0000000000017941 */ /* 0x000fea0003800100 */
.L_x_7106:
[----:B------:R-:W-:-:S13]  /*14f60*/  ISETP.GE.AND P0, PT, R4, UR4, PT ;  /* 0x0000000404007c0c */ /* 0x000fda000bf06270 */
[----:B012---:R-:W0:Y:S01]  /*14f70*/  @!P0 LDC.64 R2, c[0x0][0x388] ;  /* 0x0000e200ff028b82 */ /* 0x007e220000000a00 */
[C---:B------:R-:W-:Y:S02]  /*14f80*/  @!P0 IADD3 R5, PT, PT, R4.reuse, UR6, RZ ;  /* 0x0000000604058c10 */ /* 0x040fe4000fffe0ff */
[----:B------:R-:W-:-:S03]  /*14f90*/  @!P0 IADD3 R4, PT, PT, R4, 0x80, RZ ;  /* 0x0000008004048810 */ /* 0x000fc60007ffe0ff */
[----:B0-----:R-:W-:-:S05]  /*14fa0*/  @!P0 IMAD.WIDE.U32 R2, R5, 0x8, R2 ;  /* 0x0000000805028825 */ /* 0x001fca00078e0002 */
[----:B------:R3:W-:Y:S02]  /*14fb0*/  @!P0 STG.E.64 desc[UR8][R2.64], R10 ;  /* 0x0000000a02008986 */ /* 0x0007e4000c101b08 */
.L_x_7112:
[----:B------:R-:W-:Y:S05]  /*14fc0*/  BSYNC.RECONVERGENT B0 ;  /* 0x0000000000007941 */ /* 0x000fea0003800200 */
.L_x_7105:
[----:B------:R-:W-:Y:S05]  /*14fd0*/  WARPSYNC.ALL ;  /* 0x0000000000007948 */ /* 0x000fea0003800000 */
[----:B------:R-:W-:-:S13]  /*14fe0*/  ISETP.GE.AND P0, PT, R4, UR4, PT ;  /* 0x0000000404007c0c */ /* 0x000fda000bf06270 */
[----:B------:R-:W-:Y:S05]  /*14ff0*/  @P0 EXIT ;  /* 0x000000000000094d */ /* 0x000fea0003800000 */
[----:B0123--:R-:W0:Y:S01]  /*15000*/  LDC.64 R2, c[0x0][0x388] ;  /* 0x0000e200ff027b82 */ /* 0x00fe220000000a00 */
[----:B------:R-:W-:-:S05]  /*15010*/  IADD3 R5, PT, PT, R4, UR6, RZ ;  /* 0x0000000604057c10 */ /* 0x000fca000fffe0ff */
[----:B0-----:R-:W-:-:S05]  /*15020*/  IMAD.WIDE.U32 R2, R5, 0x8, R2 ;  /* 0x0000000805027825 */ /* 0x001fca00078e0002 */
[----:B------:R-:W-:Y:S01]  /*15030*/  STG.E.64 desc[UR8][R2.64], R20 ;  /* 0x0000001402007986 */ /* 0x000fe2000c101b08 */
[----:B------:R-:W-:Y:S05]  /*15040*/  EXIT ;  /* 0x000000000000794d */ /* 0x000fea0003800000 */
.L_x_6719:
[----:B------:R-:W0:Y:S01]  /*15050*/  S2R R24, SR_TID.X ;  /* 0x0000000000187919 */ /* 0x000e220000002100 */
[----:B------:R-:W1:Y:S02]  /*15060*/  LDCU.64 UR4, c[0x0][0x390] ;  /* 0x00007200ff0477ac */ /* 0x000e640008000a00 */
[----:B-1----:R-:W-:-:S06]  /*15070*/  UIMAD.WIDE.U32 UR4, UR6, 0x8, UR4 ;  /* 0x00000008060478a5 */ /* 0x002fcc000f8e0004 */
[----:B------:R-:W-:Y:S02]  /*15080*/  MOV R20, UR4 ;  /* 0x0000000400147c02 */ /* 0x000fe40008000f00 */
[----:B------:R-:W-:-:S03]  /*15090*/  MOV R21, UR5 ;  /* 0x0000000500157c02 */ /* 0x000fc60008000f00 */
[----:B0-----:R-:W-:-:S05]  /*150a0*/  IMAD.WIDE.U32 R20, R24, 0x10, R20 ;  /* 0x0000001018147825 */ /* 0x001fca00078e0014 */
[----:B------:R-:W2:Y:S04]  /*150b0*/  LDG.E.128 R4, desc[UR8][R20.64] ;  /* 0x0000000814047981 */ /* 0x000ea8000c1e1d00 */
[----:B------:R0:W5:Y:S04]  /*150c0*/  LDG.E.128 R8, desc[UR8][R20.64+0x800] ;  /* 0x0008000814087981 */ /* 0x000168000c1e1d00 */
[----:B------:R0:W5:Y:S04]  /*150d0*/  LDG.E.128 R12, desc[UR8][R20.64+0x1000] ;  /* 0x00100008140c7981 */ /* 0x000168000c1e1d00 */
[----:B------:R0:W5:Y:S01]  /*150e0*/  LDG.E.128 R16, desc[UR8][R20.64+0x1800] ;  /* 0x0018000814107981 */ /* 0x000162000c1e1d00 */
[----:B------:R-:W-:Y:S01]  /*150f0*/  BSSY.RECONVERGENT B2, `(.L_x_7113) ;  /* 0x0000280000027945 */ /* 0x000fe20003800200 */
[----:B--2---:R-:W-:Y:S01]  /*15100*/  MOV R27, R5 ;  /* 0x00000005001b7202 */ /* 0x004fe20000000f00 */
[C---:B------:R-:W-:Y:S01]  /*15110*/  FADD.FTZ R30, |R4|.reuse, -RZ ;  /* 0x800000ff041e7221 */ /* 0x040fe20000010200 */
[----:B------:R-:W-:-:S02]  /*15120*/  FSETP.NAN.FTZ.AND P0, PT, |R4|, |R4|, PT ;  /* 0x400000040400720b */ /* 0x000fc40003f18200 */
        /* <DEDUP_REMOVED lines=18> */
.L_x_7114:
        /* <DEDUP_REMOVED lines=43> */
[----:B-----5:R-:W-:Y:S05]  /*15500*/  CALL.REL.NOINC `($__internal_10_$__cuda_sm3x_div_rn_ftz_f32_slowpath) ;  /* 0x0000014000287944 */ /* 0x020fea0003c00000 */
.L_x_7121:
[----:B------:R-:W-:Y:S05]  /*15510*/  BSYNC.RECONVERGENT B4 ;  /* 0x0000000000047941 */ /* 0x000fea0003800200 */
.L_x_7120:
        /* <DEDUP_REMOVED lines=22> */
.L_x_7119:
        /* <DEDUP_REMOVED lines=30> */
[----:B-----5:R-:W-:Y:S05]  /*15860*/  CALL.REL.NOINC `($__internal_10_$__cuda_sm3x_div_rn_ftz_f32_slowpath) ;  /* 0x0000013c00507944 */ /* 0x020fea0003c00000 */
[----:B------:R-:W-:-:S07]  /*15870*/  MOV R2, R0 ;  /* 0x0000000000027202 */ /* 0x000fce0000000f00 */
.L_x_7125:
[----:B------:R-:W-:Y:S05]  /*15880*/  BSYNC.RECONVERGENT B4 ;  /* 0x0000000000047941 */ /* 0x000fea0003800200 */
.L_x_7124:
        /* <DEDUP_REMOVED lines=22> */
.L_x_7123:
        /* <DEDUP_REMOVED lines=15> */
[----:B-----5:R-:W-:Y:S05]  /*15ae0*/  CALL.REL.NOINC `($__internal_10_$__cuda_sm3x_div_rn_ftz_f32_slowpath) ;  /* 0x0000013800b07944 */ /* 0x020fea0003c00000 */
.L_x_7127:
[----:B------:R-:W-:Y:S05]  /*15af0*/  BSYNC.RECONVERGENT B4 ;  /* 0x0000000000047941 */ /* 0x000fea0003800200 */
.L_x_7126:
        /* <DEDUP_REMOVED lines=22> */
.L_x_7118:
        /* <DEDUP_REMOVED lines=42> */
.L_x_7130:
[----:B------:R-:W-:Y:S05]  /*15f00*/  BSYNC.RECONVERGENT B4 ;  /* 0x0000000000047941 */ /* 0x000fea0003800200 */
.L_x_7129:
        /* <DEDUP_REMOVED lines=22> */
.L_x_7128:
        /* <DEDUP_REMOVED lines=30> */
[----:B-----5:R-:W-:Y:S05]  /*16250*/  CALL.REL.NOINC `($__internal_10_$__cuda_sm3x_div_rn_ftz_f32_slowpath) ;  /* 0x0000013000d47944 */ /* 0x020fea0003c00000 */
.L_x_7133:
[----:B------:R-:W-:Y:S05]  /*16260*/  BSYNC.RECONVERGENT B4 ;  /* 0x0000000000047941 */ /* 0x000fea0003800200 */
.L_x_7132:
        /* <DEDUP_REMOVED lines=22> */
.L_x_7131:
        /* <DEDUP_REMOVED lines=16> */
.L_x_7135:
[----:B------:R-:W-:Y:S05]  /*164d0*/  BSYNC.RECONVERGENT B4 ;  /* 0x0000000000047941 */ /* 0x000fea0003800200 */
.L_x_7134:
        /* <DEDUP_REMOVED lines=21> */
.L_x_7122:
[----:B------:R-:W-:Y:S05]  /*16630*/  BSYNC.RECONVERGENT B3 ;  /* 0x0000000000037941 */ /* 0x000fea0003800200 */
.L_x_7117:
[----:B------:R-:W-:Y:S01]  /*16640*/  FADD.FTZ R0, R25, 0.69314718246459960938 ;  /* 0x3f31721819007421 */ /* 0x000fe20000010000 */
[----:B------:R-:W-:-:S04]  /*16650*/  LOP3.LUT R4, R3, 0x80000000, R4, 0xb8, !PT ;  /* 0x8000000003047812 */ /* 0x000fc800078eb804 */
[----:B------:R-:W-:Y:S01]  /*16660*/  LOP3.LUT R27, R0, 0x80000000, R27, 0xb8, !PT ;  /* 0x80000000001b7812 */ /* 0x000fe200078eb81b */
[----:B------:R-:W-:Y:S06]  /*16670*/  BRA `(.L_x_7115) ;  /* 0x00000010009c7947 */ /* 0x000fec0003800000 */
.L_x_7116:
[C---:B------:R-:W-:Y:S02]  /*16680*/  FSETP.NEU.FTZ.AND P0, PT, R27.reuse, RZ, PT ;  /* 0x000000ff1b00720b */ /* 0x040fe40003f1d000 */
[----:B------:R-:W-:Y:S02]  /*16690*/  FSETP.NEU.FTZ.AND P3, PT, R4, RZ, PT ;  /* 0x000000ff0400720b */ /* 0x000fe40003f7d000 */
[----:B------:R-:W-:Y:S02]  /*166a0*/  FSETP.GEU.FTZ.AND P1, PT, |R27|, 0.00021143197955098003149, PT ;  /* 0x395db3d71b00780b */ /* 0x000fe40003f3e200 */
[----:B------:R-:W-:Y:S02]  /*166b0*/  FSETP.GEU.FTZ.AND P2, PT, R30, 0.00021143197955098003149, PT ;  /* 0x395db3d71e00780b */ /* 0x000fe40003f5e000 */
[----:B------:R-:W-:-:S04]  /*166c0*/  PLOP3.LUT P0, PT, P0, P3, PT, 0x2, 0x20 ;  /* 0x000000000020781c */ /* 0x000fc80000706072 */
[----:B------:R-:W-:-:S13]  /*166d0*/  PLOP3.LUT P0, PT, P0, P1, P2, 0xf1, 0x0 ;  /* 0x000000000000781c */ /* 0x000fda0000703e21 */
[----:B------:R-:W-:Y:S05]  /*166e0*/  @P0 BRA `(.L_x_7115) ;  /* 0x0000001000800947 */ /* 0x000fea0003800000 */
        /* <DEDUP_REMOVED lines=56> */
[----:B------:R-:W2:Y:S02]  /*16a70*/  @P0 MUFU.RCP R25, R25 ;  /* 0x0000001900190308 */ /* 0x000ea40000001000 */
[----:B--2---:R-:W-:-:S07]  /*16a80*/  @P0 FMUL.FTZ.D2 R20, R22, R25 ;  /* 0x0000001916140220 */ /* 0x004fce0000310000 */
.L_x_7141:
[----:B------:R-:W-:Y:S05]  /*16a90*/  BSYNC.RECONVERGENT B1 ;  /* 0x0000000000017941 */ /* 0x000fea0003800200 */
.L_x_7140:
        /* <DEDUP_REMOVED lines=12> */
.L_x_7143:
[----:B------:R-:W-:Y:S05]  /*16b60*/  BSYNC.RECONVERGENT B1 ;  /* 0x0000000000017941 */ /* 0x000fea0003800200 */
.L_x_7142:
[----:B------:R-:W-:Y:S01]  /*16b70*/  FADD.FTZ R20, R25, R20 ;  /* 0x0000001419147221 */ /* 0x000fe20000010000 */
[----:B------:R-:W-:Y:S01]  /*16b80*/  FADD.FTZ R25, R23, 1 ;  /* 0x3f80000017197421 */ /* 0x000fe20000010000 */
[----:B------:R-:W-:-:S03]  /*16b90*/  HFMA2 R29, -RZ, RZ, 1.875, 0 ;  /* 0x3f800000ff1d7431 */ /* 0x000fc600000001ff */
[----:B-1----:R-:W-:-:S04]  /*16ba0*/  FMUL.FTZ R26, R20, R25 ;  /* 0x00000019141a7220 */ /* 0x002fc80000410000 */
        /* <DEDUP_REMOVED lines=31> */
.L_x_7139:
        /* <DEDUP_REMOVED lines=8> */
[----:B------:R-:W-:-:S03]  /*16e20*/  HFMA2 R29, -RZ, RZ, 1.875, 0 ;  /* 0x3f800000ff1d7431 */ /* 0x000fc600000001ff */
        /* <DEDUP_REMOVED lines=31> */
.L_x_7137:
[----:B------:R-:W-:-:S06]  /*17020*/  FFMA.FTZ R20, R23, R23, -1 ;  /* 0xbf80000017147423 */ /* 0x000fcc0000010017 */
[----:B------:R-:W0:Y:S02]  /*17030*/  MUFU.SQRT R20, R20 ;  /* 0x0000001400147308 */ /* 0x000e240000002000 */
[----:B0-----:R-:W-:-:S06]  /*17040*/  FADD.FTZ R22, R23, R20 ;  /* 0x0000001417167221 */ /* 0x001fcc0000010000 */
[----:B------:R-:W0:Y:S02]  /*17050*/  MUFU.LG2 R22, R22 ;  /* 0x0000001600167308 */ /* 0x000e240000000c00 */
[----:B0-----:R-:W-:-:S07]  /*17060*/  FMUL.FTZ R26, R22, 0.69314718246459960938 ;  /* 0x3f317218161a7820 */ /* 0x001fce0000410000 */
.L_x_7138:
[----:B------:R-:W-:Y:S05]  /*17070*/  BSYNC.RECONVERGENT B0 ;  /* 0x0000000000007941 */ /* 0x000fea0003800200 */
.L_x_7136:
        /* <DEDUP_REMOVED lines=27> */
[----:B------:R-:W-:-:S11]  /*17230*/  FSETP.GEU.FTZ.AND P0, PT, R5, RZ, PT ;  /* 0x000000ff0500720b */ /* 0x000fd60003f1e000 */
        /* <DEDUP_REMOVED lines=14> */
.L_x_7151:
[----:B------:R-:W-:Y:S05]  /*17320*/  BSYNC.RECONVERGENT B4 ;  /* 0x0000000000047941 */ /* 0x000fea0003800200 */
.L_x_7150:
[----:B------:R-:W-:Y:S01]  /*17330*/  FADD.FTZ R23, R30, R23 ;  /* 0x000000171e177221 */ /* 0x000fe20000010000 */
[----:B------:R-:W-:-:S04]  /*17340*/  FADD.FTZ R0, R3, R0 ;  /* 0x0000000003007221 */ /* 0x000fc80000010000 */
[----:B------:R-:W-:-:S04]  /*17350*/  FMUL.FTZ R0, R0, R23 ;  /* 0x0000001700007220 */ /* 0x000fc80000410000 */
[----:B------:R0:W2:Y:S01]  /*17360*/  MUFU.SQRT R25, R0 ;  /* 0x0000000000197308 */ /* 0x0000a20000002000 */
[----:B------:R-:W-:Y:S05]  /*17370*/  BRA `(.L_x_7148) ;  /* 0x00000000002c7947 */ /* 0x000fea0003800000 */
.L_x_7149:
        /* <DEDUP_REMOVED lines=11> */
.L_x_7148:
[----:B------:R-:W-:Y:S05]  /*17430*/  BSYNC.RECONVERGENT B1 ;  /* 0x0000000000017941 */ /* 0x000fea0003800200 */
.L_x_7146:
[----:B------:R-:W-:Y:S05]  /*17440*/  BSYNC.RELIABLE B0 ;  /* 0x0000000000007941 */ /* 0x000fea0003800100 */
.L_x_7145:
        /* <DEDUP_REMOVED lines=16> */
[----:B-1-3-5:R-:W-:Y:S05]  /*17550*/  CALL.REL.NOINC `($__internal_10_$__cuda_sm3x_div_rn_ftz_f32_slowpath) ;  /* 0x0000012000147944 */ /* 0x02afea0003c00000 */
.L_x_7153:
[----:B------:R-:W-:Y:S05]  /*17560*/  BSYNC.RECONVERGENT B4 ;  /* 0x0000000000047941 */ /* 0x000fea0003800200 */
.L_x_7152:
        /* <DEDUP_REMOVED lines=28> */
.L_x_7147:
        /* <DEDUP_REMOVED lines=25> */
.L_x_7154:
[----:B------:R-:W-:Y:S05]  /*178c0*/  BSYNC.RECONVERGENT B3 ;  /* 0x0000000000037941 */ /* 0x000fea0003800200 */
.L_x_7144:
[----:B-1----:R-:W-:Y:S02]  /*178d0*/  LOP3.LUT R27, R26, 0x80000000, R27, 0xb8, !PT ;  /* 0x800000001a1b7812 */ /* 0x002fe400078eb81b */
[----:B------:R-:W-:-:S07]  /*178e0*/  LOP3.LUT R4, R5, 0x80000000, R4, 0xb8, !PT ;  /* 0x8000000005047812 */ /* 0x000fce00078eb804 */
.L_x_7115:
[----:B------:R-:W-:Y:S05]  /*178f0*/  BSYNC.RECONVERGENT B2 ;  /* 0x0000000000027941 */ /* 0x000fea0003800200 */
.L_x_7113:
[----:B------:R-:W-:Y:S05]  /*17900*/  WARPSYNC.ALL ;  /* 0x0000000000007948 */ /* 0x000fea0003800000 */
[C---:B------:R-:W-:Y:S01]  /*17910*/  FSETP.NAN.FTZ.AND P1, PT, |R7|.reuse, |R7|, PT ;  /* 0x400000070700720b */ /* 0x040fe20003f38200 */
[----:B------:R-:W-:Y:S01]  /*17920*/  BSSY.RECONVERGENT B2, `(.L_x_7155) ;  /* 0x0000286000027945 */ /* 0x000fe20003800200 */
[C---:B------:R-:W-:Y:S01]  /*17930*/  FSETP.NAN.FTZ.AND P0, PT, |R6|.reuse, |R6|, PT ;  /* 0x400000060600720b */ /* 0x040fe20003f18200 */
        /* <DEDUP_REMOVED lines=18> */
.L_x_7156:
        /* <DEDUP_REMOVED lines=68> */
[----:B------:R-:W-:Y:S01]  /*17ea0*/  @!P0 FMUL.FTZ R20, R25, 0.5 ;  /* 0x3f00000019148820 */ /* 0x000fe20000410000 */
[----:B------:R-:W-:Y:S06]  /*17eb0*/  BRA `(.L_x_7165) ;  /* 0x0000000000087947 */ /* 0x000fec0003800000 */
.L_x_7164:
[----:B------:R-:W-:-:S04]  /*17ec0*/  FADD.FTZ R20, -R0, R5 ;  /* 0x0000000500147221 */ /* 0x000fc80000010100 */
[----:B------:R-:W-:-:S07]  /*17ed0*/  FMUL.FTZ R20, R20, 0.5 ;  /* 0x3f00000014147820 */ /* 0x000fce0000410000 */
.L_x_7165:
[----:B------:R-:W-:Y:S05]  /*17ee0*/  BSYNC.RECONVERGENT B1 ;  /* 0x0000000000017941 */ /* 0x000fea0003800200 */
.L_x_7163:
        /* <DEDUP_REMOVED lines=11> */
.L_x_7167:
[----:B------:R-:W-:-:S04]  /*17fa0*/  FADD.FTZ R23, R2, -R23 ;  /* 0x8000001702177221 */ /* 0x000fc80000010000 */
[----:B------:R-:W-:-:S07]  /*17fb0*/  FMUL.FTZ R23, R23, 0.5 ;  /* 0x3f00000017177820 */ /* 0x000fce0000410000 */
.L_x_7168:
[----:B------:R-:W-:Y:S05]  /*17fc0*/  BSYNC.RECONVERGENT B1 ;  /* 0x0000000000017941 */ /* 0x000fea0003800200 */
.L_x_7166:
        /* <DEDUP_REMOVED lines=35> */
.L_x_7162:
        /* <DEDUP_REMOVED lines=35> */
.L_x_7169:
[----:B------:R-:W-:-:S04]  /*18430*/  FADD.FTZ R23, -R32, 1 ;  /* 0x3f80000020177421 */ /* 0x000fc80000010100 */
[----:B------:R-:W-:-:S06]  /*18440*/  FMUL.FTZ R20, R0, R23 ;  /* 0x0000001700147220 */ /* 0x000fcc0000410000 */
[----:B------:R-:W0:Y:S08]  /*18450*/  MUFU.SQRT R20, R20 ;  /* 0x0000001400147308 */ /* 0x000e300000002000 */
[----:B0-----:R-:W0:Y:S02]  /*18460*/  MUFU.RCP R30, R20 ;  /* 0x00000014001e7308 */ /* 0x001e240000001000 */
[----:B0-----:R-:W-:Y:S01]  /*18470*/  FMUL.FTZ R30, R25, R30 ;  /* 0x0000001e191e7220 */ /* 0x001fe20000410000 */
[----:B------:R-:W-:Y:S06]  /*18480*/  BRA `(.L_x_7160) ;  /* 0x0000000000047947 */ /* 0x000fec0003800000 */
.L_x_7161:
[----:B------:R0:W1:Y:S02]  /*18490*/  MUFU.SQRT R30, R25 ;  /* 0x00000019001e7308 */ /* 0x0000640000002000 */
.L_x_7160:
[----:B------:R-:W-:Y:S05]  /*184a0*/  BSYNC.RECONVERGENT B0 ;  /* 0x0000000000007941 */ /* 0x000fea0003800200 */
.L_x_7159:
        /* <DEDUP_REMOVED lines=35> */
.L_x_7173:
        /* <DEDUP_REMOVED lines=23> */
.L_x_7179:
[----:B------:R-:W-:-:S04]  /*18850*/  FADD.FTZ R3, -R3, R2 ;  /* 0x0000000203037221 */ /* 0x000fc80000010100 */
[----:B------:R-:W-:-:S07]  /*18860*/  FMUL.FTZ R3, R3, 0.5 ;  /* 0x3f00000003037820 */ /* 0x000fce0000410000 */
.L_x_7180:
[----:B------:R-:W-:Y:S05]  /*18870*/  BSYNC.RECONVERGENT B4 ;  /* 0x0000000000047941 */ /* 0x000fea0003800200 */
.L_x_7178:
[----:B------:R-:W-:Y:S01]  /*18880*/  FADD.FTZ R0, R3, R0 ;  /* 0x0000000003007221 */ /* 0x000fe20000010000 */
[----:B------:R-:W-:-:S04]  /*18890*/  FADD.FTZ R21, R32, R21 ;  /* 0x0000001520157221 */ /* 0x000fc80000010000 */
[----:B------:R-:W-:-:S04]  /*188a0*/  FMUL.FTZ R0, R0, R21 ;  /* 0x0000001500007220 */ /* 0x000fc80000410000 */
[----:B------:R2:W3:Y:S01]  /*188b0*/  MUFU.SQRT R26, R0 ;  /* 0x00000000001a7308 */ /* 0x0004e20000002000 */
[----:B------:R-:W-:Y:S05]  /*188c0*/  BRA `(.L_x_7181) ;  /* 0x0000000000487947 */ /* 0x000fea0003800000 */
.L_x_7177:
        /* <DEDUP_REMOVED lines=12> */
.L_x_7176:
[----:B------:R-:W-:Y:S01]  /*18990*/  FADD.FTZ R0, R21, 1 ;  /* 0x3f80000015007421 */ /* 0x000fe20000010000 */
[----:B0-----:R-:W-:Y:S01]  /*189a0*/  MUFU.SQRT R25, R25 ;  /* 0x0000001900197308 */ /* 0x001fe20000002000 */
[----:B------:R-:W-:Y:S02]  /*189b0*/  MOV R32, 0x3f800000 ;  /* 0x3f80000000207802 */ /* 0x000fe40000000f00 */
[----:B------:R-:W-:-:S06]  /*189c0*/  FMUL.FTZ R0, R0, 0.5 ;  /* 0x3f00000000007820 */ /* 0x000fcc0000410000 */
[----:B------:R-:W0:Y:S02]  /*189d0*/  MUFU.SQRT R0, R0 ;  /* 0x0000000000007308 */ /* 0x000e240000002000 */
[----:B0-----:R-:W-:-:S07]  /*189e0*/  FMUL.FTZ R26, R25, R0 ;  /* 0x00000000191a7220 */ /* 0x001fce0000410000 */
.L_x_7181:
[----:B------:R-:W-:Y:S05]  /*189f0*/  BSYNC.RECONVERGENT B1 ;  /* 0x0000000000017941 */ /* 0x000fea0003800200 */
.L_x_7175:
[----:B------:R-:W-:Y:S05]  /*18a00*/  BRA `(.L_x_7182) ;  /* 0x0000000000087947 */ /* 0x000fea0003800000 */
.L_x_7172:
[----:B------:R-:W-:Y:S01]  /*18a10*/  FMUL.FTZ R26, R21, 16777216 ;  /* 0x4b800000151a7820 */ /* 0x000fe20000410000 */
[----:B------:R-:W-:-:S07]  /*18a20*/  FMUL.FTZ R32, R32, 16777216 ;  /* 0x4b80000020207820 */ /* 0x000fce0000410000 */
.L_x_7182:
[----:B------:R-:W-:Y:S05]  /*18a30*/  BSYNC.RELIABLE B0 ;  /* 0x0000000000007941 */ /* 0x000fea0003800100 */
.L_x_7171:
[----:B---3--:R-:W-:Y:S01]  /*18a40*/  FADD.FTZ R23, |R26|, -RZ ;  /* 0x800000ff1a177221 */ /* 0x008fe20000010200 */
[C---:B--2---:R-:W-:Y:S01]  /*18a50*/  FADD.FTZ R0, |R32|.reuse, -RZ ;  /* 0x800000ff20007221 */ /* 0x044fe20000010200 */
[----:B------:R-:W-:Y:S01]  /*18a60*/  FSETP.GT.FTZ.AND P2, PT, |R32|, |R26|, PT ;  /* 0x4000001a2000720b */ /* 0x000fe20003f54200 */
[----:B------:R-:W-:Y:S03]  /*18a70*/  BSSY.RECONVERGENT B4, `(.L_x_7183) ;  /* 0x000000e000047945 */ /* 0x000fe60003800200 */
[----:B0-----:R-:W-:Y:S02]  /*18a80*/  FSEL R25, R0, R23, P2 ;  /* 0x0000001700197208 */ /* 0x001fe40001000000 */
        /* <DEDUP_REMOVED lines=11> */
[----:B-1---5:R-:W-:Y:S05]  /*18b40*/  CALL.REL.NOINC `($__internal_10_$__cuda_sm3x_div_rn_ftz_f32_slowpath) ;  /* 0x0000010800987944 */ /* 0x022fea0003c00000 */
.L_x_7184:
[----:B------:R-:W-:Y:S05]  /*18b50*/  BSYNC.RECONVERGENT B4 ;  /* 0x0000000000047941 */ /* 0x000fea0003800200 */
.L_x_7183:
        /* <DEDUP_REMOVED lines=28> */
.L_x_7174:
[----:B------:R-:W-:Y:S05]  /*18d20*/  BSYNC.RECONVERGENT B3 ;  /* 0x0000000000037941 */ /* 0x000fea0003800200 */
.L_x_7170:
[----:B-1----:R-:W-:Y:S02]  /*18d30*/  LOP3.LUT R7, R30, 0x80000000, R7, 0xb8, !PT ;  /* 0x800000001e077812 */ /* 0x002fe400078eb807 */
[----:B------:R-:W-:Y:S01]  /*18d40*/  LOP3.LUT R6, R5, 0x80000000, R6, 0xb8, !PT ;  /* 0x8000000005067812 */ /* 0x000fe200078eb806 */
[----:B------:R-:W-:Y:S06]  /*18d50*/  BRA `(.L_x_7157) ;  /* 0x0000001400087947 */ /* 0x000fec0003800000 */
.L_x_7158:
        /* <DEDUP_REMOVED lines=31> */
[----:B---3-5:R-:W-:Y:S05]  /*18f50*/  CALL.REL.NOINC `($__internal_10_$__cuda_sm3x_div_rn_ftz_f32_slowpath) ;  /* 0x0000010400947944 */ /* 0x028fea0003c00000 */
[----:B------:R-:W-:-:S07]  /*18f60*/  MOV R2, R0 ;  /* 0x0000000000027202 */ /* 0x000fce0000000f00 */
.L_x_7190:
[----:B------:R-:W-:Y:S05]  /*18f70*/  BSYNC.RECONVERGENT B4 ;  /* 0x0000000000047941 */ /* 0x000fea0003800200 */
.L_x_7189:
        /* <DEDUP_REMOVED lines=22> */
.L_x_7188:
        /* <DEDUP_REMOVED lines=27> */
[----:B---3-5:R-:W-:Y:S05]  /*19290*/  CALL.REL.NOINC `($__internal_10_$__cuda_sm3x_div_rn_ftz_f32_slowpath) ;  /* 0x0000010000c47944 */ /* 0x028fea0003c00000 */
.L_x_7193:
[----:B------:R-:W-:Y:S05]  /*192a0*/  BSYNC.RECONVERGENT B4 ;  /* 0x0000000000047941 */ /* 0x000fea0003800200 */
.L_x_7192:
        /* <DEDUP_REMOVED lines=22> */
.L_x_7187:
        /* <DEDUP_REMOVED lines=32> */
[----:B---3-5:R-:W-:Y:S05]  /*19610*/  CALL.REL.NOINC `($__internal_10_$__cuda_sm3x_div_rn_ftz_f32_slowpath) ;  /* 0x000000fc00e47944 */ /* 0x028fea0003c00000 */
.L_x_7195:
[----:B------:R-:W-:Y:S05]  /*19620*/  BSYNC.RECONVERGENT B4 ;  /* 0x0000000000047941 */ /* 0x000fea0003800200 */
.L_x_7194:
        /* <DEDUP_REMOVED lines=22> */
.L_x_7186:
        /* <DEDUP_REMOVED lines=26> */
.L_x_7199:
[----:B------:R-:W-:Y:S05]  /*19930*/  BSYNC.RECONVERGENT B4 ;  /* 0x0000000000047941 */ /* 0x000fea0003800200 */
.L_x_7198:
[----:B------:R-:W-:Y:S02]  /*19940*/  HFMA2 R3, -RZ, RZ, 0.89990234375, 10328 ;  /* 0x3b33710bff037431 */ /* 0x000fe400000001ff */
[----:B------:R-:W-:Y:S01]  /*19950*/  FMUL.FTZ R0, R2, R2 ;  /* 0x0000000202007220 */ /* 0x000fe20000410000 */
[----:B------:R-:W-:Y:S02]  /*19960*/  MOV R5, 0x3fd774eb ;  /* 0x3fd774eb00057802 */ /* 0x000fe40000000f00 */
[----:B------:R-:W-:Y:S01]  /*19970*/  FSETP.NEU.FTZ.AND P1, PT, R25, R32, PT ;  /* 0x000000201900720b */ /* 0x000fe20003f3d000 */
[C---:B------:R-:W-:Y:S01]  /*19980*/  FFMA.FTZ R3, R0.reuse, R3, -0.015681877732276916504 ;  /* 0xbc80774800037423 */ /* 0x040fe20000010003 */
        /* <DEDUP_REMOVED lines=17> */
.L_x_7197:
        /* <DEDUP_REMOVED lines=28> */
.L_x_7201:
[----:B------:R-:W-:Y:S05]  /*19c60*/  BSYNC.RECONVERGENT B4 ;  /* 0x0000000000047941 */ /* 0x000fea0003800200 */
.L_x_7200:
        /* <DEDUP_REMOVED lines=22> */
.L_x_7196:
        /* <DEDUP_REMOVED lines=33> */
.L_x_7203:
[----:B------:R-:W-:Y:S05]  /*19fe0*/  BSYNC.RECONVERGENT B4 ;  /* 0x0000000000047941 */ /* 0x000fea0003800200 */
.L_x_7202:
        /* <DEDUP_REMOVED lines=21> */
.L_x_7191:
[----:B------:R-:W-:Y:S05]  /*1a140*/  BSYNC.RECONVERGENT B3 ;  /* 0x0000000000037941 */ /* 0x000fea0003800200 */
.L_x_7185:
[----:B------:R-:W-:Y:S01]  /*1a150*/  FADD.FTZ R26, R26, 0.69314718246459960938 ;  /* 0x3f3172181a1a7421 */ /* 0x000fe20000010000 */
[----:B------:R-:W-:-:S04]  /*1a160*/  LOP3.LUT R6, R25, 0x80000000, R6, 0xb8, !PT ;  /* 0x8000000019067812 */ /* 0x000fc800078eb806 */
[----:B------:R-:W-:-:S07]  /*1a170*/  LOP3.LUT R7, R26, 0x80000000, R7, 0xb8, !PT ;  /* 0x800000001a077812 */ /* 0x000fce00078eb807 */
.L_x_7157:
[----:B------:R-:W-:Y:S05]  /*1a180*/  BSYNC.RECONVERGENT B2 ;  /* 0x0000000000027941 */ /* 0x000fea0003800200 */
.L_x_7155:
[----:B------:R-:W-:Y:S05]  /*1a190*/  WARPSYNC.ALL ;  /* 0x0000000000007948 */ /* 0x000fea0003800000 */
[C---:B-----5:R-:W-:Y:S01]  /*1a1a0*/  FSETP.NAN.FTZ.AND P1, PT, |R9|.reuse, |R9|, PT ;  /* 0x400000090900720b */ /* 0x060fe20003f38200 */
[----:B------:R-:W-:Y:S01]  /*1a1b0*/  BSSY.RECONVERGENT B2, `(.L_x_7204) ;  /* 0x0000286000027945 */ /* 0x000fe20003800200 */
[C---:B------:R-:W-:Y:S01]  /*1a1c0*/  FSETP.NAN.FTZ.AND P0, PT, |R8|.reuse, |R8|, PT ;  /* 0x400000080800720b */ /* 0x040fe20003f18200 */
[----:B0-----:R-:W-:Y:S01]  /*1a1d0*/  FADD.FTZ R25, |R9|, -RZ ;  /* 0x800000ff09197221 */ /* 0x001fe20000010200 */
        /* <DEDUP_REMOVED lines=17> */
.L_x_7205:
        /* <DEDUP_REMOVED lines=70> */
.L_x_7213:
[----:B------:R-:W-:-:S04]  /*1a750*/  FADD.FTZ R20, -R0, R5 ;  /* 0x0000000500147221 */ /* 0x000fc80000010100 */
[----:B------:R-:W-:-:S07]  /*1a760*/  FMUL.FTZ R20, R20, 0.5 ;  /* 0x3f00000014147820 */ /* 0x000fce0000410000 */
.L_x_7214:
[----:B------:R-:W-:Y:S05]  /*1a770*/  BSYNC.RECONVERGENT B1 ;  /* 0x0000000000017941 */ /* 0x000fea0003800200 */
.L_x_7212:
        /* <DEDUP_REMOVED lines=11> */
.L_x_7216:
[----:B------:R-:W-:-:S04]  /*1a830*/  FADD.FTZ R23, R2, -R23 ;  /* 0x8000001702177221 */ /* 0x000fc80000010000 */
[----:B------:R-:W-:-:S07]  /*1a840*/  FMUL.FTZ R23, R23, 0.5 ;  /* 0x3f00000017177820 */ /* 0x000fce0000410000 */
.L_x_7217:
[----:B------:R-:W-:Y:S05]  /*1a850*/  BSYNC.RECONVERGENT B1 ;  /* 0x0000000000017941 */ /* 0x000fea0003800200 */
.L_x_7215:
        /* <DEDUP_REMOVED lines=35> */
.L_x_7211:
        /* <DEDUP_REMOVED lines=35> */
.L_x_7218:
[----:B------:R-:W-:-:S04]  /*1acc0*/  FADD.FTZ R23, -R32, 1 ;  /* 0x3f80000020177421 */ /* 0x000fc80000010100 */
[----:B------:R-:W-:-:S06]  /*1acd0*/  FMUL.FTZ R20, R0, R23 ;  /* 0x0000001700147220 */ /* 0x000fcc0000410000 */
[----:B------:R-:W0:Y:S08]  /*1ace0*/  MUFU.SQRT R20, R20 ;  /* 0x0000001400147308 */ /* 0x000e300000002000 */
[----:B0-----:R-:W0:Y:S02]  /*1acf0*/  MUFU.RCP R30, R20 ;  /* 0x00000014001e7308 */ /* 0x001e240000001000 */
[----:B0-----:R-:W-:Y:S01]  /*1ad00*/  FMUL.FTZ R30, R25, R30 ;  /* 0x0000001e191e7220 */ /* 0x001fe20000410000 */
[----:B------:R-:W-:Y:S06]  /*1ad10*/  BRA `(.L_x_7209) ;  /* 0x0000000000047947 */ /* 0x000fec0003800000 */
.L_x_7210:
[----:B------:R0:W1:Y:S02]  /*1ad20*/  MUFU.SQRT R30, R25 ;  /* 0x00000019001e7308 */ /* 0x0000640000002000 */
.L_x_7209:
[----:B------:R-:W-:Y:S05]  /*1ad30*/  BSYNC.RECONVERGENT B0 ;  /* 0x0000000000007941 */ /* 0x000fea0003800200 */
.L_x_7208:
        /* <DEDUP_REMOVED lines=35> */
.L_x_7222:
        /* <DEDUP_REMOVED lines=23> */
.L_x_7228:
[----:B------:R-:W-:-:S04]  /*1b0e0*/  FADD.FTZ R3, -R3, R2 ;  /* 0x0000000203037221 */ /* 0x000fc80000010100 */
[----:B------:R-:W-:-:S07]  /*1b0f0*/  FMUL.FTZ R3, R3, 0.5 ;  /* 0x3f00000003037820 */ /* 0x000fce0000410000 */
.L_x_7229:
[----:B------:R-:W-:Y:S05]  /*1b100*/  BSYNC.RECONVERGENT B4 ;  /* 0x0000000000047941 */ /* 0x000fea0003800200 */
.L_x_7227:
[----:B------:R-:W-:Y:S01]  /*1b110*/  FADD.FTZ R0, R3, R0 ;  /* 0x0000000003007221 */ /* 0x000fe20000010000 */
[----:B------:R-:W-:-:S04]  /*1b120*/  FADD.FTZ R21, R32, R21 ;  /* 0x0000001520157221 */ /* 0x000fc80000010000 */
[----:B------:R-:W-:-:S04]  /*1b130*/  FMUL.FTZ R0, R0, R21 ;  /* 0x0000001500007220 */ /* 0x000fc80000410000 */
[----:B------:R2:W3:Y:S01]  /*1b140*/  MUFU.SQRT R26, R0 ;  /* 0x00000000001a7308 */ /* 0x0004e20000002000 */
[----:B------:R-:W-:Y:S05]  /*1b150*/  BRA `(.L_x_7230) ;  /* 0x0000000000487947 */ /* 0x000fea0003800000 */
.L_x_7226:
        /* <DEDUP_REMOVED lines=12> */
.L_x_7225:
[----:B------:R-:W-:Y:S01]  /*1b220*/  FADD.FTZ R0, R21, 1 ;  /* 0x3f80000015007421 */ /* 0x000fe20000010000 */
[----:B0-----:R-:W-:Y:S01]  /*1b230*/  MUFU.SQRT R25, R25 ;  /* 0x0000001900197308 */ /* 0x001fe20000002000 */
[----:B------:R-:W-:Y:S02]  /*1b240*/  MOV R32, 0x3f800000 ;  /* 0x3f80000000207802 */ /* 0x000fe40000000f00 */
[----:B------:R-:W-:-:S06]  /*1b250*/  FMUL.FTZ R0, R0, 0.5 ;  /* 0x3f00000000007820 */ /* 0x000fcc0000410000 */
[----:B------:R-:W0:Y:S02]  /*1b260*/  MUFU.SQRT R0, R0 ;  /* 0x0000000000007308 */ /* 0x000e240000002000 */
[----:B0-----:R-:W-:-:S07]  /*1b270*/  FMUL.FTZ R26, R25, R0 ;  /* 0x00000000191a7220 */ /* 0x001fce0000410000 */
.L_x_7230:
[----:B------:R-:W-:Y:S05]  /*1b280*/  BSYNC.RECONVERGENT B1 ;  /* 0x0000000000017941 */ /* 0x000fea0003800200 */
.L_x_7224:
[----:B------:R-:W-:Y:S05]  /*1b290*/  BRA `(.L_x_7231) ;  /* 0x0000000000087947 */ /* 0x000fea0003800000 */
.L_x_7221:
[----:B------:R-:W-:Y:S01]  /*1b2a0*/  FMUL.FTZ R26, R21, 16777216 ;  /* 0x4b800000151a7820 */ /* 0x000fe20000410000 */
[----:B------:R-:W-:-:S07]  /*1b2b0*/  FMUL.FTZ R32, R32, 16777216 ;  /* 0x4b80000020207820 */ /* 0x000fce0000410000 */
.L_x_7231:
[----:B------:R-:W-:Y:S05]  /*1b2c0*/  BSYNC.RELIABLE B0 ;  /* 0x0000000000007941 */ /* 0x000fea0003800100 */
.L_x_7220:
        /* <DEDUP_REMOVED lines=17> */
.L_x_7233:
[----:B------:R-:W-:Y:S05]  /*1b3e0*/  BSYNC.RECONVERGENT B4 ;  /* 0x0000000000047941 */ /* 0x000fea0003800200 */
.L_x_7232:
        /* <DEDUP_REMOVED lines=28> */
.L_x_7223:
[----:B------:R-:W-:Y:S05]  /*1b5b0*/  BSYNC.RECONVERGENT B3 ;  /* 0x0000000000037941 */ /* 0x000fea0003800200 */
.L_x_7219:
[----:B-1----:R-:W-:Y:S02]  /*1b5c0*/  LOP3.LUT R9, R30, 0x80000000, R9, 0xb8, !PT ;  /* 0x800000001e097812 */ /* 0x002fe400078eb809 */
[----:B------:R-:W-:Y:S01]  /*1b5d0*/  LOP3.LUT R8, R5, 0x80000000, R8, 0xb8, !PT ;  /* 0x8000000005087812 */ /* 0x000fe200078eb808 */
[----:B------:R-:W-:Y:S06]  /*1b5e0*/  BRA `(.L_x_7206) ;  /* 0x0000001400087947 */ /* 0x000fec0003800000 */
.L_x_7207:
        /* <DEDUP_REMOVED lines=31> */
[----:B---3--:R-:W-:Y:S05]  /*1b7e0*/  CALL.REL.NOINC `($__internal_10_$__cuda_sm3x_div_rn_ftz_f32_slowpath) ;  /* 0x000000dc00707944 */ /* 0x008fea0003c00000 */
[----:B------:R-:W-:-:S07]  /*1b7f0*/  MOV R2, R0 ;  /* 0x0000000000027202 */ /* 0x000fce0000000f00 */
.L_x_7239:
[----:B------:R-:W-:Y:S05]  /*1b800*/  BSYNC.RECONVERGENT B4 ;  /* 0x0000000000047941 */ /* 0x000fea0003800200 */
.L_x_7238:
        /* <DEDUP_REMOVED lines=22> */
.L_x_7237:
        /* <DEDUP_REMOVED lines=27> */
[----:B---3--:R-:W-:Y:S05]  /*1bb20*/  CALL.REL.NOINC `($__internal_10_$__cuda_sm3x_div_rn_ftz_f32_slowpath) ;  /* 0x000000d800a07944 */ /* 0x008fea0003c00000 */
.L_x_7242:
[----:B------:R-:W-:Y:S05]  /*1bb30*/  BSYNC.RECONVERGENT B4 ;  /* 0x0000000000047941 */ /* 0x000fea0003800200 */
.L_x_7241:
        /* <DEDUP_REMOVED lines=22> */
.L_x_7236:
        /* <DEDUP_REMOVED lines=32> */
[----:B---3--:R-:W-:Y:S05]  /*1bea0*/  CALL.REL.NOINC `($__internal_10_$__cuda_sm3x_div_rn_ftz_f32_slowpath) ;  /* 0x000000d400c07944 */ /* 0x008fea0003c00000 */
.L_x_7244:
[----:B------:R-:W-:Y:S05]  /*1beb0*/  BSYNC.RECONVERGENT B4 ;  /* 0x0000000000047941 */ /* 0x000fea0003800200 */
.L_x_7243:
        /* <DEDUP_REMOVED lines=22> */
.L_x_7235:
        /* <DEDUP_REMOVED lines=26> */
.L_x_7248:
[----:B------:R-:W-:Y:S05]  /*1c1c0*/  BSYNC.RECONVERGENT B4 ;  /* 0x0000000000047941 */ /* 0x000fea0003800200 */
.L_x_7247:
        /* <DEDUP_REMOVED lines=22> */
.L_x_7246:
        /* <DEDUP_REMOVED lines=28> */
.L_x_7250:
[----:B------:R-:W-:Y:S05]  /*1c4f0*/  BSYNC.RECONVERGENT B4 ;  /* 0x0000000000047941 */ /* 0x000fea0003800200 */
.L_x_7249:
        /* <DEDUP_REMOVED lines=22> */
.L_x_7245:
        /* <DEDUP_REMOVED lines=33> */
.L_x_7252:
[----:B------:R-:W-:Y:S05]  /*1c870*/  BSYNC.RECONVERGENT B4 ;  /* 0x0000000000047941 */ /* 0x000fea0003800200 */
.L_x_7251:
        /* <DEDUP_REMOVED lines=21> */
.L_x_7240:
[----:B------:R-:W-:Y:S05]  /*1c9d0*/  BSYNC.RECONVERGENT B3 ;  /* 0x0000000000037941 */ /* 0x000fea0003800200 */
.L_x_7234:
[----:B------:R-:W-:Y:S01]  /*1c9e0*/  FADD.FTZ R26, R26, 0.69314718246459960938 ;  /* 0x3f3172181a1a7421 */ /* 0x000fe20000010000 */
[----:B------:R-:W-:-:S04]  /*1c9f0*/  LOP3.LUT R8, R25, 0x80000000, R8, 0xb8, !PT ;  /* 0x8000000019087812 */ /* 0x000fc800078eb808 */
[----:B------:R-:W-:-:S07]  /*1ca00*/  LOP3.LUT R9, R26, 0x80000000, R9, 0xb8, !PT ;  /* 0x800000001a097812 */ /* 0x000fce00078eb809 */
.L_x_7206:
[----:B------:R-:W-:Y:S05]  /*1ca10*/  BSYNC.RECONVERGENT B2 ;  /* 0x0000000000027941 */ /* 0x000fea0003800200 */
.L_x_7204:
[----:B------:R-:W-:Y:S05]  /*1ca20*/  WARPSYNC.ALL ;  /* 0x0000000000007948 */ /* 0x000fea0003800000 */
[C---:B------:R-:W-:Y:S01]  /*1ca30*/  FSETP.NAN.FTZ.AND P1, PT, |R11|.reuse, |R11|, PT ;  /* 0x4000000b0b00720b */ /* 0x040fe20003f38200 */
        /* <DEDUP_REMOVED lines=20> */
.L_x_7254:
        /* <DEDUP_REMOVED lines=70> */
.L_x_7262:
[----:B------:R-:W-:-:S04]  /*1cfe0*/  FADD.FTZ R20, -R0, R5 ;  /* 0x0000000500147221 */ /* 0x000fc80000010100 */
[----:B------:R-:W-:-:S07]  /*1cff0*/  FMUL.FTZ R20, R20, 0.5 ;  /* 0x3f00000014147820 */ /* 0x000fce0000410000 */
.L_x_7263:
[----:B------:R-:W-:Y:S05]  /*1d000*/  BSYNC.RECONVERGENT B1 ;  /* 0x0000000000017941 */ /* 0x000fea0003800200 */
.L_x_7261:
        /* <DEDUP_REMOVED lines=11> */
.L_x_7265:
[----:B------:R-:W-:-:S04]  /*1d0c0*/  FADD.FTZ R23, R2, -R23 ;  /* 0x8000001702177221 */ /* 0x000fc80000010000 */
[----:B------:R-:W-:-:S07]  /*1d0d0*/  FMUL.FTZ R23, R23, 0.5 ;  /* 0x3f00000017177820 */ /* 0x000fce0000410000 */
.L_x_7266:
[----:B------:R-:W-:Y:S05]  /*1d0e0*/  BSYNC.RECONVERGENT B1 ;  /* 0x0000000000017941 */ /* 0x000fea0003800200 */
.L_x_7264:
        /* <DEDUP_REMOVED lines=35> */
.L_x_7260:
        /* <DEDUP_REMOVED lines=35> */
.L_x_7267:
[----:B------:R-:W-:-:S04]  /*1d550*/  FADD.FTZ R23, -R32, 1 ;  /* 0x3f80000020177421 */ /* 0x000fc80000010100 */
[----:B------:R-:W-:-:S06]  /*1d560*/  FMUL.FTZ R20, R0, R23 ;  /* 0x0000001700147220 */ /* 0x000fcc0000410000 */
[----:B------:R-:W0:Y:S08]  /*1d570*/  MUFU.SQRT R20, R20 ;  /* 0x0000001400147308 */ /* 0x000e300000002000 */
[----:B0-----:R-:W0:Y:S02]  /*1d580*/  MUFU.RCP R30, R20 ;  /* 0x00000014001e7308 */ /* 0x001e240000001000 */
[----:B0-----:R-:W-:Y:S01]  /*1d590*/  FMUL.FTZ R30, R25, R30 ;  /* 0x0000001e191e7220 */ /* 0x001fe20000410000 */
[----:B------:R-:W-:Y:S06]  /*1d5a0*/  BRA `(.L_x_7258) ;  /* 0x0000000000047947 */ /* 0x000fec0003800000 */
.L_x_7259:
[----:B------:R0:W1:Y:S02]  /*1d5b0*/  MUFU.SQRT R30, R25 ;  /* 0x00000019001e7308 */ /* 0x0000640000002000 */
.L_x_7258:
[----:B------:R-:W-:Y:S05]  /*1d5c0*/  BSYNC.RECONVERGENT B0 ;  /* 0x0000000000007941 */ /* 0x000fea0003800200 */
.L_x_7257:
        /* <DEDUP_REMOVED lines=35> */
.L_x_7271:
        /* <DEDUP_REMOVED lines=23> */
.L_x_7277:
[----:B------:R-:W-:-:S04]  /*1d970*/  FADD.FTZ R3, -R3, R2 ;  /* 0x0000000203037221 */ /* 0x000fc80000010100 */
[----:B------:R-:W-:-:S07]  /*1d980*/  FMUL.FTZ R3, R3, 0.5 ;  /* 0x3f00000003037820 */ /* 0x000fce0000410000 */
.L_x_7278:
[----:B------:R-:W-:Y:S05]  /*1d990*/  BSYNC.RECONVERGENT B4 ;  /* 0x0000000000047941 */ /* 0x000fea0003800200 */
.L_x_7276:
[----:B------:R-:W-:Y:S01]  /*1d9a0*/  FADD.FTZ R0, R3, R0 ;  /* 0x0000000003007221 */ /* 0x000fe20000010000 */
[----:B------:R-:W-:-:S04]  /*1d9b0*/  FADD.FTZ R21, R32, R21 ;  /* 0x0000001520157221 */ /* 0x000fc80000010000 */
[----:B------:R-:W-:-:S04]  /*1d9c0*/  FMUL.FTZ R0, R0, R21 ;  /* 0x0000001500007220 */ /* 0x000fc80000410000 */
[----:B------:R2:W3:Y:S01]  /*1d9d0*/  MUFU.SQRT R26, R0 ;  /* 0x00000000001a7308 */ /* 0x0004e20000002000 */
[----:B------:R-:W-:Y:S05]  /*1d9e0*/  BRA `(.L_x_7279) ;  /* 0x0000000000487947 */ /* 0x000fea0003800000 */
.L_x_7275:
        /* <DEDUP_REMOVED lines=12> */
.L_x_7274:
[----:B------:R-:W-:Y:S01]  /*1dab0*/  FADD.FTZ R0, R21, 1 ;  /* 0x3f80000015007421 */ /* 0x000fe20000010000 */
[----:B0-----:R-:W-:Y:S01]  /*1dac0*/  MUFU.SQRT R25, R25 ;  /* 0x0000001900197308 */ /* 0x001fe20000002000 */
[----:B------:R-:W-:Y:S02]  /*1dad0*/  MOV R32, 0x3f800000 ;  /* 0x3f80000000207802 */ /* 0x000fe40000000f00 */
[----:B------:R-:W-:-:S06]  /*1dae0*/  FMUL.FTZ R0, R0, 0.5 ;  /* 0x3f00000000007820 */ /* 0x000fcc0000410000 */
[----:B------:R-:W0:Y:S02]  /*1daf0*/  MUFU.SQRT R0, R0 ;  /* 0x0000000000007308 */ /* 0x000e240000002000 */
[----:B0-----:R-:W-:-:S07]  /*1db00*/  FMUL.FTZ R26, R25, R0 ;  /* 0x00000000191a7220 */ /* 0x001fce0000410000 */
.L_x_7279:
[----:B------:R-:W-:Y:S05]  /*1db10*/  BSYNC.RECONVERGENT B1 ;  /* 0x0000000000017941 */ /* 0x000fea0003800200 */
.L_x_7273:
[----:B------:R-:W-:Y:S05]  /*1db20*/  BRA `(.L_x_7280) ;  /* 0x0000000000087947 */ /* 0x000fea0003800000 */
.L_x_7270:
[----:B------:R-:W-:Y:S01]  /*1db30*/  FMUL.FTZ R26, R21, 16777216 ;  /* 0x4b800000151a7820 */ /* 0x000fe20000410000 */
[----:B------:R-:W-:-:S07]  /*1db40*/  FMUL.FTZ R32, R32, 16777216 ;  /* 0x4b80000020207820 */ /* 0x000fce0000410000 */
.L_x_7280:
[----:B------:R-:W-:Y:S05]  /*1db50*/  BSYNC.RELIABLE B0 ;  /* 0x0000000000007941 */ /* 0x000fea0003800100 */
.L_x_7269:
        /* <DEDUP_REMOVED lines=17> */
.L_x_7282:
[----:B------:R-:W-:Y:S05]  /*1dc70*/  BSYNC.RECONVERGENT B4 ;  /* 0x0000000000047941 */ /* 0x000fea0003800200 */
.L_x_7281:
        /* <DEDUP_REMOVED lines=28> */
.L_x_7272:
[----:B------:R-:W-:Y:S05]  /*1de40*/  BSYNC.RECONVERGENT B3 ;  /* 0x0000000000037941 */ /* 0x000fea0003800200 */
.L_x_7268:
[----:B-1----:R-:W-:Y:S02]  /*1de50*/  LOP3.LUT R11, R30, 0x80000000, R11, 0xb8, !PT ;  /* 0x800000001e0b7812 */ /* 0x002fe400078eb80b */
[----:B------:R-:W-:Y:S01]  /*1de60*/  LOP3.LUT R10, R5, 0x80000000, R10, 0xb8, !PT ;  /* 0x80000000050a7812 */ /* 0x000fe200078eb80a */
[----:B------:R-:W-:Y:S06]  /*1de70*/  BRA `(.L_x_7255) ;  /* 0x0000001400087947 */ /* 0x000fec0003800000 */
.L_x_7256:
        /* <DEDUP_REMOVED lines=33> */
.L_x_7288:
[----:B------:R-:W-:Y:S05]  /*1e090*/  BSYNC.RECONVERGENT B4 ;  /* 0x0000000000047941 */ /* 0x000fea0003800200 */
.L_x_7287:
        /* <DEDUP_REMOVED lines=22> */
.L_x_7286:
        /* <DEDUP_REMOVED lines=28> */
.L_x_7291:
[----:B------:R-:W-:Y:S05]  /*1e3c0*/  BSYNC.RECONVERGENT B4 ;  /* 0x0000000000047941 */ /* 0x000fea0003800200 */
.L_x_7290:
        /* <DEDUP_REMOVED lines=22> */
.L_x_7285:
        /* <DEDUP_REMOVED lines=33> */
.L_x_7293:
[----:B------:R-:W-:Y:S05]  /*1e740*/  BSYNC.RECONVERGENT B4 ;  /* 0x0000000000047941 */ /* 0x000fea0003800200 */
.L_x_7292:
        /* <DEDUP_REMOVED lines=22> */
.L_x_7284:
        /* <DEDUP_REMOVED lines=26> */
.L_x_7297:
[----:B------:R-:W-:Y:S05]  /*1ea50*/  BSYNC.RECONVERGENT B4 ;  /* 0x0000000000047941 */ /* 0x000fea0003800200 */
.L_x_7296:
        /* <DEDUP_REMOVED lines=22> */
.L_x_7295:
        /* <DEDUP_REMOVED lines=28> */
.L_x_7299:
[----:B------:R-:W-:Y:S05]  /*1ed80*/  BSYNC.RECONVERGENT B4 ;  /* 0x0000000000047941 */ /* 0x000fea0003800200 */
.L_x_7298:
        /* <DEDUP_REMOVED lines=22> */
.L_x_7294:
        /* <DEDUP_REMOVED lines=33> */
.L_x_7301:
[----:B------:R-:W-:Y:S05]  /*1f100*/  BSYNC.RECONVERGENT B4 ;  /* 0x0000000000047941 */ /* 0x000fea0003800200 */
.L_x_7300:
        /* <DEDUP_REMOVED lines=21> */
.L_x_7289:
[----:B------:R-:W-:Y:S05]  /*1f260*/  BSYNC.RECONVERGENT B3 ;  /* 0x0000000000037941 */ /* 0x000fea0003800200 */
.L_x_7283:
[----:B------:R-:W-:Y:S01]  /*1f270*/  FADD.FTZ R26, R26, 0.69314718246459960938 ;  /* 0x3f3172181a1a7421 */ /* 0x000fe20000010000 */
[----:B------:R-:W-:-:S04]  /*1f280*/  LOP3.LUT R10, R25, 0x80000000, R10, 0xb8, !PT ;  /* 0x80000000190a7812 */ /* 0x000fc800078eb80a */
[----:B------:R-:W-:-:S07]  /*1f290*/  LOP3.LUT R11, R26, 0x80000000, R11, 0xb8, !PT ;  /* 0x800000001a0b7812 */ /* 0x000fce00078eb80b */
.L_x_7255:
[----:B------:R-:W-:Y:S05]  /*1f2a0*/  BSYNC.RECONVERGENT B2 ;  /* 0x0000000000027941 */ /* 0x000fea0003800200 */
.L_x_7253:
        /* <DEDUP_REMOVED lines=22> */
.L_x_7303:
        /* <DEDUP_REMOVED lines=70> */
.L_x_7311:
[----:B------:R-:W-:-:S04]  /*1f870*/  FADD.FTZ R20, -R0, R5 ;  /* 0x0000000500147221 */ /* 0x000fc80000010100 */
[----:B------:R-:W-:-:S07]  /*1f880*/  FMUL.FTZ R20, R20, 0.5 ;  /* 0x3f00000014147820 */ /* 0x000fce0000410000 */
.L_x_7312:
[----:B------:R-:W-:Y:S05]  /*1f890*/  BSYNC.RECONVERGENT B1 ;  /* 0x0000000000017941 */ /* 0x000fea0003800200 */
.L_x_7310:
        /* <DEDUP_REMOVED lines=11> */
.L_x_7314:
[----:B------:R-:W-:-:S04]  /*1f950*/  FADD.FTZ R23, R2, -R23 ;  /* 0x8000001702177221 */ /* 0x000fc80000010000 */
[----:B------:R-:W-:-:S07]  /*1f960*/  FMUL.FTZ R23, R23, 0.5 ;  /* 0x3f00000017177820 */ /* 0x000fce0000410000 */
.L_x_7315:
[----:B------:R-:W-:Y:S05]  /*1f970*/  BSYNC.RECONVERGENT B1 ;  /* 0x0000000000017941 */ /* 0x000fea0003800200 */
.L_x_7313:
        /* <DEDUP_REMOVED lines=35> */
.L_x_7309:
        /* <DEDUP_REMOVED lines=35> */
.L_x_7316:
[----:B------:R-:W-:-:S04]  /*1fde0*/  FADD.FTZ R23, -R32, 1 ;  /* 0x3f80000020177421 */ /* 0x000fc80000010100 */
[----:B------:R-:W-:-:S06]  /*1fdf0*/  FMUL.FTZ R20, R0, R23 ;  /* 0x0000001700147220 */ /* 0x000fcc0000410000 */
[----:B------:R-:W0:Y:S08]  /*1fe00*/  MUFU.SQRT R20, R20 ;  /* 0x0000001400147308 */ /* 0x000e300000002000 */
[----:B0-----:R-:W0:Y:S02]  /*1fe10*/  MUFU.RCP R30, R20 ;  /* 0x00000014001e7308 */ /* 0x001e240000001000 */
[----:B0-----:R-:W-:Y:S01]  /*1fe20*/  FMUL.FTZ R30, R25, R30 ;  /* 0x0000001e191e7220 */ /* 0x001fe20000410000 */
[----:B------:R-:W-:Y:S06]  /*1fe30*/  BRA `(.L_x_7307) ;  /* 0x0000000000047947 */ /* 0x000fec0003800000 */
.L_x_7308:
[----:B------:R0:W1:Y:S02]  /*1fe40*/  MUFU.SQRT R30, R25 ;  /* 0x00000019001e7308 */ /* 0x0000640000002000 */
.L_x_7307:
[----:B------:R-:W-:Y:S05]  /*1fe50*/  BSYNC.RECONVERGENT B0 ;  /* 0x0000000000007941 */ /* 0x000fea0003800200 */
.L_x_7306:
        /* <DEDUP_REMOVED lines=35> */
.L_x_7320:
        /* <DEDUP_REMOVED lines=23> */
.L_x_7326:
[----:B------:R-:W-:-:S04]  /*20200*/  FADD.FTZ R3, -R3, R2 ;  /* 0x0000000203037221 */ /* 0x000fc80000010100 */
[----:B------:R-:W-:-:S07]  /*20210*/  FMUL.FTZ R3, R3, 0.5 ;  /* 0x3f00000003037820 */ /* 0x000fce0000410000 */
.L_x_7327:
[----:B------:R-:W-:Y:S05]  /*20220*/  BSYNC.RECONVERGENT B4 ;  /* 0x0000000000047941 */ /* 0x000fea0003800200 */
.L_x_7325:
[----:B------:R-:W-:Y:S01]  /*20230*/  FADD.FTZ R0, R3, R0 ;  /* 0x0000000003007221 */ /* 0x000fe20000010000 */
[----:B------:R-:W-:-:S04]  /*20240*/  FADD.FTZ R21, R32, R21 ;  /* 0x0000001520157221 */ /* 0x000fc80000010000 */
[----:B------:R-:W-:-:S04]  /*20250*/  FMUL.FTZ R0, R0, R21 ;  /* 0x0000001500007220 */ /* 0x000fc80000410000 */
[----:B------:R2:W3:Y:S01]  /*20260*/  MUFU.SQRT R26, R0 ;  /* 0x00000000001a7308 */ /* 0x0004e20000002000 */
[----:B------:R-:W-:Y:S05]  /*20270*/  BRA `(.L_x_7328) ;  /* 0x0000000000487947 */ /* 0x000fea0003800000 */
.L_x_7324:
        /* <DEDUP_REMOVED lines=12> */
.L_x_7323:
[----:B------:R-:W-:Y:S01]  /*20340*/  FADD.FTZ R0, R21, 1 ;  /* 0x3f80000015007421 */ /* 0x000fe20000010000 */
[----:B0-----:R-:W-:Y:S01]  /*20350*/  MUFU.SQRT R25, R25 ;  /* 0x0000001900197308 */ /* 0x001fe20000002000 */
[----:B------:R-:W-:Y:S02]  /*20360*/  MOV R32, 0x3f800000 ;  /* 0x3f80000000207802 */ /* 0x000fe40000000f00 */
[----:B------:R-:W-:-:S06]  /*20370*/  FMUL.FTZ R0, R0, 0.5 ;  /* 0x3f00000000007820 */ /* 0x000fcc0000410000 */
[----:B------:R-:W0:Y:S02]  /*20380*/  MUFU.SQRT R0, R0 ;  /* 0x0000000000007308 */ /* 0x000e240000002000 */
[----:B0-----:R-:W-:-:S07]  /*20390*/  FMUL.FTZ R26, R25, R0 ;  /* 0x00000000191a7220 */ /* 0x001fce0000410000 */
.L_x_7328:
[----:B------:R-:W-:Y:S05]  /*203a0*/  BSYNC.RECONVERGENT B1 ;  /* 0x0000000000017941 */ /* 0x000fea0003800200 */
.L_x_7322:
[----:B------:R-:W-:Y:S05]  /*203b0*/  BRA `(.L_x_7329) ;  /* 0x0000000000087947 */ /* 0x000fea0003800000 */
.L_x_7319:
[----:B------:R-:W-:Y:S01]  /*203c0*/  FMUL.FTZ R26, R21, 16777216 ;  /* 0x4b800000151a7820 */ /* 0x000fe20000410000 */
[----:B------:R-:W-:-:S07]  /*203d0*/  FMUL.FTZ R32, R32, 16777216 ;  /* 0x4b80000020207820 */ /* 0x000fce0000410000 */
.L_x_7329:
[----:B------:R-:W-:Y:S05]  /*203e0*/  BSYNC.RELIABLE B0 ;  /* 0x0000000000007941 */ /* 0x000fea0003800100 */
.L_x_7318:
        /* <DEDUP_REMOVED lines=17> */
.L_x_7331:
[----:B------:R-:W-:Y:S05]  /*20500*/  BSYNC.RECONVERGENT B4 ;  /* 0x0000000000047941 */ /* 0x000fea0003800200 */
.L_x_7330:
        /* <DEDUP_REMOVED lines=28> */
.L_x_7321:
[----:B------:R-:W-:Y:S05]  /*206d0*/  BSYNC.RECONVERGENT B3 ;  /* 0x0000000000037941 */ /* 0x000fea0003800200 */
.L_x_7317:
[----:B-1----:R-:W-:Y:S02]  /*206e0*/  LOP3.LUT R13, R30, 0x80000000, R13, 0xb8, !PT ;  /* 0x800000001e0d7812 */ /* 0x002fe400078eb80d */
[----:B------:R-:W-:Y:S01]  /*206f0*/  LOP3.LUT R12, R5, 0x80000000, R12, 0xb8, !PT ;  /* 0x80000000050c7812 */ /* 0x000fe200078eb80c */
[----:B------:R-:W-:Y:S06]  /*20700*/  BRA `(.L_x_7304) ;  /* 0x0000001400087947 */ /* 0x000fec0003800000 */
.L_x_7305:
        /* <DEDUP_REMOVED lines=33> */
.L_x_7337:
[----:B------:R-:W-:Y:S05]  /*20920*/  BSYNC.RECONVERGENT B4 ;  /* 0x0000000000047941 */ /* 0x000fea0003800200 */
.L_x_7336:
        /* <DEDUP_REMOVED lines=22> */
.L_x_7335:
        /* <DEDUP_REMOVED lines=28> */
.L_x_7340:
[----:B------:R-:W-:Y:S05]  /*20c50*/  BSYNC.RECONVERGENT B4 ;  /* 0x0000000000047941 */ /* 0x000fea0003800200 */
.L_x_7339:
        /* <DEDUP_REMOVED lines=22> */
.L_x_7334:
        /* <DEDUP_REMOVED lines=33> */
.L_x_7342:
[----:B------:R-:W-:Y:S05]  /*20fd0*/  BSYNC.RECONVERGENT B4 ;  /* 0x0000000000047941 */ /* 0x000fea0003800200 */
.L_x_7341:
        /* <DEDUP_REMOVED lines=22> */
.L_x_7333:
        /* <DEDUP_REMOVED lines=26> */
.L_x_7346:
[----:B------:R-:W-:Y:S05]  /*212e0*/  BSYNC.RECONVERGENT B4 ;  /* 0x0000000000047941 */ /* 0x000fea0003800200 */
.L_x_7345:
        /* <DEDUP_REMOVED lines=22> */
.L_x_7344:
        /* <DEDUP_REMOVED lines=28> */
.L_x_7348:
[----:B------:R-:W-:Y:S05]  /*21610*/  BSYNC.RECONVERGENT B4 ;  /* 0x0000000000047941 */ /* 0x000fea0003800200 */
.L_x_7347:
        /* <DEDUP_REMOVED lines=22> */
.L_x_7343:
        /* <DEDUP_REMOVED lines=33> */
.L_x_7350:
[----:B------:R-:W-:Y:S05]  /*21990*/  BSYNC.RECONVERGENT B4 ;  /* 0x0000000000047941 */ /* 0x000fea0003800200 */
.L_x_7349:
        /* <DEDUP_REMOVED lines=21> */
.L_x_7338:
[----:B------:R-:W-:Y:S05]  /*21af0*/  BSYNC.RECONVERGENT B3 ;  /* 0x0000000000037941 */ /* 0x000fea0003800200 */
.L_x_7332:
[----:B------:R-:W-:Y:S01]  /*21b00*/  FADD.FTZ R26, R26, 0.69314718246459960938 ;  /* 0x3f3172181a1a7421 */ /* 0x000fe20000010000 */
[----:B------:R-:W-:-:S04]  /*21b10*/  LOP3.LUT R12, R25, 0x80000000, R12, 0xb8, !PT ;  /* 0x80000000190c7812 */ /* 0x000fc800078eb80c */
[----:B------:R-:W-:-:S07]  /*21b20*/  LOP3.LUT R13, R26, 0x80000000, R13, 0xb8, !PT ;  /* 0x800000001a0d7812 */ /* 0x000fce00078eb80d */
.L_x_7304:
[----:B------:R-:W-:Y:S05]  /*21b30*/  BSYNC.RECONVERGENT B2 ;  /* 0x0000000000027941 */ /* 0x000fea0003800200 */
.L_x_7302:
        /* <DEDUP_REMOVED lines=22> */
.L_x_7352:
        /* <DEDUP_REMOVED lines=70> */
.L_x_7360:
[----:B------:R-:W-:-:S04]  /*22100*/  FADD.FTZ R20, -R0, R5 ;  /* 0x0000000500147221 */ /* 0x000fc80000010100 */
[----:B------:R-:W-:-:S07]  /*22110*/  FMUL.FTZ R20, R20, 0.5 ;  /* 0x3f00000014147820 */ /* 0x000fce0000410000 */
.L_x_7361:
[----:B------:R-:W-:Y:S05]  /*22120*/  BSYNC.RECONVERGENT B1 ;  /* 0x0000000000017941 */ /* 0x000fea0003800200 */
.L_x_7359:
        /* <DEDUP_REMOVED lines=11> */
.L_x_7363:
[----:B------:R-:W-:-:S04]  /*221e0*/  FADD.FTZ R23, R2, -R23 ;  /* 0x8000001702177221 */ /* 0x000fc80000010000 */
[----:B------:R-:W-:-:S07]  /*221f0*/  FMUL.FTZ R23, R23, 0.5 ;  /* 0x3f00000017177820 */ /* 0x000fce0000410000 */
.L_x_7364:
[----:B------:R-:W-:Y:S05]  /*22200*/  BSYNC.RECONVERGENT B1 ;  /* 0x0000000000017941 */ /* 0x000fea0003800200 */
.L_x_7362:
        /* <DEDUP_REMOVED lines=35> */
.L_x_7358:
        /* <DEDUP_REMOVED lines=35> */
.L_x_7365:
[----:B------:R-:W-:-:S04]  /*22670*/  FADD.FTZ R23, -R32, 1 ;  /* 0x3f80000020177421 */ /* 0x000fc80000010100 */
[----:B------:R-:W-:-:S06]  /*22680*/  FMUL.FTZ R20, R0, R23 ;  /* 0x0000001700147220 */ /* 0x000fcc0000410000 */
[----:B------:R-:W0:Y:S08]  /*22690*/  MUFU.SQRT R20, R20 ;  /* 0x0000001400147308 */ /* 0x000e300000002000 */
[----:B0-----:R-:W0:Y:S02]  /*226a0*/  MUFU.RCP R30, R20 ;  /* 0x00000014001e7308 */ /* 0x001e240000001000 */
[----:B0-----:R-:W-:Y:S01]  /*226b0*/  FMUL.FTZ R30, R25, R30 ;  /* 0x0000001e191e7220 */ /* 0x001fe20000410000 */
[----:B------:R-:W-:Y:S06]  /*226c0*/  BRA `(.L_x_7356) ;  /* 0x0000000000047947 */ /* 0x000fec0003800000 */
.L_x_7357:
[----:B------:R0:W1:Y:S02]  /*226d0*/  MUFU.SQRT R30, R25 ;  /* 0x00000019001e7308 */ /* 0x0000640000002000 */
.L_x_7356:
[----:B------:R-:W-:Y:S05]  /*226e0*/  BSYNC.RECONVERGENT B0 ;  /* 0x0000000000007941 */ /* 0x000fea0003800200 */
.L_x_7355:
        /* <DEDUP_REMOVED lines=35> */
.L_x_7369:
        /* <DEDUP_REMOVED lines=23> */
.L_x_7375:
[----:B------:R-:W-:-:S04]  /*22a90*/  FADD.FTZ R3, -R3, R2 ;  /* 0x0000000203037221 */ /* 0x000fc80000010100 */
[----:B------:R-:W-:-:S07]  /*22aa0*/  FMUL.FTZ R3, R3, 0.5 ;  /* 0x3f00000003037820 */ /* 0x000fce0000410000 */
.L_x_7376:
[----:B------:R-:W-:Y:S05]  /*22ab0*/  BSYNC.RECONVERGENT B4 ;  /* 0x0000000000047941 */ /* 0x000fea0003800200 */
.L_x_7374:
[----:B------:R-:W-:Y:S01]  /*22ac0*/  FADD.FTZ R0, R3, R0 ;  /* 0x0000000003007221 */ /* 0x000fe20000010000 */
[----:B------:R-:W-:-:S04]  /*22ad0*/  FADD.FTZ R21, R32, R21 ;  /* 0x0000001520157221 */ /* 0x000fc80000010000 */
[----:B------:R-:W-:-:S04]  /*22ae0*/  FMUL.FTZ R0, R0, R21 ;  /* 0x0000001500007220 */ /* 0x000fc80000410000 */
[----:B------:R2:W3:Y:S01]  /*22af0*/  MUFU.SQRT R26, R0 ;  /* 0x00000000001a7308 */ /* 0x0004e20000002000 */
[----:B------:R-:W-:Y:S05]  /*22b00*/  BRA `(.L_x_7377) ;  /* 0x0000000000487947 */ /* 0x000fea0003800000 */
.L_x_7373:
        /* <DEDUP_REMOVED lines=12> */
.L_x_7372:
[----:B------:R-:W-:Y:S01]  /*22bd0*/  FADD.FTZ R0, R21, 1 ;  /* 0x3f80000015007421 */ /* 0x000fe20000010000 */
[----:B0-----:R-:W-:Y:S01]  /*22be0*/  MUFU.SQRT R25, R25 ;  /* 0x0000001900197308 */ /* 0x001fe20000002000 */
[----:B------:R-:W-:Y:S02]  /*22bf0*/  MOV R32, 0x3f800000 ;  /* 0x3f80000000207802 */ /* 0x000fe40000000f00 */
[----:B------:R-:W-:-:S06]  /*22c00*/  FMUL.FTZ R0, R0, 0.5 ;  /* 0x3f00000000007820 */ /* 0x000fcc0000410000 */
[----:B------:R-:W0:Y:S02]  /*22c10*/  MUFU.SQRT R0, R0 ;  /* 0x0000000000007308 */ /* 0x000e240000002000 */
[----:B0-----:R-:W-:-:S07]  /*22c20*/  FMUL.FTZ R26, R25, R0 ;  /* 0x00000000191a7220 */ /* 0x001fce0000410000 */
.L_x_7377:
[----:B------:R-:W-:Y:S05]  /*22c30*/  BSYNC.RECONVERGENT B1 ;  /* 0x0000000000017941 */ /* 0x000fea0003800200 */
.L_x_7371:
[----:B------:R-:W-:Y:S05]  /*22c40*/  BRA `(.L_x_7378) ;  /* 0x0000000000087947 */ /* 0x000fea0003800000 */
.L_x_7368:
[----:B------:R-:W-:Y:S01]  /*22c50*/  FMUL.FTZ R26, R21, 16777216 ;  /* 0x4b800000151a7820 */ /* 0x000fe20000410000 */
[----:B------:R-:W-:-:S07]  /*22c60*/  FMUL.FTZ R32, R32, 16777216 ;  /* 0x4b80000020207820 */ /* 0x000fce0000410000 */
.L_x_7378:
[----:B------:R-:W-:Y:S05]  /*22c70*/  BSYNC.RELIABLE B0 ;  /* 0x0000000000007941 */ /* 0x000fea0003800100 */
.L_x_7367:
        /* <DEDUP_REMOVED lines=17> */
.L_x_7380:
[----:B------:R-:W-:Y:S05]  /*22d90*/  BSYNC.RECONVERGENT B4 ;  /* 0x0000000000047941 */ /* 0x000fea0003800200 */
.L_x_7379:
        /* <DEDUP_REMOVED lines=28> */
.L_x_7370:
[----:B------:R-:W-:Y:S05]  /*22f60*/  BSYNC.RECONVERGENT B3 ;  /* 0x0000000000037941 */ /* 0x000fea0003800200 */
.L_x_7366:
[----:B-1----:R-:W-:Y:S02]  /*22f70*/  LOP3.LUT R15, R30, 0x80000000, R15, 0xb8, !PT ;  /* 0x800000001e0f7812 */ /* 0x002fe400078eb80f */
[----:B------:R-:W-:Y:S01]  /*22f80*/  LOP3.LUT R14, R5, 0x80000000, R14, 0xb8, !PT ;  /* 0x80000000050e7812 */ /* 0x000fe200078eb80e */
[----:B------:R-:W-:Y:S06]  /*22f90*/  BRA `(.L_x_7353) ;  /* 0x0000001400087947 */ /* 0x000fec0003800000 */
.L_x_7354:
        /* <DEDUP_REMOVED lines=33> */
.L_x_7386:
[----:B------:R-:W-:Y:S05]  /*231b0*/  BSYNC.RECONVERGENT B4 ;  /* 0x0000000000047941 */ /* 0x000fea0003800200 */
.L_x_7385:
        /* <DEDUP_REMOVED lines=22> */
.L_x_7384:
        /* <DEDUP_REMOVED lines=28> */
.L_x_7389:
[----:B------:R-:W-:Y:S05]  /*234e0*/  BSYNC.RECONVERGENT B4 ;  /* 0x0000000000047941 */ /* 0x000fea0003800200 */
.L_x_7388:
        /* <DEDUP_REMOVED lines=22> */
.L_x_7383:
        /* <DEDUP_REMOVED lines=33> */
.L_x_7391:
[----:B------:R-:W-:Y:S05]  /*23860*/  BSYNC.RECONVERGENT B4 ;  /* 0x0000000000047941 */ /* 0x000fea0003800200 */
.L_x_7390:
        /* <DEDUP_REMOVED lines=22> */
.L_x_7382:
        /* <DEDUP_REMOVED lines=26> */
.L_x_7395:
[----:B------:R-:W-:Y:S05]  /*23b70*/  BSYNC.RECONVERGENT B4 ;  /* 0x0000000000047941 */ /* 0x000fea0003800200 */
.L_x_7394:
        /* <DEDUP_REMOVED lines=22> */
.L_x_7393:
        /* <DEDUP_REMOVED lines=28> */
.L_x_7397:
[----:B------:R-:W-:Y:S05]  /*23ea0*/  BSYNC.RECONVERGENT B4 ;  /* 0x0000000000047941 */ /* 0x000fea0003800200 */
.L_x_7396:
        /* <DEDUP_REMOVED lines=22> */
.L_x_7392:
        /* <DEDUP_REMOVED lines=33> */
.L_x_7399:
[----:B------:R-:W-:Y:S05]  /*24220*/  BSYNC.RECONVERGENT B4 ;  /* 0x0000000000047941 */ /* 0x000fea0003800200 */
.L_x_7398:
        /* <DEDUP_REMOVED lines=21> */
.L_x_7387:
[----:B------:R-:W-:Y:S05]  /*24380*/  BSYNC.RECONVERGENT B3 ;  /* 0x0000000000037941 */ /* 0x000fea0003800200 */
.L_x_7381:
[----:B------:R-:W-:Y:S01]  /*24390*/  FADD.FTZ R26, R26, 0.69314718246459960938 ;  /* 0x3f3172181a1a7421 */ /* 0x000fe20000010000 */
[----:B------:R-:W-:-:S04]  /*243a0*/  LOP3.LUT R14, R25, 0x80000000, R14, 0xb8, !PT ;  /* 0x80000000190e7812 */ /* 0x000fc800078eb80e */
[----:B------:R-:W-:-:S07]  /*243b0*/  LOP3.LUT R15, R26, 0x80000000, R15, 0xb8, !PT ;  /* 0x800000001a0f7812 */ /* 0x000fce00078eb80f */
.L_x_7353:
[----:B------:R-:W-:Y:S05]  /*243c0*/  BSYNC.RECONVERGENT B2 ;  /* 0x0000000000027941 */ /* 0x000fea0003800200 */
.L_x_7351:
        /* <DEDUP_REMOVED lines=22> */
.L_x_7401:
        /* <DEDUP_REMOVED lines=70> */
.L_x_7409:
[----:B------:R-:W-:-:S04]  /*24990*/  FADD.FTZ R20, -R0, R5 ;  /* 0x0000000500147221 */ /* 0x000fc80000010100 */
[----:B------:R-:W-:-:S07]  /*249a0*/  FMUL.FTZ R20, R20, 0.5 ;  /* 0x3f00000014147820 */ /* 0x000fce0000410000 */
.L_x_7410:
[----:B------:R-:W-:Y:S05]  /*249b0*/  BSYNC.RECONVERGENT B1 ;  /* 0x0000000000017941 */ /* 0x000fea0003800200 */
.L_x_7408:
        /* <DEDUP_REMOVED lines=11> */
.L_x_7412:
[----:B------:R-:W-:-:S04]  /*24a70*/  FADD.FTZ R23, R2, -R23 ;  /* 0x8000001702177221 */ /* 0x000fc80000010000 */
[----:B------:R-:W-:-:S07]  /*24a80*/  FMUL.FTZ R23, R23, 0.5 ;  /* 0x3f00000017177820 */ /* 0x000fce0000410000 */
.L_x_7413:
[----:B------:R-:W-:Y:S05]  /*24a90*/  BSYNC.RECONVERGENT B1 ;  /* 0x0000000000017941 */ /* 0x000fea0003800200 */
.L_x_7411:
        /* <DEDUP_REMOVED lines=35> */
.L_x_7407:
        /* <DEDUP_REMOVED lines=35> */
.L_x_7414:
[----:B------:R-:W-:-:S04]  /*24f00*/  FADD.FTZ R23, -R32, 1 ;  /* 0x3f80000020177421 */ /* 0x000fc80000010100 */
[----:B------:R-:W-:-:S06]  /*24f10*/  FMUL.FTZ R20, R0, R23 ;  /* 0x0000001700147220 */ /* 0x000fcc0000410000 */
[----:B------:R-:W0:Y:S08]  /*24f20*/  MUFU.SQRT R20, R20 ;  /* 0x0000001400147308 */ /* 0x000e300000002000 */
[----:B0-----:R-:W0:Y:S02]  /*24f30*/  MUFU.RCP R30, R20 ;  /* 0x00000014001e7308 */ /* 0x001e240000001000 */
[----:B0-----:R-:W-:Y:S01]  /*24f40*/  FMUL.FTZ R30, R25, R30 ;  /* 0x0000001e191e7220 */ /* 0x001fe20000410000 */
[----:B------:R-:W-:Y:S06]  /*24f50*/  BRA `(.L_x_7405) ;  /* 0x0000000000047947 */ /* 0x000fec0003800000 */
.L_x_7406:
[----:B------:R0:W1:Y:S02]  /*24f60*/  MUFU.SQRT R30, R25 ;  /* 0x00000019001e7308 */ /* 0x0000640000002000 */
.L_x_7405:
[----:B------:R-:W-:Y:S05]  /*24f70*/  BSYNC.RECONVERGENT B0 ;  /* 0x0000000000007941 */ /* 0x000fea0003800200 */
.L_x_7404:
        /* <DEDUP_REMOVED lines=35> */
.L_x_7418:
        /* <DEDUP_REMOVED lines=23> */
.L_x_7424:
[----:B------:R-:W-:-:S04]  /*25320*/  FADD.FTZ R3, -R3, R2 ;  /* 0x0000000203037221 */ /* 0x000fc80000010100 */
[----:B------:R-:W-:-:S07]  /*25330*/  FMUL.FTZ R3, R3, 0.5 ;  /* 0x3f00000003037820 */ /* 0x000fce0000410000 */
.L_x_7425:
[----:B------:R-:W-:Y:S05]  /*25340*/  BSYNC.RECONVERGENT B4 ;  /* 0x0000000000047941 */ /* 0x000fea0003800200 */
.L_x_7423:
[----:B------:R-:W-:Y:S01]  /*25350*/  FADD.FTZ R0, R3, R0 ;  /* 0x0000000003007221 */ /* 0x000fe20000010000 */
[----:B------:R-:W-:-:S04]  /*25360*/  FADD.FTZ R21, R32, R21 ;  /* 0x0000001520157221 */ /* 0x000fc80000010000 */
[----:B------:R-:W-:-:S04]  /*25370*/  FMUL.FTZ R0, R0, R21 ;  /* 0x0000001500007220 */ /* 0x000fc80000410000 */
[----:B------:R2:W3:Y:S01]  /*25380*/  MUFU.SQRT R26, R0 ;  /* 0x00000000001a7308 */ /* 0x0004e20000002000 */
[----:B------:R-:W-:Y:S05]  /*25390*/  BRA `(.L_x_7426) ;  /* 0x0000000000487947 */ /* 0x000fea0003800000 */
.L_x_7422:
        /* <DEDUP_REMOVED lines=12> */
.L_x_7421:
[----:B------:R-:W-:Y:S01]  /*25460*/  FADD.FTZ R0, R21, 1 ;  /* 0x3f80000015007421 */ /* 0x000fe20000010000 */
[----:B0-----:R-:W-:Y:S01]  /*25470*/  MUFU.SQRT R25, R25 ;  /* 0x0000001900197308 */ /* 0x001fe20000002000 */
[----:B------:R-:W-:Y:S02]  /*25480*/  MOV R32, 0x3f800000 ;  /* 0x3f80000000207802 */ /* 0x000fe40000000f00 */
[----:B------:R-:W-:-:S06]  /*25490*/  FMUL.FTZ R0, R0, 0.5 ;  /* 0x3f00000000007820 */ /* 0x000fcc0000410000 */
[----:B------:R-:W0:Y:S02]  /*254a0*/  MUFU.SQRT R0, R0 ;  /* 0x0000000000007308 */ /* 0x000e240000002000 */
[----:B0-----:R-:W-:-:S07]  /*254b0*/  FMUL.FTZ R26, R25, R0 ;  /* 0x00000000191a7220 */ /* 0x001fce0000410000 */
.L_x_7426:
[----:B------:R-:W-:Y:S05]  /*254c0*/  BSYNC.RECONVERGENT B1 ;  /* 0x0000000000017941 */ /* 0x000fea0003800200 */
.L_x_7420:
[----:B------:R-:W-:Y:S05]  /*254d0*/  BRA `(.L_x_7427) ;  /* 0x0000000000087947 */ /* 0x000fea0003800000 */
.L_x_7417:
[----:B------:R-:W-:Y:S01]  /*254e0*/  FMUL.FTZ R26, R21, 16777216 ;  /* 0x4b800000151a7820 */ /* 0x000fe20000410000 */
[----:B------:R-:W-:-:S07]  /*254f0*/  FMUL.FTZ R32, R32, 16777216 ;  /* 0x4b80000020207820 */ /* 0x000fce0000410000 */
.L_x_7427:
[----:B------:R-:W-:Y:S05]  /*25500*/  BSYNC.RELIABLE B0 ;  /* 0x0000000000007941 */ /* 0x000fea0003800100 */
.L_x_7416:
        /* <DEDUP_REMOVED lines=17> */
.L_x_7429:
[----:B------:R-:W-:Y:S05]  /*25620*/  BSYNC.RECONVERGENT B4 ;  /* 0x0000000000047941 */ /* 0x000fea0003800200 */
.L_x_7428:
        /* <DEDUP_REMOVED lines=28> */
.L_x_7419:
[----:B------:R-:W-:Y:S05]  /*257f0*/  BSYNC.RECONVERGENT B3 ;  /* 0x0000000000037941 */ /* 0x000fea0003800200 */
.L_x_7415:
[----:B-1----:R-:W-:Y:S02]  /*25800*/  LOP3.LUT R17, R30, 0x80000000, R17, 0xb8, !PT ;  /* 0x800000001e117812 */ /* 0x002fe400078eb811 */
[----:B------:R-:W-:Y:S01]  /*25810*/  LOP3.LUT R16, R5, 0x80000000, R16, 0xb8, !PT ;  /* 0x8000000005107812 */ /* 0x000fe200078eb810 */
[----:B------:R-:W-:Y:S06]  /*25820*/  BRA `(.L_x_7402) ;  /* 0x0000001400087947 */ /* 0x000fec0003800000 */
.L_x_7403:
        /* <DEDUP_REMOVED lines=33> */
.L_x_7435:
[----:B------:R-:W-:Y:S05]  /*25a40*/  BSYNC.RECONVERGENT B4 ;  /* 0x0000000000047941 */ /* 0x000fea0003800200 */
.L_x_7434:
        /* <DEDUP_REMOVED lines=22> */
.L_x_7433:
        /* <DEDUP_REMOVED lines=28> */
.L_x_7438:
[----:B------:R-:W-:Y:S05]  /*25d70*/  BSYNC.RECONVERGENT B4 ;  /* 0x0000000000047941 */ /* 0x000fea0003800200 */
.L_x_7437:
        /* <DEDUP_REMOVED lines=22> */
.L_x_7432:
        /* <DEDUP_REMOVED lines=33> */
.L_x_7440:
[----:B------:R-:W-:Y:S05]  /*260f0*/  BSYNC.RECONVERGENT B4 ;  /* 0x0000000000047941 */ /* 0x000fea0003800200 */
.L_x_7439:
        /* <DEDUP_REMOVED lines=22> */
.L_x_7431:
        /* <DEDUP_REMOVED lines=26> */
.L_x_7444:
[----:B------:R-:W-:Y:S05]  /*26400*/  BSYNC.RECONVERGENT B4 ;  /* 0x0000000000047941 */ /* 0x000fea0003800200 */
.L_x_7443:
        /* <DEDUP_REMOVED lines=22> */
.L_x_7442:
        /* <DEDUP_REMOVED lines=28> */
.L_x_7446:
[----:B------:R-:W-:Y:S05]  /*26730*/  BSYNC.RECONVERGENT B4 ;  /* 0x0000000000047941 */ /* 0x000fea0003800200 */
.L_x_7445:
        /* <DEDUP_REMOVED lines=22> */
.L_x_7441:
        /* <DEDUP_REMOVED lines=33> */
.L_x_7448:
[----:B------:R-:W-:Y:S05]  /*26ab0*/  BSYNC.RECONVERGENT B4 ;  /* 0x0000000000047941 */ /* 0x000fea0003800200 */
.L_x_7447:
        /* <DEDUP_REMOVED lines=21> */
.L_x_7436:
[----:B------:R-:W-:Y:S05]  /*26c10*/  BSYNC.RECONVERGENT B3 ;  /* 0x0000000000037941 */ /* 0x000fea0003800200 */
.L_x_7430:
[----:B------:R-:W-:Y:S01]  /*26c20*/  FADD.FTZ R26, R26, 0.69314718246459960938 ;  /* 0x3f3172181a1a7421 */ /* 0x000fe20000010000 */
[----:B------:R-:W-:-:S04]  /*26c30*/  LOP3.LUT R16, R25, 0x80000000, R16, 0xb8, !PT ;  /* 0x8000000019107812 */ /* 0x000fc800078eb810 */
[----:B------:R-:W-:-:S07]  /*26c40*/  LOP3.LUT R17, R26, 0x80000000, R17, 0xb8, !PT ;  /* 0x800000001a117812 */ /* 0x000fce00078eb811 */
.L_x_7402:
[----:B------:R-:W-:Y:S05]  /*26c50*/  BSYNC.RECONVERGENT B2 ;  /* 0x0000000000027941 */ /* 0x000fea0003800200 */
.L_x_7400:
        /* <DEDUP_REMOVED lines=22> */
.L_x_7450:
        /* <DEDUP_REMOVED lines=70> */
.L_x_7458:
[----:B------:R-:W-:-:S04]  /*27220*/  FADD.FTZ R20, -R0, R5 ;  /* 0x0000000500147221 */ /* 0x000fc80000010100 */
[----:B------:R-:W-:-:S07]  /*27230*/  FMUL.FTZ R20, R20, 0.5 ;  /* 0x3f00000014147820 */ /* 0x000fce0000410000 */
.L_x_7459:
[----:B------:R-:W-:Y:S05]  /*27240*/  BSYNC.RECONVERGENT B1 ;  /* 0x0000000000017941 */ /* 0x000fea0003800200 */
.L_x_7457:
        /* <DEDUP_REMOVED lines=11> */
.L_x_7461:
[----:B------:R-:W-:-:S04]  /*27300*/  FADD.FTZ R23, R2, -R23 ;  /* 0x8000001702177221 */ /* 0x000fc80000010000 */
[----:B------:R-:W-:-:S07]  /*27310*/  FMUL.FTZ R23, R23, 0.5 ;  /* 0x3f00000017177820 */ /* 0x000fce0000410000 */
.L_x_7462:
[----:B------:R-:W-:Y:S05]  /*27320*/  BSYNC.RECONVERGENT B1 ;  /* 0x0000000000017941 */ /* 0x000fea0003800200 */
.L_x_7460:
        /* <DEDUP_REMOVED lines=35> */
.L_x_7456:
        /* <DEDUP_REMOVED lines=35> */
.L_x_7463:
[----:B------:R-:W-:-:S04]  /*27790*/  FADD.FTZ R23, -R32, 1 ;  /* 0x3f80000020177421 */ /* 0x000fc80000010100 */
[----:B------:R-:W-:-:S06]  /*277a0*/  FMUL.FTZ R20, R0, R23 ;  /* 0x0000001700147220 */ /* 0x000fcc0000410000 */
[----:B------:R-:W0:Y:S08]  /*277b0*/  MUFU.SQRT R20, R20 ;  /* 0x0000001400147308 */ /* 0x000e300000002000 */
[----:B0-----:R-:W0:Y:S02]  /*277c0*/  MUFU.RCP R30, R20 ;  /* 0x00000014001e7308 */ /* 0x001e240000001000 */
[----:B0-----:R-:W-:Y:S01]  /*277d0*/  FMUL.FTZ R30, R25, R30 ;  /* 0x0000001e191e7220 */ /* 0x001fe20000410000 */
[----:B------:R-:W-:Y:S06]  /*277e0*/  BRA `(.L_x_7454) ;  /* 0x0000000000047947 */ /* 0x000fec0003800000 */
.L_x_7455:
[----:B------:R0:W1:Y:S02]  /*277f0*/  MUFU.SQRT R30, R25 ;  /* 0x00000019001e7308 */ /* 0x0000640000002000 */
.L_x_7454:
[----:B------:R-:W-:Y:S05]  /*27800*/  BSYNC.RECONVERGENT B0 ;  /* 0x0000000000007941 */ /* 0x000fea0003800200 */
.L_x_7453:
        /* <DEDUP_REMOVED lines=35> */
.L_x_7467:
        /* <DEDUP_REMOVED lines=23> */
.L_x_7473:
[----:B------:R-:W-:-:S04]  /*27bb0*/  FADD.FTZ R3, -R3, R2 ;  /* 0x0000000203037221 */ /* 0x000fc80000010100 */
[----:B------:R-:W-:-:S07]  /*27bc0*/  FMUL.FTZ R3, R3, 0.5 ;  /* 0x3f00000003037820 */ /* 0x000fce0000410000 */
.L_x_7474:
[----:B------:R-:W-:Y:S05]  /*27bd0*/  BSYNC.RECONVERGENT B4 ;  /* 0x0000000000047941 */ /* 0x000fea0003800200 */
.L_x_7472:
[----:B------:R-:W-:Y:S01]  /*27be0*/  FADD.FTZ R0, R3, R0 ;  /* 0x0000000003007221 */ /* 0x000fe20000010000 */
[----:B------:R-:W-:-:S04]  /*27bf0*/  FADD.FTZ R21, R32, R21 ;  /* 0x0000001520157221 */ /* 0x000fc80000010000 */
[----:B------:R-:W-:-:S04]  /*27c00*/  FMUL.FTZ R0, R0, R21 ;  /* 0x0000001500007220 */ /* 0x000fc80000410000 */
[----:B------:R2:W3:Y:S01]  /*27c10*/  MUFU.SQRT R26, R0 ;  /* 0x00000000001a7308 */ /* 0x0004e20000002000 */
[----:B------:R-:W-:Y:S05]  /*27c20*/  BRA `(.L_x_7475) ;  /* 0x0000000000487947 */ /* 0x000fea0003800000 */
.L_x_7471:
        /* <DEDUP_REMOVED lines=12> */
.L_x_7470:
[----:B------:R-:W-:Y:S01]  /*27cf0*/  FADD.FTZ R0, R21, 1 ;  /* 0x3f80000015007421 */ /* 0x000fe20000010000 */
[----:B0-----:R-:W-:Y:S01]  /*27d00*/  MUFU.SQRT R25, R25 ;  /* 0x0000001900197308 */ /* 0x001fe20000002000 */
[----:B------:R-:W-:Y:S02]  /*27d10*/  MOV R32, 0x3f800000 ;  /* 0x3f80000000207802 */ /* 0x000fe40000000f00 */
[----:B------:R-:W-:-:S06]  /*27d20*/  FMUL.FTZ R0, R0, 0.5 ;  /* 0x3f00000000007820 */ /* 0x000fcc0000410000 */
[----:B------:R-:W0:Y:S02]  /*27d30*/  MUFU.SQRT R0, R0 ;  /* 0x0000000000007308 */ /* 0x000e240000002000 */
[----:B0-----:R-:W-:-:S07]  /*27d40*/  FMUL.FTZ R26, R25, R0 ;  /* 0x00000000191a7220 */ /* 0x001fce0000410000 */
.L_x_7475:
[----:B------:R-:W-:Y:S05]  /*27d50*/  BSYNC.RECONVERGENT B1 ;  /* 0x0000000000017941 */ /* 0x000fea0003800200 */
.L_x_7469:
[----:B------:R-:W-:Y:S05]  /*27d60*/  BRA `(.L_x_7476) ;  /* 0x0000000000087947 */ /* 0x000fea0003800000 */
.L_x_7466:
[----:B------:R-:W-:Y:S01]  /*27d70*/  FMUL.FTZ R26, R21, 16777216 ;  /* 0x4b800000151a7820 */ /* 0x000fe20000410000 */
[----:B------:R-:W-:-:S07]  /*27d80*/  FMUL.FTZ R32, R32, 16777216 ;  /* 0x4b80000020207820 */ /* 0x000fce0000410000 */
.L_x_7476:
[----:B------:R-:W-:Y:S05]  /*27d90*/  BSYNC.RELIABLE B0 ;  /* 0x0000000000007941 */ /* 0x000fea0003800100 */
.L_x_7465:
        /* <DEDUP_REMOVED lines=17> */
.L_x_7478:
[----:B------:R-:W-:Y:S05]  /*27eb0*/  BSYNC.RECONVERGENT B4 ;  /* 0x0000000000047941 */ /* 0x000fea0003800200 */
.L_x_7477:
        /* <DEDUP_REMOVED lines=28> */
.L_x_7468:
[----:B------:R-:W-:Y:S05]  /*28080*/  BSYNC.RECONVERGENT B3 ;  /* 0x0000000000037941 */ /* 0x000fea0003800200 */
.L_x_7464:
[----:B-1----:R-:W-:Y:S02]  /*28090*/  LOP3.LUT R19, R30, 0x80000000, R19, 0xb8, !PT ;  /* 0x800000001e137812 */ /* 0x002fe400078eb813 */
[----:B------:R-:W-:Y:S01]  /*280a0*/  LOP3.LUT R18, R5, 0x80000000, R18, 0xb8, !PT ;  /* 0x8000000005127812 */ /* 0x000fe200078eb812 */
[----:B------:R-:W-:Y:S06]  /*280b0*/  BRA `(.L_x_7451) ;  /* 0x0000001400087947 */ /* 0x000fec0003800000 */
.L_x_7452:
        /* <DEDUP_REMOVED lines=33> */
.L_x_7484:
[----:B------:R-:W-:Y:S05]  /*282d0*/  BSYNC.RECONVERGENT B4 ;  /* 0x0000000000047941 */ /* 0x000fea0003800200 */
.L_x_7483:
        /* <DEDUP_REMOVED lines=22> */
.L_x_7482:
        /* <DEDUP_REMOVED lines=28> */
.L_x_7487:
[----:B------:R-:W-:Y:S05]  /*28600*/  BSYNC.RECONVERGENT B4 ;  /* 0x0000000000047941 */ /* 0x000fea0003800200 */
.L_x_7486:
        /* <DEDUP_REMOVED lines=22> */
.L_x_7481:
        /* <DEDUP_REMOVED lines=33> */
.L_x_7489:
[----:B------:R-:W-:Y:S05]  /*28980*/  BSYNC.RECONVERGENT B4 ;  /* 0x0000000000047941 */ /* 0x000fea0003800200 */
.L_x_7488:
        /* <DEDUP_REMOVED lines=22> */
.L_x_7480:
        /* <DEDUP_REMOVED lines=26> */
.L_x_7493:
[----:B------:R-:W-:Y:S05]  /*28c90*/  BSYNC.RECONVERGENT B4 ;  /* 0x0000000000047941 */ /* 0x000fea0003800200 */
.L_x_7492:
        /* <DEDUP_REMOVED lines=22> */
.L_x_7491:
        /* <DEDUP_REMOVED lines=28> */
.L_x_7495:
[----:B------:R-:W-:Y:S05]  /*28fc0*/  BSYNC.RECONVERGENT B4 ;  /* 0x0000000000047941 */ /* 0x000fea0003800200 */
.L_x_7494:
        /* <DEDUP_REMOVED lines=22> */
.L_x_7490:
        /* <DEDUP_REMOVED lines=33> */
.L_x_7497:
[----:B------:R-:W-:Y:S05]  /*29340*/  BSYNC.RECONVERGENT B4 ;  /* 0x0000000000047941 */ /* 0x000fea0003800200 */
.L_x_7496:
        /* <DEDUP_REMOVED lines=21> */
.L_x_7485:
[----:B------:R-:W-:Y:S05]  /*294a0*/  BSYNC.RECONVERGENT B3 ;  /* 0x0000000000037941 */ /* 0x000fea0003800200 */
.L_x_7479:
[----:B------:R-:W-:Y:S01]  /*294b0*/  FADD.FTZ R26, R26, 0.69314718246459960938 ;  /* 0x3f3172181a1a7421 */ /* 0x000fe20000010000 */
[----:B------:R-:W-:-:S04]  /*294c0*/  LOP3.LUT R18, R25, 0x80000000, R18, 0xb8, !PT ;  /* 0x8000000019127812 */ /* 0x000fc800078eb812 */
[----:B------:R-:W-:-:S07]  /*294d0*/  LOP3.LUT R19, R26, 0x80000000, R19, 0xb8, !PT ;  /* 0x800000001a137812 */ /* 0x000fce00078eb813 */
.L_x_7451:
[----:B------:R-:W-:Y:S05]  /*294e0*/  BSYNC.RECONVERGENT B2 ;  /* 0x0000000000027941 */ /* 0x000fea0003800200 */
.L_x_7449:
[----:B------:R-:W-:Y:S05]  /*294f0*/  WARPSYNC.ALL ;  /* 0x0000000000007948 */ /* 0x000fea0003800000 */
[----:B------:R-:W1:Y:S01]  /*29500*/  LDCU.64 UR4, c[0x0][0x388] ;  /* 0x00007100ff0477ac */ /* 0x000e620008000a00 */
[----:B------:R-:W-:Y:S01]  /*29510*/  MOV R5, R27 ;  /* 0x0000001b00057202 */ /* 0x000fe20000000f00 */
[----:B-1----:R-:W-:-:S06]  /*29520*/  UIMAD.WIDE.U32 UR4, UR6, 0x8, UR4 ;  /* 0x00000008060478a5 */ /* 0x002fcc000f8e0004 */
[----:B------:R-:W-:Y:S02]  /*29530*/  MOV R2, UR4 ;  /* 0x0000000400027c02 */ /* 0x000fe40008000f00 */
[----:B------:R-:W-:-:S03]  /*29540*/  MOV R3, UR5 ;  /* 0x0000000500037c02 */ /* 0x000fc60008000f00 */
[----:B0-----:R-:W-:-:S05]  /*29550*/  IMAD.WIDE.U32 R24, R24, 0x10, R2 ;  /* 0x0000001018187825 */ /* 0x001fca00078e0002 */
[----:B------:R-:W-:Y:S04]  /*29560*/  STG.E.128 desc[UR8][R24.64], R4 ;  /* 0x0000000418007986 */ /* 0x000fe8000c101d08 */
[----:B------:R-:W-:Y:S04]  /*29570*/  STG.E.128 desc[UR8][R24.64+0x800], R8 ;  /* 0x0008000818007986 */ /* 0x000fe8000c101d08 */
[----:B------:R-:W-:Y:S04]  /*29580*/  STG.E.128 desc[UR8][R24.64+0x1000], R12 ;  /* 0x0010000c18007986 */ /* 0x000fe8000c101d08 */
[----:B------:R-:W-:Y:S01]  /*29590*/  STG.E.128 desc[UR8][R24.64+0x1800], R16 ;  /* 0x0018001018007986 */ /* 0x000fe2000c101d08 */
[----:B------:R-:W-:Y:S05]  /*295a0*/  EXIT ;  /* 0x000000000000794d */ /* 0x000fea0003800000 */
        .weak           $__internal_10_$__cuda_sm3x_div_rn_ftz_f32_slowpath
        .type           $__internal_10_$__cuda_sm3x_div_rn_ftz_f32_slowpath,@function
        .size           $__internal_10_$__cuda_sm3x_div_rn_ftz_f32_slowpath,(.L_x_14574 - $__internal_10_$__cuda_sm3x_div_rn_ftz_f32_slowpath)
$__internal_10_$__cuda_sm3x_div_rn_ftz_f32_slowpath:
        /* <DEDUP_REMOVED lines=32> */
.L_x_7500:
[----:B------:R-:W-:Y:S05]  /*297b0*/  BSYNC.RELIABLE B1 ;  /* 0x0000000000017941 */ /* 0x000fea0003800100 */
.L_x_7499:
[----:B------:R-:W-:Y:S01]  /*297c0*/  IADD3 R3, PT, PT, R3, -0x7f, RZ ;  /* 0xffffff8103037810 */ /* 0x000fe20007ffe0ff */
[----:B------:R-:W-:Y:S01]  /*297d0*/  BSSY.RECONVERGENT B1, `(.L_x_7505) ;  /* 0x000001b000017945 */ /* 0x000fe20003800200 */
[----:B------:R-:W-:-:S03]  /*297e0*/  IADD3 R20, PT, PT, R20, -0x7f, RZ ;  /* 0xffffff8114147810 */ /* 0x000fc60007ffe0ff */
[----:B------:R-:W-:-:S04]  /*297f0*/  IMAD R28, R3, -0x800000, R0 ;  /* 0xff800000031c7824 */ /* 0x000fc800078e0200 */
        /* <DEDUP_REMOVED lines=8> */
[----:B------:R-:W-:Y:S01]  /*29880*/  FFMA R0, R5, R23, R0 ;  /* 0x0000001705007223 */ /* 0x000fe20000000000 */
[----:B------:R-:W-:-:S03]  /*29890*/  IADD3 R5, PT, PT, R20, -R3, RZ ;  /* 0x8000000314057210 */ /* 0x000fc60007ffe0ff */
[----:B------:R-:W-:-:S05]  /*298a0*/  FFMA.FTZ R0, R21, R0, R23 ;  /* 0x0000000015007223 */ /* 0x000fca0000010017 */
[----:B------:R-:W-:-:S04]  /*298b0*/  SHF.R.U32.HI R20, RZ, 0x17, R0 ;  /* 0x00000017ff147819 */ /* 0x000fc80000011600 */
[----:B------:R-:W-:-:S04]  /*298c0*/  LOP3.LUT R20, R20, 0xff, RZ, 0xc0, !PT ;  /* 0x000000ff14147812 */ /* 0x000fc800078ec0ff */
[----:B------:R-:W-:-:S04]  /*298d0*/  IADD3 R3, PT, PT, R20, R5, RZ ;  /* 0x0000000514037210 */ /* 0x000fc80007ffe0ff */
[----:B------:R-:W-:-:S04]  /*298e0*/  IADD3 R20, PT, PT, R3, -0x1, RZ ;  /* 0xffffffff03147810 */ /* 0x000fc80007ffe0ff */
[----:B------:R-:W-:-:S13]  /*298f0*/  ISETP.GE.U32.AND P0, PT, R20, 0xfe, PT ;  /* 0x000000fe1400780c */ /* 0x000fda0003f06070 */
[----:B------:R-:W-:Y:S05]  /*29900*/  @!P0 BRA `(.L_x_7506) ;  /* 0x0000000000188947 */ /* 0x000fea0003800000 */
[----:B------:R-:W-:-:S13]  /*29910*/  ISETP.GT.AND P0, PT, R3, 0xfe, PT ;  /* 0x000000fe0300780c */ /* 0x000fda0003f04270 */
[----:B------:R-:W-:Y:S02]  /*29920*/  @!P0 ISETP.GE.AND P1, PT, R3, 0x1, PT ;  /* 0x000000010300880c */ /* 0x000fe40003f26270 */
[----:B------:R-:W-:-:S04]  /*29930*/  LOP3.LUT R3, R0, 0x80000000, RZ, 0xc0, !PT ;  /* 0x8000000000037812 */ /* 0x000fc800078ec0ff */
[C---:B------:R-:W-:Y:S02]  /*29940*/  @!P0 SEL R0, R3.reuse, R0, !P1 ;  /* 0x0000000003008207 */ /* 0x040fe40004800000 */
[----:B------:R-:W-:Y:S01]  /*29950*/  @P0 LOP3.LUT R0, R3, 0x7f800000, RZ, 0xfc, !PT ;  /* 0x7f80000003000812 */ /* 0x000fe200078efcff */
[----:B------:R-:W-:Y:S06]  /*29960*/  BRA `(.L_x_7507) ;  /* 0x0000000000047947 */ /* 0x000fec0003800000 */
.L_x_7506:
[----:B------:R-:W-:-:S07]  /*29970*/  LEA R0, R5, R0, 0x17 ;  /* 0x0000000005007211 */ /* 0x000fce00078eb8ff */
.L_x_7507:
[----:B------:R-:W-:Y:S05]  /*29980*/  BSYNC.RECONVERGENT B1 ;  /* 0x0000000000017941 */ /* 0x000fea0003800200 */
.L_x_7505:
[----:B------:R-:W-:Y:S05]  /*29990*/  BRA `(.L_x_7508) ;  /* 0x0000000000207947 */ /* 0x000fea0003800000 */
.L_x_7504:
[----:B------:R-:W-:-:S04]  /*299a0*/  LOP3.LUT R23, R0, 0x80000000, R23, 0x48, !PT ;  /* 0x8000000000177812 */ /* 0x000fc800078e4817 */
[----:B------:R-:W-:Y:S01]  /*299b0*/  LOP3.LUT R0, R23, 0x7f800000, RZ, 0xfc, !PT ;  /* 0x7f80000017007812 */ /* 0x000fe200078efcff */
[----:B------:R-:W-:Y:S06]  /*299c0*/  BRA `(.L_x_7508) ;  /* 0x0000000000147947 */ /* 0x000fec0003800000 */
.L_x_7503:
[----:B------:R-:W-:Y:S01]  /*299d0*/  LOP3.LUT R0, R0, 0x80000000, R23, 0x48, !PT ;  /* 0x8000000000007812 */ /* 0x000fe200078e4817 */
[----:B------:R-:W-:Y:S06]  /*299e0*/  BRA `(.L_x_7508) ;  /* 0x00000000000c7947 */ /* 0x000fec0003800000 */
.L_x_7502:
[----:B------:R-:W0:Y:S01]  /*299f0*/  MUFU.RSQ R0, -QNAN ;  /* 0xffc0000000007908 */ /* 0x000e220000001400 */
[----:B------:R-:W-:Y:S05]  /*29a00*/  BRA `(.L_x_7508) ;  /* 0x0000000000047947 */ /* 0x000fea0003800000 */
.L_x_7501:
[----:B------:R-:W-:-:S07]  /*29a10*/  FADD.FTZ R0, R23, R0 ;  /* 0x0000000017007221 */ /* 0x000fce0000010000 */
.L_x_7508:
[----:B------:R-:W-:Y:S05]  /*29a20*/  BSYNC.RECONVERGENT B0 ;  /* 0x0000000000007941 */ /* 0x000fea0003800200 */
.L_x_7498:
[----:B------:R-:W-:-:S04]  /*29a30*/  HFMA2 R3, -RZ, RZ, 0, 0 ;  /* 0x00000000ff037431 */ /* 0x000fc800000001ff */
[----:B0-----:R-:W-:Y:S05]  /*29a40*/  RET.REL.NODEC R2 `(_ZN2at6native29vectorized_elementwise_kernelILi2EZZZNS0_16asin_kernel_cudaERNS_18TensorIteratorBaseEENKUlvE_clEvENKUlvE0_clEvEUlN3c107complexIfEEE_St5arrayIPcLm2EEEEviT0_T1_) ;  /* 0xfffffd64026c7950 */ /* 0x001fea0003c3ffff */
.L_x_7509:
        /* <DEDUP_REMOVED lines=11> */
.L_x_14574:


//--------------------- .text._ZN2at6native29vectorized_elementwise_kernelILi4EZZZNS0_16asin_kernel_cudaERNS_18TensorIteratorBaseEENKUlvE_clEvENKUlvE0_clEvEUlN3c107complexIfEEE_St5arrayIPcLm2EEEEviT0_T1_ --------------------------
	.section	.text._ZN2at6native29vectorized_elementwise_kernelILi4EZZZNS0_16asin_kernel_cudaERNS_18TensorIteratorBaseEENKUlvE_clEvENKUlvE0_clEvEUlN3c107complexIfEEE_St5arrayIPcLm2EEEEviT0_T1_,"ax",@progbits
	.align	128
        .global         _ZN2at6native29vectorized_elementwise_kernelILi4EZZZNS0_16asin_kernel_cudaERNS_18TensorIteratorBaseEENKUlvE_clEvENKUlvE0_clEvEUlN3c107complexIfEEE_St5arrayIPcLm2EEEEviT0_T1_
        .type           _ZN2at6native29vectorized_elementwise_kernelILi4EZZZNS0_16asin_kernel_cudaERNS_18TensorIteratorBaseEENKUlvE_clEvENKUlvE0_clEvEUlN3c107complexIfEEE_St5arrayIPcLm2EEEEviT0_T1_,@function
        .size           _ZN2at6native29vectorized_elementwise_kernelILi4EZZZNS0_16asin_kernel_cudaERNS_18TensorIteratorBaseEENKUlvE_clEvENKUlvE0_clEvEUlN3c107complexIfEEE_St5arrayIPcLm2EEEEviT0_T1_,(.L_x_14575 - _ZN2at6native29vectorized_elementwise_kernelILi4EZZZNS0_16asin_kernel_cudaERNS_18TensorIteratorBaseEENKUlvE_clEvENKUlvE0_clEvEUlN3c107complexIfEEE_St5arrayIPcLm2EEEEviT0_T1_)
        .other          _ZN2at6native29vectorized_elementwise_kernelILi4EZZZNS0_16asin_kernel_cudaERNS_18TensorIteratorBaseEENKUlvE_clEvENKUlvE0_clEvEUlN3c107complexIfEEE_St5arrayIPcLm2EEEEviT0_T1_,@"STO_CUDA_ENTRY STV_DEFAULT"
_ZN2at6native29vectorized_elementwise_kernelILi4EZZZNS0_16asin_kernel_cudaERNS_18TensorIteratorBaseEENKUlvE_clEvENKUlvE0_clEvEUlN3c107complexIfEEE_St5arrayIPcLm2EEEEviT0_T1_:
.text._ZN2at6native29vectorized_elementwise_kernelILi4EZZZNS0_16asin_kernel_cudaERNS_18TensorIteratorBaseEENKUlvE_clEvENKUlvE0_clEvEUlN3c107complexIfEEE_St5arrayIPcLm2EEEEviT0_T1_:
        /* <DEDUP_REMOVED lines=90> */
.L_x_7513:
        /* <DEDUP_REMOVED lines=43> */
[----:B------:R-:W-:Y:S05]  /*0850*/  CALL.REL.NOINC `($__internal_11_$__cuda_sm3x_div_rn_ftz_f32_slowpath) ;  /* 0x0000028c00447944 */ /* 0x000fea0003c00000 */
.L_x_7519:
[----:B------:R-:W-:Y:S05]  /*0860*/  BSYNC.RECONVERGENT B4 ;  /* 0x0000000000047941 */ /* 0x000fea0003800200 */
.L_x_7518:
        /* <DEDUP_REMOVED lines=22> */
.L_x_7517:
        /* <DEDUP_REMOVED lines=30> */
[----:B------:R-:W-:Y:S05]  /*0bb0*/  CALL.REL.NOINC `($__internal_11_$__cuda_sm3x_div_rn_ftz_f32_slowpath) ;  /* 0x00000288006c7944 */ /* 0x000fea0003c00000 */
[----:B------:R-:W-:-:S07]  /*0bc0*/  MOV R2, R0 ;  /* 0x0000000000027202 */ /* 0x000fce0000000f00 */
.L_x_7523:
[----:B------:R-:W-:Y:S05]  /*0bd0*/  BSYNC.RECONVERGENT B4 ;  /* 0x0000000000047941 */ /* 0x000fea0003800200 */
.L_x_7522:
        /* <DEDUP_REMOVED lines=22> */
.L_x_7521:
        /* <DEDUP_REMOVED lines=15> */
[----:B------:R-:W-:Y:S05]  /*0e30*/  CALL.REL.NOINC `($__internal_11_$__cuda_sm3x_div_rn_ftz_f32_slowpath) ;  /* 0x0000028400cc7944 */ /* 0x000fea0003c00000 */
.L_x_7525:
[----:B------:R-:W-:Y:S05]  /*0e40*/  BSYNC.RECONVERGENT B4 ;  /* 0x0000000000047941 */ /* 0x000fea0003800200 */
.L_x_7524:
        /* <DEDUP_REMOVED lines=22> */
.L_x_7516:
        /* <DEDUP_REMOVED lines=42> */
.L_x_7528:
[----:B------:R-:W-:Y:S05]  /*1250*/  BSYNC.RECONVERGENT B4 ;  /* 0x0000000000047941 */ /* 0x000fea0003800200 */
.L_x_7527:
        /* <DEDUP_REMOVED lines=22> */
.L_x_7526:
        /* <DEDUP_REMOVED lines=31> */
.L_x_7531:
[----:B------:R-:W-:Y:S05]  /*15b0*/  BSYNC.RECONVERGENT B4 ;  /* 0x0000000000047941 */ /* 0x000fea0003800200 */
.L_x_7530:
        /* <DEDUP_REMOVED lines=22> */
.L_x_7529:
        /* <DEDUP_REMOVED lines=15> */
[----:B------:R-:W-:Y:S05]  /*1810*/  CALL.REL.NOINC `($__internal_11_$__cuda_sm3x_div_rn_ftz_f32_slowpath) ;  /* 0x0000027c00547944 */ /* 0x000fea0003c00000 */
[----:B------:R-:W-:-:S07]  /*1820*/  MOV R2, R0 ;  /* 0x0000000000027202 */ /* 0x000fce0000000f00 */
.L_x_7533:
[----:B------:R-:W-:Y:S05]  /*1830*/  BSYNC.RECONVERGENT B4 ;  /* 0x0000000000047941 */ /* 0x000fea0003800200 */
.L_x_7532:
        /* <DEDUP_REMOVED lines=21> */
.L_x_7520:
[----:B------:R-:W-:Y:S05]  /*1990*/  BSYNC.RECONVERGENT B3 ;  /* 0x0000000000037941 */ /* 0x000fea0003800200 */
.L_x_7515:
[----:B------:R-:W-:Y:S01]  /*19a0*/  FADD.FTZ R0, R16, 0.69314718246459960938 ;  /* 0x3f31721810007421 */ /* 0x000fe20000010000 */
[----:B------:R-:W-:-:S04]  /*19b0*/  LOP3.LUT R16, R3, 0x80000000, R18, 0xb8, !PT ;  /* 0x8000000003107812 */ /* 0x000fc800078eb812 */
[----:B------:R-:W-:Y:S01]  /*19c0*/  LOP3.LUT R17, R0, 0x80000000, R19, 0xb8, !PT ;  /* 0x8000000000117812 */ /* 0x000fe200078eb813 */
[----:B------:R-:W-:Y:S06]  /*19d0*/  BRA `(.L_x_7512) ;  /* 0x0000001000a87947 */ /* 0x000fec0003800000 */
.L_x_7514:
        /* <DEDUP_REMOVED lines=68> */
.L_x_7539:
[----:B------:R-:W-:Y:S05]  /*1e20*/  BSYNC.RECONVERGENT B1 ;  /* 0x0000000000017941 */ /* 0x000fea0003800200 */
.L_x_7538:
        /* <DEDUP_REMOVED lines=12> */
.L_x_7541:
[----:B------:R-:W-:Y:S05]  /*1ef0*/  BSYNC.RECONVERGENT B1 ;  /* 0x0000000000017941 */ /* 0x000fea0003800200 */
.L_x_7540:
        /* <DEDUP_REMOVED lines=35> */
.L_x_7537:
        /* <DEDUP_REMOVED lines=40> */
.L_x_7535:
[----:B------:R-:W-:-:S04]  /*23b0*/  FFMA.FTZ R17, R23, R23, -1 ;  /* 0xbf80000017117423 */ /* 0x000fc80000010017 */
[----:B------:R-:W0:Y:S02]  /*23c0*/  MUFU.SQRT R16, R17 ;  /* 0x0000001100107308 */ /* 0x000e240000002000 */
[----:B0-----:R-:W-:-:S06]  /*23d0*/  FADD.FTZ R20, R23, R16 ;  /* 0x0000001017147221 */ /* 0x001fcc0000010000 */
[----:B------:R-:W0:Y:S02]  /*23e0*/  MUFU.LG2 R20, R20 ;  /* 0x0000001400147308 */ /* 0x000e240000000c00 */
[----:B0-----:R-:W-:-:S07]  /*23f0*/  FMUL.FTZ R16, R20, 0.69314718246459960938 ;  /* 0x3f31721814107820 */ /* 0x001fce0000410000 */
.L_x_7536:
[----:B------:R-:W-:Y:S05]  /*2400*/  BSYNC.RECONVERGENT B0 ;  /* 0x0000000000007941 */ /* 0x000fea0003800200 */
.L_x_7534:
        /* <DEDUP_REMOVED lines=43> */
.L_x_7549:
[----:B------:R-:W-:Y:S05]  /*26c0*/  BSYNC.RECONVERGENT B4 ;  /* 0x0000000000047941 */ /* 0x000fea0003800200 */
.L_x_7548:
[----:B------:R-:W-:-:S04]  /*26d0*/  FADD.FTZ R0, R3, R0 ;  /* 0x0000000003007221 */ /* 0x000fc80000010000 */
[----:B------:R-:W-:-:S04]  /*26e0*/  FMUL.FTZ R0, R0, R23 ;  /* 0x0000001700007220 */ /* 0x000fc80000410000 */
[----:B------:R3:W4:Y:S01]  /*26f0*/  MUFU.SQRT R17, R0 ;  /* 0x0000000000117308 */ /* 0x0007220000002000 */
[----:B------:R-:W-:Y:S05]  /*2700*/  BRA `(.L_x_7546) ;  /* 0x00000000002c7947 */ /* 0x000fea0003800000 */
.L_x_7547:
        /* <DEDUP_REMOVED lines=11> */
.L_x_7546:
[----:B------:R-:W-:Y:S05]  /*27c0*/  BSYNC.RECONVERGENT B1 ;  /* 0x0000000000017941 */ /* 0x000fea0003800200 */
.L_x_7544:
[----:B------:R-:W-:Y:S05]  /*27d0*/  BSYNC.RELIABLE B0 ;  /* 0x0000000000007941 */ /* 0x000fea0003800100 */
.L_x_7543:
        /* <DEDUP_REMOVED lines=16> */
[----:B-1----:R-:W-:Y:S05]  /*28e0*/  CALL.REL.NOINC `($__internal_11_$__cuda_sm3x_div_rn_ftz_f32_slowpath) ;  /* 0x0000026c00207944 */ /* 0x002fea0003c00000 */
.L_x_7551:
[----:B------:R-:W-:Y:S05]  /*28f0*/  BSYNC.RECONVERGENT B4 ;  /* 0x0000000000047941 */ /* 0x000fea0003800200 */
.L_x_7550:
        /* <DEDUP_REMOVED lines=28> */
.L_x_7545:
        /* <DEDUP_REMOVED lines=25> */
.L_x_7552:
[----:B------:R-:W-:Y:S05]  /*2c50*/  BSYNC.RECONVERGENT B3 ;  /* 0x0000000000037941 */ /* 0x000fea0003800200 */
.L_x_7542:
[----:B-1----:R-:W-:Y:S02]  /*2c60*/  LOP3.LUT R17, R16, 0x80000000, R19, 0xb8, !PT ;  /* 0x8000000010117812 */ /* 0x002fe400078eb813 */
[----:B------:R-:W-:-:S07]  /*2c70*/  LOP3.LUT R16, R3, 0x80000000, R18, 0xb8, !PT ;  /* 0x8000000003107812 */ /* 0x000fce00078eb812 */
.L_x_7512:
[----:B------:R-:W-:Y:S05]  /*2c80*/  BSYNC.RECONVERGENT B2 ;  /* 0x0000000000027941 */ /* 0x000fea0003800200 */
.L_x_7511:
        /* <DEDUP_REMOVED lines=27> */
.L_x_7555:
        /* <DEDUP_REMOVED lines=73> */
.L_x_7562:
[----:B------:R-:W-:-:S04]  /*32d0*/  FADD.FTZ R18, -R0, R19 ;  /* 0x0000001300127221 */ /* 0x000fc80000010100 */
[----:B------:R-:W-:-:S07]  /*32e0*/  FMUL.FTZ R18, R18, 0.5 ;  /* 0x3f00000012127820 */ /* 0x000fce0000410000 */
.L_x_7563:
[----:B------:R-:W-:Y:S05]  /*32f0*/  BSYNC.RECONVERGENT B1 ;  /* 0x0000000000017941 */ /* 0x000fea0003800200 */
.L_x_7561:
        /* <DEDUP_REMOVED lines=11> */
.L_x_7565:
[----:B------:R-:W-:-:S04]  /*33b0*/  FADD.FTZ R23, R2, -R23 ;  /* 0x8000001702177221 */ /* 0x000fc80000010000 */
[----:B------:R-:W-:-:S07]  /*33c0*/  FMUL.FTZ R23, R23, 0.5 ;  /* 0x3f00000017177820 */ /* 0x000fce0000410000 */
.L_x_7566:
[----:B------:R-:W-:Y:S05]  /*33d0*/  BSYNC.RECONVERGENT B1 ;  /* 0x0000000000017941 */ /* 0x000fea0003800200 */
.L_x_7564:
        /* <DEDUP_REMOVED lines=35> */
.L_x_7560:
        /* <DEDUP_REMOVED lines=35> */
.L_x_7567:
[----:B------:R-:W-:-:S04]  /*3840*/  FADD.FTZ R23, -R30, 1 ;  /* 0x3f8000001e177421 */ /* 0x000fc80000010100 */
[----:B------:R-:W-:-:S06]  /*3850*/  FMUL.FTZ R20, R0, R23 ;  /* 0x0000001700147220 */ /* 0x000fcc0000410000 */
[----:B------:R-:W0:Y:S08]  /*3860*/  MUFU.SQRT R20, R20 ;  /* 0x0000001400147308 */ /* 0x000e300000002000 */
[----:B0-----:R-:W0:Y:S02]  /*3870*/  MUFU.RCP R18, R20 ;  /* 0x0000001400127308 */ /* 0x001e240000001000 */
[----:B0-----:R-:W-:Y:S01]  /*3880*/  FMUL.FTZ R18, R18, |R25| ;  /* 0x4000001912127220 */ /* 0x001fe20000410000 */
[----:B------:R-:W-:Y:S06]  /*3890*/  BRA `(.L_x_7558) ;  /* 0x0000000000047947 */ /* 0x000fec0003800000 */
.L_x_7559:
[----:B------:R0:W1:Y:S02]  /*38a0*/  MUFU.SQRT R18, R3 ;  /* 0x0000000300127308 */ /* 0x0000640000002000 */
.L_x_7558:
[----:B------:R-:W-:Y:S05]  /*38b0*/  BSYNC.RECONVERGENT B0 ;  /* 0x0000000000007941 */ /* 0x000fea0003800200 */
.L_x_7557:
        /* <DEDUP_REMOVED lines=35> */
.L_x_7571:
        /* <DEDUP_REMOVED lines=23> */
.L_x_7577:
[----:B------:R-:W-:-:S04]  /*3c60*/  FADD.FTZ R2, -R5, R2 ;  /* 0x0000000205027221 */ /* 0x000fc80000010100 */
[----:B0-----:R-:W-:-:S07]  /*3c70*/  FMUL.FTZ R3, R2, 0.5 ;  /* 0x3f00000002037820 */ /* 0x001fce0000410000 */
.L_x_7578:
[----:B------:R-:W-:Y:S05]  /*3c80*/  BSYNC.RECONVERGENT B4 ;  /* 0x0000000000047941 */ /* 0x000fea0003800200 */
.L_x_7576:
[----:B------:R-:W-:Y:S01]  /*3c90*/  FADD.FTZ R0, R3, R0 ;  /* 0x0000000003007221 */ /* 0x000fe20000010000 */
[----:B------:R-:W-:-:S04]  /*3ca0*/  FADD.FTZ R21, R30, R21 ;  /* 0x000000151e157221 */ /* 0x000fc80000010000 */
[----:B------:R-:W-:-:S04]  /*3cb0*/  FMUL.FTZ R0, R0, R21 ;  /* 0x0000001500007220 */ /* 0x000fc80000410000 */
[----:B------:R0:W2:Y:S01]  /*3cc0*/  MUFU.SQRT R19, R0 ;  /* 0x0000000000137308 */ /* 0x0000a20000002000 */
[----:B------:R-:W-:Y:S05]  /*3cd0*/  BRA `(.L_x_7579) ;  /* 0x0000000000487947 */ /* 0x000fea0003800000 */
.L_x_7575:
        /* <DEDUP_REMOVED lines=12> */
.L_x_7574:
[----:B------:R-:W-:Y:S01]  /*3da0*/  FADD.FTZ R0, R21, 1 ;  /* 0x3f80000015007421 */ /* 0x000fe20000010000 */
[----:B0-----:R-:W-:Y:S01]  /*3db0*/  MUFU.SQRT R3, R3 ;  /* 0x0000000300037308 */ /* 0x001fe20000002000 */
[----:B------:R-:W-:Y:S02]  /*3dc0*/  MOV R30, 0x3f800000 ;  /* 0x3f800000001e7802 */ /* 0x000fe40000000f00 */
[----:B------:R-:W-:-:S06]  /*3dd0*/  FMUL.FTZ R0, R0, 0.5 ;  /* 0x3f00000000007820 */ /* 0x000fcc0000410000 */
[----:B------:R-:W0:Y:S02]  /*3de0*/  MUFU.SQRT R0, R0 ;  /* 0x0000000000007308 */ /* 0x000e240000002000 */
[----:B0-----:R-:W-:-:S07]  /*3df0*/  FMUL.FTZ R19, R3, R0 ;  /* 0x0000000003137220 */ /* 0x001fce0000410000 */
.L_x_7579:
[----:B------:R-:W-:Y:S05]  /*3e00*/  BSYNC.RECONVERGENT B1 ;  /* 0x0000000000017941 */ /* 0x000fea0003800200 */
.L_x_7573:
[----:B------:R-:W-:Y:S05]  /*3e10*/  BRA `(.L_x_7580) ;  /* 0x0000000000087947 */ /* 0x000fea0003800000 */
.L_x_7570:
[----:B------:R-:W-:Y:S01]  /*3e20*/  FMUL.FTZ R19, R21, 16777216 ;  /* 0x4b80000015137820 */ /* 0x000fe20000410000 */
[----:B------:R-:W-:-:S07]  /*3e30*/  FMUL.FTZ R30, R30, 16777216 ;  /* 0x4b8000001e1e7820 */ /* 0x000fce0000410000 */
.L_x_7580:
[----:B------:R-:W-:Y:S05]  /*3e40*/  BSYNC.RELIABLE B0 ;  /* 0x0000000000007941 */ /* 0x000fea0003800100 */
.L_x_7569:
        /* <DEDUP_REMOVED lines=17> */
.L_x_7582:
[----:B------:R-:W-:Y:S05]  /*3f60*/  BSYNC.RECONVERGENT B4 ;  /* 0x0000000000047941 */ /* 0x000fea0003800200 */
.L_x_7581:
        /* <DEDUP_REMOVED lines=28> */
.L_x_7572:
[----:B------:R-:W-:Y:S05]  /*4130*/  BSYNC.RECONVERGENT B3 ;  /* 0x0000000000037941 */ /* 0x000fea0003800200 */
.L_x_7568:
[----:B-1----:R-:W-:Y:S02]  /*4140*/  LOP3.LUT R19, R18, 0x80000000, R25, 0xb8, !PT ;  /* 0x8000000012137812 */ /* 0x002fe400078eb819 */
[----:B------:R-:W-:Y:S01]  /*4150*/  LOP3.LUT R18, R5, 0x80000000, R24, 0xb8, !PT ;  /* 0x8000000005127812 */ /* 0x000fe200078eb818 */
[----:B------:R-:W-:Y:S06]  /*4160*/  BRA `(.L_x_7554) ;  /* 0x00000014000c7947 */ /* 0x000fec0003800000 */
.L_x_7556:
        /* <DEDUP_REMOVED lines=33> */
.L_x_7588:
[----:B------:R-:W-:Y:S05]  /*4380*/  BSYNC.RECONVERGENT B4 ;  /* 0x0000000000047941 */ /* 0x000fea0003800200 */
.L_x_7587:
        /* <DEDUP_REMOVED lines=22> */
.L_x_7586:
        /* <DEDUP_REMOVED lines=28> */
.L_x_7591:
[----:B------:R-:W-:Y:S05]  /*46b0*/  BSYNC.RECONVERGENT B4 ;  /* 0x0000000000047941 */ /* 0x000fea0003800200 */
.L_x_7590:
        /* <DEDUP_REMOVED lines=22> */
.L_x_7585:
        /* <DEDUP_REMOVED lines=32> */
[----:B------:R-:W-:Y:S05]  /*4a20*/  CALL.REL.NOINC `($__internal_11_$__cuda_sm3x_div_rn_ftz_f32_slowpath) ;  /* 0x0000024800d07944 */ /* 0x000fea0003c00000 */
.L_x_7593:
[----:B------:R-:W-:Y:S05]  /*4a30*/  BSYNC.RECONVERGENT B4 ;  /* 0x0000000000047941 */ /* 0x000fea0003800200 */
.L_x_7592:
        /* <DEDUP_REMOVED lines=22> */
.L_x_7584:
        /* <DEDUP_REMOVED lines=26> */
.L_x_7597:
[----:B------:R-:W-:Y:S05]  /*4d40*/  BSYNC.RECONVERGENT B4 ;  /* 0x0000000000047941 */ /* 0x000fea0003800200 */
.L_x_7596:
        /* <DEDUP_REMOVED lines=22> */
.L_x_7595:
        /* <DEDUP_REMOVED lines=29> */
.L_x_7599:
[----:B------:R-:W-:Y:S05]  /*5080*/  BSYNC.RECONVERGENT B4 ;  /* 0x0000000000047941 */ /* 0x000fea0003800200 */
.L_x_7598:
        /* <DEDUP_REMOVED lines=22> */
.L_x_7594:
        /* <DEDUP_REMOVED lines=32> */
[----:B------:R-:W-:Y:S05]  /*53f0*/  CALL.REL.NOINC `($__internal_11_$__cuda_sm3x_div_rn_ftz_f32_slowpath) ;  /* 0x00000240005c7944 */ /* 0x000fea0003c00000 */
.L_x_7601:
[----:B------:R-:W-:Y:S05]  /*5400*/  BSYNC.RECONVERGENT B4 ;  /* 0x0000000000047941 */ /* 0x000fea0003800200 */
.L_x_7600:
        /* <DEDUP_REMOVED lines=21> */
.L_x_7589:
[----:B------:R-:W-:Y:S05]  /*5560*/  BSYNC.RECONVERGENT B3 ;  /* 0x0000000000037941 */ /* 0x000fea0003800200 */
.L_x_7583:
[----:B------:R-:W-:Y:S01]  /*5570*/  FADD.FTZ R0, R18, 0.69314718246459960938 ;  /* 0x3f31721812007421 */ /* 0x000fe20000010000 */
[----:B------:R-:W-:-:S04]  /*5580*/  LOP3.LUT R18, R19, 0x80000000, R24, 0xb8, !PT ;  /* 0x8000000013127812 */ /* 0x000fc800078eb818 */
[----:B------:R-:W-:-:S07]  /*5590*/  LOP3.LUT R19, R0, 0x80000000, R25, 0xb8, !PT ;  /* 0x8000000000137812 */ /* 0x000fce00078eb819 */
.L_x_7554:
[----:B------:R-:W-:Y:S05]  /*55a0*/  BSYNC.RECONVERGENT B2 ;  /* 0x0000000000027941 */ /* 0x000fea0003800200 */
.L_x_7553:
        /* <DEDUP_REMOVED lines=27> */
.L_x_7604:
        /* <DEDUP_REMOVED lines=73> */
.L_x_7611:
[----:B------:R-:W-:-:S04]  /*5bf0*/  FADD.FTZ R20, -R0, R21 ;  /* 0x0000001500147221 */ /* 0x000fc80000010100 */
[----:B------:R-:W-:-:S07]  /*5c00*/  FMUL.FTZ R20, R20, 0.5 ;  /* 0x3f00000014147820 */ /* 0x000fce0000410000 */
.L_x_7612:
[----:B------:R-:W-:Y:S05]  /*5c10*/  BSYNC.RECONVERGENT B1 ;  /* 0x0000000000017941 */ /* 0x000fea0003800200 */
.L_x_7610:
        /* <DEDUP_REMOVED lines=11> */
.L_x_7614:
[----:B------:R-:W-:-:S04]  /*5cd0*/  FADD.FTZ R23, R2, -R23 ;  /* 0x8000001702177221 */ /* 0x000fc80000010000 */
[----:B------:R-:W-:-:S07]  /*5ce0*/  FMUL.FTZ R23, R23, 0.5 ;  /* 0x3f00000017177820 */ /* 0x000fce0000410000 */
.L_x_7615:
[----:B------:R-:W-:Y:S05]  /*5cf0*/  BSYNC.RECONVERGENT B1 ;  /* 0x0000000000017941 */ /* 0x000fea0003800200 */
.L_x_7613:
        /* <DEDUP_REMOVED lines=35> */
.L_x_7609:
        /* <DEDUP_REMOVED lines=35> */
.L_x_7616:
[----:B------:R-:W-:-:S04]  /*6160*/  FADD.FTZ R23, -R30, 1 ;  /* 0x3f8000001e177421 */ /* 0x000fc80000010100 */
[----:B------:R-:W-:-:S06]  /*6170*/  FMUL.FTZ R20, R0, R23 ;  /* 0x0000001700147220 */ /* 0x000fcc0000410000 */
[----:B------:R-:W0:Y:S08]  /*6180*/  MUFU.SQRT R20, R20 ;  /* 0x0000001400147308 */ /* 0x000e300000002000 */
[----:B0-----:R-:W0:Y:S02]  /*6190*/  MUFU.RCP R24, R20 ;  /* 0x0000001400187308 */ /* 0x001e240000001000 */
[----:B0-----:R-:W-:Y:S01]  /*61a0*/  FMUL.FTZ R24, R24, |R27| ;  /* 0x4000001b18187220 */ /* 0x001fe20000410000 */
[----:B------:R-:W-:Y:S06]  /*61b0*/  BRA `(.L_x_7607) ;  /* 0x0000000000047947 */ /* 0x000fec0003800000 */
.L_x_7608:
[----:B------:R0:W1:Y:S02]  /*61c0*/  MUFU.SQRT R24, R3 ;  /* 0x0000000300187308 */ /* 0x0000640000002000 */
.L_x_7607:
[----:B------:R-:W-:Y:S05]  /*61d0*/  BSYNC.RECONVERGENT B0 ;  /* 0x0000000000007941 */ /* 0x000fea0003800200 */
.L_x_7606:
        /* <DEDUP_REMOVED lines=35> */
.L_x_7620:
        /* <DEDUP_REMOVED lines=23> */
.L_x_7626:
[----:B------:R-:W-:-:S04]  /*6580*/  FADD.FTZ R2, -R5, R2 ;  /* 0x0000000205027221 */ /* 0x000fc80000010100 */
[----:B0-----:R-:W-:-:S07]  /*6590*/  FMUL.FTZ R3, R2, 0.5 ;  /* 0x3f00000002037820 */ /* 0x001fce0000410000 */
.L_x_7627:
[----:B------:R-:W-:Y:S05]  /*65a0*/  BSYNC.RECONVERGENT B4 ;  /* 0x0000000000047941 */ /* 0x000fea0003800200 */
.L_x_7625:
[----:B------:R-:W-:Y:S01]  /*65b0*/  FADD.FTZ R0, R3, R0 ;  /* 0x0000000003007221 */ /* 0x000fe20000010000 */
[----:B------:R-:W-:-:S04]  /*65c0*/  FADD.FTZ R25, R30, R25 ;  /* 0x000000191e197221 */ /* 0x000fc80000010000 */
[----:B------:R-:W-:-:S06]  /*65d0*/  FMUL.FTZ R25, R0, R25 ;  /* 0x0000001900197220 */ /* 0x000fcc0000410000 */
[----:B------:R-:W0:Y:S01]  /*65e0*/  MUFU.SQRT R25, R25 ;  /* 0x0000001900197308 */ /* 0x000e220000002000 */
[----:B------:R-:W-:Y:S05]  /*65f0*/  BRA `(.L_x_7628) ;  /* 0x0000000000487947 */ /* 0x000fea0003800000 */
.L_x_7624:
        /* <DEDUP_REMOVED lines=12> */
.L_x_7623:
[----:B------:R-:W-:Y:S01]  /*66c0*/  FADD.FTZ R0, R25, 1 ;  /* 0x3f80000019007421 */ /* 0x000fe20000010000 */
[----:B0-----:R-:W-:Y:S01]  /*66d0*/  MUFU.SQRT R3, R3 ;  /* 0x0000000300037308 */ /* 0x001fe20000002000 */
[----:B------:R-:W-:Y:S02]  /*66e0*/  MOV R30, 0x3f800000 ;  /* 0x3f800000001e7802 */ /* 0x000fe40000000f00 */
[----:B------:R-:W-:-:S06]  /*66f0*/  FMUL.FTZ R0, R0, 0.5 ;  /* 0x3f00000000007820 */ /* 0x000fcc0000410000 */
[----:B------:R-:W0:Y:S02]  /*6700*/  MUFU.SQRT R0, R0 ;  /* 0x0000000000007308 */ /* 0x000e240000002000 */
[----:B0-----:R-:W-:-:S07]  /*6710*/  FMUL.FTZ R25, R3, R0 ;  /* 0x0000000003197220 */ /* 0x001fce0000410000 */
.L_x_7628:
[----:B------:R-:W-:Y:S05]  /*6720*/  BSYNC.RECONVERGENT B1 ;  /* 0x0000000000017941 */ /* 0x000fea0003800200 */
.L_x_7622:
[----:B------:R-:W-:Y:S05]  /*6730*/  BRA `(.L_x_7629) ;  /* 0x0000000000087947 */ /* 0x000fea0003800000 */
.L_x_7619:
[----:B------:R-:W-:Y:S01]  /*6740*/  FMUL.FTZ R25, R25, 16777216 ;  /* 0x4b80000019197820 */ /* 0x000fe20000410000 */
[----:B------:R-:W-:-:S07]  /*6750*/  FMUL.FTZ R30, R30, 16777216 ;  /* 0x4b8000001e1e7820 */ /* 0x000fce0000410000 */
.L_x_7629:
[----:B------:R-:W-:Y:S05]  /*6760*/  BSYNC.RELIABLE B0 ;  /* 0x0000000000007941 */ /* 0x000fea0003800100 */
.L_x_7618:
        /* <DEDUP_REMOVED lines=17> */
.L_x_7631:
[----:B------:R-:W-:Y:S05]  /*6880*/  BSYNC.RECONVERGENT B4 ;  /* 0x0000000000047941 */ /* 0x000fea0003800200 */
.L_x_7630:
        /* <DEDUP_REMOVED lines=28> */
.L_x_7621:
[----:B------:R-:W-:Y:S05]  /*6a50*/  BSYNC.RECONVERGENT B3 ;  /* 0x0000000000037941 */ /* 0x000fea0003800200 */
.L_x_7617:
[----:B-1----:R-:W-:Y:S02]  /*6a60*/  LOP3.LUT R25, R24, 0x80000000, R27, 0xb8, !PT ;  /* 0x8000000018197812 */ /* 0x002fe400078eb81b */
[----:B------:R-:W-:Y:S01]  /*6a70*/  LOP3.LUT R24, R5, 0x80000000, R26, 0xb8, !PT ;  /* 0x8000000005187812 */ /* 0x000fe200078eb81a */
[----:B------:R-:W-:Y:S06]  /*6a80*/  BRA `(.L_x_7603) ;  /* 0x00000014000c7947 */ /* 0x000fec0003800000 */
.L_x_7605:
        /* <DEDUP_REMOVED lines=33> */
.L_x_7637:
[----:B------:R-:W-:Y:S05]  /*6ca0*/  BSYNC.RECONVERGENT B4 ;  /* 0x0000000000047941 */ /* 0x000fea0003800200 */
.L_x_7636:
        /* <DEDUP_REMOVED lines=22> */
.L_x_7635:
        /* <DEDUP_REMOVED lines=28> */
.L_x_7640:
[----:B------:R-:W-:Y:S05]  /*6fd0*/  BSYNC.RECONVERGENT B4 ;  /* 0x0000000000047941 */ /* 0x000fea0003800200 */
.L_x_7639:
        /* <DEDUP_REMOVED lines=22> */
.L_x_7634:
        /* <DEDUP_REMOVED lines=33> */
.L_x_7642:
[----:B------:R-:W-:Y:S05]  /*7350*/  BSYNC.RECONVERGENT B4 ;  /* 0x0000000000047941 */ /* 0x000fea0003800200 */
.L_x_7641:
        /* <DEDUP_REMOVED lines=22> */
.L_x_7633:
        /* <DEDUP_REMOVED lines=26> */
.L_x_7646:
[----:B------:R-:W-:Y:S05]  /*7660*/  BSYNC.RECONVERGENT B4 ;  /* 0x0000000000047941 */ /* 0x000fea0003800200 */
.L_x_7645:
        /* <DEDUP_REMOVED lines=22> */
.L_x_7644:
        /* <DEDUP_REMOVED lines=29> */
.L_x_7648:
[----:B------:R-:W-:Y:S05]  /*79a0*/  BSYNC.RECONVERGENT B4 ;  /* 0x0000000000047941 */ /* 0x000fea0003800200 */
.L_x_7647:
        /* <DEDUP_REMOVED lines=22> */
.L_x_7643:
        /* <DEDUP_REMOVED lines=33> */
.L_x_7650:
[----:B------:R-:W-:Y:S05]  /*7d20*/  BSYNC.RECONVERGENT B4 ;  /* 0x0000000000047941 */ /* 0x000fea0003800200 */
.L_x_7649:
        /* <DEDUP_REMOVED lines=21> */
.L_x_7638:
[----:B------:R-:W-:Y:S05]  /*7e80*/  BSYNC.RECONVERGENT B3 ;  /* 0x0000000000037941 */ /* 0x000fea0003800200 */
.L_x_7632:
[----:B------:R-:W-:Y:S01]  /*7e90*/  FADD.FTZ R0, R24, 0.69314718246459960938 ;  /* 0x3f31721818007421 */ /* 0x000fe20000010000 */
[----:B------:R-:W-:-:S04]  /*7ea0*/  LOP3.LUT R24, R25, 0x80000000, R26, 0xb8, !PT ;  /* 0x8000000019187812 */ /* 0x000fc800078eb81a */
[----:B------:R-:W-:-:S07]  /*7eb0*/  LOP3.LUT R25, R0, 0x80000000, R27, 0xb8, !PT ;  /* 0x8000000000197812 */ /* 0x000fce00078eb81b */
.L_x_7603:
[----:B------:R-:W-:Y:S05]  /*7ec0*/  BSYNC.RECONVERGENT B2 ;  /* 0x0000000000027941 */ /* 0x000fea0003800200 */
.L_x_7602:
        /* <DEDUP_REMOVED lines=27> */
.L_x_7653:
        /* <DEDUP_REMOVED lines=73> */
.L_x_7660:
[----:B------:R-:W-:-:S04]  /*8510*/  FADD.FTZ R20, -R0, R21 ;  /* 0x0000001500147221 */ /* 0x000fc80000010100 */
[----:B------:R-:W-:-:S07]  /*8520*/  FMUL.FTZ R20, R20, 0.5 ;  /* 0x3f00000014147820 */ /* 0x000fce0000410000 */
.L_x_7661:
[----:B------:R-:W-:Y:S05]  /*8530*/  BSYNC.RECONVERGENT B1 ;  /* 0x0000000000017941 */ /* 0x000fea0003800200 */
.L_x_7659:
        /* <DEDUP_REMOVED lines=11> */
.L_x_7663:
[----:B------:R-:W-:-:S04]  /*85f0*/  FADD.FTZ R23, R2, -R23 ;  /* 0x8000001702177221 */ /* 0x000fc80000010000 */
[----:B------:R-:W-:-:S07]  /*8600*/  FMUL.FTZ R23, R23, 0.5 ;  /* 0x3f00000017177820 */ /* 0x000fce0000410000 */
.L_x_7664:
[----:B------:R-:W-:Y:S05]  /*8610*/  BSYNC.RECONVERGENT B1 ;  /* 0x0000000000017941 */ /* 0x000fea0003800200 */
.L_x_7662:
        /* <DEDUP_REMOVED lines=35> */
.L_x_7658:
        /* <DEDUP_REMOVED lines=35> */
.L_x_7665:
[----:B------:R-:W-:-:S04]  /*8a80*/  FADD.FTZ R23, -R30, 1 ;  /* 0x3f8000001e177421 */ /* 0x000fc80000010100 */
[----:B------:R-:W-:-:S06]  /*8a90*/  FMUL.FTZ R20, R0, R23 ;  /* 0x0000001700147220 */ /* 0x000fcc0000410000 */
[----:B------:R-:W0:Y:S08]  /*8aa0*/  MUFU.SQRT R20, R20 ;  /* 0x0000001400147308 */ /* 0x000e300000002000 */
[----:B0-----:R-:W0:Y:S02]  /*8ab0*/  MUFU.RCP R26, R20 ;  /* 0x00000014001a7308 */ /* 0x001e240000001000 */
[----:B0-----:R-:W-:Y:S01]  /*8ac0*/  FMUL.FTZ R26, R26, |R7| ;  /* 0x400000071a1a7220 */ /* 0x001fe20000410000 */
[----:B------:R-:W-:Y:S06]  /*8ad0*/  BRA `(.L_x_7656) ;  /* 0x0000000000047947 */ /* 0x000fec0003800000 */
.L_x_7657:
[----:B------:R0:W1:Y:S02]  /*8ae0*/  MUFU.SQRT R26, R3 ;  /* 0x00000003001a7308 */ /* 0x0000640000002000 */
.L_x_7656:
[----:B------:R-:W-:Y:S05]  /*8af0*/  BSYNC.RECONVERGENT B0 ;  /* 0x0000000000007941 */ /* 0x000fea0003800200 */
.L_x_7655:
        /* <DEDUP_REMOVED lines=35> */
.L_x_7669:
        /* <DEDUP_REMOVED lines=23> */
.L_x_7675:
[----:B------:R-:W-:-:S04]  /*8ea0*/  FADD.FTZ R2, -R5, R2 ;  /* 0x0000000205027221 */ /* 0x000fc80000010100 */
[----:B0-----:R-:W-:-:S07]  /*8eb0*/  FMUL.FTZ R3, R2, 0.5 ;  /* 0x3f00000002037820 */ /* 0x001fce0000410000 */
.L_x_7676:
[----:B------:R-:W-:Y:S05]  /*8ec0*/  BSYNC.RECONVERGENT B4 ;  /* 0x0000000000047941 */ /* 0x000fea0003800200 */
.L_x_7674:
[----:B------:R-:W-:Y:S01]  /*8ed0*/  FADD.FTZ R0, R3, R0 ;  /* 0x0000000003007221 */ /* 0x000fe20000010000 */
[----:B------:R-:W-:-:S04]  /*8ee0*/  FADD.FTZ R27, R30, R27 ;  /* 0x0000001b1e1b7221 */ /* 0x000fc80000010000 */
[----:B------:R-:W-:-:S06]  /*8ef0*/  FMUL.FTZ R27, R0, R27 ;  /* 0x0000001b001b7220 */ /* 0x000fcc0000410000 */
[----:B------:R-:W0:Y:S01]  /*8f00*/  MUFU.SQRT R27, R27 ;  /* 0x0000001b001b7308 */ /* 0x000e220000002000 */
[----:B------:R-:W-:Y:S05]  /*8f10*/  BRA `(.L_x_7677) ;  /* 0x0000000000487947 */ /* 0x000fea0003800000 */
.L_x_7673:
        /* <DEDUP_REMOVED lines=12> */
.L_x_7672:
[----:B------:R-:W-:Y:S01]  /*8fe0*/  FADD.FTZ R0, R27, 1 ;  /* 0x3f8000001b007421 */ /* 0x000fe20000010000 */
[----:B0-----:R-:W-:Y:S01]  /*8ff0*/  MUFU.SQRT R3, R3 ;  /* 0x0000000300037308 */ /* 0x001fe20000002000 */
[----:B------:R-:W-:Y:S02]  /*9000*/  MOV R30, 0x3f800000 ;  /* 0x3f800000001e7802 */ /* 0x000fe40000000f00 */
[----:B------:R-:W-:-:S06]  /*9010*/  FMUL.FTZ R0, R0, 0.5 ;  /* 0x3f00000000007820 */ /* 0x000fcc0000410000 */
[----:B------:R-:W0:Y:S02]  /*9020*/  MUFU.SQRT R0, R0 ;  /* 0x0000000000007308 */ /* 0x000e240000002000 */
[----:B0-----:R-:W-:-:S07]  /*9030*/  FMUL.FTZ R27, R3, R0 ;  /* 0x00000000031b7220 */ /* 0x001fce0000410000 */
.L_x_7677:
[----:B------:R-:W-:Y:S05]  /*9040*/  BSYNC.RECONVERGENT B1 ;  /* 0x0000000000017941 */ /* 0x000fea0003800200 */
.L_x_7671:
[----:B------:R-:W-:Y:S05]  /*9050*/  BRA `(.L_x_7678) ;  /* 0x0000000000087947 */ /* 0x000fea0003800000 */
.L_x_7668:
[----:B------:R-:W-:Y:S01]  /*9060*/  FMUL.FTZ R27, R27, 16777216 ;  /* 0x4b8000001b1b7820 */ /* 0x000fe20000410000 */
[----:B------:R-:W-:-:S07]  /*9070*/  FMUL.FTZ R30, R30, 16777216 ;  /* 0x4b8000001e1e7820 */ /* 0x000fce0000410000 */
.L_x_7678:
[----:B------:R-:W-:Y:S05]  /*9080*/  BSYNC.RELIABLE B0 ;  /* 0x0000000000007941 */ /* 0x000fea0003800100 */
.L_x_7667:
        /* <DEDUP_REMOVED lines=17> */
.L_x_7680:
[----:B------:R-:W-:Y:S05]  /*91a0*/  BSYNC.RECONVERGENT B4 ;  /* 0x0000000000047941 */ /* 0x000fea0003800200 */
.L_x_7679:
        /* <DEDUP_REMOVED lines=28> */
.L_x_7670:
[----:B------:R-:W-:Y:S05]  /*9370*/  BSYNC.RECONVERGENT B3 ;  /* 0x0000000000037941 */ /* 0x000fea0003800200 */
.L_x_7666:
[----:B-1----:R-:W-:Y:S02]  /*9380*/  LOP3.LUT R27, R26, 0x80000000, R7, 0xb8, !PT ;  /* 0x800000001a1b7812 */ /* 0x002fe400078eb807 */
[----:B------:R-:W-:Y:S01]  /*9390*/  LOP3.LUT R26, R5, 0x80000000, R6, 0xb8, !PT ;  /* 0x80000000051a7812 */ /* 0x000fe200078eb806 */
[----:B------:R-:W-:Y:S06]  /*93a0*/  BRA `(.L_x_7652) ;  /* 0x00000014000c7947 */ /* 0x000fec0003800000 */
.L_x_7654:
        /* <DEDUP_REMOVED lines=33> */
.L_x_7686:
[----:B------:R-:W-:Y:S05]  /*95c0*/  BSYNC.RECONVERGENT B4 ;  /* 0x0000000000047941 */ /* 0x000fea0003800200 */
.L_x_7685:
        /* <DEDUP_REMOVED lines=22> */
.L_x_7684:
        /* <DEDUP_REMOVED lines=28> */
.L_x_7689:
[----:B------:R-:W-:Y:S05]  /*98f0*/  BSYNC.RECONVERGENT B4 ;  /* 0x0000000000047941 */ /* 0x000fea0003800200 */
.L_x_7688:
        /* <DEDUP_REMOVED lines=22> */
.L_x_7683:
        /* <DEDUP_REMOVED lines=33> */
.L_x_7691:
[----:B------:R-:W-:Y:S05]  /*9c70*/  BSYNC.RECONVERGENT B4 ;  /* 0x0000000000047941 */ /* 0x000fea0003800200 */
.L_x_7690:
        /* <DEDUP_REMOVED lines=22> */
.L_x_7682:
        /* <DEDUP_REMOVED lines=26> */
.L_x_7695:
[----:B------:R-:W-:Y:S05]  /*9f80*/  BSYNC.RECONVERGENT B4 ;  /* 0x0000000000047941 */ /* 0x000fea0003800200 */
.L_x_7694:
        /* <DEDUP_REMOVED lines=22> */
.L_x_7693:
        /* <DEDUP_REMOVED lines=29> */
.L_x_7697:
[----:B------:R-:W-:Y:S05]  /*a2c0*/  BSYNC.RECONVERGENT B4 ;  /* 0x0000000000047941 */ /* 0x000fea0003800200 */
.L_x_7696:
        /* <DEDUP_REMOVED lines=22> */
.L_x_7692:
        /* <DEDUP_REMOVED lines=33> */
.L_x_7699:
[----:B------:R-:W-:Y:S05]  /*a640*/  BSYNC.RECONVERGENT B4 ;  /* 0x0000000000047941 */ /* 0x000fea0003800200 */
.L_x_7698:
        /* <DEDUP_REMOVED lines=21> */
.L_x_7687:
[----:B------:R-:W-:Y:S05]  /*a7a0*/  BSYNC.RECONVERGENT B3 ;  /* 0x0000000000037941 */ /* 0x000fea0003800200 */
.L_x_7681:
[----:B------:R-:W-:Y:S01]  /*a7b0*/  FADD.FTZ R0, R26, 0.69314718246459960938 ;  /* 0x3f3172181a007421 */ /* 0x000fe20000010000 */
[----:B------:R-:W-:-:S04]  /*a7c0*/  LOP3.LUT R26, R27, 0x80000000, R6, 0xb8, !PT ;  /* 0x800000001b1a7812 */ /* 0x000fc800078eb806 */
[----:B------:R-:W-:-:S07]  /*a7d0*/  LOP3.LUT R27, R0, 0x80000000, R7, 0xb8, !PT ;  /* 0x80000000001b7812 */ /* 0x000fce00078eb807 */
.L_x_7652:
[----:B------:R-:W-:Y:S05]  /*a7e0*/  BSYNC.RECONVERGENT B2 ;  /* 0x0000000000027941 */ /* 0x000fea0003800200 */
.L_x_7651:
        /* <DEDUP_REMOVED lines=27> */
.L_x_7702:
        /* <DEDUP_REMOVED lines=73> */
.L_x_7709:
[----:B------:R-:W-:-:S04]  /*ae30*/  FADD.FTZ R6, -R0, R7 ;  /* 0x0000000700067221 */ /* 0x000fc80000010100 */
[----:B------:R-:W-:-:S07]  /*ae40*/  FMUL.FTZ R6, R6, 0.5 ;  /* 0x3f00000006067820 */ /* 0x000fce0000410000 */
.L_x_7710:
[----:B------:R-:W-:Y:S05]  /*ae50*/  BSYNC.RECONVERGENT B1 ;  /* 0x0000000000017941 */ /* 0x000fea0003800200 */
.L_x_7708:
        /* <DEDUP_REMOVED lines=11> */
.L_x_7712:
[----:B------:R-:W-:-:S04]  /*af10*/  FADD.FTZ R23, R2, -R23 ;  /* 0x8000001702177221 */ /* 0x000fc80000010000 */
[----:B------:R-:W-:-:S07]  /*af20*/  FMUL.FTZ R23, R23, 0.5 ;  /* 0x3f00000017177820 */ /* 0x000fce0000410000 */
.L_x_7713:
[----:B------:R-:W-:Y:S05]  /*af30*/  BSYNC.RECONVERGENT B1 ;  /* 0x0000000000017941 */ /* 0x000fea0003800200 */
.L_x_7711:
        /* <DEDUP_REMOVED lines=35> */
.L_x_7707:
        /* <DEDUP_REMOVED lines=35> */
.L_x_7714:
[----:B------:R-:W-:-:S04]  /*b3a0*/  FADD.FTZ R23, -R30, 1 ;  /* 0x3f8000001e177421 */ /* 0x000fc80000010100 */
[----:B------:R-:W-:-:S06]  /*b3b0*/  FMUL.FTZ R20, R0, R23 ;  /* 0x0000001700147220 */ /* 0x000fcc0000410000 */
[----:B------:R-:W0:Y:S08]  /*b3c0*/  MUFU.SQRT R20, R20 ;  /* 0x0000001400147308 */ /* 0x000e300000002000 */
[----:B0-----:R-:W0:Y:S02]  /*b3d0*/  MUFU.RCP R6, R20 ;  /* 0x0000001400067308 */ /* 0x001e240000001000 */
[----:B0-----:R-:W-:Y:S01]  /*b3e0*/  FMUL.FTZ R6, R6, |R9| ;  /* 0x4000000906067220 */ /* 0x001fe20000410000 */
[----:B------:R-:W-:Y:S06]  /*b3f0*/  BRA `(.L_x_7705) ;  /* 0x0000000000047947 */ /* 0x000fec0003800000 */
.L_x_7706:
[----:B------:R0:W1:Y:S02]  /*b400*/  MUFU.SQRT R6, R3 ;  /* 0x0000000300067308 */ /* 0x0000640000002000 */
.L_x_7705:
[----:B------:R-:W-:Y:S05]  /*b410*/  BSYNC.RECONVERGENT B0 ;  /* 0x0000000000007941 */ /* 0x000fea0003800200 */
.L_x_7704:
        /* <DEDUP_REMOVED lines=35> */
.L_x_7718:
        /* <DEDUP_REMOVED lines=23> */
.L_x_7724:
[----:B------:R-:W-:-:S04]  /*b7c0*/  FADD.FTZ R2, -R5, R2 ;  /* 0x0000000205027221 */ /* 0x000fc80000010100 */
[----:B0-----:R-:W-:-:S07]  /*b7d0*/  FMUL.FTZ R3, R2, 0.5 ;  /* 0x3f00000002037820 */ /* 0x001fce0000410000 */
.L_x_7725:
[----:B------:R-:W-:Y:S05]  /*b7e0*/  BSYNC.RECONVERGENT B4 ;  /* 0x0000000000047941 */ /* 0x000fea0003800200 */
.L_x_7723:
[----:B------:R-:W-:Y:S01]  /*b7f0*/  FADD.FTZ R0, R3, R0 ;  /* 0x0000000003007221 */ /* 0x000fe20000010000 */
[----:B------:R-:W-:-:S04]  /*b800*/  FADD.FTZ R21, R30, R21 ;  /* 0x000000151e157221 */ /* 0x000fc80000010000 */
[----:B------:R-:W-:-:S04]  /*b810*/  FMUL.FTZ R0, R0, R21 ;  /* 0x0000001500007220 */ /* 0x000fc80000410000 */
[----:B------:R0:W2:Y:S01]  /*b820*/  MUFU.SQRT R7, R0 ;  /* 0x0000000000077308 */ /* 0x0000a20000002000 */
[----:B------:R-:W-:Y:S05]  /*b830*/  BRA `(.L_x_7726) ;  /* 0x0000000000487947 */ /* 0x000fea0003800000 */
.L_x_7722:
        /* <DEDUP_REMOVED lines=12> */
.L_x_7721:
[----:B------:R-:W-:Y:S01]  /*b900*/  FADD.FTZ R0, R21, 1 ;  /* 0x3f80000015007421 */ /* 0x000fe20000010000 */
[----:B0-----:R-:W-:Y:S01]  /*b910*/  MUFU.SQRT R3, R3 ;  /* 0x0000000300037308 */ /* 0x001fe20000002000 */
[----:B------:R-:W-:Y:S02]  /*b920*/  MOV R30, 0x3f800000 ;  /* 0x3f800000001e7802 */ /* 0x000fe40000000f00 */
[----:B------:R-:W-:-:S06]  /*b930*/  FMUL.FTZ R0, R0, 0.5 ;  /* 0x3f00000000007820 */ /* 0x000fcc0000410000 */
[----:B------:R-:W0:Y:S02]  /*b940*/  MUFU.SQRT R0, R0 ;  /* 0x0000000000007308 */ /* 0x000e240000002000 */
[----:B0-----:R-:W-:-:S07]  /*b950*/  FMUL.FTZ R7, R3, R0 ;  /* 0x0000000003077220 */ /* 0x001fce0000410000 */
.L_x_7726:
[----:B------:R-:W-:Y:S05]  /*b960*/  BSYNC.RECONVERGENT B1 ;  /* 0x0000000000017941 */ /* 0x000fea0003800200 */
.L_x_7720:
[----:B------:R-:W-:Y:S05]  /*b970*/  BRA `(.L_x_7727) ;  /* 0x0000000000087947 */ /* 0x000fea0003800000 */
.L_x_7717:
[----:B------:R-:W-:Y:S01]  /*b980*/  FMUL.FTZ R7, R21, 16777216 ;  /* 0x4b80000015077820 */ /* 0x000fe20000410000 */
[----:B------:R-:W-:-:S07]  /*b990*/  FMUL.FTZ R30, R30, 16777216 ;  /* 0x4b8000001e1e7820 */ /* 0x000fce0000410000 */
.L_x_7727:
[----:B------:R-:W-:Y:S05]  /*b9a0*/  BSYNC.RELIABLE B0 ;  /* 0x0000000000007941 */ /* 0x000fea0003800100 */
.L_x_7716:
        /* <DEDUP_REMOVED lines=17> */
.L_x_7729:
[----:B------:R-:W-:Y:S05]  /*bac0*/  BSYNC.RECONVERGENT B4 ;  /* 0x0000000000047941 */ /* 0x000fea0003800200 */
.L_x_7728:
        /* <DEDUP_REMOVED lines=28> */
.L_x_7719:
[----:B------:R-:W-:Y:S05]  /*bc90*/  BSYNC.RECONVERGENT B3 ;  /* 0x0000000000037941 */ /* 0x000fea0003800200 */
.L_x_7715:
[----:B-1----:R-:W-:Y:S02]  /*bca0*/  LOP3.LUT R7, R6, 0x80000000, R9, 0xb8, !PT ;  /* 0x8000000006077812 */ /* 0x002fe400078eb809 */
[----:B------:R-:W-:Y:S01]  /*bcb0*/  LOP3.LUT R6, R5, 0x80000000, R8, 0xb8, !PT ;  /* 0x8000000005067812 */ /* 0x000fe200078eb808 */
[----:B------:R-:W-:Y:S06]  /*bcc0*/  BRA `(.L_x_7701) ;  /* 0x00000014000c7947 */ /* 0x000fec0003800000 */
.L_x_7703:
        /* <DEDUP_REMOVED lines=33> */
.L_x_7735:
[----:B------:R-:W-:Y:S05]  /*bee0*/  BSYNC.RECONVERGENT B4 ;  /* 0x0000000000047941 */ /* 0x000fea0003800200 */
.L_x_7734:
        /* <DEDUP_REMOVED lines=22> */
.L_x_7733:
        /* <DEDUP_REMOVED lines=28> */
.L_x_7738:
[----:B------:R-:W-:Y:S05]  /*c210*/  BSYNC.RECONVERGENT B4 ;  /* 0x0000000000047941 */ /* 0x000fea0003800200 */
.L_x_7737:
        /* <DEDUP_REMOVED lines=22> */
.L_x_7732:
        /* <DEDUP_REMOVED lines=33> */
.L_x_7740:
[----:B------:R-:W-:Y:S05]  /*c590*/  BSYNC.RECONVERGENT B4 ;  /* 0x0000000000047941 */ /* 0x000fea0003800200 */
.L_x_7739:
        /* <DEDUP_REMOVED lines=22> */
.L_x_7731:
        /* <DEDUP_REMOVED lines=26> */
.L_x_7744:
[----:B------:R-:W-:Y:S05]  /*c8a0*/  BSYNC.RECONVERGENT B4 ;  /* 0x0000000000047941 */ /* 0x000fea0003800200 */
.L_x_7743:
        /* <DEDUP_REMOVED lines=22> */
.L_x_7742:
        /* <DEDUP_REMOVED lines=29> */
.L_x_7746:
[----:B------:R-:W-:Y:S05]  /*cbe0*/  BSYNC.RECONVERGENT B4 ;  /* 0x0000000000047941 */ /* 0x000fea0003800200 */
.L_x_7745:
        /* <DEDUP_REMOVED lines=22> */
.L_x_7741:
        /* <DEDUP_REMOVED lines=33> */
.L_x_7748:
[----:B------:R-:W-:Y:S05]  /*cf60*/  BSYNC.RECONVERGENT B4 ;  /* 0x0000000000047941 */ /* 0x000fea0003800200 */
.L_x_7747:
        /* <DEDUP_REMOVED lines=21> */
.L_x_7736:
[----:B------:R-:W-:Y:S05]  /*d0c0*/  BSYNC.RECONVERGENT B3 ;  /* 0x0000000000037941 */ /* 0x000fea0003800200 */
.L_x_7730:
[----:B------:R-:W-:Y:S01]  /*d0d0*/  FADD.FTZ R0, R6, 0.69314718246459960938 ;  /* 0x3f31721806007421 */ /* 0x000fe20000010000 */
[----:B------:R-:W-:-:S04]  /*d0e0*/  LOP3.LUT R6, R7, 0x80000000, R8, 0xb8, !PT ;  /* 0x8000000007067812 */ /* 0x000fc800078eb808 */
[----:B------:R-:W-:-:S07]  /*d0f0*/  LOP3.LUT R7, R0, 0x80000000, R9, 0xb8, !PT ;  /* 0x8000000000077812 */ /* 0x000fce00078eb809 */
.L_x_7701:
[----:B------:R-:W-:Y:S05]  /*d100*/  BSYNC.RECONVERGENT B2 ;  /* 0x0000000000027941 */ /* 0x000fea0003800200 */
.L_x_7700:
        /* <DEDUP_REMOVED lines=27> */
.L_x_7751:
        /* <DEDUP_REMOVED lines=73> */
.L_x_7758:
[----:B------:R-:W-:-:S04]  /*d750*/  FADD.FTZ R8, -R0, R9 ;  /* 0x0000000900087221 */ /* 0x000fc80000010100 */
[----:B------:R-:W-:-:S07]  /*d760*/  FMUL.FTZ R8, R8, 0.5 ;  /* 0x3f00000008087820 */ /* 0x000fce0000410000 */
.L_x_7759:
[----:B------:R-:W-:Y:S05]  /*d770*/  BSYNC.RECONVERGENT B1 ;  /* 0x0000000000017941 */ /* 0x000fea0003800200 */
.L_x_7757:
        /* <DEDUP_REMOVED lines=11> */
.L_x_7761:
[----:B------:R-:W-:-:S04]  /*d830*/  FADD.FTZ R23, R2, -R23 ;  /* 0x8000001702177221 */ /* 0x000fc80000010000 */
[----:B------:R-:W-:-:S07]  /*d840*/  FMUL.FTZ R23, R23, 0.5 ;  /* 0x3f00000017177820 */ /* 0x000fce0000410000 */
.L_x_7762:
[----:B------:R-:W-:Y:S05]  /*d850*/  BSYNC.RECONVERGENT B1 ;  /* 0x0000000000017941 */ /* 0x000fea0003800200 */
.L_x_7760:
        /* <DEDUP_REMOVED lines=35> */
.L_x_7756:
        /* <DEDUP_REMOVED lines=35> */
.L_x_7763:
[----:B------:R-:W-:-:S04]  /*dcc0*/  FADD.FTZ R23, -R30, 1 ;  /* 0x3f8000001e177421 */ /* 0x000fc80000010100 */
[----:B------:R-:W-:-:S06]  /*dcd0*/  FMUL.FTZ R20, R0, R23 ;  /* 0x0000001700147220 */ /* 0x000fcc0000410000 */
[----:B------:R-:W0:Y:S08]  /*dce0*/  MUFU.SQRT R20, R20 ;  /* 0x0000001400147308 */ /* 0x000e300000002000 */
[----:B0-----:R-:W0:Y:S02]  /*dcf0*/  MUFU.RCP R8, R20 ;  /* 0x0000001400087308 */ /* 0x001e240000001000 */
[----:B0-----:R-:W-:Y:S01]  /*dd00*/  FMUL.FTZ R8, R8, |R11| ;  /* 0x4000000b08087220 */ /* 0x001fe20000410000 */
[----:B------:R-:W-:Y:S06]  /*dd10*/  BRA `(.L_x_7754) ;  /* 0x0000000000047947 */ /* 0x000fec0003800000 */
.L_x_7755:
[----:B------:R0:W1:Y:S02]  /*dd20*/  MUFU.SQRT R8, R3 ;  /* 0x0000000300087308 */ /* 0x0000640000002000 */
.L_x_7754:
[----:B------:R-:W-:Y:S05]  /*dd30*/  BSYNC.RECONVERGENT B0 ;  /* 0x0000000000007941 */ /* 0x000fea0003800200 */
.L_x_7753:
        /* <DEDUP_REMOVED lines=35> */
.L_x_7767:
        /* <DEDUP_REMOVED lines=23> */
.L_x_7773:
[----:B------:R-:W-:-:S04]  /*e0e0*/  FADD.FTZ R2, -R5, R2 ;  /* 0x0000000205027221 */ /* 0x000fc80000010100 */
[----:B0-----:R-:W-:-:S07]  /*e0f0*/  FMUL.FTZ R3, R2, 0.5 ;  /* 0x3f00000002037820 */ /* 0x001fce0000410000 */
.L_x_7774:
[----:B------:R-:W-:Y:S05]  /*e100*/  BSYNC.RECONVERGENT B4 ;  /* 0x0000000000047941 */ /* 0x000fea0003800200 */
.L_x_7772:
[----:B------:R-:W-:Y:S01]  /*e110*/  FADD.FTZ R0, R3, R0 ;  /* 0x0000000003007221 */ /* 0x000fe20000010000 */
[----:B------:R-:W-:-:S04]  /*e120*/  FADD.FTZ R21, R30, R21 ;  /* 0x000000151e157221 */ /* 0x000fc80000010000 */
[----:B------:R-:W-:-:S04]  /*e130*/  FMUL.FTZ R0, R0, R21 ;  /* 0x0000001500007220 */ /* 0x000fc80000410000 */
[----:B------:R0:W2:Y:S01]  /*e140*/  MUFU.SQRT R9, R0 ;  /* 0x0000000000097308 */ /* 0x0000a20000002000 */
[----:B------:R-:W-:Y:S05]  /*e150*/  BRA `(.L_x_7775) ;  /* 0x0000000000487947 */ /* 0x000fea0003800000 */
.L_x_7771:
        /* <DEDUP_REMOVED lines=12> */
.L_x_7770:
[----:B------:R-:W-:Y:S01]  /*e220*/  FADD.FTZ R0, R21, 1 ;  /* 0x3f80000015007421 */ /* 0x000fe20000010000 */
[----:B0-----:R-:W-:Y:S01]  /*e230*/  MUFU.SQRT R3, R3 ;  /* 0x0000000300037308 */ /* 0x001fe20000002000 */
[----:B------:R-:W-:Y:S02]  /*e240*/  MOV R30, 0x3f800000 ;  /* 0x3f800000001e7802 */ /* 0x000fe40000000f00 */
[----:B------:R-:W-:-:S06]  /*e250*/  FMUL.FTZ R0, R0, 0.5 ;  /* 0x3f00000000007820 */ /* 0x000fcc0000410000 */
[----:B------:R-:W0:Y:S02]  /*e260*/  MUFU.SQRT R0, R0 ;  /* 0x0000000000007308 */ /* 0x000e240000002000 */
[----:B0-----:R-:W-:-:S07]  /*e270*/  FMUL.FTZ R9, R3, R0 ;  /* 0x0000000003097220 */ /* 0x001fce0000410000 */
.L_x_7775:
[----:B------:R-:W-:Y:S05]  /*e280*/  BSYNC.RECONVERGENT B1 ;  /* 0x0000000000017941 */ /* 0x000fea0003800200 */
.L_x_7769:
[----:B------:R-:W-:Y:S05]  /*e290*/  BRA `(.L_x_7776) ;  /* 0x0000000000087947 */ /* 0x000fea0003800000 */
.L_x_7766:
[----:B------:R-:W-:Y:S01]  /*e2a0*/  FMUL.FTZ R9, R21, 16777216 ;  /* 0x4b80000015097820 */ /* 0x000fe20000410000 */
[----:B------:R-:W-:-:S07]  /*e2b0*/  FMUL.FTZ R30, R30, 16777216 ;  /* 0x4b8000001e1e7820 */ /* 0x000fce0000410000 */
.L_x_7776:
[----:B------:R-:W-:Y:S05]  /*e2c0*/  BSYNC.RELIABLE B0 ;  /* 0x0000000000007941 */ /* 0x000fea0003800100 */
.L_x_7765:
        /* <DEDUP_REMOVED lines=17> */
.L_x_7778:
[----:B------:R-:W-:Y:S05]  /*e3e0*/  BSYNC.RECONVERGENT B4 ;  /* 0x0000000000047941 */ /* 0x000fea0003800200 */
.L_x_7777:
        /* <DEDUP_REMOVED lines=28> */
.L_x_7768:
[----:B------:R-:W-:Y:S05]  /*e5b0*/  BSYNC.RECONVERGENT B3 ;  /* 0x0000000000037941 */ /* 0x000fea0003800200 */
.L_x_7764:
[----:B-1----:R-:W-:Y:S02]  /*e5c0*/  LOP3.LUT R9, R8, 0x80000000, R11, 0xb8, !PT ;  /* 0x8000000008097812 */ /* 0x002fe400078eb80b */
[----:B------:R-:W-:Y:S01]  /*e5d0*/  LOP3.LUT R8, R5, 0x80000000, R10, 0xb8, !PT ;  /* 0x8000000005087812 */ /* 0x000fe200078eb80a */
[----:B------:R-:W-:Y:S06]  /*e5e0*/  BRA `(.L_x_7750) ;  /* 0x00000014000c7947 */ /* 0x000fec0003800000 */
.L_x_7752:
        /* <DEDUP_REMOVED lines=33> */
.L_x_7784:
[----:B------:R-:W-:Y:S05]  /*e800*/  BSYNC.RECONVERGENT B4 ;  /* 0x0000000000047941 */ /* 0x000fea0003800200 */
.L_x_7783:
        /* <DEDUP_REMOVED lines=22> */
.L_x_7782:
        /* <DEDUP_REMOVED lines=28> */
.L_x_7787:
[----:B------:R-:W-:Y:S05]  /*eb30*/  BSYNC.RECONVERGENT B4 ;  /* 0x0000000000047941 */ /* 0x000fea0003800200 */
.L_x_7786:
        /* <DEDUP_REMOVED lines=22> */
.L_x_7781:
        /* <DEDUP_REMOVED lines=33> */
.L_x_7789:
[----:B------:R-:W-:Y:S05]  /*eeb0*/  BSYNC.RECONVERGENT B4 ;  /* 0x0000000000047941 */ /* 0x000fea0003800200 */
.L_x_7788:
        /* <DEDUP_REMOVED lines=22> */
.L_x_7780:
        /* <DEDUP_REMOVED lines=26> */
.L_x_7793:
[----:B------:R-:W-:Y:S05]  /*f1c0*/  BSYNC.RECONVERGENT B4 ;  /* 0x0000000000047941 */ /* 0x000fea0003800200 */
.L_x_7792:
        /* <DEDUP_REMOVED lines=22> */
.L_x_7791:
        /* <DEDUP_REMOVED lines=29> */
.L_x_7795:
[----:B------:R-:W-:Y:S05]  /*f500*/  BSYNC.RECONVERGENT B4 ;  /* 0x0000000000047941 */ /* 0x000fea0003800200 */
.L_x_7794:
        /* <DEDUP_REMOVED lines=22> */
.L_x_7790:
        /* <DEDUP_REMOVED lines=33> */
.L_x_7797:
[----:B------:R-:W-:Y:S05]  /*f880*/  BSYNC.RECONVERGENT B4 ;  /* 0x0000000000047941 */ /* 0x000fea0003800200 */
.L_x_7796:
        /* <DEDUP_REMOVED lines=21> */
.L_x_7785:
[----:B------:R-:W-:Y:S05]  /*f9e0*/  BSYNC.RECONVERGENT B3 ;  /* 0x0000000000037941 */ /* 0x000fea0003800200 */
.L_x_7779:
[----:B------:R-:W-:Y:S01]  /*f9f0*/  FADD.FTZ R0, R8, 0.69314718246459960938 ;  /* 0x3f31721808007421 */ /* 0x000fe20000010000 */
[----:B------:R-:W-:-:S04]  /*fa00*/  LOP3.LUT R8, R9, 0x80000000, R10, 0xb8, !PT ;  /* 0x8000000009087812 */ /* 0x000fc800078eb80a */
[----:B------:R-:W-:-:S07]  /*fa10*/  LOP3.LUT R9, R0, 0x80000000, R11, 0xb8, !PT ;  /* 0x8000000000097812 */ /* 0x000fce00078eb80b */
.L_x_7750:
[----:B------:R-:W-:Y:S05]  /*fa20*/  BSYNC.RECONVERGENT B2 ;  /* 0x0000000000027941 */ /* 0x000fea0003800200 */
.L_x_7749:
        /* <DEDUP_REMOVED lines=27> */
.L_x_7800:
        /* <DEDUP_REMOVED lines=73> */
.L_x_7807:
[----:B------:R-:W-:-:S04]  /*10070*/  FADD.FTZ R10, -R0, R11 ;  /* 0x0000000b000a7221 */ /* 0x000fc80000010100 */
[----:B------:R-:W-:-:S07]  /*10080*/  FMUL.FTZ R10, R10, 0.5 ;  /* 0x3f0000000a0a7820 */ /* 0x000fce0000410000 */
.L_x_7808:
[----:B------:R-:W-:Y:S05]  /*10090*/  BSYNC.RECONVERGENT B1 ;  /* 0x0000000000017941 */ /* 0x000fea0003800200 */
.L_x_7806:
        /* <DEDUP_REMOVED lines=11> */
.L_x_7810:
[----:B------:R-:W-:-:S04]  /*10150*/  FADD.FTZ R23, R2, -R23 ;  /* 0x8000001702177221 */ /* 0x000fc80000010000 */
[----:B------:R-:W-:-:S07]  /*10160*/  FMUL.FTZ R23, R23, 0.5 ;  /* 0x3f00000017177820 */ /* 0x000fce0000410000 */
.L_x_7811:
[----:B------:R-:W-:Y:S05]  /*10170*/  BSYNC.RECONVERGENT B1 ;  /* 0x0000000000017941 */ /* 0x000fea0003800200 */
.L_x_7809:
        /* <DEDUP_REMOVED lines=35> */
.L_x_7805:
        /* <DEDUP_REMOVED lines=35> */
.L_x_7812:
[----:B------:R-:W-:-:S04]  /*105e0*/  FADD.FTZ R23, -R30, 1 ;  /* 0x3f8000001e177421 */ /* 0x000fc80000010100 */
[----:B------:R-:W-:-:S06]  /*105f0*/  FMUL.FTZ R20, R0, R23 ;  /* 0x0000001700147220 */ /* 0x000fcc0000410000 */
[----:B------:R-:W0:Y:S08]  /*10600*/  MUFU.SQRT R20, R20 ;  /* 0x0000001400147308 */ /* 0x000e300000002000 */
[----:B0-----:R-:W0:Y:S02]  /*10610*/  MUFU.RCP R10, R20 ;  /* 0x00000014000a7308 */ /* 0x001e240000001000 */
[----:B0-----:R-:W-:Y:S01]  /*10620*/  FMUL.FTZ R10, R10, |R13| ;  /* 0x4000000d0a0a7220 */ /* 0x001fe20000410000 */
[----:B------:R-:W-:Y:S06]  /*10630*/  BRA `(.L_x_7803) ;  /* 0x0000000000047947 */ /* 0x000fec0003800000 */
.L_x_7804:
[----:B------:R0:W1:Y:S02]  /*10640*/  MUFU.SQRT R10, R3 ;  /* 0x00000003000a7308 */ /* 0x0000640000002000 */
.L_x_7803:
[----:B------:R-:W-:Y:S05]  /*10650*/  BSYNC.RECONVERGENT B0 ;  /* 0x0000000000007941 */ /* 0x000fea0003800200 */
.L_x_7802:
        /* <DEDUP_REMOVED lines=35> */
.L_x_7816:
        /* <DEDUP_REMOVED lines=23> */
.L_x_7822:
[----:B------:R-:W-:-:S04]  /*10a00*/  FADD.FTZ R2, -R5, R2 ;  /* 0x0000000205027221 */ /* 0x000fc80000010100 */
[----:B0-----:R-:W-:-:S07]  /*10a10*/  FMUL.FTZ R3, R2, 0.5 ;  /* 0x3f00000002037820 */ /* 0x001fce0000410000 */
.L_x_7823:
[----:B------:R-:W-:Y:S05]  /*10a20*/  BSYNC.RECONVERGENT B4 ;  /* 0x0000000000047941 */ /* 0x000fea0003800200 */
.L_x_7821:
[----:B------:R-:W-:Y:S01]  /*10a30*/  FADD.FTZ R0, R3, R0 ;  /* 0x0000000003007221 */ /* 0x000fe20000010000 */
[----:B------:R-:W-:-:S04]  /*10a40*/  FADD.FTZ R21, R30, R21 ;  /* 0x000000151e157221 */ /* 0x000fc80000010000 */
[----:B------:R-:W-:-:S04]  /*10a50*/  FMUL.FTZ R0, R0, R21 ;  /* 0x0000001500007220 */ /* 0x000fc80000410000 */
[----:B------:R0:W2:Y:S01]  /*10a60*/  MUFU.SQRT R11, R0 ;  /* 0x00000000000b7308 */ /* 0x0000a20000002000 */
[----:B------:R-:W-:Y:S05]  /*10a70*/  BRA `(.L_x_7824) ;  /* 0x0000000000487947 */ /* 0x000fea0003800000 */
.L_x_7820:
        /* <DEDUP_REMOVED lines=12> */
.L_x_7819:
[----:B------:R-:W-:Y:S01]  /*10b40*/  FADD.FTZ R0, R21, 1 ;  /* 0x3f80000015007421 */ /* 0x000fe20000010000 */
[----:B0-----:R-:W-:Y:S01]  /*10b50*/  MUFU.SQRT R3, R3 ;  /* 0x0000000300037308 */ /* 0x001fe20000002000 */
[----:B------:R-:W-:Y:S02]  /*10b60*/  MOV R30, 0x3f800000 ;  /* 0x3f800000001e7802 */ /* 0x000fe40000000f00 */
[----:B------:R-:W-:-:S06]  /*10b70*/  FMUL.FTZ R0, R0, 0.5 ;  /* 0x3f00000000007820 */ /* 0x000fcc0000410000 */
[----:B------:R-:W0:Y:S02]  /*10b80*/  MUFU.SQRT R0, R0 ;  /* 0x0000000000007308 */ /* 0x000e240000002000 */
[----:B0-----:R-:W-:-:S07]  /*10b90*/  FMUL.FTZ R11, R3, R0 ;  /* 0x00000000030b7220 */ /* 0x001fce0000410000 */
.L_x_7824:
[----:B------:R-:W-:Y:S05]  /*10ba0*/  BSYNC.RECONVERGENT B1 ;  /* 0x0000000000017941 */ /* 0x000fea0003800200 */
.L_x_7818:
[----:B------:R-:W-:Y:S05]  /*10bb0*/  BRA `(.L_x_7825) ;  /* 0x0000000000087947 */ /* 0x000fea0003800000 */
.L_x_7815:
[----:B------:R-:W-:Y:S01]  /*10bc0*/  FMUL.FTZ R11, R21, 16777216 ;  /* 0x4b800000150b7820 */ /* 0x000fe20000410000 */
[----:B------:R-:W-:-:S07]  /*10bd0*/  FMUL.FTZ R30, R30, 16777216 ;  /* 0x4b8000001e1e7820 */ /* 0x000fce0000410000 */
.L_x_7825:
[----:B------:R-:W-:Y:S05]  /*10be0*/  BSYNC.RELIABLE B0 ;  /* 0x0000000000007941 */ /* 0x000fea0003800100 */
.L_x_7814:
        /* <DEDUP_REMOVED lines=17> */
.L_x_7827:
[----:B------:R-:W-:Y:S05]  /*10d00*/  BSYNC.RECONVERGENT B4 ;  /* 0x0000000000047941 */ /* 0x000fea0003800200 */
.L_x_7826:
        /* <DEDUP_REMOVED lines=28> */
.L_x_7817:
[----:B------:R-:W-:Y:S05]  /*10ed0*/  BSYNC.RECONVERGENT B3 ;  /* 0x0000000000037941 */ /* 0x000fea0003800200 */
.L_x_7813:
[----:B-1----:R-:W-:Y:S02]  /*10ee0*/  LOP3.LUT R11, R10, 0x80000000, R13, 0xb8, !PT ;  /* 0x800000000a0b7812 */ /* 0x002fe400078eb80d */
[----:B------:R-:W-:Y:S01]  /*10ef0*/  LOP3.LUT R10, R5, 0x80000000, R12, 0xb8, !PT ;  /* 0x80000000050a7812 */ /* 0x000fe200078eb80c */
[----:B------:R-:W-:Y:S06]  /*10f00*/  BRA `(.L_x_7799) ;  /* 0x00000014000c7947 */ /* 0x000fec0003800000 */
.L_x_7801:
        /* <DEDUP_REMOVED lines=33> */
.L_x_7833:
[----:B------:R-:W-:Y:S05]  /*11120*/  BSYNC.RECONVERGENT B4 ;  /* 0x0000000000047941 */ /* 0x000fea0003800200 */
.L_x_7832:
        /* <DEDUP_REMOVED lines=22> */
.L_x_7831:
        /* <DEDUP_REMOVED lines=28> */
.L_x_7836:
[----:B------:R-:W-:Y:S05]  /*11450*/  BSYNC.RECONVERGENT B4 ;  /* 0x0000000000047941 */ /* 0x000fea0003800200 */
.L_x_7835:
        /* <DEDUP_REMOVED lines=22> */
.L_x_7830:
        /* <DEDUP_REMOVED lines=33> */
.L_x_7838:
[----:B------:R-:W-:Y:S05]  /*117d0*/  BSYNC.RECONVERGENT B4 ;  /* 0x0000000000047941 */ /* 0x000fea0003800200 */
.L_x_7837:
        /* <DEDUP_REMOVED lines=22> */
.L_x_7829:
        /* <DEDUP_REMOVED lines=26> */
.L_x_7842:
[----:B------:R-:W-:Y:S05]  /*11ae0*/  BSYNC.RECONVERGENT B4 ;  /* 0x0000000000047941 */ /* 0x000fea0003800200 */
.L_x_7841:
        /* <DEDUP_REMOVED lines=22> */
.L_x_7840:
        /* <DEDUP_REMOVED lines=29> */
.L_x_7844:
[----:B------:R-:W-:Y:S05]  /*11e20*/  BSYNC.RECONVERGENT B4 ;  /* 0x0000000000047941 */ /* 0x000fea0003800200 */
.L_x_7843:
        /* <DEDUP_REMOVED lines=22> */
.L_x_7839:
        /* <DEDUP_REMOVED lines=33> */
.L_x_7846:
[----:B------:R-:W-:Y:S05]  /*121a0*/  BSYNC.RECONVERGENT B4 ;  /* 0x0000000000047941 */ /* 0x000fea0003800200 */
.L_x_7845:
        /* <DEDUP_REMOVED lines=21> */
.L_x_7834:
[----:B------:R-:W-:Y:S05]  /*12300*/  BSYNC.RECONVERGENT B3 ;  /* 0x0000000000037941 */ /* 0x000fea0003800200 */
.L_x_7828:
[----:B------:R-:W-:Y:S01]  /*12310*/  FADD.FTZ R0, R10, 0.69314718246459960938 ;  /* 0x3f3172180a007421 */ /* 0x000fe20000010000 */
[----:B------:R-:W-:-:S04]  /*12320*/  LOP3.LUT R10, R11, 0x80000000, R12, 0xb8, !PT ;  /* 0x800000000b0a7812 */ /* 0x000fc800078eb80c */
[----:B------:R-:W-:-:S07]  /*12330*/  LOP3.LUT R11, R0, 0x80000000, R13, 0xb8, !PT ;  /* 0x80000000000b7812 */ /* 0x000fce00078eb80d */
.L_x_7799:
[----:B------:R-:W-:Y:S05]  /*12340*/  BSYNC.RECONVERGENT B2 ;  /* 0x0000000000027941 */ /* 0x000fea0003800200 */
.L_x_7798:
        /* <DEDUP_REMOVED lines=27> */
.L_x_7849:
        /* <DEDUP_REMOVED lines=73> */
.L_x_7856:
[----:B------:R-:W-:-:S04]  /*12990*/  FADD.FTZ R20, -R0, R13 ;  /* 0x0000000d00147221 */ /* 0x000fc80000010100 */
[----:B------:R-:W-:-:S07]  /*129a0*/  FMUL.FTZ R20, R20, 0.5 ;  /* 0x3f00000014147820 */ /* 0x000fce0000410000 */
.L_x_7857:
[----:B------:R-:W-:Y:S05]  /*129b0*/  BSYNC.RECONVERGENT B1 ;  /* 0x0000000000017941 */ /* 0x000fea0003800200 */
.L_x_7855:
        /* <DEDUP_REMOVED lines=11> */
.L_x_7859:
[----:B------:R-:W-:-:S04]  /*12a70*/  FADD.FTZ R23, R2, -R23 ;  /* 0x8000001702177221 */ /* 0x000fc80000010000 */
[----:B------:R-:W-:-:S07]  /*12a80*/  FMUL.FTZ R23, R23, 0.5 ;  /* 0x3f00000017177820 */ /* 0x000fce0000410000 */
.L_x_7860:
[----:B------:R-:W-:Y:S05]  /*12a90*/  BSYNC.RECONVERGENT B1 ;  /* 0x0000000000017941 */ /* 0x000fea0003800200 */
.L_x_7858:
        /* <DEDUP_REMOVED lines=35> */
.L_x_7854:
        /* <DEDUP_REMOVED lines=35> */
.L_x_7861:
[----:B------:R-:W-:-:S04]  /*12f00*/  FADD.FTZ R23, -R12, 1 ;  /* 0x3f8000000c177421 */ /* 0x000fc80000010100 */
[----:B------:R-:W-:-:S06]  /*12f10*/  FMUL.FTZ R20, R0, R23 ;  /* 0x0000001700147220 */ /* 0x000fcc0000410000 */
[----:B------:R-:W0:Y:S08]  /*12f20*/  MUFU.SQRT R20, R20 ;  /* 0x0000001400147308 */ /* 0x000e300000002000 */
[----:B0-----:R-:W0:Y:S02]  /*12f30*/  MUFU.RCP R30, R20 ;  /* 0x00000014001e7308 */ /* 0x001e240000001000 */
[----:B0-----:R-:W-:Y:S01]  /*12f40*/  FMUL.FTZ R30, R30, |R15| ;  /* 0x4000000f1e1e7220 */ /* 0x001fe20000410000 */
[----:B------:R-:W-:Y:S06]  /*12f50*/  BRA `(.L_x_7852) ;  /* 0x0000000000047947 */ /* 0x000fec0003800000 */
.L_x_7853:
[----:B------:R0:W1:Y:S02]  /*12f60*/  MUFU.SQRT R30, R3 ;  /* 0x00000003001e7308 */ /* 0x0000640000002000 */
.L_x_7852:
[----:B------:R-:W-:Y:S05]  /*12f70*/  BSYNC.RECONVERGENT B0 ;  /* 0x0000000000007941 */ /* 0x000fea0003800200 */
.L_x_7851:
        /* <DEDUP_REMOVED lines=35> */
.L_x_7865:
        /* <DEDUP_REMOVED lines=23> */
.L_x_7871:
[----:B------:R-:W-:-:S04]  /*13320*/  FADD.FTZ R2, -R5, R2 ;  /* 0x0000000205027221 */ /* 0x000fc80000010100 */
[----:B0-----:R-:W-:-:S07]  /*13330*/  FMUL.FTZ R3, R2, 0.5 ;  /* 0x3f00000002037820 */ /* 0x001fce0000410000 */
.L_x_7872:
[----:B------:R-:W-:Y:S05]  /*13340*/  BSYNC.RECONVERGENT B4 ;  /* 0x0000000000047941 */ /* 0x000fea0003800200 */
.L_x_7870:
[----:B------:R-:W-:Y:S01]  /*13350*/  FADD.FTZ R0, R3, R0 ;  /* 0x0000000003007221 */ /* 0x000fe20000010000 */
[----:B------:R-:W-:-:S04]  /*13360*/  FADD.FTZ R21, R12, R21 ;  /* 0x000000150c157221 */ /* 0x000fc80000010000 */
[----:B------:R-:W-:-:S04]  /*13370*/  FMUL.FTZ R0, R0, R21 ;  /* 0x0000001500007220 */ /* 0x000fc80000410000 */
[----:B------:R0:W2:Y:S01]  /*13380*/  MUFU.SQRT R13, R0 ;  /* 0x00000000000d7308 */ /* 0x0000a20000002000 */
[----:B------:R-:W-:Y:S05]  /*13390*/  BRA `(.L_x_7873) ;  /* 0x0000000000487947 */ /* 0x000fea0003800000 */
.L_x_7869:
        /* <DEDUP_REMOVED lines=12> */
.L_x_7868:
[----:B------:R-:W-:Y:S01]  /*13460*/  FADD.FTZ R0, R21, 1 ;  /* 0x3f80000015007421 */ /* 0x000fe20000010000 */
[----:B0-----:R-:W-:Y:S01]  /*13470*/  MUFU.SQRT R3, R3 ;  /* 0x0000000300037308 */ /* 0x001fe20000002000 */
[----:B------:R-:W-:Y:S02]  /*13480*/  MOV R12, 0x3f800000 ;  /* 0x3f800000000c7802 */ /* 0x000fe40000000f00 */
[----:B------:R-:W-:-:S06]  /*13490*/  FMUL.FTZ R0, R0, 0.5 ;  /* 0x3f00000000007820 */ /* 0x000fcc0000410000 */
[----:B------:R-:W0:Y:S02]  /*134a0*/  MUFU.SQRT R0, R0 ;  /* 0x0000000000007308 */ /* 0x000e240000002000 */
[----:B0-----:R-:W-:-:S07]  /*134b0*/  FMUL.FTZ R13, R3, R0 ;  /* 0x00000000030d7220 */ /* 0x001fce0000410000 */
.L_x_7873:
[----:B------:R-:W-:Y:S05]  /*134c0*/  BSYNC.RECONVERGENT B1 ;  /* 0x0000000000017941 */ /* 0x000fea0003800200 */
.L_x_7867:
[----:B------:R-:W-:Y:S05]  /*134d0*/  BRA `(.L_x_7874) ;  /* 0x0000000000087947 */ /* 0x000fea0003800000 */
.L_x_7864:
[----:B------:R-:W-:Y:S01]  /*134e0*/  FMUL.FTZ R13, R21, 16777216 ;  /* 0x4b800000150d7820 */ /* 0x000fe20000410000 */
[----:B------:R-:W-:-:S07]  /*134f0*/  FMUL.FTZ R12, R12, 16777216 ;  /* 0x4b8000000c0c7820 */ /* 0x000fce0000410000 */
.L_x_7874:
[----:B------:R-:W-:Y:S05]  /*13500*/  BSYNC.RELIABLE B0 ;  /* 0x0000000000007941 */ /* 0x000fea0003800100 */
.L_x_7863:
        /* <DEDUP_REMOVED lines=17> */
.L_x_7876:
[----:B------:R-:W-:Y:S05]  /*13620*/  BSYNC.RECONVERGENT B4 ;  /* 0x0000000000047941 */ /* 0x000fea0003800200 */
.L_x_7875:
        /* <DEDUP_REMOVED lines=28> */
.L_x_7866:
[----:B------:R-:W-:Y:S05]  /*137f0*/  BSYNC.RECONVERGENT B3 ;  /* 0x0000000000037941 */ /* 0x000fea0003800200 */
.L_x_7862:
[----:B-1----:R-:W-:Y:S02]  /*13800*/  LOP3.LUT R21, R30, 0x80000000, R15, 0xb8, !PT ;  /* 0x800000001e157812 */ /* 0x002fe400078eb80f */
[----:B------:R-:W-:Y:S01]  /*13810*/  LOP3.LUT R20, R5, 0x80000000, R14, 0xb8, !PT ;  /* 0x8000000005147812 */ /* 0x000fe200078eb80e */
[----:B------:R-:W-:Y:S06]  /*13820*/  BRA `(.L_x_7848) ;  /* 0x00000014000c7947 */ /* 0x000fec0003800000 */
.L_x_7850:
        /* <DEDUP_REMOVED lines=33> */
.L_x_7882:
[----:B------:R-:W-:Y:S05]  /*13a40*/  BSYNC.RECONVERGENT B4 ;  /* 0x0000000000047941 */ /* 0x000fea0003800200 */
.L_x_7881:
        /* <DEDUP_REMOVED lines=22> */
.L_x_7880:
        /* <DEDUP_REMOVED lines=28> */
.L_x_7885:
[----:B------:R-:W-:Y:S05]  /*13d70*/  BSYNC.RECONVERGENT B4 ;  /* 0x0000000000047941 */ /* 0x000fea0003800200 */
.L_x_7884:
        /* <DEDUP_REMOVED lines=22> */
.L_x_7879:
        /* <DEDUP_REMOVED lines=33> */
.L_x_7887:
[----:B------:R-:W-:Y:S05]  /*140f0*/  BSYNC.RECONVERGENT B4 ;  /* 0x0000000000047941 */ /* 0x000fea0003800200 */
.L_x_7886:
        /* <DEDUP_REMOVED lines=22> */
.L_x_7878:
        /* <DEDUP_REMOVED lines=26> */
.L_x_7891:
[----:B------:R-:W-:Y:S05]  /*14400*/  BSYNC.RECONVERGENT B4 ;  /* 0x0000000000047941 */ /* 0x000fea0003800200 */
.L_x_7890:
        /* <DEDUP_REMOVED lines=22> */
.L_x_7889:
        /* <DEDUP_REMOVED lines=29> */
.L_x_7893:
[----:B------:R-:W-:Y:S05]  /*14740*/  BSYNC.RECONVERGENT B4 ;  /* 0x0000000000047941 */ /* 0x000fea0003800200 */
.L_x_7892:
        /* <DEDUP_REMOVED lines=22> */
.L_x_7888:
        /* <DEDUP_REMOVED lines=33> */
.L_x_7895:
[----:B------:R-:W-:Y:S05]  /*14ac0*/  BSYNC.RECONVERGENT B4 ;  /* 0x0000000000047941 */ /* 0x000fea0003800200 */
.L_x_7894:
        /* <DEDUP_REMOVED lines=21> */
.L_x_7883:
[----:B------:R-:W-:Y:S05]  /*14c20*/  BSYNC.RECONVERGENT B3 ;  /* 0x0000000000037941 */ /* 0x000fea0003800200 */
.L_x_7877:
[----:B------:R-:W-:Y:S01]  /*14c30*/  FADD.FTZ R30, R30, 0.69314718246459960938 ;  /* 0x3f3172181e1e7421 */ /* 0x000fe20000010000 */
[----:B------:R-:W-:-:S04]  /*14c40*/  LOP3.LUT R20, R13, 0x80000000, R14, 0xb8, !PT ;  /* 0x800000000d147812 */ /* 0x000fc800078eb80e */
[----:B------:R-:W-:-:S07]  /*14c50*/  LOP3.LUT R21, R30, 0x80000000, R15, 0xb8, !PT ;  /* 0x800000001e157812 */ /* 0x000fce00078eb80f */
.L_x_7848:
[----:B------:R-:W-:Y:S05]  /*14c60*/  BSYNC.RECONVERGENT B2 ;  /* 0x0000000000027941 */ /* 0x000fea0003800200 */
.L_x_7847:
        /* <DEDUP_REMOVED lines=17> */
.L_x_7898:
[----:B------:R-:W-:-:S13]  /*14d80*/  ISETP.GE.AND P0, PT, R4, UR4, PT ;  /* 0x0000000404007c0c */ /* 0x000fda000bf06270 */
[----:B------:R-:W-:Y:S05]  /*14d90*/  @P0 BRA `(.L_x_7900) ;  /* 0x0000000000300947 */ /* 0x000fea0003800000 */
[----:B0-----:R-:W0:Y:S01]  /*14da0*/  LDC.64 R2, c[0x0][0x388] ;  /* 0x0000e200ff027b82 */ /* 0x001e220000000a00 */
[C---:B------:R-:W-:Y:S02]  /*14db0*/  IADD3 R5, PT, PT, R4.reuse, UR6, RZ ;  /* 0x0000000604057c10 */ /* 0x040fe4000fffe0ff */
[----:B------:R-:W-:-:S03]  /*14dc0*/  IADD3 R4, PT, PT, R4, 0x80, RZ ;  /* 0x0000008004047810 */ /* 0x000fc60007ffe0ff */
[----:B0-----:R-:W-:-:S05]  /*14dd0*/  IMAD.WIDE.U32 R2, R5, 0x8, R2 ;  /* 0x0000000805027825 */ /* 0x001fca00078e0002 */
[----:B------:R1:W-:Y:S02]  /*14de0*/  STG.E.64 desc[UR8][R2.64], R24 ;  /* 0x0000001802007986 */ /* 0x0003e4000c101b08 */
.L_x_7899:
[----:B------:R-:W-:-:S13]  /*14df0*/  ISETP.GE.AND P0, PT, R4, UR4, PT ;  /* 0x0000000404007c0c */ /* 0x000fda000bf06270 */
[----:B------:R-:W-:Y:S05]  /*14e00*/  @P0 BRA `(.L_x_7901) ;  /* 0x0000000000300947 */ /* 0x000fea0003800000 */
[----:B01----:R-:W0:Y:S01]  /*14e10*/  LDC.64 R2, c[0x0][0x388] ;  /* 0x0000e200ff027b82 */ /* 0x003e220000000a00 */
[C---:B------:R-:W-:Y:S02]  /*14e20*/  IADD3 R5, PT, PT, R4.reuse, UR6, RZ ;  /* 0x0000000604057c10 */ /* 0x040fe4000fffe0ff */
[----:B------:R-:W-:-:S03]  /*14e30*/  IADD3 R4, PT, PT, R4, 0x80, RZ ;  /* 0x0000008004047810 */ /* 0x000fc60007ffe0ff */
[----:B0-----:R-:W-:-:S05]  /*14e40*/  IMAD.WIDE.U32 R2, R5, 0x8, R2 ;  /* 0x0000000805027825 */ /* 0x001fca00078e0002 */
[----:B------:R1:W-:Y:S02]  /*14e50*/  STG.E.64 desc[UR8][R2.64], R26 ;  /* 0x0000001a02007986 */ /* 0x0003e4000c101b08 */
.L_x_7900:
[----:B------:R-:W-:-:S13]  /*14e60*/  ISETP.GE.AND P0, PT, R4, UR4, PT ;  /* 0x0000000404007c0c */ /* 0x000fda000bf06270 */
[----:B------:R-:W-:Y:S05]  /*14e70*/  @P0 BRA `(.L_x_7902) ;  /* 0x0000000000340947 */ /* 0x000fea0003800000 */
[----:B01----:R-:W0:Y:S01]  /*14e80*/  LDC.64 R2, c[0x0][0x388] ;  /* 0x0000e200ff027b82 */ /* 0x003e220000000a00 */
[C---:B------:R-:W-:Y:S02]  /*14e90*/  IADD3 R5, PT, PT, R4.reuse, UR6, RZ ;  /* 0x0000000604057c10 */ /* 0x040fe4000fffe0ff */
[----:B------:R-:W-:-:S03]  /*14ea0*/  IADD3 R4, PT, PT, R4, 0x80, RZ ;  /* 0x0000008004047810 */ /* 0x000fc60007ffe0ff */
[----:B0-----:R-:W-:-:S05]  /*14eb0*/  IMAD.WIDE.U32 R2, R5, 0x8, R2 ;  /* 0x0000000805027825 */ /* 0x001fca00078e0002 */
[----:B------:R2:W-:Y:S02]  /*14ec0*/  STG.E.64 desc[UR8][R2.64], R6 ;  /* 0x0000000602007986 */ /* 0x0005e4000c101b08 */
.L_x_7901:
        /* <DEDUP_REMOVED lines=8> */
.L_x_7902:
[----:B------:R-:W-:Y:S05]  /*14f50*/  BSYNC.RELIABLE B1 ;  /* 0x0000000000017941 */ /* 0x000fea0003800100 */
.L_x_7897:
[----:B------:R-:W-:-:S13]  /*14f60*/  ISETP.GE.AND P0, PT, R4, UR4, PT ;  /* 0x0000000404007c0c */ /* 0x000fda000bf06270 */
[----:B012---:R-:W0:Y:S01]  /*14f70*/  @!P0 LDC.64 R2, c[0x0][0x388] ;  /* 0x0000e200ff028b82 */ /* 0x007e220000000a00 */
[C---:B------:R-:W-:Y:S02]  /*14f80*/  @!P0 IADD3 R5, PT, PT, R4.reuse, UR6, RZ ;  /* 0x0000000604058c10 */ /* 0x040fe4000fffe0ff */
[----:B------:R-:W-:-:S03]  /*14f90*/  @!P0 IADD3 R4, PT, PT, R4, 0x80, RZ ;  /* 0x0000008004048810 */ /* 0x000fc60007ffe0ff */
[----:B0-----:R-:W-:-:S05]  /*14fa0*/  @!P0 IMAD.WIDE.U32 R2, R5, 0x8, R2 ;  /* 0x0000000805028825 */ /* 0x001fca00078e0002 */
[----:B------:R3:W-:Y:S02]  /*14fb0*/  @!P0 STG.E.64 desc[UR8][R2.64], R10 ;  /* 0x0000000a02008986 */ /* 0x0007e4000c101b08 */
.L_x_7903:
[----:B------:R-:W-:Y:S05]  /*14fc0*/  BSYNC.RECONVERGENT B0 ;  /* 0x0000000000007941 */ /* 0x000fea0003800200 */
.L_x_7896:
        /* <DEDUP_REMOVED lines=8> */
.L_x_7510:
[----:B------:R-:W0:Y:S01]  /*15050*/  S2R R24, SR_TID.X ;  /* 0x0000000000187919 */ /* 0x000e220000002100 */
[----:B------:R-:W1:Y:S02]  /*15060*/  LDCU.64 UR4, c[0x0][0x390] ;  /* 0x00007200ff0477ac */ /* 0x000e640008000a00 */
[----:B-1----:R-:W-:-:S06]  /*15070*/  UIMAD.WIDE.U32 UR4, UR6, 0x8, UR4 ;  /* 0x00000008060478a5 */ /* 0x002fcc000f8e0004 */
[----:B------:R-:W-:Y:S02]  /*15080*/  MOV R20, UR4 ;  /* 0x0000000400147c02 */ /* 0x000fe40008000f00 */
[----:B------:R-:W-:-:S03]  /*15090*/  MOV R21, UR5 ;  /* 0x0000000500157c02 */ /* 0x000fc60008000f00 */
[----:B0-----:R-:W-:-:S05]  /*150a0*/  IMAD.WIDE.U32 R20, R24, 0x20, R20 ;  /* 0x0000002018147825 */ /* 0x001fca00078e0014 */
[----:B------:R-:W2:Y:S04]  /*150b0*/  LDG.E.ENL2.256 R8, R4, desc[UR8][R20.64] ;  /* 0xfe0000081404797e */ /* 0x000ea80008121908 */
[----:B------:R0:W5:Y:S01]  /*150c0*/  LDG.E.ENL2.256 R16, R12, desc[UR8][R20.64+0x1000] ;  /* 0xfe008008140c797e */ /* 0x0001620008121910 */
[----:B------:R-:W-:Y:S01]  /*150d0*/  BSSY.RECONVERGENT B2, `(.L_x_7904) ;  /* 0x0000280000027945 */ /* 0x000fe20003800200 */
[----:B--2---:R-:W-:Y:S01]  /*150e0*/  MOV R27, R5 ;  /* 0x00000005001b7202 */ /* 0x004fe20000000f00 */
[C---:B------:R-:W-:Y:S01]  /*150f0*/  FADD.FTZ R30, |R4|.reuse, -RZ ;  /* 0x800000ff041e7221 */ /* 0x040fe20000010200 */
[----:B------:R-:W-:Y:S02]  /*15100*/  FSETP.NAN.FTZ.AND P0, PT, |R4|, |R4|, PT ;  /* 0x400000040400720b */ /* 0x000fe40003f18200 */
        /* <DEDUP_REMOVED lines=18> */
.L_x_7905:
        /* <DEDUP_REMOVED lines=43> */
[----:B-----5:R-:W-:Y:S05]  /*154e0*/  CALL.REL.NOINC `($__internal_11_$__cuda_sm3x_div_rn_ftz_f32_slowpath) ;  /* 0x0000014000207944 */ /* 0x020fea0003c00000 */
.L_x_7912:
[----:B------:R-:W-:Y:S05]  /*154f0*/  BSYNC.RECONVERGENT B4 ;  /* 0x0000000000047941 */ /* 0x000fea0003800200 */
.L_x_7911:
        /* <DEDUP_REMOVED lines=22> */
.L_x_7910:
        /* <DEDUP_REMOVED lines=30> */
[----:B-----5:R-:W-:Y:S05]  /*15840*/  CALL.REL.NOINC `($__internal_11_$__cuda_sm3x_div_rn_ftz_f32_slowpath) ;  /* 0x0000013c00487944 */ /* 0x020fea0003c00000 */
[----:B------:R-:W-:-:S07]  /*15850*/  MOV R2, R0 ;  /* 0x0000000000027202 */ /* 0x000fce0000000f00 */
.L_x_7916:
[----:B------:R-:W-:Y:S05]  /*15860*/  BSYNC.RECONVERGENT B4 ;  /* 0x0000000000047941 */ /* 0x000fea0003800200 */
.L_x_7915:
        /* <DEDUP_REMOVED lines=22> */
.L_x_7914:
        /* <DEDUP_REMOVED lines=15> */
[----:B-----5:R-:W-:Y:S05]  /*15ac0*/  CALL.REL.NOINC `($__internal_11_$__cuda_sm3x_div_rn_ftz_f32_slowpath) ;  /* 0x0000013800a87944 */ /* 0x020fea0003c00000 */
.L_x_7918:
[----:B------:R-:W-:Y:S05]  /*15ad0*/  BSYNC.RECONVERGENT B4 ;  /* 0x0000000000047941 */ /* 0x000fea0003800200 */
.L_x_7917:
        /* <DEDUP_REMOVED lines=22> */
.L_x_7909:
        /* <DEDUP_REMOVED lines=42> */
.L_x_7921:
[----:B------:R-:W-:Y:S05]  /*15ee0*/  BSYNC.RECONVERGENT B4 ;  /* 0x0000000000047941 */ /* 0x000fea0003800200 */
.L_x_7920:
        /* <DEDUP_REMOVED lines=22> */
.L_x_7919:
        /* <DEDUP_REMOVED lines=30> */
[----:B-----5:R-:W-:Y:S05]  /*16230*/  CALL.REL.NOINC `($__internal_11_$__cuda_sm3x_div_rn_ftz_f32_slowpath) ;  /* 0x0000013000cc7944 */ /* 0x020fea0003c00000 */
.L_x_7924:
[----:B------:R-:W-:Y:S05]  /*16240*/  BSYNC.RECONVERGENT B4 ;  /* 0x0000000000047941 */ /* 0x000fea0003800200 */
.L_x_7923:
        /* <DEDUP_REMOVED lines=22> */
.L_x_7922:
        /* <DEDUP_REMOVED lines=16> */
.L_x_7926:
[----:B------:R-:W-:Y:S05]  /*164b0*/  BSYNC.RECONVERGENT B4 ;  /* 0x0000000000047941 */ /* 0x000fea0003800200 */
.L_x_7925:
        /* <DEDUP_REMOVED lines=21> */
.L_x_7913:
[----:B------:R-:W-:Y:S05]  /*16610*/  BSYNC.RECONVERGENT B3 ;  /* 0x0000000000037941 */ /* 0x000fea0003800200 */
.L_x_7908:
[----:B------:R-:W-:Y:S01]  /*16620*/  FADD.FTZ R0, R25, 0.69314718246459960938 ;  /* 0x3f31721819007421 */ /* 0x000fe20000010000 */
[----:B------:R-:W-:-:S04]  /*16630*/  LOP3.LUT R4, R3, 0x80000000, R4, 0xb8, !PT ;  /* 0x8000000003047812 */ /* 0x000fc800078eb804 */
[----:B------:R-:W-:Y:S01]  /*16640*/  LOP3.LUT R27, R0, 0x80000000, R27, 0xb8, !PT ;  /* 0x80000000001b7812 */ /* 0x000fe200078eb81b */
[----:B------:R-:W-:Y:S06]  /*16650*/  BRA `(.L_x_7906) ;  /* 0x00000010009c7947 */ /* 0x000fec0003800000 */
.L_x_7907:
        /* <DEDUP_REMOVED lines=65> */
.L_x_7932:
[----:B------:R-:W-:Y:S05]  /*16a70*/  BSYNC.RECONVERGENT B1 ;  /* 0x0000000000017941 */ /* 0x000fea0003800200 */
.L_x_7931:
        /* <DEDUP_REMOVED lines=12> */
.L_x_7934:
[----:B------:R-:W-:Y:S05]  /*16b40*/  BSYNC.RECONVERGENT B1 ;  /* 0x0000000000017941 */ /* 0x000fea0003800200 */
.L_x_7933:
        /* <DEDUP_REMOVED lines=35> */
.L_x_7930:
        /* <DEDUP_REMOVED lines=40> */
.L_x_7928:
[----:B------:R-:W-:-:S06]  /*17000*/  FFMA.FTZ R20, R23, R23, -1 ;  /* 0xbf80000017147423 */ /* 0x000fcc0000010017 */
[----:B------:R-:W0:Y:S02]  /*17010*/  MUFU.SQRT R20, R20 ;  /* 0x0000001400147308 */ /* 0x000e240000002000 */
[----:B0-----:R-:W-:-:S06]  /*17020*/  FADD.FTZ R22, R23, R20 ;  /* 0x0000001417167221 */ /* 0x001fcc0000010000 */
[----:B------:R-:W0:Y:S02]  /*17030*/  MUFU.LG2 R22, R22 ;  /* 0x0000001600167308 */ /* 0x000e240000000c00 */
[----:B0-----:R-:W-:-:S07]  /*17040*/  FMUL.FTZ R26, R22, 0.69314718246459960938 ;  /* 0x3f317218161a7820 */ /* 0x001fce0000410000 */
.L_x_7929:
[----:B------:R-:W-:Y:S05]  /*17050*/  BSYNC.RECONVERGENT B0 ;  /* 0x0000000000007941 */ /* 0x000fea0003800200 */
.L_x_7927:
        /* <DEDUP_REMOVED lines=42> */
.L_x_7942:
[----:B------:R-:W-:Y:S05]  /*17300*/  BSYNC.RECONVERGENT B4 ;  /* 0x0000000000047941 */ /* 0x000fea0003800200 */
.L_x_7941:
[----:B------:R-:W-:Y:S01]  /*17310*/  FADD.FTZ R23, R30, R23 ;  /* 0x000000171e177221 */ /* 0x000fe20000010000 */
[----:B------:R-:W-:-:S04]  /*17320*/  FADD.FTZ R0, R3, R0 ;  /* 0x0000000003007221 */ /* 0x000fc80000010000 */
[----:B------:R-:W-:-:S04]  /*17330*/  FMUL.FTZ R0, R0, R23 ;  /* 0x0000001700007220 */ /* 0x000fc80000410000 */
[----:B------:R0:W2:Y:S01]  /*17340*/  MUFU.SQRT R25, R0 ;  /* 0x0000000000197308 */ /* 0x0000a20000002000 */
[----:B------:R-:W-:Y:S05]  /*17350*/  BRA `(.L_x_7939) ;  /* 0x00000000002c7947 */ /* 0x000fea0003800000 */
.L_x_7940:
        /* <DEDUP_REMOVED lines=11> */
.L_x_7939:
[----:B------:R-:W-:Y:S05]  /*17410*/  BSYNC.RECONVERGENT B1 ;  /* 0x0000000000017941 */ /* 0x000fea0003800200 */
.L_x_7937:
[----:B------:R-:W-:Y:S05]  /*17420*/  BSYNC.RELIABLE B0 ;  /* 0x0000000000007941 */ /* 0x000fea0003800100 */
.L_x_7936:
        /* <DEDUP_REMOVED lines=16> */
[----:B-1-3-5:R-:W-:Y:S05]  /*17530*/  CALL.REL.NOINC `($__internal_11_$__cuda_sm3x_div_rn_ftz_f32_slowpath) ;  /* 0x00000120000c7944 */ /* 0x02afea0003c00000 */
.L_x_7944:
[----:B------:R-:W-:Y:S05]  /*17540*/  BSYNC.RECONVERGENT B4 ;  /* 0x0000000000047941 */ /* 0x000fea0003800200 */
.L_x_7943:
        /* <DEDUP_REMOVED lines=28> */
.L_x_7938:
        /* <DEDUP_REMOVED lines=25> */
.L_x_7945:
[----:B------:R-:W-:Y:S05]  /*178a0*/  BSYNC.RECONVERGENT B3 ;  /* 0x0000000000037941 */ /* 0x000fea0003800200 */
.L_x_7935:
[----:B-1----:R-:W-:Y:S02]  /*178b0*/  LOP3.LUT R27, R26, 0x80000000, R27, 0xb8, !PT ;  /* 0x800000001a1b7812 */ /* 0x002fe400078eb81b */
[----:B------:R-:W-:-:S07]  /*178c0*/  LOP3.LUT R4, R5, 0x80000000, R4, 0xb8, !PT ;  /* 0x8000000005047812 */ /* 0x000fce00078eb804 */
.L_x_7906:
[----:B------:R-:W-:Y:S05]  /*178d0*/  BSYNC.RECONVERGENT B2 ;  /* 0x0000000000027941 */ /* 0x000fea0003800200 */
.L_x_7904:
        /* <DEDUP_REMOVED lines=22> */
.L_x_7947:
        /* <DEDUP_REMOVED lines=70> */
.L_x_7955:
[----:B------:R-:W-:-:S04]  /*17ea0*/  FADD.FTZ R20, -R0, R5 ;  /* 0x0000000500147221 */ /* 0x000fc80000010100 */
[----:B------:R-:W-:-:S07]  /*17eb0*/  FMUL.FTZ R20, R20, 0.5 ;  /* 0x3f00000014147820 */ /* 0x000fce0000410000 */
.L_x_7956:
[----:B------:R-:W-:Y:S05]  /*17ec0*/  BSYNC.RECONVERGENT B1 ;  /* 0x0000000000017941 */ /* 0x000fea0003800200 */
.L_x_7954:
        /* <DEDUP_REMOVED lines=11> */
.L_x_7958:
[----:B------:R-:W-:-:S04]  /*17f80*/  FADD.FTZ R23, R2, -R23 ;  /* 0x8000001702177221 */ /* 0x000fc80000010000 */
[----:B------:R-:W-:-:S07]  /*17f90*/  FMUL.FTZ R23, R23, 0.5 ;  /* 0x3f00000017177820 */ /* 0x000fce0000410000 */
.L_x_7959:
[----:B------:R-:W-:Y:S05]  /*17fa0*/  BSYNC.RECONVERGENT B1 ;  /* 0x0000000000017941 */ /* 0x000fea0003800200 */
.L_x_7957:
        /* <DEDUP_REMOVED lines=35> */
.L_x_7953:
        /* <DEDUP_REMOVED lines=35> */
.L_x_7960:
[----:B------:R-:W-:-:S04]  /*18410*/  FADD.FTZ R23, -R32, 1 ;  /* 0x3f80000020177421 */ /* 0x000fc80000010100 */
[----:B------:R-:W-:-:S06]  /*18420*/  FMUL.FTZ R20, R0, R23 ;  /* 0x0000001700147220 */ /* 0x000fcc0000410000 */
[----:B------:R-:W0:Y:S08]  /*18430*/  MUFU.SQRT R20, R20 ;  /* 0x0000001400147308 */ /* 0x000e300000002000 */
[----:B0-----:R-:W0:Y:S02]  /*18440*/  MUFU.RCP R30, R20 ;  /* 0x00000014001e7308 */ /* 0x001e240000001000 */
[----:B0-----:R-:W-:Y:S01]  /*18450*/  FMUL.FTZ R30, R25, R30 ;  /* 0x0000001e191e7220 */ /* 0x001fe20000410000 */
[----:B------:R-:W-:Y:S06]  /*18460*/  BRA `(.L_x_7951) ;  /* 0x0000000000047947 */ /* 0x000fec0003800000 */
.L_x_7952:
[----:B------:R0:W1:Y:S02]  /*18470*/  MUFU.SQRT R30, R25 ;  /* 0x00000019001e7308 */ /* 0x0000640000002000 */
.L_x_7951:
[----:B------:R-:W-:Y:S05]  /*18480*/  BSYNC.RECONVERGENT B0 ;  /* 0x0000000000007941 */ /* 0x000fea0003800200 */
.L_x_7950:
        /* <DEDUP_REMOVED lines=35> */
.L_x_7964:
        /* <DEDUP_REMOVED lines=23> */
.L_x_7970:
[----:B------:R-:W-:-:S04]  /*18830*/  FADD.FTZ R3, -R3, R2 ;  /* 0x0000000203037221 */ /* 0x000fc80000010100 */
[----:B------:R-:W-:-:S07]  /*18840*/  FMUL.FTZ R3, R3, 0.5 ;  /* 0x3f00000003037820 */ /* 0x000fce0000410000 */
.L_x_7971:
[----:B------:R-:W-:Y:S05]  /*18850*/  BSYNC.RECONVERGENT B4 ;  /* 0x0000000000047941 */ /* 0x000fea0003800200 */
.L_x_7969:
[----:B------:R-:W-:Y:S01]  /*18860*/  FADD.FTZ R0, R3, R0 ;  /* 0x0000000003007221 */ /* 0x000fe20000010000 */
[----:B------:R-:W-:-:S04]  /*18870*/  FADD.FTZ R21, R32, R21 ;  /* 0x0000001520157221 */ /* 0x000fc80000010000 */
[----:B------:R-:W-:-:S04]  /*18880*/  FMUL.FTZ R0, R0, R21 ;  /* 0x0000001500007220 */ /* 0x000fc80000410000 */
[----:B------:R2:W3:Y:S01]  /*18890*/  MUFU.SQRT R26, R0 ;  /* 0x00000000001a7308 */ /* 0x0004e20000002000 */
[----:B------:R-:W-:Y:S05]  /*188a0*/  BRA `(.L_x_7972) ;  /* 0x0000000000487947 */ /* 0x000fea0003800000 */
.L_x_7968:
        /* <DEDUP_REMOVED lines=12> */
.L_x_7967:
[----:B------:R-:W-:Y:S01]  /*18970*/  FADD.FTZ R0, R21, 1 ;  /* 0x3f80000015007421 */ /* 0x000fe20000010000 */
[----:B0-----:R-:W-:Y:S01]  /*18980*/  MUFU.SQRT R25, R25 ;  /* 0x0000001900197308 */ /* 0x001fe20000002000 */
[----:B------:R-:W-:Y:S02]  /*18990*/  MOV R32, 0x3f800000 ;  /* 0x3f80000000207802 */ /* 0x000fe40000000f00 */
[----:B------:R-:W-:-:S06]  /*189a0*/  FMUL.FTZ R0, R0, 0.5 ;  /* 0x3f00000000007820 */ /* 0x000fcc0000410000 */
[----:B------:R-:W0:Y:S02]  /*189b0*/  MUFU.SQRT R0, R0 ;  /* 0x0000000000007308 */ /* 0x000e240000002000 */
[----:B0-----:R-:W-:-:S07]  /*189c0*/  FMUL.FTZ R26, R25, R0 ;  /* 0x00000000191a7220 */ /* 0x001fce0000410000 */
.L_x_7972:
[----:B------:R-:W-:Y:S05]  /*189d0*/  BSYNC.RECONVERGENT B1 ;  /* 0x0000000000017941 */ /* 0x000fea0003800200 */
.L_x_7966:
[----:B------:R-:W-:Y:S05]  /*189e0*/  BRA `(.L_x_7973) ;  /* 0x0000000000087947 */ /* 0x000fea0003800000 */
.L_x_7963:
[----:B------:R-:W-:Y:S01]  /*189f0*/  FMUL.FTZ R26, R21, 16777216 ;  /* 0x4b800000151a7820 */ /* 0x000fe20000410000 */
[----:B------:R-:W-:-:S07]  /*18a00*/  FMUL.FTZ R32, R32, 16777216 ;  /* 0x4b80000020207820 */ /* 0x000fce0000410000 */
.L_x_7973:
[----:B------:R-:W-:Y:S05]  /*18a10*/  BSYNC.RELIABLE B0 ;  /* 0x0000000000007941 */ /* 0x000fea0003800100 */
.L_x_7962:
        /* <DEDUP_REMOVED lines=16> */
[----:B-1---5:R-:W-:Y:S05]  /*18b20*/  CALL.REL.NOINC `($__internal_11_$__cuda_sm3x_div_rn_ftz_f32_slowpath) ;  /* 0x0000010800907944 */ /* 0x022fea0003c00000 */
.L_x_7975:
[----:B------:R-:W-:Y:S05]  /*18b30*/  BSYNC.RECONVERGENT B4 ;  /* 0x0000000000047941 */ /* 0x000fea0003800200 */
.L_x_7974:
        /* <DEDUP_REMOVED lines=28> */
.L_x_7965:
[----:B------:R-:W-:Y:S05]  /*18d00*/  BSYNC.RECONVERGENT B3 ;  /* 0x0000000000037941 */ /* 0x000fea0003800200 */
.L_x_7961:
[----:B-1----:R-:W-:Y:S02]  /*18d10*/  LOP3.LUT R7, R30, 0x80000000, R7, 0xb8, !PT ;  /* 0x800000001e077812 */ /* 0x002fe400078eb807 */
[----:B------:R-:W-:Y:S01]  /*18d20*/  LOP3.LUT R6, R5, 0x80000000, R6, 0xb8, !PT ;  /* 0x8000000005067812 */ /* 0x000fe200078eb806 */
[----:B------:R-:W-:Y:S06]  /*18d30*/  BRA `(.L_x_7948) ;  /* 0x0000001400087947 */ /* 0x000fec0003800000 */
.L_x_7949:
        /* <DEDUP_REMOVED lines=31> */
[----:B---3-5:R-:W-:Y:S05]  /*18f30*/  CALL.REL.NOINC `($__internal_11_$__cuda_sm3x_div_rn_ftz_f32_slowpath) ;  /* 0x00000104008c7944 */ /* 0x028fea0003c00000 */
[----:B------:R-:W-:-:S07]  /*18f40*/  MOV R2, R0 ;  /* 0x0000000000027202 */ /* 0x000fce0000000f00 */
.L_x_7981:
[----:B------:R-:W-:Y:S05]  /*18f50*/  BSYNC.RECONVERGENT B4 ;  /* 0x0000000000047941 */ /* 0x000fea0003800200 */
.L_x_7980:
        /* <DEDUP_REMOVED lines=22> */
.L_x_7979:
        /* <DEDUP_REMOVED lines=27> */
[----:B---3-5:R-:W-:Y:S05]  /*19270*/  CALL.REL.NOINC `($__internal_11_$__cuda_sm3x_div_rn_ftz_f32_slowpath) ;  /* 0x0000010000bc7944 */ /* 0x028fea0003c00000 */
.L_x_7984:
[----:B------:R-:W-:Y:S05]  /*19280*/  BSYNC.RECONVERGENT B4 ;  /* 0x0000000000047941 */ /* 0x000fea0003800200 */
.L_x_7983:
        /* <DEDUP_REMOVED lines=22> */
.L_x_7978:
        /* <DEDUP_REMOVED lines=32> */
[----:B---3-5:R-:W-:Y:S05]  /*195f0*/  CALL.REL.NOINC `($__internal_11_$__cuda_sm3x_div_rn_ftz_f32_slowpath) ;  /* 0x000000fc00dc7944 */ /* 0x028fea0003c00000 */
.L_x_7986:
[----:B------:R-:W-:Y:S05]  /*19600*/  BSYNC.RECONVERGENT B4 ;  /* 0x0000000000047941 */ /* 0x000fea0003800200 */
.L_x_7985:
        /* <DEDUP_REMOVED lines=22> */
.L_x_7977:
        /* <DEDUP_REMOVED lines=26> */
.L_x_7990:
[----:B------:R-:W-:Y:S05]  /*19910*/  BSYNC.RECONVERGENT B4 ;  /* 0x0000000000047941 */ /* 0x000fea0003800200 */
.L_x_7989:
        /* <DEDUP_REMOVED lines=22> */
.L_x_7988:
        /* <DEDUP_REMOVED lines=28> */
.L_x_7992:
[----:B------:R-:W-:Y:S05]  /*19c40*/  BSYNC.RECONVERGENT B4 ;  /* 0x0000000000047941 */ /* 0x000fea0003800200 */
.L_x_7991:
        /* <DEDUP_REMOVED lines=22> */
.L_x_7987:
        /* <DEDUP_REMOVED lines=33> */
.L_x_7994:
[----:B------:R-:W-:Y:S05]  /*19fc0*/  BSYNC.RECONVERGENT B4 ;  /* 0x0000000000047941 */ /* 0x000fea0003800200 */
.L_x_7993:
        /* <DEDUP_REMOVED lines=21> */
.L_x_7982:
[----:B------:R-:W-:Y:S05]  /*1a120*/  BSYNC.RECONVERGENT B3 ;  /* 0x0000000000037941 */ /* 0x000fea0003800200 */
.L_x_7976:
[----:B------:R-:W-:Y:S01]  /*1a130*/  FADD.FTZ R26, R26, 0.69314718246459960938 ;  /* 0x3f3172181a1a7421 */ /* 0x000fe20000010000 */
[----:B------:R-:W-:-:S04]  /*1a140*/  LOP3.LUT R6, R25, 0x80000000, R6, 0xb8, !PT ;  /* 0x8000000019067812 */ /* 0x000fc800078eb806 */
[----:B------:R-:W-:-:S07]  /*1a150*/  LOP3.LUT R7, R26, 0x80000000, R7, 0xb8, !PT ;  /* 0x800000001a077812 */ /* 0x000fce00078eb807 */
.L_x_7948:
[----:B------:R-:W-:Y:S05]  /*1a160*/  BSYNC.RECONVERGENT B2 ;  /* 0x0000000000027941 */ /* 0x000fea0003800200 */
.L_x_7946:
        /* <DEDUP_REMOVED lines=22> */
.L_x_7996:
        /* <DEDUP_REMOVED lines=70> */
.L_x_8004:
[----:B------:R-:W-:-:S04]  /*1a730*/  FADD.FTZ R20, -R0, R5 ;  /* 0x0000000500147221 */ /* 0x000fc80000010100 */
[----:B------:R-:W-:-:S07]  /*1a740*/  FMUL.FTZ R20, R20, 0.5 ;  /* 0x3f00000014147820 */ /* 0x000fce0000410000 */
.L_x_8005:
[----:B------:R-:W-:Y:S05]  /*1a750*/  BSYNC.RECONVERGENT B1 ;  /* 0x0000000000017941 */ /* 0x000fea0003800200 */
.L_x_8003:
        /* <DEDUP_REMOVED lines=11> */
.L_x_8007:
[----:B------:R-:W-:-:S04]  /*1a810*/  FADD.FTZ R23, R2, -R23 ;  /* 0x8000001702177221 */ /* 0x000fc80000010000 */
[----:B------:R-:W-:-:S07]  /*1a820*/  FMUL.FTZ R23, R23, 0.5 ;  /* 0x3f00000017177820 */ /* 0x000fce0000410000 */
.L_x_8008:
[----:B------:R-:W-:Y:S05]  /*1a830*/  BSYNC.RECONVERGENT B1 ;  /* 0x0000000000017941 */ /* 0x000fea0003800200 */
.L_x_8006:
        /* <DEDUP_REMOVED lines=35> */
.L_x_8002:
        /* <DEDUP_REMOVED lines=35> */
.L_x_8009:
[----:B------:R-:W-:-:S04]  /*1aca0*/  FADD.FTZ R23, -R32, 1 ;  /* 0x3f80000020177421 */ /* 0x000fc80000010100 */
[----:B------:R-:W-:-:S06]  /*1acb0*/  FMUL.FTZ R20, R0, R23 ;  /* 0x0000001700147220 */ /* 0x000fcc0000410000 */
[----:B------:R-:W0:Y:S08]  /*1acc0*/  MUFU.SQRT R20, R20 ;  /* 0x0000001400147308 */ /* 0x000e300000002000 */
[----:B0-----:R-:W0:Y:S02]  /*1acd0*/  MUFU.RCP R30, R20 ;  /* 0x00000014001e7308 */ /* 0x001e240000001000 */
[----:B0-----:R-:W-:Y:S01]  /*1ace0*/  FMUL.FTZ R30, R25, R30 ;  /* 0x0000001e191e7220 */ /* 0x001fe20000410000 */
[----:B------:R-:W-:Y:S06]  /*1acf0*/  BRA `(.L_x_8000) ;  /* 0x0000000000047947 */ /* 0x000fec0003800000 */
.L_x_8001:
[----:B------:R0:W1:Y:S02]  /*1ad00*/  MUFU.SQRT R30, R25 ;  /* 0x00000019001e7308 */ /* 0x0000640000002000 */
.L_x_8000:
[----:B------:R-:W-:Y:S05]  /*1ad10*/  BSYNC.RECONVERGENT B0 ;  /* 0x0000000000007941 */ /* 0x000fea0003800200 */
.L_x_7999:
        /* <DEDUP_REMOVED lines=35> */
.L_x_8013:
        /* <DEDUP_REMOVED lines=23> */
.L_x_8019:
[----:B------:R-:W-:-:S04]  /*1b0c0*/  FADD.FTZ R3, -R3, R2 ;  /* 0x0000000203037221 */ /* 0x000fc80000010100 */
[----:B------:R-:W-:-:S07]  /*1b0d0*/  FMUL.FTZ R3, R3, 0.5 ;  /* 0x3f00000003037820 */ /* 0x000fce0000410000 */
.L_x_8020:
[----:B------:R-:W-:Y:S05]  /*1b0e0*/  BSYNC.RECONVERGENT B4 ;  /* 0x0000000000047941 */ /* 0x000fea0003800200 */
.L_x_8018:
[----:B------:R-:W-:Y:S01]  /*1b0f0*/  FADD.FTZ R0, R3, R0 ;  /* 0x0000000003007221 */ /* 0x000fe20000010000 */
[----:B------:R-:W-:-:S04]  /*1b100*/  FADD.FTZ R21, R32, R21 ;  /* 0x0000001520157221 */ /* 0x000fc80000010000 */
[----:B------:R-:W-:-:S04]  /*1b110*/  FMUL.FTZ R0, R0, R21 ;  /* 0x0000001500007220 */ /* 0x000fc80000410000 */
[----:B------:R2:W3:Y:S01]  /*1b120*/  MUFU.SQRT R26, R0 ;  /* 0x00000000001a7308 */ /* 0x0004e20000002000 */
[----:B------:R-:W-:Y:S05]  /*1b130*/  BRA `(.L_x_8021) ;  /* 0x0000000000487947 */ /* 0x000fea0003800000 */
.L_x_8017:
        /* <DEDUP_REMOVED lines=12> */
.L_x_8016:
[----:B------:R-:W-:Y:S01]  /*1b200*/  FADD.FTZ R0, R21, 1 ;  /* 0x3f80000015007421 */ /* 0x000fe20000010000 */
[----:B0-----:R-:W-:Y:S01]  /*1b210*/  MUFU.SQRT R25, R25 ;  /* 0x0000001900197308 */ /* 0x001fe20000002000 */
[----:B------:R-:W-:Y:S02]  /*1b220*/  MOV R32, 0x3f800000 ;  /* 0x3f80000000207802 */ /* 0x000fe40000000f00 */
[----:B------:R-:W-:-:S06]  /*1b230*/  FMUL.FTZ R0, R0, 0.5 ;  /* 0x3f00000000007820 */ /* 0x000fcc0000410000 */
[----:B------:R-:W0:Y:S02]  /*1b240*/  MUFU.SQRT R0, R0 ;  /* 0x0000000000007308 */ /* 0x000e240000002000 */
[----:B0-----:R-:W-:-:S07]  /*1b250*/  FMUL.FTZ R26, R25, R0 ;  /* 0x00000000191a7220 */ /* 0x001fce0000410000 */
.L_x_8021:
[----:B------:R-:W-:Y:S05]  /*1b260*/  BSYNC.RECONVERGENT B1 ;  /* 0x0000000000017941 */ /* 0x000fea0003800200 */
.L_x_8015:
[----:B------:R-:W-:Y:S05]  /*1b270*/  BRA `(.L_x_8022) ;  /* 0x0000000000087947 */ /* 0x000fea0003800000 */
.L_x_8012:
[----:B------:R-:W-:Y:S01]  /*1b280*/  FMUL.FTZ R26, R21, 16777216 ;  /* 0x4b800000151a7820 */ /* 0x000fe20000410000 */
[----:B------:R-:W-:-:S07]  /*1b290*/  FMUL.FTZ R32, R32, 16777216 ;  /* 0x4b80000020207820 */ /* 0x000fce0000410000 */
.L_x_8022:
[----:B------:R-:W-:Y:S05]  /*1b2a0*/  BSYNC.RELIABLE B0 ;  /* 0x0000000000007941 */ /* 0x000fea0003800100 */
.L_x_8011:
        /* <DEDUP_REMOVED lines=17> */
.L_x_8024:
[----:B------:R-:W-:Y:S05]  /*1b3c0*/  BSYNC.RECONVERGENT B4 ;  /* 0x0000000000047941 */ /* 0x000fea0003800200 */
.L_x_8023:
        /* <DEDUP_REMOVED lines=28> */
.L_x_8014:
[----:B------:R-:W-:Y:S05]  /*1b590*/  BSYNC.RECONVERGENT B3 ;  /* 0x0000000000037941 */ /* 0x000fea0003800200 */
.L_x_8010:
[----:B-1----:R-:W-:Y:S02]  /*1b5a0*/  LOP3.LUT R9, R30, 0x80000000, R9, 0xb8, !PT ;  /* 0x800000001e097812 */ /* 0x002fe400078eb809 */
[----:B------:R-:W-:Y:S01]  /*1b5b0*/  LOP3.LUT R8, R5, 0x80000000, R8, 0xb8, !PT ;  /* 0x8000000005087812 */ /* 0x000fe200078eb808 */
[----:B------:R-:W-:Y:S06]  /*1b5c0*/  BRA `(.L_x_7997) ;  /* 0x0000001400087947 */ /* 0x000fec0003800000 */
.L_x_7998:
        /* <DEDUP_REMOVED lines=33> */
.L_x_8030:
[----:B------:R-:W-:Y:S05]  /*1b7e0*/  BSYNC.RECONVERGENT B4 ;  /* 0x0000000000047941 */ /* 0x000fea0003800200 */
.L_x_8029:
        /* <DEDUP_REMOVED lines=22> */
.L_x_8028:
        /* <DEDUP_REMOVED lines=28> */
.L_x_8033:
[----:B------:R-:W-:Y:S05]  /*1bb10*/  BSYNC.RECONVERGENT B4 ;  /* 0x0000000000047941 */ /* 0x000fea0003800200 */
.L_x_8032:
        /* <DEDUP_REMOVED lines=22> */
.L_x_8027:
        /* <DEDUP_REMOVED lines=33> */
.L_x_8035:
[----:B------:R-:W-:Y:S05]  /*1be90*/  BSYNC.RECONVERGENT B4 ;  /* 0x0000000000047941 */ /* 0x000fea0003800200 */
.L_x_8034:
        /* <DEDUP_REMOVED lines=22> */
.L_x_8026:
        /* <DEDUP_REMOVED lines=26> */
.L_x_8039:
[----:B------:R-:W-:Y:S05]  /*1c1a0*/  BSYNC.RECONVERGENT B4 ;  /* 0x0000000000047941 */ /* 0x000fea0003800200 */
.L_x_8038:
        /* <DEDUP_REMOVED lines=22> */
.L_x_8037:
        /* <DEDUP_REMOVED lines=28> */
.L_x_8041:
[----:B------:R-:W-:Y:S05]  /*1c4d0*/  BSYNC.RECONVERGENT B4 ;  /* 0x0000000000047941 */ /* 0x000fea0003800200 */
.L_x_8040:
        /* <DEDUP_REMOVED lines=22> */
.L_x_8036:
        /* <DEDUP_REMOVED lines=33> */
.L_x_8043:
[----:B------:R-:W-:Y:S05]  /*1c850*/  BSYNC.RECONVERGENT B4 ;  /* 0x0000000000047941 */ /* 0x000fea0003800200 */
.L_x_8042:
        /* <DEDUP_REMOVED lines=21> */
.L_x_8031:
[----:B------:R-:W-:Y:S05]  /*1c9b0*/  BSYNC.RECONVERGENT B3 ;  /* 0x0000000000037941 */ /* 0x000fea0003800200 */
.L_x_8025:
[----:B------:R-:W-:Y:S01]  /*1c9c0*/  FADD.FTZ R26, R26, 0.69314718246459960938 ;  /* 0x3f3172181a1a7421 */ /* 0x000fe20000010000 */
[----:B------:R-:W-:-:S04]  /*1c9d0*/  LOP3.LUT R8, R25, 0x80000000, R8, 0xb8, !PT ;  /* 0x8000000019087812 */ /* 0x000fc800078eb808 */
[----:B------:R-:W-:-:S07]  /*1c9e0*/  LOP3.LUT R9, R26, 0x80000000, R9, 0xb8, !PT ;  /* 0x800000001a097812 */ /* 0x000fce00078eb809 */
.L_x_7997:
[----:B------:R-:W-:Y:S05]  /*1c9f0*/  BSYNC.RECONVERGENT B2 ;  /* 0x0000000000027941 */ /* 0x000fea0003800200 */
.L_x_7995:
        /* <DEDUP_REMOVED lines=22> */
.L_x_8045:
        /* <DEDUP_REMOVED lines=70> */
.L_x_8053:
[----:B------:R-:W-:-:S04]  /*1cfc0*/  FADD.FTZ R20, -R0, R5 ;  /* 0x0000000500147221 */ /* 0x000fc80000010100 */
[----:B------:R-:W-:-:S07]  /*1cfd0*/  FMUL.FTZ R20, R20, 0.5 ;  /* 0x3f00000014147820 */ /* 0x000fce0000410000 */
.L_x_8054:
[----:B------:R-:W-:Y:S05]  /*1cfe0*/  BSYNC.RECONVERGENT B1 ;  /* 0x0000000000017941 */ /* 0x000fea0003800200 */
.L_x_8052:
        /* <DEDUP_REMOVED lines=11> */
.L_x_8056:
[----:B------:R-:W-:-:S04]  /*1d0a0*/  FADD.FTZ R23, R2, -R23 ;  /* 0x8000001702177221 */ /* 0x000fc80000010000 */
[----:B------:R-:W-:-:S07]  /*1d0b0*/  FMUL.FTZ R23, R23, 0.5 ;  /* 0x3f00000017177820 */ /* 0x000fce0000410000 */
.L_x_8057:
[----:B------:R-:W-:Y:S05]  /*1d0c0*/  BSYNC.RECONVERGENT B1 ;  /* 0x0000000000017941 */ /* 0x000fea0003800200 */
.L_x_8055:
        /* <DEDUP_REMOVED lines=35> */
.L_x_8051:
        /* <DEDUP_REMOVED lines=35> */
.L_x_8058:
[----:B------:R-:W-:-:S04]  /*1d530*/  FADD.FTZ R23, -R32, 1 ;  /* 0x3f80000020177421 */ /* 0x000fc80000010100 */
[----:B------:R-:W-:-:S06]  /*1d540*/  FMUL.FTZ R20, R0, R23 ;  /* 0x0000001700147220 */ /* 0x000fcc0000410000 */
[----:B------:R-:W0:Y:S08]  /*1d550*/  MUFU.SQRT R20, R20 ;  /* 0x0000001400147308 */ /* 0x000e300000002000 */
[----:B0-----:R-:W0:Y:S02]  /*1d560*/  MUFU.RCP R30, R20 ;  /* 0x00000014001e7308 */ /* 0x001e240000001000 */
[----:B0-----:R-:W-:Y:S01]  /*1d570*/  FMUL.FTZ R30, R25, R30 ;  /* 0x0000001e191e7220 */ /* 0x001fe20000410000 */
[----:B------:R-:W-:Y:S06]  /*1d580*/  BRA `(.L_x_8049) ;  /* 0x0000000000047947 */ /* 0x000fec0003800000 */
.L_x_8050:
[----:B------:R0:W1:Y:S02]  /*1d590*/  MUFU.SQRT R30, R25 ;  /* 0x00000019001e7308 */ /* 0x0000640000002000 */
.L_x_8049:
[----:B------:R-:W-:Y:S05]  /*1d5a0*/  BSYNC.RECONVERGENT B0 ;  /* 0x0000000000007941 */ /* 0x000fea0003800200 */
.L_x_8048:
        /* <DEDUP_REMOVED lines=35> */
.L_x_8062:
        /* <DEDUP_REMOVED lines=23> */
.L_x_8068:
[----:B------:R-:W-:-:S04]  /*1d950*/  FADD.FTZ R3, -R3, R2 ;  /* 0x0000000203037221 */ /* 0x000fc80000010100 */
[----:B------:R-:W-:-:S07]  /*1d960*/  FMUL.FTZ R3, R3, 0.5 ;  /* 0x3f00000003037820 */ /* 0x000fce0000410000 */
.L_x_8069:
[----:B------:R-:W-:Y:S05]  /*1d970*/  BSYNC.RECONVERGENT B4 ;  /* 0x0000000000047941 */ /* 0x000fea0003800200 */
.L_x_8067:
[----:B------:R-:W-:Y:S01]  /*1d980*/  FADD.FTZ R0, R3, R0 ;  /* 0x0000000003007221 */ /* 0x000fe20000010000 */
[----:B------:R-:W-:-:S04]  /*1d990*/  FADD.FTZ R21, R32, R21 ;  /* 0x0000001520157221 */ /* 0x000fc80000010000 */
[----:B------:R-:W-:-:S04]  /*1d9a0*/  FMUL.FTZ R0, R0, R21 ;  /* 0x0000001500007220 */ /* 0x000fc80000410000 */
[----:B------:R2:W3:Y:S01]  /*1d9b0*/  MUFU.SQRT R26, R0 ;  /* 0x00000000001a7308 */ /* 0x0004e20000002000 */
[----:B------:R-:W-:Y:S05]  /*1d9c0*/  BRA `(.L_x_8070) ;  /* 0x0000000000487947 */ /* 0x000fea0003800000 */
.L_x_8066:
        /* <DEDUP_REMOVED lines=12> */
.L_x_8065:
[----:B------:R-:W-:Y:S01]  /*1da90*/  FADD.FTZ R0, R21, 1 ;  /* 0x3f80000015007421 */ /* 0x000fe20000010000 */
[----:B0-----:R-:W-:Y:S01]  /*1daa0*/  MUFU.SQRT R25, R25 ;  /* 0x0000001900197308 */ /* 0x001fe20000002000 */
[----:B------:R-:W-:Y:S02]  /*1dab0*/  MOV R32, 0x3f800000 ;  /* 0x3f80000000207802 */ /* 0x000fe40000000f00 */
[----:B------:R-:W-:-:S06]  /*1dac0*/  FMUL.FTZ R0, R0, 0.5 ;  /* 0x3f00000000007820 */ /* 0x000fcc0000410000 */
[----:B------:R-:W0:Y:S02]  /*1dad0*/  MUFU.SQRT R0, R0 ;  /* 0x0000000000007308 */ /* 0x000e240000002000 */
[----:B0-----:R-:W-:-:S07]  /*1dae0*/  FMUL.FTZ R26, R25, R0 ;  /* 0x00000000191a7220 */ /* 0x001fce0000410000 */
.L_x_8070:
[----:B------:R-:W-:Y:S05]  /*1daf0*/  BSYNC.RECONVERGENT B1 ;  /* 0x0000000000017941 */ /* 0x000fea0003800200 */
.L_x_8064:
[----:B------:R-:W-:Y:S05]  /*1db00*/  BRA `(.L_x_8071) ;  /* 0x0000000000087947 */ /* 0x000fea0003800000 */
.L_x_8061:
[----:B------:R-:W-:Y:S01]  /*1db10*/  FMUL.FTZ R26, R21, 16777216 ;  /* 0x4b800000151a7820 */ /* 0x000fe20000410000 */
[----:B------:R-:W-:-:S07]  /*1db20*/  FMUL.FTZ R32, R32, 16777216 ;  /* 0x4b80000020207820 */ /* 0x000fce0000410000 */
.L_x_8071:
[----:B------:R-:W-:Y:S05]  /*1db30*/  BSYNC.RELIABLE B0 ;  /* 0x0000000000007941 */ /* 0x000fea0003800100 */
.L_x_8060:
        /* <DEDUP_REMOVED lines=17> */
.L_x_8073:
[----:B------:R-:W-:Y:S05]  /*1dc50*/  BSYNC.RECONVERGENT B4 ;  /* 0x0000000000047941 */ /* 0x000fea0003800200 */
.L_x_8072:
        /* <DEDUP_REMOVED lines=28> */
.L_x_8063:
[----:B------:R-:W-:Y:S05]  /*1de20*/  BSYNC.RECONVERGENT B3 ;  /* 0x0000000000037941 */ /* 0x000fea0003800200 */
.L_x_8059:
[----:B-1----:R-:W-:Y:S02]  /*1de30*/  LOP3.LUT R11, R30, 0x80000000, R11, 0xb8, !PT ;  /* 0x800000001e0b7812 */ /* 0x002fe400078eb80b */
[----:B------:R-:W-:Y:S01]  /*1de40*/  LOP3.LUT R10, R5, 0x80000000, R10, 0xb8, !PT ;  /* 0x80000000050a7812 */ /* 0x000fe200078eb80a */
[----:B------:R-:W-:Y:S06]  /*1de50*/  BRA `(.L_x_8046) ;  /* 0x0000001400087947 */ /* 0x000fec0003800000 */
.L_x_8047:
        /* <DEDUP_REMOVED lines=33> */
.L_x_8079:
[----:B------:R-:W-:Y:S05]  /*1e070*/  BSYNC.RECONVERGENT B4 ;  /* 0x0000000000047941 */ /* 0x000fea0003800200 */
.L_x_8078:
        /* <DEDUP_REMOVED lines=22> */
.L_x_8077:
        /* <DEDUP_REMOVED lines=28> */
.L_x_8082:
[----:B------:R-:W-:Y:S05]  /*1e3a0*/  BSYNC.RECONVERGENT B4 ;  /* 0x0000000000047941 */ /* 0x000fea0003800200 */
.L_x_8081:
        /* <DEDUP_REMOVED lines=22> */
.L_x_8076:
        /* <DEDUP_REMOVED lines=33> */
.L_x_8084:
[----:B------:R-:W-:Y:S05]  /*1e720*/  BSYNC.RECONVERGENT B4 ;  /* 0x0000000000047941 */ /* 0x000fea0003800200 */
.L_x_8083:
        /* <DEDUP_REMOVED lines=22> */
.L_x_8075:
        /* <DEDUP_REMOVED lines=26> */
.L_x_8088:
[----:B------:R-:W-:Y:S05]  /*1ea30*/  BSYNC.RECONVERGENT B4 ;  /* 0x0000000000047941 */ /* 0x000fea0003800200 */
.L_x_8087:
        /* <DEDUP_REMOVED lines=22> */
.L_x_8086:
        /* <DEDUP_REMOVED lines=28> */
.L_x_8090:
[----:B------:R-:W-:Y:S05]  /*1ed60*/  BSYNC.RECONVERGENT B4 ;  /* 0x0000000000047941 */ /* 0x000fea0003800200 */
.L_x_8089:
        /* <DEDUP_REMOVED lines=22> */
.L_x_8085:
        /* <DEDUP_REMOVED lines=33> */
.L_x_8092:
[----:B------:R-:W-:Y:S05]  /*1f0e0*/  BSYNC.RECONVERGENT B4 ;  /* 0x0000000000047941 */ /* 0x000fea0003800200 */
.L_x_8091:
        /* <DEDUP_REMOVED lines=21> */
.L_x_8080:
[----:B------:R-:W-:Y:S05]  /*1f240*/  BSYNC.RECONVERGENT B3 ;  /* 0x0000000000037941 */ /* 0x000fea0003800200 */
.L_x_8074:
[----:B------:R-:W-:Y:S01]  /*1f250*/  FADD.FTZ R26, R26, 0.69314718246459960938 ;  /* 0x3f3172181a1a7421 */ /* 0x000fe20000010000 */
[----:B------:R-:W-:-:S04]  /*1f260*/  LOP3.LUT R10, R25, 0x80000000, R10, 0xb8, !PT ;  /* 0x80000000190a7812 */ /* 0x000fc800078eb80a */
[----:B------:R-:W-:-:S07]  /*1f270*/  LOP3.LUT R11, R26, 0x80000000, R11, 0xb8, !PT ;  /* 0x800000001a0b7812 */ /* 0x000fce00078eb80b */
.L_x_8046:
[----:B------:R-:W-:Y:S05]  /*1f280*/  BSYNC.RECONVERGENT B2 ;  /* 0x0000000000027941 */ /* 0x000fea0003800200 */
.L_x_8044:
        /* <DEDUP_REMOVED lines=22> */
.L_x_8094:
        /* <DEDUP_REMOVED lines=70> */
.L_x_8102:
[----:B------:R-:W-:-:S04]  /*1f850*/  FADD.FTZ R20, -R0, R5 ;  /* 0x0000000500147221 */ /* 0x000fc80000010100 */
[----:B------:R-:W-:-:S07]  /*1f860*/  FMUL.FTZ R20, R20, 0.5 ;  /* 0x3f00000014147820 */ /* 0x000fce0000410000 */
.L_x_8103:
[----:B------:R-:W-:Y:S05]  /*1f870*/  BSYNC.RECONVERGENT B1 ;  /* 0x0000000000017941 */ /* 0x000fea0003800200 */
.L_x_8101:
        /* <DEDUP_REMOVED lines=11> */
.L_x_8105:
[----:B------:R-:W-:-:S04]  /*1f930*/  FADD.FTZ R23, R2, -R23 ;  /* 0x8000001702177221 */ /* 0x000fc80000010000 */
[----:B------:R-:W-:-:S07]  /*1f940*/  FMUL.FTZ R23, R23, 0.5 ;  /* 0x3f00000017177820 */ /* 0x000fce0000410000 */
.L_x_8106:
[----:B------:R-:W-:Y:S05]  /*1f950*/  BSYNC.RECONVERGENT B1 ;  /* 0x0000000000017941 */ /* 0x000fea0003800200 */
.L_x_8104:
        /* <DEDUP_REMOVED lines=35> */
.L_x_8100:
        /* <DEDUP_REMOVED lines=35> */
.L_x_8107:
[----:B------:R-:W-:-:S04]  /*1fdc0*/  FADD.FTZ R23, -R32, 1 ;  /* 0x3f80000020177421 */ /* 0x000fc80000010100 */
[----:B------:R-:W-:-:S06]  /*1fdd0*/  FMUL.FTZ R20, R0, R23 ;  /* 0x0000001700147220 */ /* 0x000fcc0000410000 */
[----:B------:R-:W0:Y:S08]  /*1fde0*/  MUFU.SQRT R20, R20 ;  /* 0x0000001400147308 */ /* 0x000e300000002000 */
[----:B0-----:R-:W0:Y:S02]  /*1fdf0*/  MUFU.RCP R30, R20 ;  /* 0x00000014001e7308 */ /* 0x001e240000001000 */
[----:B0-----:R-:W-:Y:S01]  /*1fe00*/  FMUL.FTZ R30, R25, R30 ;  /* 0x0000001e191e7220 */ /* 0x001fe20000410000 */
[----:B------:R-:W-:Y:S06]  /*1fe10*/  BRA `(.L_x_8098) ;  /* 0x0000000000047947 */ /* 0x000fec0003800000 */
.L_x_8099:
[----:B------:R0:W1:Y:S02]  /*1fe20*/  MUFU.SQRT R30, R25 ;  /* 0x00000019001e7308 */ /* 0x0000640000002000 */
.L_x_8098:
[----:B------:R-:W-:Y:S05]  /*1fe30*/  BSYNC.RECONVERGENT B0 ;  /* 0x0000000000007941 */ /* 0x000fea0003800200 */
.L_x_8097:
        /* <DEDUP_REMOVED lines=35> */
.L_x_8111:
        /* <DEDUP_REMOVED lines=23> */
.L_x_8117:
[----:B------:R-:W-:-:S04]  /*201e0*/  FADD.FTZ R3, -R3, R2 ;  /* 0x0000000203037221 */ /* 0x000fc80000010100 */
[----:B------:R-:W-:-:S07]  /*201f0*/  FMUL.FTZ R3, R3, 0.5 ;  /* 0x3f00000003037820 */ /* 0x000fce0000410000 */
.L_x_8118:
[----:B------:R-:W-:Y:S05]  /*20200*/  BSYNC.RECONVERGENT B4 ;  /* 0x0000000000047941 */ /* 0x000fea0003800200 */
.L_x_8116:
[----:B------:R-:W-:Y:S01]  /*20210*/  FADD.FTZ R0, R3, R0 ;  /* 0x0000000003007221 */ /* 0x000fe20000010000 */
[----:B------:R-:W-:-:S04]  /*20220*/  FADD.FTZ R21, R32, R21 ;  /* 0x0000001520157221 */ /* 0x000fc80000010000 */
[----:B------:R-:W-:-:S04]  /*20230*/  FMUL.FTZ R0, R0, R21 ;  /* 0x0000001500007220 */ /* 0x000fc80000410000 */
[----:B------:R2:W3:Y:S01]  /*20240*/  MUFU.SQRT R26, R0 ;  /* 0x00000000001a7308 */ /* 0x0004e20000002000 */
[----:B------:R-:W-:Y:S05]  /*20250*/  BRA `(.L_x_8119) ;  /* 0x0000000000487947 */ /* 0x000fea0003800000 */
.L_x_8115:
        /* <DEDUP_REMOVED lines=12> */
.L_x_8114:
[----:B------:R-:W-:Y:S01]  /*20320*/  FADD.FTZ R0, R21, 1 ;  /* 0x3f80000015007421 */ /* 0x000fe20000010000 */
[----:B0-----:R-:W-:Y:S01]  /*20330*/  MUFU.SQRT R25, R25 ;  /* 0x0000001900197308 */ /* 0x001fe20000002000 */
[----:B------:R-:W-:Y:S02]  /*20340*/  MOV R32, 0x3f800000 ;  /* 0x3f80000000207802 */ /* 0x000fe40000000f00 */
[----:B------:R-:W-:-:S06]  /*20350*/  FMUL.FTZ R0, R0, 0.5 ;  /* 0x3f00000000007820 */ /* 0x000fcc0000410000 */
[----:B------:R-:W0:Y:S02]  /*20360*/  MUFU.SQRT R0, R0 ;  /* 0x0000000000007308 */ /* 0x000e240000002000 */
[----:B0-----:R-:W-:-:S07]  /*20370*/  FMUL.FTZ R26, R25, R0 ;  /* 0x00000000191a7220 */ /* 0x001fce0000410000 */
.L_x_8119:
[----:B------:R-:W-:Y:S05]  /*20380*/  BSYNC.RECONVERGENT B1 ;  /* 0x0000000000017941 */ /* 0x000fea0003800200 */
.L_x_8113:
[----:B------:R-:W-:Y:S05]  /*20390*/  BRA `(.L_x_8120) ;  /* 0x0000000000087947 */ /* 0x000fea0003800000 */
.L_x_8110:
[----:B------:R-:W-:Y:S01]  /*203a0*/  FMUL.FTZ R26, R21, 16777216 ;  /* 0x4b800000151a7820 */ /* 0x000fe20000410000 */
[----:B------:R-:W-:-:S07]  /*203b0*/  FMUL.FTZ R32, R32, 16777216 ;  /* 0x4b80000020207820 */ /* 0x000fce0000410000 */
.L_x_8120:
[----:B------:R-:W-:Y:S05]  /*203c0*/  BSYNC.RELIABLE B0 ;  /* 0x0000000000007941 */ /* 0x000fea0003800100 */
.L_x_8109:
        /* <DEDUP_REMOVED lines=17> */
.L_x_8122:
[----:B------:R-:W-:Y:S05]  /*204e0*/  BSYNC.RECONVERGENT B4 ;  /* 0x0000000000047941 */ /* 0x000fea0003800200 */
.L_x_8121:
        /* <DEDUP_REMOVED lines=28> */
.L_x_8112:
[----:B------:R-:W-:Y:S05]  /*206b0*/  BSYNC.RECONVERGENT B3 ;  /* 0x0000000000037941 */ /* 0x000fea0003800200 */
.L_x_8108:
[----:B-1----:R-:W-:Y:S02]  /*206c0*/  LOP3.LUT R13, R30, 0x80000000, R13, 0xb8, !PT ;  /* 0x800000001e0d7812 */ /* 0x002fe400078eb80d */
[----:B------:R-:W-:Y:S01]  /*206d0*/  LOP3.LUT R12, R5, 0x80000000, R12, 0xb8, !PT ;  /* 0x80000000050c7812 */ /* 0x000fe200078eb80c */
[----:B------:R-:W-:Y:S06]  /*206e0*/  BRA `(.L_x_8095) ;  /* 0x0000001400087947 */ /* 0x000fec0003800000 */
.L_x_8096:
        /* <DEDUP_REMOVED lines=31> */
[----:B---3--:R-:W-:Y:S05]  /*208e0*/  CALL.REL.NOINC `($__internal_11_$__cuda_sm3x_div_rn_ftz_f32_slowpath) ;  /* 0x0000008c00207944 */ /* 0x008fea0003c00000 */
[----:B------:R-:W-:-:S07]  /*208f0*/  MOV R2, R0 ;  /* 0x0000000000027202 */ /* 0x000fce0000000f00 */
.L_x_8128:
[----:B------:R-:W-:Y:S05]  /*20900*/  BSYNC.RECONVERGENT B4 ;  /* 0x0000000000047941 */ /* 0x000fea0003800200 */
.L_x_8127:
        /* <DEDUP_REMOVED lines=22> */
.L_x_8126:
        /* <DEDUP_REMOVED lines=27> */
[----:B---3--:R-:W-:Y:S05]  /*20c20*/  CALL.REL.NOINC `($__internal_11_$__cuda_sm3x_div_rn_ftz_f32_slowpath) ;  /* 0x0000008800507944 */ /* 0x008fea0003c00000 */
.L_x_8131:
[----:B------:R-:W-:Y:S05]  /*20c30*/  BSYNC.RECONVERGENT B4 ;  /* 0x0000000000047941 */ /* 0x000fea0003800200 */
.L_x_8130:
        /* <DEDUP_REMOVED lines=22> */
.L_x_8125:
        /* <DEDUP_REMOVED lines=32> */
[----:B---3--:R-:W-:Y:S05]  /*20fa0*/  CALL.REL.NOINC `($__internal_11_$__cuda_sm3x_div_rn_ftz_f32_slowpath) ;  /* 0x0000008400707944 */ /* 0x008fea0003c00000 */
.L_x_8133:
[----:B------:R-:W-:Y:S05]  /*20fb0*/  BSYNC.RECONVERGENT B4 ;  /* 0x0000000000047941 */ /* 0x000fea0003800200 */
.L_x_8132:
        /* <DEDUP_REMOVED lines=22> */
.L_x_8124:
        /* <DEDUP_REMOVED lines=26> */
.L_x_8137:
[----:B------:R-:W-:Y:S05]  /*212c0*/  BSYNC.RECONVERGENT B4 ;  /* 0x0000000000047941 */ /* 0x000fea0003800200 */
.L_x_8136:
        /* <DEDUP_REMOVED lines=22> */
.L_x_8135:
        /* <DEDUP_REMOVED lines=28> */
.L_x_8139:
[----:B------:R-:W-:Y:S05]  /*215f0*/  BSYNC.RECONVERGENT B4 ;  /* 0x0000000000047941 */ /* 0x000fea0003800200 */
.L_x_8138:
        /* <DEDUP_REMOVED lines=22> */
.L_x_8134:
        /* <DEDUP_REMOVED lines=33> */
.L_x_8141:
[----:B------:R-:W-:Y:S05]  /*21970*/  BSYNC.RECONVERGENT B4 ;  /* 0x0000000000047941 */ /* 0x000fea0003800200 */
.L_x_8140:
        /* <DEDUP_REMOVED lines=21> */
.L_x_8129:
[----:B------:R-:W-:Y:S05]  /*21ad0*/  BSYNC.RECONVERGENT B3 ;  /* 0x0000000000037941 */ /* 0x000fea0003800200 */
.L_x_8123:
[----:B------:R-:W-:Y:S01]  /*21ae0*/  FADD.FTZ R26, R26, 0.69314718246459960938 ;  /* 0x3f3172181a1a7421 */ /* 0x000fe20000010000 */
[----:B------:R-:W-:-:S04]  /*21af0*/  LOP3.LUT R12, R25, 0x80000000, R12, 0xb8, !PT ;  /* 0x80000000190c7812 */ /* 0x000fc800078eb80c */
[----:B------:R-:W-:-:S07]  /*21b00*/  LOP3.LUT R13, R26, 0x80000000, R13, 0xb8, !PT ;  /* 0x800000001a0d7812 */ /* 0x000fce00078eb80d */
.L_x_8095:
[----:B------:R-:W-:Y:S05]  /*21b10*/  BSYNC.RECONVERGENT B2 ;  /* 0x0000000000027941 */ /* 0x000fea0003800200 */
.L_x_8093:
        /* <DEDUP_REMOVED lines=22> */
.L_x_8143:
        /* <DEDUP_REMOVED lines=70> */
.L_x_8151:
[----:B------:R-:W-:-:S04]  /*220e0*/  FADD.FTZ R20, -R0, R5 ;  /* 0x0000000500147221 */ /* 0x000fc80000010100 */
[----:B------:R-:W-:-:S07]  /*220f0*/  FMUL.FTZ R20, R20, 0.5 ;  /* 0x3f00000014147820 */ /* 0x000fce0000410000 */
.L_x_8152:
[----:B------:R-:W-:Y:S05]  /*22100*/  BSYNC.RECONVERGENT B1 ;  /* 0x0000000000017941 */ /* 0x000fea0003800200 */
.L_x_8150:
        /* <DEDUP_REMOVED lines=11> */
.L_x_8154:
[----:B------:R-:W-:-:S04]  /*221c0*/  FADD.FTZ R23, R2, -R23 ;  /* 0x8000001702177221 */ /* 0x000fc80000010000 */
[----:B------:R-:W-:-:S07]  /*221d0*/  FMUL.FTZ R23, R23, 0.5 ;  /* 0x3f00000017177820 */ /* 0x000fce0000410000 */
.L_x_8155:
[----:B------:R-:W-:Y:S05]  /*221e0*/  BSYNC.RECONVERGENT B1 ;  /* 0x0000000000017941 */ /* 0x000fea0003800200 */
.L_x_8153:
        /* <DEDUP_REMOVED lines=35> */
.L_x_8149:
        /* <DEDUP_REMOVED lines=35> */
.L_x_8156:
[----:B------:R-:W-:-:S04]  /*22650*/  FADD.FTZ R23, -R32, 1 ;  /* 0x3f80000020177421 */ /* 0x000fc80000010100 */
[----:B------:R-:W-:-:S06]  /*22660*/  FMUL.FTZ R20, R0, R23 ;  /* 0x0000001700147220 */ /* 0x000fcc0000410000 */
[----:B------:R-:W0:Y:S08]  /*22670*/  MUFU.SQRT R20, R20 ;  /* 0x0000001400147308 */ /* 0x000e300000002000 */
[----:B0-----:R-:W0:Y:S02]  /*22680*/  MUFU.RCP R30, R20 ;  /* 0x00000014001e7308 */ /* 0x001e240000001000 */
[----:B0-----:R-:W-:Y:S01]  /*22690*/  FMUL.FTZ R30, R25, R30 ;  /* 0x0000001e191e7220 */ /* 0x001fe20000410000 */
[----:B------:R-:W-:Y:S06]  /*226a0*/  BRA `(.L_x_8147) ;  /* 0x0000000000047947 */ /* 0x000fec0003800000 */
.L_x_8148:
[----:B------:R0:W1:Y:S02]  /*226b0*/  MUFU.SQRT R30, R25 ;  /* 0x00000019001e7308 */ /* 0x0000640000002000 */
.L_x_8147:
[----:B------:R-:W-:Y:S05]  /*226c0*/  BSYNC.RECONVERGENT B0 ;  /* 0x0000000000007941 */ /* 0x000fea0003800200 */
.L_x_8146:
        /* <DEDUP_REMOVED lines=35> */
.L_x_8160:
        /* <DEDUP_REMOVED lines=23> */
.L_x_8166:
[----:B------:R-:W-:-:S04]  /*22a70*/  FADD.FTZ R3, -R3, R2 ;  /* 0x0000000203037221 */ /* 0x000fc80000010100 */
[----:B------:R-:W-:-:S07]  /*22a80*/  FMUL.FTZ R3, R3, 0.5 ;  /* 0x3f00000003037820 */ /* 0x000fce0000410000 */
.L_x_8167:
[----:B------:R-:W-:Y:S05]  /*22a90*/  BSYNC.RECONVERGENT B4 ;  /* 0x0000000000047941 */ /* 0x000fea0003800200 */
.L_x_8165:
[----:B------:R-:W-:Y:S01]  /*22aa0*/  FADD.FTZ R0, R3, R0 ;  /* 0x0000000003007221 */ /* 0x000fe20000010000 */
[----:B------:R-:W-:-:S04]  /*22ab0*/  FADD.FTZ R21, R32, R21 ;  /* 0x0000001520157221 */ /* 0x000fc80000010000 */
[----:B------:R-:W-:-:S04]  /*22ac0*/  FMUL.FTZ R0, R0, R21 ;  /* 0x0000001500007220 */ /* 0x000fc80000410000 */
[----:B------:R2:W3:Y:S01]  /*22ad0*/  MUFU.SQRT R26, R0 ;  /* 0x00000000001a7308 */ /* 0x0004e20000002000 */
[----:B------:R-:W-:Y:S05]  /*22ae0*/  BRA `(.L_x_8168) ;  /* 0x0000000000487947 */ /* 0x000fea0003800000 */
.L_x_8164:
        /* <DEDUP_REMOVED lines=12> */
.L_x_8163:
[----:B------:R-:W-:Y:S01]  /*22bb0*/  FADD.FTZ R0, R21, 1 ;  /* 0x3f80000015007421 */ /* 0x000fe20000010000 */
[----:B0-----:R-:W-:Y:S01]  /*22bc0*/  MUFU.SQRT R25, R25 ;  /* 0x0000001900197308 */ /* 0x001fe20000002000 */
[----:B------:R-:W-:Y:S02]  /*22bd0*/  MOV R32, 0x3f800000 ;  /* 0x3f80000000207802 */ /* 0x000fe40000000f00 */
[----:B------:R-:W-:-:S06]  /*22be0*/  FMUL.FTZ R0, R0, 0.5 ;  /* 0x3f00000000007820 */ /* 0x000fcc0000410000 */
[----:B------:R-:W0:Y:S02]  /*22bf0*/  MUFU.SQRT R0, R0 ;  /* 0x0000000000007308 */ /* 0x000e240000002000 */
[----:B0-----:R-:W-:-:S07]  /*22c00*/  FMUL.FTZ R26, R25, R0 ;  /* 0x00000000191a7220 */ /* 0x001fce0000410000 */
.L_x_8168:
[----:B------:R-:W-:Y:S05]  /*22c10*/  BSYNC.RECONVERGENT B1 ;  /* 0x0000000000017941 */ /* 0x000fea0003800200 */
.L_x_8162:
[----:B------:R-:W-:Y:S05]  /*22c20*/  BRA `(.L_x_8169) ;  /* 0x0000000000087947 */ /* 0x000fea0003800000 */
.L_x_8159:
[----:B------:R-:W-:Y:S01]  /*22c30*/  FMUL.FTZ R26, R21, 16777216 ;  /* 0x4b800000151a7820 */ /* 0x000fe20000410000 */
[----:B------:R-:W-:-:S07]  /*22c40*/  FMUL.FTZ R32, R32, 16777216 ;  /* 0x4b80000020207820 */ /* 0x000fce0000410000 */
.L_x_8169:
[----:B------:R-:W-:Y:S05]  /*22c50*/  BSYNC.RELIABLE B0 ;  /* 0x0000000000007941 */ /* 0x000fea0003800100 */
.L_x_8158:
        /* <DEDUP_REMOVED lines=17> */
.L_x_8171:
[----:B------:R-:W-:Y:S05]  /*22d70*/  BSYNC.RECONVERGENT B4 ;  /* 0x0000000000047941 */ /* 0x000fea0003800200 */
.L_x_8170:
        /* <DEDUP_REMOVED lines=28> */
.L_x_8161:
[----:B------:R-:W-:Y:S05]  /*22f40*/  BSYNC.RECONVERGENT B3 ;  /* 0x0000000000037941 */ /* 0x000fea0003800200 */
.L_x_8157:
[----:B-1----:R-:W-:Y:S02]  /*22f50*/  LOP3.LUT R15, R30, 0x80000000, R15, 0xb8, !PT ;  /* 0x800000001e0f7812 */ /* 0x002fe400078eb80f */
[----:B------:R-:W-:Y:S01]  /*22f60*/  LOP3.LUT R14, R5, 0x80000000, R14, 0xb8, !PT ;  /* 0x80000000050e7812 */ /* 0x000fe200078eb80e */
[----:B------:R-:W-:Y:S06]  /*22f70*/  BRA `(.L_x_8144) ;  /* 0x0000001400087947 */ /* 0x000fec0003800000 */
.L_x_8145:
        /* <DEDUP_REMOVED lines=33> */
.L_x_8177:
[----:B------:R-:W-:Y:S05]  /*23190*/  BSYNC.RECONVERGENT B4 ;  /* 0x0000000000047941 */ /* 0x000fea0003800200 */
.L_x_8176:
        /* <DEDUP_REMOVED lines=22> */
.L_x_8175:
        /* <DEDUP_REMOVED lines=28> */
.L_x_8180:
[----:B------:R-:W-:Y:S05]  /*234c0*/  BSYNC.RECONVERGENT B4 ;  /* 0x0000000000047941 */ /* 0x000fea0003800200 */
.L_x_8179:
        /* <DEDUP_REMOVED lines=22> */
.L_x_8174:
        /* <DEDUP_REMOVED lines=33> */
.L_x_8182:
[----:B------:R-:W-:Y:S05]  /*23840*/  BSYNC.RECONVERGENT B4 ;  /* 0x0000000000047941 */ /* 0x000fea0003800200 */
.L_x_8181:
        /* <DEDUP_REMOVED lines=22> */
.L_x_8173:
        /* <DEDUP_REMOVED lines=26> */
.L_x_8186:
[----:B------:R-:W-:Y:S05]  /*23b50*/  BSYNC.RECONVERGENT B4 ;  /* 0x0000000000047941 */ /* 0x000fea0003800200 */
.L_x_8185:
        /* <DEDUP_REMOVED lines=22> */
.L_x_8184:
        /* <DEDUP_REMOVED lines=28> */
.L_x_8188:
[----:B------:R-:W-:Y:S05]  /*23e80*/  BSYNC.RECONVERGENT B4 ;  /* 0x0000000000047941 */ /* 0x000fea0003800200 */
.L_x_8187:
        /* <DEDUP_REMOVED lines=22> */
.L_x_8183:
        /* <DEDUP_REMOVED lines=33> */
.L_x_8190:
[----:B------:R-:W-:Y:S05]  /*24200*/  BSYNC.RECONVERGENT B4 ;  /* 0x0000000000047941 */ /* 0x000fea0003800200 */
.L_x_8189:
        /* <DEDUP_REMOVED lines=21> */
.L_x_8178:
[----:B------:R-:W-:Y:S05]  /*24360*/  BSYNC.RECONVERGENT B3 ;  /* 0x0000000000037941 */ /* 0x000fea0003800200 */
.L_x_8172:
[----:B------:R-:W-:Y:S01]  /*24370*/  FADD.FTZ R26, R26, 0.69314718246459960938 ;  /* 0x3f3172181a1a7421 */ /* 0x000fe20000010000 */
[----:B------:R-:W-:-:S04]  /*24380*/  LOP3.LUT R14, R25, 0x80000000, R14, 0xb8, !PT ;  /* 0x80000000190e7812 */ /* 0x000fc800078eb80e */
[----:B------:R-:W-:-:S07]  /*24390*/  LOP3.LUT R15, R26, 0x80000000, R15, 0xb8, !PT ;  /* 0x800000001a0f7812 */ /* 0x000fce00078eb80f */
.L_x_8144:
[----:B------:R-:W-:Y:S05]  /*243a0*/  BSYNC.RECONVERGENT B2 ;  /* 0x0000000000027941 */ /* 0x000fea0003800200 */
.L_x_8142:
        /* <DEDUP_REMOVED lines=22> */
.L_x_8192:
        /* <DEDUP_REMOVED lines=70> */
.L_x_8200:
[----:B------:R-:W-:-:S04]  /*24970*/  FADD.FTZ R20, -R0, R5 ;  /* 0x0000000500147221 */ /* 0x000fc80000010100 */
[----:B------:R-:W-:-:S07]  /*24980*/  FMUL.FTZ R20, R20, 0.5 ;  /* 0x3f00000014147820 */ /* 0x000fce0000410000 */
.L_x_8201:
[----:B------:R-:W-:Y:S05]  /*24990*/  BSYNC.RECONVERGENT B1 ;  /* 0x0000000000017941 */ /* 0x000fea0003800200 */
.L_x_8199:
        /* <DEDUP_REMOVED lines=11> */
.L_x_8203:
[----:B------:R-:W-:-:S04]  /*24a50*/  FADD.FTZ R23, R2, -R23 ;  /* 0x8000001702177221 */ /* 0x000fc80000010000 */
[----:B------:R-:W-:-:S07]  /*24a60*/  FMUL.FTZ R23, R23, 0.5 ;  /* 0x3f00000017177820 */ /* 0x000fce0000410000 */
.L_x_8204:
[----:B------:R-:W-:Y:S05]  /*24a70*/  BSYNC.RECONVERGENT B1 ;  /* 0x0000000000017941 */ /* 0x000fea0003800200 */
.L_x_8202:
        /* <DEDUP_REMOVED lines=35> */
.L_x_8198:
        /* <DEDUP_REMOVED lines=35> */
.L_x_8205:
[----:B------:R-:W-:-:S04]  /*24ee0*/  FADD.FTZ R23, -R32, 1 ;  /* 0x3f80000020177421 */ /* 0x000fc80000010100 */
[----:B------:R-:W-:-:S06]  /*24ef0*/  FMUL.FTZ R20, R0, R23 ;  /* 0x0000001700147220 */ /* 0x000fcc0000410000 */
[----:B------:R-:W0:Y:S08]  /*24f00*/  MUFU.SQRT R20, R20 ;  /* 0x0000001400147308 */ /* 0x000e300000002000 */
[----:B0-----:R-:W0:Y:S02]  /*24f10*/  MUFU.RCP R30, R20 ;  /* 0x00000014001e7308 */ /* 0x001e240000001000 */
[----:B0-----:R-:W-:Y:S01]  /*24f20*/  FMUL.FTZ R30, R25, R30 ;  /* 0x0000001e191e7220 */ /* 0x001fe20000410000 */
[----:B------:R-:W-:Y:S06]  /*24f30*/  BRA `(.L_x_8196) ;  /* 0x0000000000047947 */ /* 0x000fec0003800000 */
.L_x_8197:
[----:B------:R0:W1:Y:S02]  /*24f40*/  MUFU.SQRT R30, R25 ;  /* 0x00000019001e7308 */ /* 0x0000640000002000 */
.L_x_8196:
[----:B------:R-:W-:Y:S05]  /*24f50*/  BSYNC.RECONVERGENT B0 ;  /* 0x0000000000007941 */ /* 0x000fea0003800200 */
.L_x_8195:
        /* <DEDUP_REMOVED lines=35> */
.L_x_8209:
        /* <DEDUP_REMOVED lines=23> */
.L_x_8215:
[----:B------:R-:W-:-:S04]  /*25300*/  FADD.FTZ R3, -R3, R2 ;  /* 0x0000000203037221 */ /* 0x000fc80000010100 */
[----:B------:R-:W-:-:S07]  /*25310*/  FMUL.FTZ R3, R3, 0.5 ;  /* 0x3f00000003037820 */ /* 0x000fce0000410000 */
.L_x_8216:
[----:B------:R-:W-:Y:S05]  /*25320*/  BSYNC.RECONVERGENT B4 ;  /* 0x0000000000047941 */ /* 0x000fea0003800200 */
.L_x_8214:
[----:B------:R-:W-:Y:S01]  /*25330*/  FADD.FTZ R0, R3, R0 ;  /* 0x0000000003007221 */ /* 0x000fe20000010000 */
[----:B------:R-:W-:-:S04]  /*25340*/  FADD.FTZ R21, R32, R21 ;  /* 0x0000001520157221 */ /* 0x000fc80000010000 */
[----:B------:R-:W-:-:S04]  /*25350*/  FMUL.FTZ R0, R0, R21 ;  /* 0x0000001500007220 */ /* 0x000fc80000410000 */
[----:B------:R2:W3:Y:S01]  /*25360*/  MUFU.SQRT R26, R0 ;  /* 0x00000000001a7308 */ /* 0x0004e20000002000 */
[----:B------:R-:W-:Y:S05]  /*25370*/  BRA `(.L_x_8217) ;  /* 0x0000000000487947 */ /* 0x000fea0003800000 */
.L_x_8213:
        /* <DEDUP_REMOVED lines=12> */
.L_x_8212:
[----:B------:R-:W-:Y:S01]  /*25440*/  FADD.FTZ R0, R21, 1 ;  /* 0x3f80000015007421 */ /* 0x000fe20000010000 */
[----:B0-----:R-:W-:Y:S01]  /*25450*/  MUFU.SQRT R25, R25 ;  /* 0x0000001900197308 */ /* 0x001fe20000002000 */
[----:B------:R-:W-:Y:S02]  /*25460*/  MOV R32, 0x3f800000 ;  /* 0x3f80000000207802 */ /* 0x000fe40000000f00 */
[----:B------:R-:W-:-:S06]  /*25470*/  FMUL.FTZ R0, R0, 0.5 ;  /* 0x3f00000000007820 */ /* 0x000fcc0000410000 */
[----:B------:R-:W0:Y:S02]  /*25480*/  MUFU.SQRT R0, R0 ;  /* 0x0000000000007308 */ /* 0x000e240000002000 */
[----:B0-----:R-:W-:-:S07]  /*25490*/  FMUL.FTZ R26, R25, R0 ;  /* 0x00000000191a7220 */ /* 0x001fce0000410000 */
.L_x_8217:
[----:B------:R-:W-:Y:S05]  /*254a0*/  BSYNC.RECONVERGENT B1 ;  /* 0x0000000000017941 */ /* 0x000fea0003800200 */
.L_x_8211:
[----:B------:R-:W-:Y:S05]  /*254b0*/  BRA `(.L_x_8218) ;  /* 0x0000000000087947 */ /* 0x000fea0003800000 */
.L_x_8208:
[----:B------:R-:W-:Y:S01]  /*254c0*/  FMUL.FTZ R26, R21, 16777216 ;  /* 0x4b800000151a7820 */ /* 0x000fe20000410000 */
[----:B------:R-:W-:-:S07]  /*254d0*/  FMUL.FTZ R32, R32, 16777216 ;  /* 0x4b80000020207820 */ /* 0x000fce0000410000 */
.L_x_8218:
[----:B------:R-:W-:Y:S05]  /*254e0*/  BSYNC.RELIABLE B0 ;  /* 0x0000000000007941 */ /* 0x000fea0003800100 */
.L_x_8207:
        /* <DEDUP_REMOVED lines=17> */
.L_x_8220:
[----:B------:R-:W-:Y:S05]  /*25600*/  BSYNC.RECONVERGENT B4 ;  /* 0x0000000000047941 */ /* 0x000fea0003800200 */
.L_x_8219:
        /* <DEDUP_REMOVED lines=28> */
.L_x_8210:
[----:B------:R-:W-:Y:S05]  /*257d0*/  BSYNC.RECONVERGENT B3 ;  /* 0x0000000000037941 */ /* 0x000fea0003800200 */
.L_x_8206:
[----:B-1----:R-:W-:Y:S02]  /*257e0*/  LOP3.LUT R17, R30, 0x80000000, R17, 0xb8, !PT ;  /* 0x800000001e117812 */ /* 0x002fe400078eb811 */
[----:B------:R-:W-:Y:S01]  /*257f0*/  LOP3.LUT R16, R5, 0x80000000, R16, 0xb8, !PT ;  /* 0x8000000005107812 */ /* 0x000fe200078eb810 */
[----:B------:R-:W-:Y:S06]  /*25800*/  BRA `(.L_x_8193) ;  /* 0x0000001400087947 */ /* 0x000fec0003800000 */
.L_x_8194:
        /* <DEDUP_REMOVED lines=33> */
.L_x_8226:
[----:B------:R-:W-:Y:S05]  /*25a20*/  BSYNC.RECONVERGENT B4 ;  /* 0x0000000000047941 */ /* 0x000fea0003800200 */
.L_x_8225:
        /* <DEDUP_REMOVED lines=22> */
.L_x_8224:
        /* <DEDUP_REMOVED lines=28> */
.L_x_8229:
[----:B------:R-:W-:Y:S05]  /*25d50*/  BSYNC.RECONVERGENT B4 ;  /* 0x0000000000047941 */ /* 0x000fea0003800200 */
.L_x_8228:
        /* <DEDUP_REMOVED lines=22> */
.L_x_8223:
        /* <DEDUP_REMOVED lines=33> */
.L_x_8231:
[----:B------:R-:W-:Y:S05]  /*260d0*/  BSYNC.RECONVERGENT B4 ;  /* 0x0000000000047941 */ /* 0x000fea0003800200 */
.L_x_8230:
        /* <DEDUP_REMOVED lines=22> */
.L_x_8222:
        /* <DEDUP_REMOVED lines=26> */
.L_x_8235:
[----:B------:R-:W-:Y:S05]  /*263e0*/  BSYNC.RECONVERGENT B4 ;  /* 0x0000000000047941 */ /* 0x000fea0003800200 */
.L_x_8234:
        /* <DEDUP_REMOVED lines=22> */
.L_x_8233:
        /* <DEDUP_REMOVED lines=28> */
.L_x_8237:
[----:B------:R-:W-:Y:S05]  /*26710*/  BSYNC.RECONVERGENT B4 ;  /* 0x0000000000047941 */ /* 0x000fea0003800200 */
.L_x_8236:
        /* <DEDUP_REMOVED lines=22> */
.L_x_8232:
        /* <DEDUP_REMOVED lines=33> */
.L_x_8239:
[----:B------:R-:W-:Y:S05]  /*26a90*/  BSYNC.RECONVERGENT B4 ;  /* 0x0000000000047941 */ /* 0x000fea0003800200 */
.L_x_8238:
        /* <DEDUP_REMOVED lines=21> */
.L_x_8227:
[----:B------:R-:W-:Y:S05]  /*26bf0*/  BSYNC.RECONVERGENT B3 ;  /* 0x0000000000037941 */ /* 0x000fea0003800200 */
.L_x_8221:
[----:B------:R-:W-:Y:S01]  /*26c00*/  FADD.FTZ R26, R26, 0.69314718246459960938 ;  /* 0x3f3172181a1a7421 */ /* 0x000fe20000010000 */
[----:B------:R-:W-:-:S04]  /*26c10*/  LOP3.LUT R16, R25, 0x80000000, R16, 0xb8, !PT ;  /* 0x8000000019107812 */ /* 0x000fc800078eb810 */
[----:B------:R-:W-:-:S07]  /*26c20*/  LOP3.LUT R17, R26, 0x80000000, R17, 0xb8, !PT ;  /* 0x800000001a117812 */ /* 0x000fce00078eb811 */
.L_x_8193:
[----:B------:R-:W-:Y:S05]  /*26c30*/  BSYNC.RECONVERGENT B2 ;  /* 0x0000000000027941 */ /* 0x000fea0003800200 */
.L_x_8191:
        /* <DEDUP_REMOVED lines=22> */
.L_x_8241:
        /* <DEDUP_REMOVED lines=70> */
.L_x_8249:
[----:B------:R-:W-:-:S04]  /*27200*/  FADD.FTZ R20, -R0, R5 ;  /* 0x0000000500147221 */ /* 0x000fc80000010100 */
[----:B------:R-:W-:-:S07]  /*27210*/  FMUL.FTZ R20, R20, 0.5 ;  /* 0x3f00000014147820 */ /* 0x000fce0000410000 */
.L_x_8250:
[----:B------:R-:W-:Y:S05]  /*27220*/  BSYNC.RECONVERGENT B1 ;  /* 0x0000000000017941 */ /* 0x000fea0003800200 */
.L_x_8248:
        /* <DEDUP_REMOVED lines=11> */
.L_x_8252:
[----:B------:R-:W-:-:S04]  /*272e0*/  FADD.FTZ R23, R2, -R23 ;  /* 0x8000001702177221 */ /* 0x000fc80000010000 */
[----:B------:R-:W-:-:S07]  /*272f0*/  FMUL.FTZ R23, R23, 0.5 ;  /* 0x3f00000017177820 */ /* 0x000fce0000410000 */
.L_x_8253:
[----:B------:R-:W-:Y:S05]  /*27300*/  BSYNC.RECONVERGENT B1 ;  /* 0x0000000000017941 */ /* 0x000fea0003800200 */
.L_x_8251:
        /* <DEDUP_REMOVED lines=35> */
.L_x_8247:
        /* <DEDUP_REMOVED lines=35> */
.L_x_8254:
[----:B------:R-:W-:-:S04]  /*27770*/  FADD.FTZ R23, -R32, 1 ;  /* 0x3f80000020177421 */ /* 0x000fc80000010100 */
[----:B------:R-:W-:-:S06]  /*27780*/  FMUL.FTZ R20, R0, R23 ;  /* 0x0000001700147220 */ /* 0x000fcc0000410000 */
[----:B------:R-:W0:Y:S08]  /*27790*/  MUFU.SQRT R20, R20 ;  /* 0x0000001400147308 */ /* 0x000e300000002000 */
[----:B0-----:R-:W0:Y:S02]  /*277a0*/  MUFU.RCP R30, R20 ;  /* 0x00000014001e7308 */ /* 0x001e240000001000 */
[----:B0-----:R-:W-:Y:S01]  /*277b0*/  FMUL.FTZ R30, R25, R30 ;  /* 0x0000001e191e7220 */ /* 0x001fe20000410000 */
[----:B------:R-:W-:Y:S06]  /*277c0*/  BRA `(.L_x_8245) ;  /* 0x0000000000047947 */ /* 0x000fec0003800000 */
.L_x_8246:
[----:B------:R0:W1:Y:S02]  /*277d0*/  MUFU.SQRT R30, R25 ;  /* 0x00000019001e7308 */ /* 0x0000640000002000 */
.L_x_8245:
[----:B------:R-:W-:Y:S05]  /*277e0*/  BSYNC.RECONVERGENT B0 ;  /* 0x0000000000007941 */ /* 0x000fea0003800200 */
.L_x_8244:
        /* <DEDUP_REMOVED lines=35> */
.L_x_8258:
        /* <DEDUP_REMOVED lines=23> */
.L_x_8264:
[----:B------:R-:W-:-:S04]  /*27b90*/  FADD.FTZ R3, -R3, R2 ;  /* 0x0000000203037221 */ /* 0x000fc80000010100 */
[----:B------:R-:W-:-:S07]  /*27ba0*/  FMUL.FTZ R3, R3, 0.5 ;  /* 0x3f00000003037820 */ /* 0x000fce0000410000 */
.L_x_8265:
[----:B------:R-:W-:Y:S05]  /*27bb0*/  BSYNC.RECONVERGENT B4 ;  /* 0x0000000000047941 */ /* 0x000fea0003800200 */
.L_x_8263:
[----:B------:R-:W-:Y:S01]  /*27bc0*/  FADD.FTZ R0, R3, R0 ;  /* 0x0000000003007221 */ /* 0x000fe20000010000 */
[----:B------:R-:W-:-:S04]  /*27bd0*/  FADD.FTZ R21, R32, R21 ;  /* 0x0000001520157221 */ /* 0x000fc80000010000 */
[----:B------:R-:W-:-:S04]  /*27be0*/  FMUL.FTZ R0, R0, R21 ;  /* 0x0000001500007220 */ /* 0x000fc80000410000 */
[----:B------:R2:W3:Y:S01]  /*27bf0*/  MUFU.SQRT R26, R0 ;  /* 0x00000000001a7308 */ /* 0x0004e20000002000 */
[----:B------:R-:W-:Y:S05]  /*27c00*/  BRA `(.L_x_8266) ;  /* 0x0000000000487947 */ /* 0x000fea0003800000 */
.L_x_8262:
        /* <DEDUP_REMOVED lines=12> */
.L_x_8261:
[----:B------:R-:W-:Y:S01]  /*27cd0*/  FADD.FTZ R0, R21, 1 ;  /* 0x3f80000015007421 */ /* 0x000fe20000010000 */
[----:B0-----:R-:W-:Y:S01]  /*27ce0*/  MUFU.SQRT R25, R25 ;  /* 0x0000001900197308 */ /* 0x001fe20000002000 */
[----:B------:R-:W-:Y:S02]  /*27cf0*/  MOV R32, 0x3f800000 ;  /* 0x3f80000000207802 */ /* 0x000fe40000000f00 */
[----:B------:R-:W-:-:S06]  /*27d00*/  FMUL.FTZ R0, R0, 0.5 ;  /* 0x3f00000000007820 */ /* 0x000fcc0000410000 */
[----:B------:R-:W0:Y:S02]  /*27d10*/  MUFU.SQRT R0, R0 ;  /* 0x0000000000007308 */ /* 0x000e240000002000 */
[----:B0-----:R-:W-:-:S07]  /*27d20*/  FMUL.FTZ R26, R25, R0 ;  /* 0x00000000191a7220 */ /* 0x001fce0000410000 */
.L_x_8266:
[----:B------:R-:W-:Y:S05]  /*27d30*/  BSYNC.RECONVERGENT B1 ;  /* 0x0000000000017941 */ /* 0x000fea0003800200 */
.L_x_8260:
[----:B------:R-:W-:Y:S05]  /*27d40*/  BRA `(.L_x_8267) ;  /* 0x0000000000087947 */ /* 0x000fea0003800000 */
.L_x_8257:
[----:B------:R-:W-:Y:S01]  /*27d50*/  FMUL.FTZ R26, R21, 16777216 ;  /* 0x4b800000151a7820 */ /* 0x000fe20000410000 */
[----:B------:R-:W-:-:S07]  /*27d60*/  FMUL.FTZ R32, R32, 16777216 ;  /* 0x4b80000020207820 */ /* 0x000fce0000410000 */
.L_x_8267:
[----:B------:R-:W-:Y:S05]  /*27d70*/  BSYNC.RELIABLE B0 ;  /* 0x0000000000007941 */ /* 0x000fea0003800100 */
.L_x_8256:
        /* <DEDUP_REMOVED lines=17> */
.L_x_8269:
[----:B------:R-:W-:Y:S05]  /*27e90*/  BSYNC.RECONVERGENT B4 ;  /* 0x0000000000047941 */ /* 0x000fea0003800200 */
.L_x_8268:
        /* <DEDUP_REMOVED lines=28> */
.L_x_8259:
[----:B------:R-:W-:Y:S05]  /*28060*/  BSYNC.RECONVERGENT B3 ;  /* 0x0000000000037941 */ /* 0x000fea0003800200 */
.L_x_8255:
[----:B-1----:R-:W-:Y:S02]  /*28070*/  LOP3.LUT R19, R30, 0x80000000, R19, 0xb8, !PT ;  /* 0x800000001e137812 */ /* 0x002fe400078eb813 */
[----:B------:R-:W-:Y:S01]  /*28080*/  LOP3.LUT R18, R5, 0x80000000, R18, 0xb8, !PT ;  /* 0x8000000005127812 */ /* 0x000fe200078eb812 */
[----:B------:R-:W-:Y:S06]  /*28090*/  BRA `(.L_x_8242) ;  /* 0x0000001400087947 */ /* 0x000fec0003800000 */
.L_x_8243:
        /* <DEDUP_REMOVED lines=33> */
.L_x_8275:
[----:B------:R-:W-:Y:S05]  /*282b0*/  BSYNC.RECONVERGENT B4 ;  /* 0x0000000000047941 */ /* 0x000fea0003800200 */
.L_x_8274:
        /* <DEDUP_REMOVED lines=22> */
.L_x_8273:
        /* <DEDUP_REMOVED lines=28> */
.L_x_8278:
[----:B------:R-:W-:Y:S05]  /*285e0*/  BSYNC.RECONVERGENT B4 ;  /* 0x0000000000047941 */ /* 0x000fea0003800200 */
.L_x_8277:
        /* <DEDUP_REMOVED lines=22> */
.L_x_8272:
        /* <DEDUP_REMOVED lines=33> */
.L_x_8280:
[----:B------:R-:W-:Y:S05]  /*28960*/  BSYNC.RECONVERGENT B4 ;  /* 0x0000000000047941 */ /* 0x000fea0003800200 */
.L_x_8279:
        /* <DEDUP_REMOVED lines=22> */
.L_x_8271:
        /* <DEDUP_REMOVED lines=26> */
.L_x_8284:
[----:B------:R-:W-:Y:S05]  /*28c70*/  BSYNC.RECONVERGENT B4 ;  /* 0x0000000000047941 */ /* 0x000fea0003800200 */
.L_x_8283:
        /* <DEDUP_REMOVED lines=22> */
.L_x_8282:
        /* <DEDUP_REMOVED lines=28> */
.L_x_8286:
[----:B------:R-:W-:Y:S05]  /*28fa0*/  BSYNC.RECONVERGENT B4 ;  /* 0x0000000000047941 */ /* 0x000fea0003800200 */
.L_x_8285:
        /* <DEDUP_REMOVED lines=22> */
.L_x_8281:
        /* <DEDUP_REMOVED lines=33> */
.L_x_8288:
[----:B------:R-:W-:Y:S05]  /*29320*/  BSYNC.RECONVERGENT B4 ;  /* 0x0000000000047941 */ /* 0x000fea0003800200 */
.L_x_8287:
        /* <DEDUP_REMOVED lines=21> */
.L_x_8276:
[----:B------:R-:W-:Y:S05]  /*29480*/  BSYNC.RECONVERGENT B3 ;  /* 0x0000000000037941 */ /* 0x000fea0003800200 */
.L_x_8270:
[----:B------:R-:W-:Y:S01]  /*29490*/  FADD.FTZ R26, R26, 0.69314718246459960938 ;  /* 0x3f3172181a1a7421 */ /* 0x000fe20000010000 */
[----:B------:R-:W-:-:S04]  /*294a0*/  LOP3.LUT R18, R25, 0x80000000, R18, 0xb8, !PT ;  /* 0x8000000019127812 */ /* 0x000fc800078eb812 */
[----:B------:R-:W-:-:S07]  /*294b0*/  LOP3.LUT R19, R26, 0x80000000, R19, 0xb8, !PT ;  /* 0x800000001a137812 */ /* 0x000fce00078eb813 */
.L_x_8242:
[----:B------:R-:W-:Y:S05]  /*294c0*/  BSYNC.RECONVERGENT B2 ;  /* 0x0000000000027941 */ /* 0x000fea0003800200 */
.L_x_8240:
[----:B------:R-:W-:Y:S05]  /*294d0*/  WARPSYNC.ALL ;  /* 0x0000000000007948 */ /* 0x000fea0003800000 */
[----:B------:R-:W1:Y:S01]  /*294e0*/  LDCU.64 UR4, c[0x0][0x388] ;  /* 0x00007100ff0477ac */ /* 0x000e620008000a00 */
[----:B------:R-:W-:Y:S01]  /*294f0*/  MOV R5, R27 ;  /* 0x0000001b00057202 */ /* 0x000fe20000000f00 */
[----:B-1----:R-:W-:-:S06]  /*29500*/  UIMAD.WIDE.U32 UR4, UR6, 0x8, UR4 ;  /* 0x00000008060478a5 */ /* 0x002fcc000f8e0004 */
[----:B------:R-:W-:Y:S02]  /*29510*/  MOV R2, UR4 ;  /* 0x0000000400027c02 */ /* 0x000fe40008000f00 */
[----:B------:R-:W-:-:S03]  /*29520*/  MOV R3, UR5 ;  /* 0x0000000500037c02 */ /* 0x000fc60008000f00 */
[----:B0-----:R-:W-:-:S05]  /*29530*/  IMAD.WIDE.U32 R24, R24, 0x20, R2 ;  /* 0x0000002018187825 */ /* 0x001fca00078e0002 */
[----:B------:R-:W-:Y:S04]  /*29540*/  STG.E.ENL2.256 desc[UR8][R24.64], R4, R8 ;  /* 0xf80000041808797f */ /* 0x000fe8000f121808 */
[----:B------:R-:W-:Y:S01]  /*29550*/  STG.E.ENL2.256 desc[UR8][R24.64+0x1000], R12, R16 ;  /* 0xf800800c1810797f */ /* 0x000fe2000f121808 */
[----:B------:R-:W-:Y:S05]  /*29560*/  EXIT ;  /* 0x000000000000794d */ /* 0x000fea0003800000 */
        .weak           $__internal_11_$__cuda_sm3x_div_rn_ftz_f32_slowpath
        .type           $__internal_11_$__cuda_sm3x_div_rn_ftz_f32_slowpath,@function
        .size           $__internal_11_$__cuda_sm3x_div_rn_ftz_f32_slowpath,(.L_x_14575 - $__internal_11_$__cuda_sm3x_div_rn_ftz_f32_slowpath)
$__internal_11_$__cuda_sm3x_div_rn_ftz_f32_slowpath:
        /* <DEDUP_REMOVED lines=32> */
.L_x_8291:
[----:B------:R-:W-:Y:S05]  /*29770*/  BSYNC.RELIABLE B1 ;  /* 0x0000000000017941 */ /* 0x000fea0003800100 */
.L_x_8290:
        /* <DEDUP_REMOVED lines=27> */
.L_x_8297:
[----:B------:R-:W-:-:S07]  /*29930*/  LEA R0, R5, R0, 0x17 ;  /* 0x0000000005007211 */ /* 0x000fce00078eb8ff */
.L_x_8298:
[----:B------:R-:W-:Y:S05]  /*29940*/  BSYNC.RECONVERGENT B1 ;  /* 0x0000000000017941 */ /* 0x000fea0003800200 */
.L_x_8296:
[----:B------:R-:W-:Y:S05]  /*29950*/  BRA `(.L_x_8299) ;  /* 0x0000000000207947 */ /* 0x000fea0003800000 */
.L_x_8295:
[----:B------:R-:W-:-:S04]  /*29960*/  LOP3.LUT R23, R0, 0x80000000, R23, 0x48, !PT ;  /* 0x8000000000177812 */ /* 0x000fc800078e4817 */
[----:B------:R-:W-:Y:S01]  /*29970*/  LOP3.LUT R0, R23, 0x7f800000, RZ, 0xfc, !PT ;  /* 0x7f80000017007812 */ /* 0x000fe200078efcff */
[----:B------:R-:W-:Y:S06]  /*29980*/  BRA `(.L_x_8299) ;  /* 0x0000000000147947 */ /* 0x000fec0003800000 */
.L_x_8294:
[----:B------:R-:W-:Y:S01]  /*29990*/  LOP3.LUT R0, R0, 0x80000000, R23, 0x48, !PT ;  /* 0x8000000000007812 */ /* 0x000fe200078e4817 */
[----:B------:R-:W-:Y:S06]  /*299a0*/  BRA `(.L_x_8299) ;  /* 0x00000000000c7947 */ /* 0x000fec0003800000 */
.L_x_8293:
[----:B------:R-:W0:Y:S01]  /*299b0*/  MUFU.RSQ R0, -QNAN ;  /* 0xffc0000000007908 */ /* 0x000e220000001400 */
[----:B------:R-:W-:Y:S05]  /*299c0*/  BRA `(.L_x_8299) ;  /* 0x0000000000047947 */ /* 0x000fea0003800000 */
.L_x_8292:
[----:B------:R-:W-:-:S07]  /*299d0*/  FADD.FTZ R0, R23, R0 ;  /* 0x0000000017007221 */ /* 0x000fce0000010000 */
.L_x_8299:
[----:B------:R-:W-:Y:S05]  /*299e0*/  BSYNC.RECONVERGENT B0 ;  /* 0x0000000000007941 */ /* 0x000fea0003800200 */
.L_x_8289:
[----:B------:R-:W-:-:S04]  /*299f0*/  HFMA2 R3, -RZ, RZ, 0, 0 ;  /* 0x00000000ff037431 */ /* 0x000fc800000001ff */
[----:B0-----:R-:W-:Y:S05]  /*29a00*/  RET.REL.NODEC R2 `(_ZN2at6native29vectorized_elementwise_kernelILi4EZZZNS0_16asin_kernel_cudaERNS_18TensorIteratorBaseEENKUlvE_clEvENKUlvE0_clEvEUlN3c107complexIfEEE_St5arrayIPcLm2EEEEviT0_T1_) ;  /* 0xfffffd64027c7950 */ /* 0x001fea0003c3ffff */
.L_x_8300:
        /* <DEDUP_REMOVED lines=15> */
.L_x_14575:


//--------------------- .text._ZN2at6native29vectorized_elementwise_kernelILi8EZZZNS0_16asin_kernel_cudaERNS_18TensorIteratorBaseEENKUlvE_clEvENKUlvE0_clEvEUlN3c107complexIfEEE_St5arrayIPcLm2EEEEviT0_T1_ --------------------------
	.section	.text._ZN2at6native29vectorized_elementwise_kernelILi8EZZZNS0_16asin_kernel_cudaERNS_18TensorIteratorBaseEENKUlvE_clEvENKUlvE0_clEvEUlN3c107complexIfEEE_St5arrayIPcLm2EEEEviT0_T1_,"ax",@progbits
	.align	128
        .global         _ZN2at6native29vectorized_elementwise_kernelILi8EZZZNS0_16asin_kernel_cudaERNS_18TensorIteratorBaseEENKUlvE_clEvENKUlvE0_clEvEUlN3c107complexIfEEE_St5arrayIPcLm2EEEEviT0_T1_
        .type           _ZN2at6native29vectorized_elementwise_kernelILi8EZZZNS0_16asin_kernel_cudaERNS_18TensorIteratorBaseEENKUlvE_clEvENKUlvE0_clEvEUlN3c107complexIfEEE_St5arrayIPcLm2EEEEviT0_T1_,@function
        .size           _ZN2at6native29vectorized_elementwise_kernelILi8EZZZNS0_16asin_kernel_cudaERNS_18TensorIteratorBaseEENKUlvE_clEvENKUlvE0_clEvEUlN3c107complexIfEEE_St5arrayIPcLm2EEEEviT0_T1_,(.L_x_14629 - _ZN2at6native29vectorized_elementwise_kernelILi8EZZZNS0_16asin_kernel_cudaERNS_18TensorIteratorBaseEENKUlvE_clEvENKUlvE0_clEvEUlN3c107complexIfEEE_St5arrayIPcLm2EEEEviT0_T1_)
        .other          _ZN2at6native29vectorized_elementwise_kernelILi8EZZZNS0_16asin_kernel_cudaERNS_18TensorIteratorBaseEENKUlvE_clEvENKUlvE0_clEvEUlN3c107complexIfEEE_St5arrayIPcLm2EEEEviT0_T1_,@"STO_CUDA_ENTRY STV_DEFAULT"
_ZN2at6native29vectorized_elementwise_kernelILi8EZZZNS0_16asin_kernel_cudaERNS_18TensorIteratorBaseEENKUlvE_clEvENKUlvE0_clEvEUlN3c107complexIfEEE_St5arrayIPcLm2EEEEviT0_T1_:
.text._ZN2at6native29vectorized_elementwise_kernelILi8EZZZNS0_16asin_kernel_cudaERNS_18TensorIteratorBaseEENKUlvE_clEvENKUlvE0_clEvEUlN3c107complexIfEEE_St5arrayIPcLm2EEEEviT0_T1_:
[----:B------:R-:W-:Y:S01]  /*0000*/  LDC R1, c[0x0][0x37c] ;  /* 0x0000df00ff017b82 */ /* 0x000fe20000000800 */
[----:B------:R-:W-:Y:S05]  /*0010*/  EXIT ;  /* 0x000000000000794d */ /* 0x000fea0003800000 */
.L_x_8301:
        /* <DEDUP_REMOVED lines=14> */
.L_x_14629:


//--------------------- .text._ZN2at6native18elementwise_kernelILi128ELi4EZNS0_15gpu_kernel_implIZZZNS0_16asin_kernel_cudaERNS_18TensorIteratorBaseEENKUlvE_clEvENKUlvE_clEvEUlN3c107complexIdEEE_EEvS4_RKT_EUliE_EEviT1_ --------------------------
	.section	.text._ZN2at6native18elementwise_kernelILi128ELi4EZNS0_15gpu_kernel_implIZZZNS0_16asin_kernel_cudaERNS_18TensorIteratorBaseEENKUlvE_clEvENKUlvE_clEvEUlN3c107complexIdEEE_EEvS4_RKT_EUliE_EEviT1_,"ax",@progbits
	.align	128
        .global         _ZN2at6native18elementwise_kernelILi128ELi4EZNS0_15gpu_kernel_implIZZZNS0_16asin_kernel_cudaERNS_18TensorIteratorBaseEENKUlvE_clEvENKUlvE_clEvEUlN3c107complexIdEEE_EEvS4_RKT_EUliE_EEviT1_
        .type           _ZN2at6native18elementwise_kernelILi128ELi4EZNS0_15gpu_kernel_implIZZZNS0_16asin_kernel_cudaERNS_18TensorIteratorBaseEENKUlvE_clEvENKUlvE_clEvEUlN3c107complexIdEEE_EEvS4_RKT_EUliE_EEviT1_,@function
        .size           _ZN2at6native18elementwise_kernelILi128ELi4EZNS0_15gpu_kernel_implIZZZNS0_16asin_kernel_cudaERNS_18TensorIteratorBaseEENKUlvE_clEvENKUlvE_clEvEUlN3c107complexIdEEE_EEvS4_RKT_EUliE_EEviT1_,(.L_x_14577 - _ZN2at6native18elementwise_kernelILi128ELi4EZNS0_15gpu_kernel_implIZZZNS0_16asin_kernel_cudaERNS_18TensorIteratorBaseEENKUlvE_clEvENKUlvE_clEvEUlN3c107complexIdEEE_EEvS4_RKT_EUliE_EEviT1_)
        .other          _ZN2at6native18elementwise_kernelILi128ELi4EZNS0_15gpu_kernel_implIZZZNS0_16asin_kernel_cudaERNS_18TensorIteratorBaseEENKUlvE_clEvENKUlvE_clEvEUlN3c107complexIdEEE_EEvS4_RKT_EUliE_EEviT1_,@"STO_CUDA_ENTRY STV_DEFAULT"
_ZN2at6native18elementwise_kernelILi128ELi4EZNS0_15gpu_kernel_implIZZZNS0_16asin_kernel_cudaERNS_18TensorIteratorBaseEENKUlvE_clEvENKUlvE_clEvEUlN3c107complexIdEEE_EEvS4_RKT_EUliE_EEviT1_:
.text._ZN2at6native18elementwise_kernelILi128ELi4EZNS0_15gpu_kernel_implIZZZNS0_16asin_kernel_cudaERNS_18TensorIteratorBaseEENKUlvE_clEvENKUlvE_clEvEUlN3c107complexIdEEE_EEvS4_RKT_EUliE_EEviT1_:
        /* <DEDUP_REMOVED lines=22> */
[----:B------:R-:W-:Y:S02]  /*0160*/  IMAD.MOV.U32 R2, RZ, RZ, RZ ;  /* 0x000000ffff027224 */ /* 0x000fe400078e00ff */
[----:B------:R-:W-:Y:S01]  /*0170*/  IMAD.MOV.U32 R3, RZ, RZ, R16 ;  /* 0x000000ffff037224 */ /* 0x000fe200078e0010 */
[----:B------:R-:W1:Y:S01]  /*0180*/  LDCU UR6, c[0x0][0x38c] ;  /* 0x00007180ff0677ac */ /* 0x000e620008000800 */
[----:B------:R-:W2:Y:S01]  /*0190*/  LDCU.64 UR8, c[0x0][0x4b8] ;  /* 0x00009700ff0877ac */ /* 0x000ea20008000a00 */
[----:B------:R-:W-:Y:S01]  /*01a0*/  UISETP.NE.AND UP0, UPT, UR40, URZ, UPT ;  /* 0x000000ff2800728c */ /* 0x000fe2000bf05270 */
        /* <DEDUP_REMOVED lines=293> */
.L_x_8304:
        /* <DEDUP_REMOVED lines=16> */
[----:B------:R-:W-:Y:S01]  /*1500*/  CS2R R6, SRZ ;  /* 0x0000000000067805 */ /* 0x000fe2000001ff00 */
[----:B--2---:R4:W0:Y:S02]  /*1510*/  I2F.F64.S16 R4, R2 ;  /* 0x0000000200047312 */ /* 0x0048240000101c00 */
[----:B0---4-:R-:W-:Y:S05]  /*1520*/  BRA `(.L_x_8311) ;  /* 0x0000000c00e87947 */ /* 0x011fea0003800000 */
.L_x_8309:
[----:B------:R-:W2:Y:S01]  /*1530*/  LDG.E.U8 R2, desc[UR36][R2.64] ;  /* 0x0000002402027981 */ /* 0x000ea2000c1e1100 */
[----:B------:R-:W-:Y:S01]  /*1540*/  CS2R R6, SRZ ;  /* 0x0000000000067805 */ /* 0x000fe2000001ff00 */
[----:B--2---:R4:W0:Y:S02]  /*1550*/  I2F.F64.U16 R4, R2 ;  /* 0x0000000200047312 */ /* 0x0048240000101800 */
[----:B0---4-:R-:W-:Y:S05]  /*1560*/  BRA `(.L_x_8311) ;  /* 0x0000000c00d87947 */ /* 0x011fea0003800000 */
.L_x_8308:
[----:B------:R-:W-:-:S09]  /*1570*/  UISETP.NE.AND UP0, UPT, UR4, 0x2, UPT ;  /* 0x000000020400788c */ /* 0x000fd2000bf05270 */
[----:B------:R-:W-:Y:S05]  /*1580*/  BRA.U !UP0, `(.L_x_8312) ;  /* 0x0000000108307547 */ /* 0x000fea000b800000 */
[----:B------:R-:W-:-:S09]  /*1590*/  UISETP.NE.AND UP0, UPT, UR4, 0x3, UPT ;  /* 0x000000030400788c */ /* 0x000fd2000bf05270 */
[----:B------:R-:W-:Y:S05]  /*15a0*/  BRA.U !UP0, `(.L_x_8313) ;  /* 0x0000000108187547 */ /* 0x000fea000b800000 */
[----:B------:R-:W-:-:S09]  /*15b0*/  UISETP.NE.AND UP0, UPT, UR4, 0x4, UPT ;  /* 0x000000040400788c */ /* 0x000fd2000bf05270 */
[----:B------:R-:W-:Y:S05]  /*15c0*/  BRA.U UP0, `(.L_x_8310) ;  /* 0x0000000d00247547 */ /* 0x000fea000b800000 */
[----:B------:R-:W2:Y:S01]  /*15d0*/  LDG.E.64 R4, desc[UR36][R2.64] ;  /* 0x0000002402047981 */ /* 0x000ea2000c1e1b00 */
[----:B------:R-:W-:Y:S01]  /*15e0*/  CS2R R6, SRZ ;  /* 0x0000000000067805 */ /* 0x000fe2000001ff00 */
[----:B--2---:R-:W4:Y:S02]  /*15f0*/  I2F.F64.S64 R4, R4 ;  /* 0x0000000400047312 */ /* 0x004f240000301c00 */
[----:B----4-:R-:W-:Y:S05]  /*1600*/  BRA `(.L_x_8311) ;  /* 0x0000000c00b07947 */ /* 0x010fea0003800000 */
.L_x_8313:
[----:B------:R-:W2:Y:S01]  /*1610*/  LDG.E R2, desc[UR36][R2.64] ;  /* 0x0000002402027981 */ /* 0x000ea2000c1e1900 */
[----:B------:R-:W-:Y:S01]  /*1620*/  CS2R R6, SRZ ;  /* 0x0000000000067805 */ /* 0x000fe2000001ff00 */
[----:B--2---:R4:W0:Y:S02]  /*1630*/  I2F.F64 R4, R2 ;  /* 0x0000000200047312 */ /* 0x0048240000201c00 */
[----:B0---4-:R-:W-:Y:S05]  /*1640*/  BRA `(.L_x_8311) ;  /* 0x0000000c00a07947 */ /* 0x011fea0003800000 */
.L_x_8312:
[----:B------:R-:W2:Y:S01]  /*1650*/  LDG.E.U16 R2, desc[UR36][R2.64] ;  /* 0x0000002402027981 */ /* 0x000ea2000c1e1500 */
[----:B------:R-:W-:Y:S01]  /*1660*/  CS2R R6, SRZ ;  /* 0x0000000000067805 */ /* 0x000fe2000001ff00 */
[----:B--2---:R4:W0:Y:S02]  /*1670*/  I2F.F64.S16 R4, R2 ;  /* 0x0000000200047312 */ /* 0x0048240000101c00 */
[----:B0---4-:R-:W-:Y:S05]  /*1680*/  BRA `(.L_x_8311) ;  /* 0x0000000c00907947 */ /* 0x011fea0003800000 */
.L_x_8307:
[----:B------:R-:W-:-:S09]  /*1690*/  UISETP.GT.AND UP0, UPT, UR4, 0x6, UPT ;  /* 0x000000060400788c */ /* 0x000fd2000bf04270 */
[----:B------:R-:W-:Y:S05]  /*16a0*/  BRA.U UP0, `(.L_x_8314) ;  /* 0x00000001003c7547 */ /* 0x000fea000b800000 */
[----:B------:R-:W-:-:S09]  /*16b0*/  UISETP.NE.AND UP0, UPT, UR4, 0x5, UPT ;  /* 0x000000050400788c */ /* 0x000fd2000bf05270 */
[----:B------:R-:W-:Y:S05]  /*16c0*/  BRA.U !UP0, `(.L_x_8315) ;  /* 0x00000001081c7547 */ /* 0x000fea000b800000 */
[----:B------:R-:W-:-:S09]  /*16d0*/  UISETP.NE.AND UP0, UPT, UR4, 0x6, UPT ;  /* 0x000000060400788c */ /* 0x000fd2000bf05270 */
[----:B------:R-:W-:Y:S05]  /*16e0*/  BRA.U UP0, `(.L_x_8310) ;  /* 0x0000000900dc7547 */ /* 0x000fea000b800000 */
[----:B------:R-:W2:Y:S01]  /*16f0*/  LDG.E R4, desc[UR36][R2.64] ;  /* 0x0000002402047981 */ /* 0x000ea2000c1e1900 */
[----:B------:R-:W-:Y:S01]  /*1700*/  CS2R R6, SRZ ;  /* 0x0000000000067805 */ /* 0x000fe2000001ff00 */
[----:B--2---:R-:W-:-:S06]  /*1710*/  FMUL.FTZ R4, R4, 1 ;  /* 0x3f80000004047820 */ /* 0x004fcc0000410000 */
[----:B------:R-:W3:Y:S02]  /*1720*/  F2F.F64.F32 R4, R4 ;  /* 0x0000000400047310 */ /* 0x000ee40000201800 */
[----:B---3--:R-:W-:Y:S05]  /*1730*/  BRA `(.L_x_8311) ;  /* 0x0000000c00647947 */ /* 0x008fea0003800000 */
.L_x_8315:
[----:B------:R-:W2:Y:S01]  /*1740*/  LDG.E.U16 R0, desc[UR36][R2.64] ;  /* 0x0000002402007981 */ /* 0x000ea2000c1e1500 */
[----:B------:R-:W-:Y:S01]  /*1750*/  CS2R R6, SRZ ;  /* 0x0000000000067805 */ /* 0x000fe2000001ff00 */
[----:B--2---:R-:W-:-:S05]  /*1760*/  HADD2.F32 R0, -RZ, R0.H0_H0 ;  /* 0x20000000ff007230 */ /* 0x004fca0000004100 */
[----:B------:R-:W-:-:S04]  /*1770*/  FMUL.FTZ R0, R0, 1 ;  /* 0x3f80000000007820 */ /* 0x000fc80000410000 */
[----:B------:R3:W4:Y:S02]  /*1780*/  F2F.F64.F32 R4, R0 ;  /* 0x0000000000047310 */ /* 0x0007240000201800 */
[----:B---34-:R-:W-:Y:S05]  /*1790*/  BRA `(.L_x_8311) ;  /* 0x0000000c004c7947 */ /* 0x018fea0003800000 */
.L_x_8314:
[----:B------:R-:W-:-:S09]  /*17a0*/  UISETP.NE.AND UP0, UPT, UR4, 0x7, UPT ;  /* 0x000000070400788c */ /* 0x000fd2000bf05270 */
[----:B------:R-:W-:Y:S05]  /*17b0*/  BRA.U !UP0, `(.L_x_8316) ;  /* 0x0000000108687547 */ /* 0x000fea000b800000 */
[----:B------:R-:W-:-:S09]  /*17c0*/  UISETP.NE.AND UP0, UPT, UR4, 0x8, UPT ;  /* 0x000000080400788c */ /* 0x000fd2000bf05270 */
[----:B------:R-:W-:Y:S05]  /*17d0*/  BRA.U !UP0, `(.L_x_8317) ;  /* 0x0000000108307547 */ /* 0x000fea000b800000 */
[----:B------:R-:W-:-:S09]  /*17e0*/  UISETP.NE.AND UP0, UPT, UR4, 0x9, UPT ;  /* 0x000000090400788c */ /* 0x000fd2000bf05270 */
[----:B------:R-:W-:Y:S05]  /*17f0*/  BRA.U UP0, `(.L_x_8310) ;  /* 0x0000000900987547 */ /* 0x000fea000b800000 */
[----:B------:R-:W2:Y:S02]  /*1800*/  LDG.E.64 R2, desc[UR36][R2.64] ;  /* 0x0000002402027981 */ /* 0x000ea4000c1e1b00 */
[----:B--2---:R-:W-:Y:S01]  /*1810*/  FMUL.FTZ R4, R2, 1 ;  /* 0x3f80000002047820 */ /* 0x004fe20000410000 */
[----:B------:R-:W-:-:S05]  /*1820*/  FMUL.FTZ R6, R3, 1 ;  /* 0x3f80000003067820 */ /* 0x000fca0000410000 */
[----:B------:R-:W4:-:S15]  /*1830*/  F2F.F64.F32 R4, R4 ;  /* 0x0000000400047310 */ /* 0x000f1e0000201800 */
[----:B------:R-:W-:-:S15]  /*1840*/  NOP ;  /* 0x0000000000007918 */ /* 0x000fde0000000000 */
[----:B------:R-:W-:-:S15]  /*1850*/  NOP ;  /* 0x0000000000007918 */ /* 0x000fde0000000000 */
[----:B------:R-:W-:-:S15]  /*1860*/  NOP ;  /* 0x0000000000007918 */ /* 0x000fde0000000000 */
[----:B------:R-:W-:-:S04]  /*1870*/  NOP ;  /* 0x0000000000007918 */ /* 0x000fc80000000000 */
[----:B------:R-:W0:Y:S02]  /*1880*/  F2F.F64.F32 R6, R6 ;  /* 0x0000000600067310 */ /* 0x000e240000201800 */
[----:B0---4-:R-:W-:Y:S05]  /*1890*/  BRA `(.L_x_8311) ;  /* 0x0000000c000c7947 */ /* 0x011fea0003800000 */
.L_x_8317:
[----:B------:R-:W2:Y:S02]  /*18a0*/  LDG.E R2, desc[UR36][R2.64] ;  /* 0x0000002402027981 */ /* 0x000ea4000c1e1900 */
[----:B--2---:R-:W-:-:S05]  /*18b0*/  HADD2.F32 R0, -RZ, R2.H0_H0 ;  /* 0x20000002ff007230 */ /* 0x004fca0000004100 */
[----:B------:R-:W-:Y:S01]  /*18c0*/  FMUL.FTZ R4, R0, 1 ;  /* 0x3f80000000047820 */ /* 0x000fe20000410000 */
[----:B------:R-:W-:-:S05]  /*18d0*/  HADD2.F32 R0, -RZ, R2.H1_H1 ;  /* 0x30000002ff007230 */ /* 0x000fca0000004100 */
[----:B------:R-:W-:Y:S01]  /*18e0*/  FMUL.FTZ R0, R0, 1 ;  /* 0x3f80000000007820 */ /* 0x000fe20000410000 */
[----:B------:R-:W4:-:S15]  /*18f0*/  F2F.F64.F32 R4, R4 ;  /* 0x0000000400047310 */ /* 0x000f1e0000201800 */
[----:B------:R-:W-:-:S15]  /*1900*/  NOP ;  /* 0x0000000000007918 */ /* 0x000fde0000000000 */
[----:B------:R-:W-:-:S15]  /*1910*/  NOP ;  /* 0x0000000000007918 */ /* 0x000fde0000000000 */
[----:B------:R-:W-:-:S15]  /*1920*/  NOP ;  /* 0x0000000000007918 */ /* 0x000fde0000000000 */
[----:B------:R-:W-:-:S04]  /*1930*/  NOP ;  /* 0x0000000000007918 */ /* 0x000fc80000000000 */
[----:B------:R0:W1:Y:S02]  /*1940*/  F2F.F64.F32 R6, R0 ;  /* 0x0000000000067310 */ /* 0x0000640000201800 */
[----:B01--4-:R-:W-:Y:S05]  /*1950*/  BRA `(.L_x_8311) ;  /* 0x0000000800dc7947 */ /* 0x013fea0003800000 */
.L_x_8316:
[----:B------:R3:W5:Y:S01]  /*1960*/  LDG.E.64 R4, desc[UR36][R2.64] ;  /* 0x0000002402047981 */ /* 0x000762000c1e1b00 */
[----:B------:R-:W-:Y:S01]  /*1970*/  CS2R R6, SRZ ;  /* 0x0000000000067805 */ /* 0x000fe2000001ff00 */
[----:B------:R-:W-:Y:S06]  /*1980*/  BRA `(.L_x_8311) ;  /* 0x0000000800d07947 */ /* 0x000fec0003800000 */
.L_x_8306:
        /* <DEDUP_REMOVED lines=9> */
[----:B------:R-:W-:Y:S01]  /*1a20*/  CS2R R6, SRZ ;  /* 0x0000000000067805 */ /* 0x000fe2000001ff00 */
[----:B------:R-:W-:Y:S01]  /*1a30*/  IMAD.MOV.U32 R4, RZ, RZ, RZ ;  /* 0x000000ffff047224 */ /* 0x000fe200078e00ff */
[----:B--2---:R-:W-:-:S04]  /*1a40*/  ISETP.NE.AND P0, PT, R2, RZ, PT ;  /* 0x000000ff0200720c */ /* 0x004fc80003f05270 */
[----:B------:R-:W-:Y:S01]  /*1a50*/  FSEL R5, RZ, 1.875, !P0 ;  /* 0x3ff00000ff057808 */ /* 0x000fe20004000000 */
[----:B------:R-:W-:Y:S08]  /*1a60*/  BRA `(.L_x_8311) ;  /* 0x0000000800987947 */ /* 0x000ff00003800000 */
.L_x_8320:
[----:B------:R2:W5:Y:S01]  /*1a70*/  LDG.E.128 R4, desc[UR36][R2.64] ;  /* 0x0000002402047981 */ /* 0x000562000c1e1d00 */
[----:B------:R-:W-:Y:S05]  /*1a80*/  BRA `(.L_x_8311) ;  /* 0x0000000800907947 */ /* 0x000fea0003800000 */
.L_x_8319:
        /* <DEDUP_REMOVED lines=21> */
[----:B------:R-:W-:Y:S02]  /*1be0*/  LOP3.LUT R5, R6, 0x7f800000, R5, 0xf8, !PT ;  /* 0x7f80000006057812 */ /* 0x000fe400078ef805 */
[----:B------:R-:W-:Y:S02]  /*1bf0*/  CS2R R6, SRZ ;  /* 0x0000000000067805 */ /* 0x000fe4000001ff00 */
[----:B------:R-:W-:-:S04]  /*1c00*/  SEL R5, R5, RZ, P0 ;  /* 0x000000ff05057207 */ /* 0x000fc80000000000 */
[----:B------:R-:W-:-:S05]  /*1c10*/  LOP3.LUT R5, R5, 0x80000000, R0, 0xf8, !PT ;  /* 0x8000000005057812 */ /* 0x000fca00078ef800 */
[----:B------:R-:W-:-:S06]  /*1c20*/  FMUL.FTZ R5, R5, 1 ;  /* 0x3f80000005057820 */ /* 0x000fcc0000410000 */
[----:B------:R-:W2:Y:S02]  /*1c30*/  F2F.F64.F32 R4, R5 ;  /* 0x0000000500047310 */ /* 0x000ea40000201800 */
[----:B--2---:R-:W-:Y:S05]  /*1c40*/  BRA `(.L_x_8311) ;  /* 0x0000000800207947 */ /* 0x004fea0003800000 */
.L_x_8322:
[----:B------:R-:W2:Y:S01]  /*1c50*/  LDG.E.U8 R2, desc[UR36][R2.64] ;  /* 0x0000002402027981 */ /* 0x000ea2000c1e1100 */
[----:B------:R-:W-:Y:S01]  /*1c60*/  CS2R R6, SRZ ;  /* 0x0000000000067805 */ /* 0x000fe2000001ff00 */
        /* <DEDUP_REMOVED lines=13> */
.L_x_8321:
[----:B------:R-:W2:Y:S01]  /*1d40*/  LDG.E.U16 R0, desc[UR36][R2.64] ;  /* 0x0000002402007981 */ /* 0x000ea2000c1e1500 */
[----:B------:R-:W-:Y:S01]  /*1d50*/  CS2R R6, SRZ ;  /* 0x0000000000067805 */ /* 0x000fe2000001ff00 */
[----:B--2---:R-:W-:-:S04]  /*1d60*/  IMAD.U32 R0, R0, 0x10000, RZ ;  /* 0x0001000000007824 */ /* 0x004fc800078e00ff */
[----:B------:R-:W-:-:S04]  /*1d70*/  FMUL.FTZ R0, R0, 1 ;  /* 0x3f80000000007820 */ /* 0x000fc80000410000 */
[----:B------:R2:W3:Y:S02]  /*1d80*/  F2F.F64.F32 R4, R0 ;  /* 0x0000000000047310 */ /* 0x0004e40000201800 */
[----:B--23--:R-:W-:Y:S05]  /*1d90*/  BRA `(.L_x_8311) ;  /* 0x0000000400cc7947 */ /* 0x00cfea0003800000 */
.L_x_8318:
        /* <DEDUP_REMOVED lines=9> */
[----:B------:R-:W-:Y:S01]  /*1e30*/  CS2R R6, SRZ ;  /* 0x0000000000067805 */ /* 0x000fe2000001ff00 */
[----:B--2---:R2:W3:Y:S02]  /*1e40*/  I2F.F64.U16 R4, R2 ;  /* 0x0000000200047312 */ /* 0x0044e40000101800 */
[----:B--23--:R-:W-:Y:S05]  /*1e50*/  BRA `(.L_x_8311) ;  /* 0x00000004009c7947 */ /* 0x00cfea0003800000 */
.L_x_8325:
[----:B------:R-:W2:Y:S01]  /*1e60*/  LDG.E.U8 R3, desc[UR36][R2.64] ;  /* 0x0000002402037981 */ /* 0x000ea2000c1e1100 */
[----:B------:R-:W-:Y:S02]  /*1e70*/  CS2R R6, SRZ ;  /* 0x0000000000067805 */ /* 0x000fe4000001ff00 */
        /* <DEDUP_REMOVED lines=20> */
.L_x_8327:
[----:B------:R-:W-:Y:S05]  /*1fc0*/  BSYNC.RECONVERGENT B0 ;  /* 0x0000000000007941 */ /* 0x000fea0003800200 */
.L_x_8326:
[----:B------:R-:W-:Y:S01]  /*1fd0*/  IMAD.SHL.U32 R0, R0, 0x100000, RZ ;  /* 0x0010000000007824 */ /* 0x000fe200078e00ff */
[----:B------:R-:W-:-:S04]  /*1fe0*/  LEA R2, R2, 0x3b800000, 0x17 ;  /* 0x3b80000002027811 */ /* 0x000fc800078eb8ff */
[----:B------:R-:W-:-:S05]  /*1ff0*/  LOP3.LUT R0, R2, R0, R9, 0xfe, !PT ;  /* 0x0000000002007212 */ /* 0x000fca00078efe09 */
[----:B------:R-:W-:-:S04]  /*2000*/  FMUL.FTZ R0, R0, 1 ;  /* 0x3f80000000007820 */ /* 0x000fc80000410000 */
[----:B------:R2:W3:Y:S02]  /*2010*/  F2F.F64.F32 R4, R0 ;  /* 0x0000000000047310 */ /* 0x0004e40000201800 */
[----:B--23--:R-:W-:Y:S05]  /*2020*/  BRA `(.L_x_8311) ;  /* 0x0000000400287947 */ /* 0x00cfea0003800000 */
.L_x_8324:
[----:B------:R-:W2:Y:S01]  /*2030*/  LDG.E.U8 R3, desc[UR36][R2.64] ;  /* 0x0000002402037981 */ /* 0x000ea2000c1e1100 */
[----:B------:R-:W-:Y:S02]  /*2040*/  CS2R R6, SRZ ;  /* 0x0000000000067805 */ /* 0x000fe4000001ff00 */
        /* <DEDUP_REMOVED lines=20> */
.L_x_8329:
[----:B------:R-:W-:Y:S05]  /*2190*/  BSYNC.RECONVERGENT B0 ;  /* 0x0000000000007941 */ /* 0x000fea0003800200 */
.L_x_8328:
[----:B------:R-:W-:Y:S01]  /*21a0*/  IMAD.SHL.U32 R0, R0, 0x200000, RZ ;  /* 0x0020000000007824 */ /* 0x000fe200078e00ff */
[----:B------:R-:W-:-:S04]  /*21b0*/  LEA R2, R2, 0x37800000, 0x17 ;  /* 0x3780000002027811 */ /* 0x000fc800078eb8ff */
[----:B------:R-:W-:-:S05]  /*21c0*/  LOP3.LUT R0, R2, R0, R9, 0xfe, !PT ;  /* 0x0000000002007212 */ /* 0x000fca00078efe09 */
[----:B------:R-:W-:-:S04]  /*21d0*/  FMUL.FTZ R0, R0, 1 ;  /* 0x3f80000000007820 */ /* 0x000fc80000410000 */
[----:B------:R2:W3:Y:S02]  /*21e0*/  F2F.F64.F32 R4, R0 ;  /* 0x0000000000047310 */ /* 0x0004e40000201800 */
[----:B--23--:R-:W-:Y:S05]  /*21f0*/  BRA `(.L_x_8311) ;  /* 0x0000000000b47947 */ /* 0x00cfea0003800000 */
.L_x_8323:
[----:B------:R-:W-:-:S09]  /*2200*/  UISETP.NE.AND UP0, UPT, UR4, 0x1c, UPT ;  /* 0x0000001c0400788c */ /* 0x000fd2000bf05270 */
[----:B------:R-:W-:Y:S05]  /*2210*/  BRA.U !UP0, `(.L_x_8330) ;  /* 0x0000000108a07547 */ /* 0x000fea000b800000 */
[----:B------:R-:W-:-:S09]  /*2220*/  UISETP.NE.AND UP0, UPT, UR4, 0x1d, UPT ;  /* 0x0000001d0400788c */ /* 0x000fd2000bf05270 */
[----:B------:R-:W-:Y:S05]  /*2230*/  BRA.U !UP0, `(.L_x_8331) ;  /* 0x0000000108887547 */ /* 0x000fea000b800000 */
[----:B------:R-:W-:-:S09]  /*2240*/  UISETP.NE.AND UP0, UPT, UR4, 0x2c, UPT ;  /* 0x0000002c0400788c */ /* 0x000fd2000bf05270 */
[----:B------:R-:W-:Y:S05]  /*2250*/  BRA.U !UP0, `(.L_x_8332) ;  /* 0x00000001084c7547 */ /* 0x000fea000b800000 */
.L_x_8310:
        /* <DEDUP_REMOVED lines=12> */
[----:B----4-:R-:W-:Y:S02]  /*2320*/  IMAD.U32 R10, RZ, RZ, UR8 ;  /* 0x00000008ff0a7e24 */ /* 0x010fe4000f8e00ff */
[----:B-1----:R-:W-:-:S07]  /*2330*/  IMAD.U32 R11, RZ, RZ, UR9 ;  /* 0x00000009ff0b7e24 */ /* 0x002fce000f8e00ff */
[----:B------:R-:W-:-:S07]  /*2340*/  LEPC R20, `(.L_x_8333) ;  /* 0x000000001014794e */ /* 0x000fce0000000000 */
[----:B--2---:R-:W-:Y:S05]  /*2350*/  CALL.ABS.NOINC R2 ;  /* 0x0000000002007343 */ /* 0x004fea0003c00000 */
.L_x_8333:
[----:B------:R-:W-:Y:S02]  /*2360*/  CS2R R6, SRZ ;  /* 0x0000000000067805 */ /* 0x000fe4000001ff00 */
[----:B------:R-:W-:Y:S01]  /*2370*/  CS2R R4, SRZ ;  /* 0x0000000000047805 */ /* 0x000fe2000001ff00 */
[----:B------:R-:W-:Y:S06]  /*2380*/  BRA `(.L_x_8311) ;  /* 0x0000000000507947 */ /* 0x000fec0003800000 */
.L_x_8332:
[----:B------:R-:W2:Y:S01]  /*2390*/  LDG.E.U8 R0, desc[UR36][R2.64] ;  /* 0x0000002402007981 */ /* 0x000ea2000c1e1100 */
[----:B------:R-:W-:Y:S01]  /*23a0*/  IMAD.MOV.U32 R4, RZ, RZ, 0x0 ;  /* 0x00000000ff047424 */ /* 0x000fe200078e00ff */
[----:B------:R-:W-:Y:S01]  /*23b0*/  CS2R R6, SRZ ;  /* 0x0000000000067805 */ /* 0x000fe2000001ff00 */
        /* <DEDUP_REMOVED lines=8> */
[----:B------:R2:W3:Y:S02]  /*2440*/  @P0 F2F.F64.F32 R4, R0 ;  /* 0x0000000000040310 */ /* 0x0004e40000201800 */
[----:B--23--:R-:W-:Y:S05]  /*2450*/  BRA `(.L_x_8311) ;  /* 0x00000000001c7947 */ /* 0x00cfea0003800000 */
.L_x_8331:
[----:B------:R-:W2:Y:S01]  /*2460*/  LDG.E.64 R4, desc[UR36][R2.64] ;  /* 0x0000002402047981 */ /* 0x000ea2000c1e1b00 */
[----:B------:R-:W-:Y:S01]  /*2470*/  CS2R R6, SRZ ;  /* 0x0000000000067805 */ /* 0x000fe2000001ff00 */
[----:B--2---:R-:W2:Y:S02]  /*2480*/  I2F.F64.U64 R4, R4 ;  /* 0x0000000400047312 */ /* 0x004ea40000301800 */
[----:B--2---:R-:W-:Y:S05]  /*2490*/  BRA `(.L_x_8311) ;  /* 0x00000000000c7947 */ /* 0x004fea0003800000 */
.L_x_8330:
[----:B------:R-:W2:Y:S01]  /*24a0*/  LDG.E R2, desc[UR36][R2.64] ;  /* 0x0000002402027981 */ /* 0x000ea2000c1e1900 */
[----:B------:R-:W-:Y:S01]  /*24b0*/  CS2R R6, SRZ ;  /* 0x0000000000067805 */ /* 0x000fe2000001ff00 */
[----:B--2---:R0:W1:Y:S06]  /*24c0*/  I2F.F64.U32 R4, R2 ;  /* 0x0000000200047312 */ /* 0x00406c0000201800 */
.L_x_8311:
[----:B------:R-:W-:Y:S05]  /*24d0*/  BSYNC.RECONVERGENT B7 ;  /* 0x0000000000077941 */ /* 0x000fea0003800200 */
.L_x_8305:
[----:B-1---5:R-:W-:Y:S01]  /*24e0*/  DSETP.NAN.AND P0, PT, R4, R4, PT ;  /* 0x000000040400722a */ /* 0x022fe20003f08000 */
[----:B------:R-:W-:-:S15]  /*24f0*/  BSSY.RECONVERGENT B1, `(.L_x_8334) ;  /* 0x0001795000017945 */ /* 0x000fde0003800200 */
[----:B------:R-:W-:-:S15]  /*2500*/  NOP ;  /* 0x0000000000007918 */ /* 0x000fde0000000000 */
[----:B------:R-:W-:-:S15]  /*2510*/  NOP ;  /* 0x0000000000007918 */ /* 0x000fde0000000000 */
[----:B------:R-:W-:-:S15]  /*2520*/  NOP ;  /* 0x0000000000007918 */ /* 0x000fde0000000000 */
[----:B------:R-:W-:-:S03]  /*2530*/  NOP ;  /* 0x0000000000007918 */ /* 0x000fc60000000000 */
[----:B------:R-:W1:-:S15]  /*2540*/  DSETP.NUM.AND P1, PT, R6, R6, PT ;  /* 0x000000060600722a */ /* 0x000e5e0003f27000 */
[----:B------:R-:W-:-:S15]  /*2550*/  NOP ;  /* 0x0000000000007918 */ /* 0x000fde0000000000 */
[----:B------:R-:W-:-:S15]  /*2560*/  NOP ;  /* 0x0000000000007918 */ /* 0x000fde0000000000 */
[----:B------:R-:W-:-:S15]  /*2570*/  NOP ;  /* 0x0000000000007918 */ /* 0x000fde0000000000 */
[----:B------:R-:W-:-:S04]  /*2580*/  NOP ;  /* 0x0000000000007918 */ /* 0x000fc80000000000 */
[----:B------:R4:W0:-:S15]  /*2590*/  DADD R24, -RZ, |R6| ;  /* 0x00000000ff187229 */ /* 0x00081e0000000506 */
[----:B------:R-:W-:-:S15]  /*25a0*/  NOP ;  /* 0x0000000000007918 */ /* 0x000fde0000000000 */
[----:B------:R-:W-:-:S15]  /*25b0*/  NOP ;  /* 0x0000000000007918 */ /* 0x000fde0000000000 */
[----:B------:R-:W-:-:S15]  /*25c0*/  NOP ;  /* 0x0000000000007918 */ /* 0x000fde0000000000 */
[----:B------:R-:W-:-:S04]  /*25d0*/  NOP ;  /* 0x0000000000007918 */ /* 0x000fc80000000000 */
[----:B------:R4:W0:Y:S02]  /*25e0*/  DADD R22, -RZ, |R4| ;  /* 0x00000000ff167229 */ /* 0x0008240000000504 */
[----:B01--4-:R-:W-:Y:S05]  /*25f0*/  @!P0 BRA P1, `(.L_x_8335) ;  /* 0x0000000000a88947 */ /* 0x013fea0000800000 */
[----:B------:R-:W0:-:S15]  /*2600*/  DSETP.NEU.AND P0, PT, R24, +INF , PT ;  /* 0x7ff000001800742a */ /* 0x000e1e0003f0d000 */
[----:B------:R-:W-:-:S15]  /*2610*/  NOP ;  /* 0x0000000000007918 */ /* 0x000fde0000000000 */
[----:B------:R-:W-:-:S15]  /*2620*/  NOP ;  /* 0x0000000000007918 */ /* 0x000fde0000000000 */
[----:B------:R-:W-:-:S15]  /*2630*/  NOP ;  /* 0x0000000000007918 */ /* 0x000fde0000000000 */
[----:B------:R-:W-:-:S04]  /*2640*/  NOP ;  /* 0x0000000000007918 */ /* 0x000fc80000000000 */
[----:B0-----:R-:W0:Y:S02]  /*2650*/  @!P0 DADD R4, R4, R4 ;  /* 0x0000000004048229 */ /* 0x001e240000000004 */
[----:B0-----:R-:W-:Y:S05]  /*2660*/  @!P0 BRA `(.L_x_8336) ;  /* 0x0000017400f48947 */ /* 0x001fea0003800000 */
[----:B------:R-:W2:-:S15]  /*2670*/  DSETP.NEU.AND P0, PT, R22, +INF , PT ;  /* 0x7ff000001600742a */ /* 0x000e9e0003f0d000 */
[----:B------:R-:W-:-:S15]  /*2680*/  NOP ;  /* 0x0000000000007918 */ /* 0x000fde0000000000 */
[----:B------:R-:W-:-:S15]  /*2690*/  NOP ;  /* 0x0000000000007918 */ /* 0x000fde0000000000 */
[----:B------:R-:W-:-:S15]  /*26a0*/  NOP ;  /* 0x0000000000007918 */ /* 0x000fde0000000000 */
[----:B------:R-:W-:-:S04]  /*26b0*/  NOP ;  /* 0x0000000000007918 */ /* 0x000fc80000000000 */
[----:B--23--:R0:W1:Y:S02]  /*26c0*/  @!P0 DADD R2, R6, R6 ;  /* 0x0000000006028229 */ /* 0x00c0640000000006 */
[----:B0-----:R-:W-:Y:S01]  /*26d0*/  @!P0 MOV R6, R4 ;  /* 0x0000000400068202 */ /* 0x001fe20000000f00 */
[----:B------:R-:W-:Y:S02]  /*26e0*/  @!P0 IMAD.MOV.U32 R7, RZ, RZ, R5 ;  /* 0x000000ffff078224 */ /* 0x000fe400078e0005 */
[----:B-1----:R-:W-:Y:S02]  /*26f0*/  @!P0 IMAD.MOV.U32 R4, RZ, RZ, R2 ;  /* 0x000000ffff048224 */ /* 0x002fe400078e0002 */
[----:B------:R-:W-:Y:S01]  /*2700*/  @!P0 IMAD.MOV.U32 R5, RZ, RZ, R3 ;  /* 0x000000ffff058224 */ /* 0x000fe200078e0003 */
[----:B------:R-:W-:Y:S06]  /*2710*/  @!P0 BRA `(.L_x_8336) ;  /* 0x0000017400c88947 */ /* 0x000fec0003800000 */
[----:B------:R-:W0:-:S15]  /*2720*/  DSETP.NEU.AND P0, PT, R4, RZ, PT ;  /* 0x000000ff0400722a */ /* 0x000e1e0003f0d000 */
[----:B------:R-:W-:-:S15]  /*2730*/  NOP ;  /* 0x0000000000007918 */ /* 0x000fde0000000000 */
[----:B------:R-:W-:-:S15]  /*2740*/  NOP ;  /* 0x0000000000007918 */ /* 0x000fde0000000000 */
[----:B------:R-:W-:-:S15]  /*2750*/  NOP ;  /* 0x0000000000007918 */ /* 0x000fde0000000000 */
[----:B------:R-:W-:-:S04]  /*2760*/  NOP ;  /* 0x0000000000007918 */ /* 0x000fc80000000000 */
[----:B0-----:R-:W-:-:S15]  /*2770*/  @!P0 DADD R6, R6, R6 ;  /* 0x0000000006068229 */ /* 0x001fde0000000006 */
[----:B------:R-:W-:-:S15]  /*2780*/  NOP ;  /* 0x0000000000007918 */ /* 0x000fde0000000000 */
[----:B------:R-:W-:-:S15]  /*2790*/  NOP ;  /* 0x0000000000007918 */ /* 0x000fde0000000000 */
[----:B------:R-:W-:-:S15]  /*27a0*/  NOP ;  /* 0x0000000000007918 */ /* 0x000fde0000000000 */
[----:B------:R-:W-:-:S04]  /*27b0*/  NOP ;  /* 0x0000000000007918 */ /* 0x000fc80000000000 */
[----:B------:R-:W-:-:S15]  /*27c0*/  @P0 DADD R8, RZ, R4 ;  /* 0x00000000ff080229 */ /* 0x000fde0000000004 */
[----:B------:R-:W-:-:S15]  /*27d0*/  NOP ;  /* 0x0000000000007918 */ /* 0x000fde0000000000 */
[----:B------:R-:W-:-:S15]  /*27e0*/  NOP ;  /* 0x0000000000007918 */ /* 0x000fde0000000000 */
[----:B------:R-:W-:-:S15]  /*27f0*/  NOP ;  /* 0x0000000000007918 */ /* 0x000fde0000000000 */
[----:B------:R-:W-:-:S04]  /*2800*/  NOP ;  /* 0x0000000000007918 */ /* 0x000fc80000000000 */
[----:B------:R-:W0:-:S15]  /*2810*/  @P0 DADD R2, RZ, R6 ;  /* 0x00000000ff020229 */ /* 0x000e1e0000000006 */
[----:B------:R-:W-:-:S15]  /*2820*/  NOP ;  /* 0x0000000000007918 */ /* 0x000fde0000000000 */
[----:B------:R-:W-:-:S15]  /*2830*/  NOP ;  /* 0x0000000000007918 */ /* 0x000fde0000000000 */
[----:B------:R-:W-:-:S15]  /*2840*/  NOP ;  /* 0x0000000000007918 */ /* 0x000fde0000000000 */
[----:B------:R-:W-:-:S04]  /*2850*/  NOP ;  /* 0x0000000000007918 */ /* 0x000fc80000000000 */
[----:B0-----:R-:W0:Y:S02]  /*2860*/  @P0 DADD R6, R2, R8 ;  /* 0x0000000002060229 */ /* 0x001e240000000008 */
[----:B0-----:R-:W-:Y:S02]  /*2870*/  @P0 IMAD.MOV.U32 R4, RZ, RZ, R6 ;  /* 0x000000ffff040224 */ /* 0x001fe400078e0006 */
[----:B------:R-:W-:Y:S01]  /*2880*/  @P0 IMAD.MOV.U32 R5, RZ, RZ, R7 ;  /* 0x000000ffff050224 */ /* 0x000fe200078e0007 */
[----:B------:R-:W-:Y:S06]  /*2890*/  BRA `(.L_x_8336) ;  /* 0x0000017400687947 */ /* 0x000fec0003800000 */
.L_x_8335:
[----:B------:R-:W-:Y:S01]  /*28a0*/  IMAD.MOV.U32 R9, RZ, RZ, R23 ;  /* 0x000000ffff097224 */ /* 0x000fe200078e0017 */
[----:B------:R-:W-:Y:S01]  /*28b0*/  MOV R0, R25 ;  /* 0x0000001900007202 */ /* 0x000fe20000000f00 */
[----:B------:R-:W0:Y:S01]  /*28c0*/  DSETP.MAX.AND P0, P1, R24, R22, PT ;  /* 0x000000161800722a */ /* 0x000e22000390f000 */
[----:B--23--:R-:W-:Y:S02]  /*28d0*/  IMAD.MOV.U32 R3, RZ, RZ, R22 ;  /* 0x000000ffff037224 */ /* 0x00cfe400078e0016 */
[----:B0-----:R-:W-:Y:S01]  /*28e0*/  FSEL R11, R0, R9, P0 ;  /* 0x00000009000b7208 */ /* 0x001fe20000000000 */
[----:B------:R-:W-:Y:S01]  /*28f0*/  IMAD.MOV.U32 R0, RZ, RZ, R24 ;  /* 0x000000ffff007224 */ /* 0x000fe200078e0018 */
[----:B------:R-:W-:-:S04]  /*2900*/  @P1 LOP3.LUT R11, R9, 0x80000, RZ, 0xfc, !PT ;  /* 0x00080000090b1812 */ /* 0x000fc800078efcff */
[----:B------:R-:W-:Y:S01]  /*2910*/  SEL R2, R0, R3, P0 ;  /* 0x0000000300027207 */ /* 0x000fe20000000000 */
[----:B------:R-:W-:-:S15]  /*2920*/  IMAD.MOV.U32 R3, RZ, RZ, R11 ;  /* 0x000000ffff037224 */ /* 0x000fde00078e000b */
[----:B------:R-:W-:-:S15]  /*2930*/  NOP ;  /* 0x0000000000007918 */ /* 0x000fde0000000000 */
[----:B------:R-:W-:-:S15]  /*2940*/  NOP ;  /* 0x0000000000007918 */ /* 0x000fde0000000000 */
[----:B------:R-:W-:-:S09]  /*2950*/  NOP ;  /* 0x0000000000007918 */ /* 0x000fd20000000000 */
[----:B------:R-:W0:Y:S02]  /*2960*/  DSETP.GT.AND P0, PT, R2, 4.50359962737049600000e+15, PT ;  /* 0x433000000200742a */ /* 0x000e240003f04000 */
[----:B0-----:R-:W-:Y:S05]  /*2970*/  @!P0 BRA `(.L_x_8337) ;  /* 0x000000c800948947 */ /* 0x001fea0003800000 */
[----:B------:R-:W-:Y:S01]  /*2980*/  ISETP.GE.AND P0, PT, R7, RZ, PT ;  /* 0x000000ff0700720c */ /* 0x000fe20003f06270 */
[----:B------:R-:W-:-:S12]  /*2990*/  BSSY.RECONVERGENT B2, `(.L_x_8338) ;  /* 0x0000c9b000027945 */ /* 0x000fd80003800200 */
[----:B------:R-:W-:Y:S05]  /*29a0*/  @!P0 BRA `(.L_x_8339) ;  /* 0x0000006000b08947 */ /* 0x000fea0003800000 */
[----:B------:R-:W0:Y:S01]  /*29b0*/  DSETP.GEU.AND P1, PT, R24, R22, PT ;  /* 0x000000161800722a */ /* 0x000e220003f2e000 */
[----:B------:R-:W-:Y:S01]  /*29c0*/  UMOV UR4, 0xffffffff ;  /* 0xffffffff00047882 */ /* 0x000fe20000000000 */
[----:B0-----:R-:W-:Y:S01]  /*29d0*/  FSEL R28, R22, R24, !P1 ;  /* 0x00000018161c7208 */ /* 0x001fe20004800000 */
[----:B------:R-:W-:Y:S01]  /*29e0*/  UMOV UR5, 0x7fdfffff ;  /* 0x7fdfffff00057882 */ /* 0x000fe20000000000 */
[----:B------:R-:W-:Y:S02]  /*29f0*/  FSEL R29, R23, R25, !P1 ;  /* 0x00000019171d7208 */ /* 0x000fe40004800000 */
[----:B------:R-:W-:Y:S02]  /*2a00*/  FSEL R26, R24, R22, !P1 ;  /* 0x00000016181a7208 */ /* 0x000fe40004800000 */
[----:B------:R-:W-:-:S15]  /*2a10*/  FSEL R27, R25, R23, !P1 ;  /* 0x00000017191b7208 */ /* 0x000fde0004800000 */
[----:B------:R-:W-:-:S15]  /*2a20*/  NOP ;  /* 0x0000000000007918 */ /* 0x000fde0000000000 */
[----:B------:R-:W-:-:S15]  /*2a30*/  NOP ;  /* 0x0000000000007918 */ /* 0x000fde0000000000 */
[----:B------:R-:W-:-:S11]  /*2a40*/  NOP ;  /* 0x0000000000007918 */ /* 0x000fd60000000000 */
[----:B------:R-:W0:Y:S02]  /*2a50*/  DSETP.GT.AND P0, PT, R28, UR4, PT ;  /* 0x000000041c007e2a */ /* 0x000e24000bf04000 */
[----:B0-----:R-:W-:Y:S05]  /*2a60*/  @!P0 BRA `(.L_x_8340) ;  /* 0x0000002400cc8947 */ /* 0x001fea0003800000 */
[----:B------:R-:W0:Y:S01]  /*2a70*/  MUFU.RCP64H R3, 2.718280792236328125 ;  /* 0x4005bf0a00037908 */ /* 0x000e220000001800 */
[----:B------:R-:W-:Y:S01]  /*2a80*/  IMAD.MOV.U32 R10, RZ, RZ, -0x74eba897 ;  /* 0x8b145769ff0a7424 */ /* 0x000fe200078e00ff */
[----:B------:R-:W-:Y:S01]  /*2a90*/  MOV R11, 0x4005bf0a ;  /* 0x4005bf0a000b7802 */ /* 0x000fe20000000f00 */
[----:B------:R-:W-:Y:S01]  /*2aa0*/  IMAD.MOV.U32 R2, RZ, RZ, 0x1 ;  /* 0x00000001ff027424 */ /* 0x000fe200078e00ff */
[----:B------:R-:W-:Y:S01]  /*2ab0*/  FSETP.GEU.AND P1, PT, |R7|, 6.5827683646048100446e-37, PT ;  /* 0x036000000700780b */ /* 0x000fe20003f2e200 */
[----:B------:R-:W-:Y:S04]  /*2ac0*/  BSSY.RECONVERGENT B3, `(.L_x_8341) ;  /* 0x0000030000037945 */ /* 0x000fe80003800200 */
[----:B0-----:R-:W0:-:S15]  /*2ad0*/  DFMA R8, R2, -R10, 1 ;  /* 0x3ff000000208742b */ /* 0x001e1e000000080a */
        /* <DEDUP_REMOVED lines=34> */
[----:B0-----:R-:W0:Y:S02]  /*2d00*/  DFMA R2, R2, R10, R8 ;  /* 0x0000000a0202722b */ /* 0x001e240000000008 */
[----:B0-----:R-:W-:-:S05]  /*2d10*/  FFMA R0, RZ, 2.0897850990295410156, R3 ;  /* 0x4005bf0aff007823 */ /* 0x001fca0000000003 */
[----:B------:R-:W-:-:S13]  /*2d20*/  FSETP.GT.AND P0, PT, |R0|, 1.469367938527859385e-39, PT ;  /* 0x001000000000780b */ /* 0x000fda0003f04200 */
[----:B------:R-:W-:Y:S05]  /*2d30*/  @P0 BRA P1, `(.L_x_8342) ;  /* 0x0000000000200947 */ /* 0x000fea0000800000 */
[----:B------:R-:W-:Y:S01]  /*2d40*/  IMAD.MOV.U32 R14, RZ, RZ, R6 ;  /* 0x000000ffff0e7224 */ /* 0x000fe200078e0006 */
[----:B------:R-:W-:Y:S01]  /*2d50*/  MOV R0, 0x2da0 ;  /* 0x00002da000007802 */ /* 0x000fe20000000f00 */
[----:B------:R-:W-:Y:S02]  /*2d60*/  IMAD.MOV.U32 R15, RZ, RZ, R7 ;  /* 0x000000ffff0f7224 */ /* 0x000fe400078e0007 */
[----:B------:R-:W-:Y:S02]  /*2d70*/  IMAD.MOV.U32 R8, RZ, RZ, -0x74eba897 ;  /* 0x8b145769ff087424 */ /* 0x000fe400078e00ff */
[----:B------:R-:W-:-:S07]  /*2d80*/  IMAD.MOV.U32 R9, RZ, RZ, 0x4005bf0a ;  /* 0x4005bf0aff097424 */ /* 0x000fce00078e00ff */
[----:B------:R-:W-:Y:S05]  /*2d90*/  CALL.REL.NOINC `($__internal_12_$__cuda_sm20_div_rn_f64_full) ;  /* 0x0000069c004c7944 */ /* 0x000fea0003c00000 */
[----:B------:R-:W-:Y:S01]  /*2da0*/  MOV R2, R20 ;  /* 0x0000001400027202 */ /* 0x000fe20000000f00 */
[----:B------:R-:W-:-:S07]  /*2db0*/  IMAD.MOV.U32 R3, RZ, RZ, R21 ;  /* 0x000000ffff037224 */ /* 0x000fce00078e0015 */
.L_x_8342:
[----:B------:R-:W-:Y:S05]  /*2dc0*/  BSYNC.RECONVERGENT B3 ;  /* 0x0000000000037941 */ /* 0x000fea0003800200 */
.L_x_8341:
[----:B------:R-:W0:Y:S01]  /*2dd0*/  MUFU.RCP64H R9, 2.718280792236328125 ;  /* 0x4005bf0a00097908 */ /* 0x000e220000001800 */
[----:B------:R-:W-:Y:S01]  /*2de0*/  IMAD.MOV.U32 R10, RZ, RZ, -0x74eba897 ;  /* 0x8b145769ff0a7424 */ /* 0x000fe200078e00ff */
[----:B------:R-:W-:Y:S01]  /*2df0*/  FSETP.GEU.AND P1, PT, |R5|, 6.5827683646048100446e-37, PT ;  /* 0x036000000500780b */ /* 0x000fe20003f2e200 */
[----:B------:R-:W-:Y:S01]  /*2e00*/  IMAD.MOV.U32 R11, RZ, RZ, 0x4005bf0a ;  /* 0x4005bf0aff0b7424 */ /* 0x000fe200078e00ff */
[----:B------:R-:W-:Y:S01]  /*2e10*/  BSSY.RECONVERGENT B3, `(.L_x_8343) ;  /* 0x000002f000037945 */ /* 0x000fe20003800200 */
[----:B------:R-:W-:-:S06]  /*2e20*/  IMAD.MOV.U32 R8, RZ, RZ, 0x1 ;  /* 0x00000001ff087424 */ /* 0x000fcc00078e00ff */
        /* <DEDUP_REMOVED lines=40> */
[----:B------:R-:W-:Y:S01]  /*30b0*/  MOV R15, R5 ;  /* 0x00000005000f7202 */ /* 0x000fe20000000f00 */
[----:B------:R-:W-:Y:S01]  /*30c0*/  IMAD.MOV.U32 R8, RZ, RZ, -0x74eba897 ;  /* 0x8b145769ff087424 */ /* 0x000fe200078e00ff */
[----:B------:R-:W-:Y:S01]  /*30d0*/  MOV R0, 0x3100 ;  /* 0x0000310000007802 */ /* 0x000fe20000000f00 */
[----:B------:R-:W-:-:S07]  /*30e0*/  IMAD.MOV.U32 R9, RZ, RZ, 0x4005bf0a ;  /* 0x4005bf0aff097424 */ /* 0x000fce00078e00ff */
[----:B------:R-:W-:Y:S05]  /*30f0*/  CALL.REL.NOINC `($__internal_12_$__cuda_sm20_div_rn_f64_full) ;  /* 0x0000069800747944 */ /* 0x000fea0003c00000 */
.L_x_8344:
[----:B------:R-:W-:Y:S05]  /*3100*/  BSYNC.RECONVERGENT B3 ;  /* 0x0000000000037941 */ /* 0x000fea0003800200 */
.L_x_8343:
[----:B------:R-:W-:Y:S01]  /*3110*/  DADD R2, -RZ, |R2| ;  /* 0x00000000ff027229 */ /* 0x000fe20000000502 */
[----:B------:R-:W-:Y:S01]  /*3120*/  UMOV UR5, 0x7fefffff ;  /* 0x7fefffff00057882 */ /* 0x000fe20000000000 */
[----:B------:R-:W-:Y:S01]  /*3130*/  UMOV UR4, 0xffffffff ;  /* 0xffffffff00047882 */ /* 0x000fe20000000000 */
[----:B------:R-:W-:Y:S01]  /*3140*/  UMOV UR6, UR5 ;  /* 0x0000000500067c82 */ /* 0x000fe20008000000 */
[----:B------:R-:W-:Y:S01]  /*3150*/  IMAD.MOV.U32 R14, RZ, RZ, 0x0 ;  /* 0x00000000ff0e7424 */ /* 0x000fe200078e00ff */
[----:B------:R-:W-:Y:S01]  /*3160*/  BSSY.RECONVERGENT B0, `(.L_x_8345) ;  /* 0x000011b000007945 */ /* 0x000fe20003800200 */
[----:B------:R-:W-:-:S15]  /*3170*/  IMAD.MOV.U32 R15, RZ, RZ, 0x3fd80000 ;  /* 0x3fd80000ff0f7424 */ /* 0x000fde00078e00ff */
[----:B------:R-:W-:-:S15]  /*3180*/  NOP ;  /* 0x0000000000007918 */ /* 0x000fde0000000000 */
[----:B------:R-:W-:-:S15]  /*3190*/  NOP ;  /* 0x0000000000007918 */ /* 0x000fde0000000000 */
[----:B------:R-:W-:-:S13]  /*31a0*/  NOP ;  /* 0x0000000000007918 */ /* 0x000fda0000000000 */
[----:B------:R-:W0:Y:S02]  /*31b0*/  DADD R20, -RZ, |R20| ;  /* 0x00000000ff147229 */ /* 0x000e240000000514 */
[----:B0-----:R-:W-:-:S04]  /*31c0*/  ISETP.LT.U32.AND P0, PT, R20, R2, PT ;  /* 0x000000021400720c */ /* 0x001fc80003f01070 */
[----:B------:R-:W-:-:S04]  /*31d0*/  ISETP.LT.U32.AND.EX P0, PT, R21, R3, PT, P0 ;  /* 0x000000031500720c */ /* 0x000fc80003f01100 */
[----:B------:R-:W-:Y:S02]  /*31e0*/  SEL R31, R20, R2, P0 ;  /* 0x00000002141f7207 */ /* 0x000fe40000000000 */
[----:B------:R-:W-:Y:S02]  /*31f0*/  SEL R30, R21, R3, P0 ;  /* 0x00000003151e7207 */ /* 0x000fe40000000000 */
[----:B------:R-:W-:Y:S01]  /*3200*/  ISETP.GT.U32.AND P0, PT, R2, R20, PT ;  /* 0x000000140200720c */ /* 0x000fe20003f04070 */
[----:B------:R-:W-:Y:S02]  /*3210*/  IMAD.MOV.U32 R10, RZ, RZ, R31 ;  /* 0x000000ffff0a7224 */ /* 0x000fe400078e001f */
[----:B------:R-:W-:Y:S01]  /*3220*/  IMAD.MOV.U32 R11, RZ, RZ, R30 ;  /* 0x000000ffff0b7224 */ /* 0x000fe200078e001e */
[----:B------:R-:W-:-:S04]  /*3230*/  ISETP.GT.U32.AND.EX P0, PT, R3, R21, PT, P0 ;  /* 0x000000150300720c */ /* 0x000fc80003f04100 */
[----:B------:R-:W-:Y:S02]  /*3240*/  SEL R19, R3, R21, P0 ;  /* 0x0000001503137207 */ /* 0x000fe40000000000 */
[----:B------:R-:W-:Y:S01]  /*3250*/  SEL R18, R2, R20, P0 ;  /* 0x0000001402127207 */ /* 0x000fe20000000000 */
[----:B------:R-:W-:Y:S01]  /*3260*/  IMAD.MOV.U32 R2, RZ, RZ, RZ ;  /* 0x000000ffff027224 */ /* 0x000fe200078e00ff */
[----:B------:R-:W-:-:S04]  /*3270*/  LOP3.LUT R0, R19, 0xffc00000, RZ, 0xc0, !PT ;  /* 0xffc0000013007812 */ /* 0x000fc800078ec0ff */
[----:B------:R-:W-:-:S15]  /*3280*/  LOP3.LUT R3, R0, 0x7fd00000, RZ, 0x3c, !PT ;  /* 0x7fd0000000037812 */ /* 0x000fde00078e3cff */
[----:B------:R-:W-:-:S15]  /*3290*/  NOP ;  /* 0x0000000000007918 */ /* 0x000fde0000000000 */
[----:B------:R-:W-:-:S04]  /*32a0*/  NOP ;  /* 0x0000000000007918 */ /* 0x000fc80000000000 */
[----:B------:R-:W-:-:S15]  /*32b0*/  DMUL R8, R2, R18 ;  /* 0x0000001202087228 */ /* 0x000fde0000000000 */
[----:B------:R-:W-:-:S15]  /*32c0*/  NOP ;  /* 0x0000000000007918 */ /* 0x000fde0000000000 */
[----:B------:R-:W-:-:S15]  /*32d0*/  NOP ;  /* 0x0000000000007918 */ /* 0x000fde0000000000 */
[----:B------:R-:W-:-:S15]  /*32e0*/  NOP ;  /* 0x0000000000007918 */ /* 0x000fde0000000000 */
[----:B------:R-:W-:-:S04]  /*32f0*/  NOP ;  /* 0x0000000000007918 */ /* 0x000fc80000000000 */
[----:B------:R-:W0:-:S15]  /*3300*/  DMUL R2, R2, R10 ;  /* 0x0000000a02027228 */ /* 0x000e1e0000000000 */
        /* <DEDUP_REMOVED lines=9> */
[----:B0-----:R-:W0:Y:S02]  /*33a0*/  DFMA R2, R8, R8, R2 ;  /* 0x000000080802722b */ /* 0x001e240000000002 */
[----:B0-----:R-:W-:-:S15]  /*33b0*/  IMAD.MOV.U32 R8, RZ, RZ, R3 ;  /* 0x000000ffff087224 */ /* 0x001fde00078e0003 */
[----:B------:R-:W-:-:S15]  /*33c0*/  NOP ;  /* 0x0000000000007918 */ /* 0x000fde0000000000 */
[----:B------:R-:W-:-:S15]  /*33d0*/  NOP ;  /* 0x0000000000007918 */ /* 0x000fde0000000000 */
[----:B------:R-:W-:-:S15]  /*33e0*/  NOP ;  /* 0x0000000000007918 */ /* 0x000fde0000000000 */
[----:B------:R-:W-:-:S02]  /*33f0*/  NOP ;  /* 0x0000000000007918 */ /* 0x000fc40000000000 */
[----:B------:R0:W-:Y:S02]  /*3400*/  DSETP.NEU.AND P1, PT, R10, RZ, PT ;  /* 0x000000ff0a00722a */ /* 0x0001e40003f2d000 */
[----:B0-----:R-:W-:-:S15]  /*3410*/  MOV R10, UR6 ;  /* 0x00000006000a7c02 */ /* 0x001fde0008000f00 */
[----:B------:R-:W-:-:S15]  /*3420*/  NOP ;  /* 0x0000000000007918 */ /* 0x000fde0000000000 */
[----:B------:R-:W-:-:S15]  /*3430*/  NOP ;  /* 0x0000000000007918 */ /* 0x000fde0000000000 */
[----:B------:R-:W-:-:S15]  /*3440*/  NOP ;  /* 0x0000000000007918 */ /* 0x000fde0000000000 */
[----:B------:R-:W-:-:S02]  /*3450*/  NOP ;  /* 0x0000000000007918 */ /* 0x000fc40000000000 */
[----:B------:R-:W0:Y:S02]  /*3460*/  DSETP.MIN.AND P0, P2, R2, UR4, PT ;  /* 0x0000000402007e2a */ /* 0x000e24000ba00000 */
[----:B0-----:R-:W-:Y:S01]  /*3470*/  FSEL R9, R8, UR6, P0 ;  /* 0x0000000608097c08 */ /* 0x001fe20008000000 */
[----:B------:R-:W-:Y:S01]  /*3480*/  IMAD.MOV.U32 R8, RZ, RZ, R2 ;  /* 0x000000ffff087224 */ /* 0x000fe200078e0002 */
[----:B------:R-:W-:Y:S01]  /*3490*/  @P2 LOP3.LUT R9, R10, 0x80000, RZ, 0xfc, !PT ;  /* 0x000800000a092812 */ /* 0x000fe200078efcff */
[----:B------:R-:W-:-:S03]  /*34a0*/  IMAD.MOV.U32 R10, RZ, RZ, RZ ;  /* 0x000000ffff0a7224 */ /* 0x000fc600078e00ff */
[----:B------:R-:W0:Y:S01]  /*34b0*/  MUFU.RSQ64H R11, R9 ;  /* 0x00000009000b7308 */ /* 0x000e220000001c00 */
[----:B------:R-:W-:Y:S02]  /*34c0*/  SEL R8, R8, UR4, P0 ;  /* 0x0000000408087c07 */ /* 0x000fe40008000000 */
[----:B------:R-:W-:-:S15]  /*34d0*/  ISETP.GE.U32.AND P0, PT, R30, 0x7ff00000, PT ;  /* 0x7ff000001e00780c */ /* 0x000fde0003f06070 */
[----:B------:R-:W-:-:S15]  /*34e0*/  NOP ;  /* 0x0000000000007918 */ /* 0x000fde0000000000 */
[----:B------:R-:W-:-:S15]  /*34f0*/  NOP ;  /* 0x0000000000007918 */ /* 0x000fde0000000000 */
[----:B------:R-:W-:-:S08]  /*3500*/  NOP ;  /* 0x0000000000007918 */ /* 0x000fd00000000000 */
[----:B0-----:R-:W0:-:S15]  /*3510*/  DMUL R12, R10, R10 ;  /* 0x0000000a0a0c7228 */ /* 0x001e1e0000000000 */
        /* <DEDUP_REMOVED lines=9> */
[----:B0-----:R-:W-:-:S15]  /*35b0*/  DFMA R14, R12, R14, 0.5 ;  /* 0x3fe000000c0e742b */ /* 0x001fde000000000e */
        /* <DEDUP_REMOVED lines=9> */
[----:B0-----:R0:W1:Y:S02]  /*3650*/  DFMA R12, R14, R12, R10 ;  /* 0x0000000c0e0c722b */ /* 0x001064000000000a */
[----:B0-----:R-:W-:-:S15]  /*3660*/  IMAD.MOV.U32 R11, RZ, RZ, -0x3ff ;  /* 0xfffffc01ff0b7424 */ /* 0x001fde00078e00ff */
[----:B------:R-:W-:-:S15]  /*3670*/  NOP ;  /* 0x0000000000007918 */ /* 0x000fde0000000000 */
[----:B------:R-:W-:-:S15]  /*3680*/  NOP ;  /* 0x0000000000007918 */ /* 0x000fde0000000000 */
[----:B------:R-:W-:-:S15]  /*3690*/  NOP ;  /* 0x0000000000007918 */ /* 0x000fde0000000000 */
[----:B------:R-:W-:-:S02]  /*36a0*/  NOP ;  /* 0x0000000000007918 */ /* 0x000fc40000000000 */
[----:B-1----:R0:W1:Y:S02]  /*36b0*/  DMUL R12, R2, R12 ;  /* 0x0000000c020c7228 */ /* 0x0020640000000000 */
[----:B0-----:R-:W-:Y:S02]  /*36c0*/  LOP3.LUT R3, R0, 0x100000, RZ, 0xfc, !PT ;  /* 0x0010000000037812 */ /* 0x001fe400078efcff */
[----:B------:R-:W-:-:S15]  /*36d0*/  MOV R2, RZ ;  /* 0x000000ff00027202 */ /* 0x000fde0000000f00 */
[----:B------:R-:W-:-:S15]  /*36e0*/  NOP ;  /* 0x0000000000007918 */ /* 0x000fde0000000000 */
[----:B------:R-:W-:-:S15]  /*36f0*/  NOP ;  /* 0x0000000000007918 */ /* 0x000fde0000000000 */
[----:B------:R-:W-:-:S15]  /*3700*/  NOP ;  /* 0x0000000000007918 */ /* 0x000fde0000000000 */
[----:B-1----:R-:W0:Y:S02]  /*3710*/  DMUL R12, R12, R2 ;  /* 0x000000020c0c7228 */ /* 0x002e240000000000 */
[----:B0-----:R-:W-:Y:S02]  /*3720*/  @!P0 FSEL R30, R19, R13, !P1 ;  /* 0x0000000d131e8208 */ /* 0x001fe40004800000 */
[----:B------:R-:W-:Y:S02]  /*3730*/  @!P0 FSEL R31, R18, R12, !P1 ;  /* 0x0000000c121f8208 */ /* 0x000fe40004800000 */
[----:B------:R-:W-:Y:S01]  /*3740*/  ISETP.GT.AND P2, PT, R30, 0xfffff, PT ;  /* 0x000fffff1e00780c */ /* 0x000fe20003f44270 */
[----:B------:R-:W-:Y:S02]  /*3750*/  IMAD.MOV.U32 R3, RZ, RZ, R30 ;  /* 0x000000ffff037224 */ /* 0x000fe400078e001e */
[----:B------:R-:W-:-:S10]  /*3760*/  IMAD.MOV.U32 R2, RZ, RZ, R31 ;  /* 0x000000ffff027224 */ /* 0x000fd400078e001f */
[----:B------:R-:W-:-:S15]  /*3770*/  @!P2 MOV R11, 0xfffffbcb ;  /* 0xfffffbcb000ba802 */ /* 0x000fde0000000f00 */
[----:B------:R-:W-:-:S15]  /*3780*/  NOP ;  /* 0x0000000000007918 */ /* 0x000fde0000000000 */
[----:B------:R-:W-:-:S15]  /*3790*/  NOP ;  /* 0x0000000000007918 */ /* 0x000fde0000000000 */
[----:B------:R-:W0:Y:S02]  /*37a0*/  @!P2 DMUL R2, R2, 1.80143985094819840000e+16 ;  /* 0x435000000202a828 */ /* 0x000e240000000000 */
[----:B0-----:R-:W-:Y:S02]  /*37b0*/  @!P2 IMAD.MOV.U32 R30, RZ, RZ, R3 ;  /* 0x000000ffff1ea224 */ /* 0x001fe400078e0003 */
[----:B------:R-:W-:Y:S02]  /*37c0*/  @!P2 IMAD.MOV.U32 R31, RZ, RZ, R2 ;  /* 0x000000ffff1fa224 */ /* 0x000fe400078e0002 */
[----:B------:R-:W-:-:S05]  /*37d0*/  VIADD R0, R30, 0xffffffff ;  /* 0xffffffff1e007836 */ /* 0x000fca0000000000 */
[----:B------:R-:W-:-:S13]  /*37e0*/  ISETP.GT.U32.AND P0, PT, R0, 0x7feffffe, PT ;  /* 0x7feffffe0000780c */ /* 0x000fda0003f04070 */
[----:B------:R-:W-:Y:S05]  /*37f0*/  @P0 BRA `(.L_x_8346) ;  /* 0x0000000800ac0947 */ /* 0x000fea0003800000 */
[C---:B------:R-:W-:Y:S01]  /*3800*/  LOP3.LUT R0, R30.reuse, 0xfffff, RZ, 0xc0, !PT ;  /* 0x000fffff1e007812 */ /* 0x040fe200078ec0ff */
[----:B------:R-:W-:Y:S01]  /*3810*/  IMAD.MOV.U32 R2, RZ, RZ, R31 ;  /* 0x000000ffff027224 */ /* 0x000fe200078e001f */
[----:B------:R-:W-:Y:S01]  /*3820*/  LEA.HI R11, R30, R11, RZ, 0xc ;  /* 0x0000000b1e0b7211 */ /* 0x000fe200078f60ff */
[----:B------:R-:W-:Y:S01]  /*3830*/  UMOV UR4, 0x80000000 ;  /* 0x8000000000047882 */ /* 0x000fe20000000000 */
[----:B------:R-:W-:Y:S01]  /*3840*/  LOP3.LUT R3, R0, 0x3ff00000, RZ, 0xfc, !PT ;  /* 0x3ff0000000037812 */ /* 0x000fe200078efcff */
[----:B------:R-:W-:-:S03]  /*3850*/  UMOV UR5, 0x43300000 ;  /* 0x4330000000057882 */ /* 0x000fc60000000000 */
[----:B------:R-:W-:-:S13]  /*3860*/  ISETP.GE.U32.AND P0, PT, R3, 0x3ff6a09f, PT ;  /* 0x3ff6a09f0300780c */ /* 0x000fda0003f06070 */
[----:B------:R-:W-:Y:S02]  /*3870*/  @P0 VIADD R9, R3, 0xfff00000 ;  /* 0xfff0000003090836 */ /* 0x000fe40000000000 */
[----:B------:R-:W-:Y:S02]  /*3880*/  @P0 VIADD R11, R11, 0x1 ;  /* 0x000000010b0b0836 */ /* 0x000fe40000000000 */
[----:B------:R-:W-:-:S03]  /*3890*/  @P0 IMAD.MOV.U32 R3, RZ, RZ, R9 ;  /* 0x000000ffff030224 */ /* 0x000fc600078e0009 */
[----:B------:R-:W-:Y:S02]  /*38a0*/  LOP3.LUT R10, R11, 0x80000000, RZ, 0x3c, !PT ;  /* 0x800000000b0a7812 */ /* 0x000fe400078e3cff */
[----:B------:R-:W-:Y:S01]  /*38b0*/  MOV R11, 0x43300000 ;  /* 0x43300000000b7802 */ /* 0x000fe20000000f00 */
[----:B------:R-:W-:-:S15]  /*38c0*/  DADD R8, R2, -1 ;  /* 0xbff0000002087429 */ /* 0x000fde0000000000 */
[----:B------:R-:W-:-:S15]  /*38d0*/  NOP ;  /* 0x0000000000007918 */ /* 0x000fde0000000000 */
[----:B------:R-:W-:-:S15]  /*38e0*/  NOP ;  /* 0x0000000000007918 */ /* 0x000fde0000000000 */
[----:B------:R-:W-:-:S15]  /*38f0*/  NOP ;  /* 0x0000000000007918 */ /* 0x000fde0000000000 */
[----:B------:R-:W-:-:S04]  /*3900*/  NOP ;  /* 0x0000000000007918 */ /* 0x000fc80000000000 */
[----:B------:R-:W0:-:S15]  /*3910*/  DADD R2, R2, 1 ;  /* 0x3ff0000002027429 */ /* 0x000e1e0000000000 */
[----:B------:R-:W-:-:S15]  /*3920*/  NOP ;  /* 0x0000000000007918 */ /* 0x000fde0000000000 */
[----:B------:R-:W-:-:S15]  /*3930*/  NOP ;  /* 0x0000000000007918 */ /* 0x000fde0000000000 */
[----:B------:R-:W-:-:S15]  /*3940*/  NOP ;  /* 0x0000000000007918 */ /* 0x000fde0000000000 */
[----:B------:R-:W-:-:S04]  /*3950*/  NOP ;  /* 0x0000000000007918 */ /* 0x000fc80000000000 */
[----:B------:R0:W-:Y:S01]  /*3960*/  DADD R20, R10, -UR4 ;  /* 0x800000040a147e29 */ /* 0x0001e20008000000 */
[----:B------:R-:W-:Y:S01]  /*3970*/  UMOV UR4, 0xfefa39ef ;  /* 0xfefa39ef00047882 */ /* 0x000fe20000000000 */
[----:B0-----:R-:W0:Y:S01]  /*3980*/  MUFU.RCP64H R11, R3 ;  /* 0x00000003000b7308 */ /* 0x001e220000001800 */
[----:B------:R-:W-:Y:S01]  /*3990*/  IMAD.MOV.U32 R10, RZ, RZ, RZ ;  /* 0x000000ffff0a7224 */ /* 0x000fe200078e00ff */
[----:B------:R-:W-:-:S15]  /*39a0*/  UMOV UR5, 0x3fe62e42 ;  /* 0x3fe62e4200057882 */ /* 0x000fde0000000000 */
[----:B------:R-:W-:-:S15]  /*39b0*/  NOP ;  /* 0x0000000000007918 */ /* 0x000fde0000000000 */
[----:B------:R-:W-:-:S15]  /*39c0*/  NOP ;  /* 0x0000000000007918 */ /* 0x000fde0000000000 */
[----:B------:R-:W-:-:S15]  /*39d0*/  NOP ;  /* 0x0000000000007918 */ /* 0x000fde0000000000 */
[----:B0-----:R0:W1:Y:S02]  /*39e0*/  DFMA R12, -R2, R10, 1 ;  /* 0x3ff00000020c742b */ /* 0x001064000000010a */
[----:B0-----:R-:W-:Y:S02]  /*39f0*/  IMAD.MOV.U32 R2, RZ, RZ, -0x748574fc ;  /* 0x8b7a8b04ff027424 */ /* 0x001fe400078e00ff */
[----:B------:R-:W-:-:S15]  /*3a00*/  IMAD.MOV.U32 R3, RZ, RZ, 0x3ed0ee25 ;  /* 0x3ed0ee25ff037424 */ /* 0x000fde00078e00ff */
[----:B------:R-:W-:-:S15]  /*3a10*/  NOP ;  /* 0x0000000000007918 */ /* 0x000fde0000000000 */
[----:B------:R-:W-:-:S15]  /*3a20*/  NOP ;  /* 0x0000000000007918 */ /* 0x000fde0000000000 */
[----:B------:R-:W-:-:S15]  /*3a30*/  NOP ;  /* 0x0000000000007918 */ /* 0x000fde0000000000 */
[----:B-1----:R-:W0:-:S15]  /*3a40*/  DFMA R12, R12, R12, R12 ;  /* 0x0000000c0c0c722b */ /* 0x002e1e000000000c */
        /* <DEDUP_REMOVED lines=19> */
[----:B0-----:R-:W-:Y:S01]  /*3b80*/  DFMA R30, R20, UR4, R10 ;  /* 0x00000004141e7c2b */ /* 0x001fe2000800000a */
        /* <DEDUP_REMOVED lines=11> */
[----:B0-----:R-:W0:Y:S01]  /*3c40*/  DFMA R2, R14, UR4, R2 ;  /* 0x000000040e027c2b */ /* 0x001e220008000002 */
[----:B------:R-:W-:Y:S01]  /*3c50*/  UMOV UR4, 0xfefa39ef ;  /* 0xfefa39ef00047882 */ /* 0x000fe20000000000 */
[----:B------:R-:W-:-:S15]  /*3c60*/  UMOV UR5, 0x3fe62e42 ;  /* 0x3fe62e4200057882 */ /* 0x000fde0000000000 */
[----:B------:R-:W-:-:S15]  /*3c70*/  NOP ;  /* 0x0000000000007918 */ /* 0x000fde0000000000 */
[----:B------:R-:W-:-:S15]  /*3c80*/  NOP ;  /* 0x0000000000007918 */ /* 0x000fde0000000000 */
[----:B------:R-:W-:-:S15]  /*3c90*/  NOP ;  /* 0x0000000000007918 */ /* 0x000fde0000000000 */
[----:B------:R-:W-:-:S02]  /*3ca0*/  NOP ;  /* 0x0000000000007918 */ /* 0x000fc40000000000 */
[----:B------:R-:W-:Y:S01]  /*3cb0*/  DFMA R32, R20, -UR4, R30 ;  /* 0x8000000414207c2b */ /* 0x000fe2000800001e */
        /* <DEDUP_REMOVED lines=41> */
[----:B------:R-:W0:-:S15]  /*3f50*/  DADD R18, R8, -R10 ;  /* 0x0000000008127229 */ /* 0x000e1e000000080a */
        /* <DEDUP_REMOVED lines=14> */
[----:B------:R-:W1:Y:S01]  /*4040*/  DFMA R2, R14, R2, UR4 ;  /* 0x000000040e027e2b */ /* 0x000e620008000002 */
[----:B------:R-:W-:Y:S01]  /*4050*/  UMOV UR4, 0x3b39803f ;  /* 0x3b39803f00047882 */ /* 0x000fe20000000000 */
[----:B------:R-:W-:-:S15]  /*4060*/  UMOV UR5, 0x3c7abc9e ;  /* 0x3c7abc9e00057882 */ /* 0x000fde0000000000 */
[----:B------:R-:W-:-:S15]  /*4070*/  NOP ;  /* 0x0000000000007918 */ /* 0x000fde0000000000 */
[----:B------:R-:W-:-:S15]  /*4080*/  NOP ;  /* 0x0000000000007918 */ /* 0x000fde0000000000 */
[----:B------:R-:W-:-:S15]  /*4090*/  NOP ;  /* 0x0000000000007918 */ /* 0x000fde0000000000 */
[----:B------:R-:W-:-:S02]  /*40a0*/  NOP ;  /* 0x0000000000007918 */ /* 0x000fc40000000000 */
[----:B0-----:R-:W-:-:S15]  /*40b0*/  DMUL R18, R12, R18 ;  /* 0x000000120c127228 */ /* 0x001fde0000000000 */
[----:B------:R-:W-:-:S15]  /*40c0*/  NOP ;  /* 0x0000000000007918 */ /* 0x000fde0000000000 */
[----:B------:R-:W-:-:S15]  /*40d0*/  NOP ;  /* 0x0000000000007918 */ /* 0x000fde0000000000 */
[----:B------:R-:W-:-:S15]  /*40e0*/  NOP ;  /* 0x0000000000007918 */ /* 0x000fde0000000000 */
[----:B------:R-:W-:-:S04]  /*40f0*/  NOP ;  /* 0x0000000000007918 */ /* 0x000fc80000000000 */
[----:B-1----:R-:W0:-:S15]  /*4100*/  DMUL R2, R14, R2 ;  /* 0x000000020e027228 */ /* 0x002e1e0000000000 */
[----:B------:R-:W-:-:S15]  /*4110*/  NOP ;  /* 0x0000000000007918 */ /* 0x000fde0000000000 */
[----:B------:R-:W-:-:S15]  /*4120*/  NOP ;  /* 0x0000000000007918 */ /* 0x000fde0000000000 */
[----:B------:R-:W-:-:S15]  /*4130*/  NOP ;  /* 0x0000000000007918 */ /* 0x000fde0000000000 */
[----:B------:R-:W-:-:S04]  /*4140*/  NOP ;  /* 0x0000000000007918 */ /* 0x000fc80000000000 */
[----:B------:R-:W-:-:S15]  /*4150*/  DADD R32, -R10, R32 ;  /* 0x000000000a207229 */ /* 0x000fde0000000120 */
        /* <DEDUP_REMOVED lines=9> */
[----:B0-----:R-:W0:-:S15]  /*41f0*/  DADD R2, R2, -R32 ;  /* 0x0000000002027229 */ /* 0x001e1e0000000820 */
[----:B------:R-:W-:-:S15]  /*4200*/  NOP ;  /* 0x0000000000007918 */ /* 0x000fde0000000000 */
[----:B------:R-:W-:-:S15]  /*4210*/  NOP ;  /* 0x0000000000007918 */ /* 0x000fde0000000000 */
[----:B------:R-:W-:-:S15]  /*4220*/  NOP ;  /* 0x0000000000007918 */ /* 0x000fde0000000000 */
[----:B------:R-:W-:-:S04]  /*4230*/  NOP ;  /* 0x0000000000007918 */ /* 0x000fc80000000000 */
[----:B0-----:R-:W0:-:S15]  /*4240*/  DFMA R2, R20, UR4, R2 ;  /* 0x0000000414027c2b */ /* 0x001e1e0008000002 */
[----:B------:R-:W-:-:S15]  /*4250*/  NOP ;  /* 0x0000000000007918 */ /* 0x000fde0000000000 */
[----:B------:R-:W-:-:S15]  /*4260*/  NOP ;  /* 0x0000000000007918 */ /* 0x000fde0000000000 */
[----:B------:R-:W-:-:S15]  /*4270*/  NOP ;  /* 0x0000000000007918 */ /* 0x000fde0000000000 */
[----:B------:R-:W-:-:S04]  /*4280*/  NOP ;  /* 0x0000000000007918 */ /* 0x000fc80000000000 */
[----:B0-----:R0:W1:Y:S02]  /*4290*/  DADD R2, R30, R2 ;  /* 0x000000001e027229 */ /* 0x0010640000000002 */
[----:B01----:R-:W-:Y:S05]  /*42a0*/  BRA `(.L_x_8347) ;  /* 0x0000000000187947 */ /* 0x003fea0003800000 */
.L_x_8346:
[----:B------:R-:W-:Y:S01]  /*42b0*/  IMAD.MOV.U32 R8, RZ, RZ, 0x0 ;  /* 0x00000000ff087424 */ /* 0x000fe200078e00ff */
[----:B------:R-:W-:Y:S01]  /*42c0*/  LOP3.LUT P0, RZ, R3, 0x7fffffff, RZ, 0xc0, !PT ;  /* 0x7fffffff03ff7812 */ /* 0x000fe2000780c0ff */
[----:B------:R-:W-:-:S06]  /*42d0*/  IMAD.MOV.U32 R9, RZ, RZ, 0x7ff00000 ;  /* 0x7ff00000ff097424 */ /* 0x000fcc00078e00ff */
[----:B------:R-:W0:Y:S02]  /*42e0*/  DFMA R2, R2, R8, +INF ;  /* 0x7ff000000202742b */ /* 0x000e240000000008 */
[----:B0-----:R-:W-:Y:S02]  /*42f0*/  FSEL R2, R2, RZ, P0 ;  /* 0x000000ff02027208 */ /* 0x001fe40000000000 */
[----:B------:R-:W-:-:S07]  /*4300*/  FSEL R3, R3, -QNAN , P0 ;  /* 0xfff0000003037808 */ /* 0x000fce0000000000 */
.L_x_8347:
[----:B------:R-:W-:Y:S05]  /*4310*/  BSYNC.RECONVERGENT B0 ;  /* 0x0000000000007941 */ /* 0x000fea0003800200 */
.L_x_8345:
[----:B------:R-:W0:Y:S01]  /*4320*/  MUFU.RCP64H R9, R29 ;  /* 0x0000001d00097308 */ /* 0x000e220000001800 */
[----:B------:R-:W-:Y:S01]  /*4330*/  MOV R8, 0x1 ;  /* 0x0000000100087802 */ /* 0x000fe20000000f00 */
[----:B------:R-:W-:Y:S01]  /*4340*/  BSSY.RECONVERGENT B3, `(.L_x_8348) ;  /* 0x0000038000037945 */ /* 0x000fe20003800200 */
[----:B------:R-:W-:Y:S01]  /*4350*/  FSETP.GEU.AND P2, PT, |R27|, 6.5827683646048100446e-37, PT ;  /* 0x036000001b00780b */ /* 0x000fe20003f4e200 */
[----:B------:R-:W-:-:S15]  /*4360*/  DSETP.GEU.AND P1, PT, R24, R22, PT ;  /* 0x000000161800722a */ /* 0x000fde0003f2e000 */
[----:B------:R-:W-:-:S15]  /*4370*/  NOP ;  /* 0x0000000000007918 */ /* 0x000fde0000000000 */
[----:B------:R-:W-:-:S15]  /*4380*/  NOP ;  /* 0x0000000000007918 */ /* 0x000fde0000000000 */
[----:B------:R-:W-:-:S15]  /*4390*/  NOP ;  /* 0x0000000000007918 */ /* 0x000fde0000000000 */
[----:B------:R-:W-:-:S04]  /*43a0*/  NOP ;  /* 0x0000000000007918 */ /* 0x000fc80000000000 */
[----:B0-----:R-:W0:-:S15]  /*43b0*/  DFMA R10, -R28, R8, 1 ;  /* 0x3ff000001c0a742b */ /* 0x001e1e0000000108 */
        /* <DEDUP_REMOVED lines=29> */
[----:B0-----:R-:W0:-:S15]  /*4590*/  DFMA R10, -R28, R20, R26 ;  /* 0x000000141c0a722b */ /* 0x001e1e000000011a */
[----:B------:R-:W-:-:S15]  /*45a0*/  NOP ;  /* 0x0000000000007918 */ /* 0x000fde0000000000 */
[----:B------:R-:W-:-:S15]  /*45b0*/  NOP ;  /* 0x0000000000007918 */ /* 0x000fde0000000000 */
[----:B------:R-:W-:-:S15]  /*45c0*/  NOP ;  /* 0x0000000000007918 */ /* 0x000fde0000000000 */
[----:B------:R-:W-:-:S04]  /*45d0*/  NOP ;  /* 0x0000000000007918 */ /* 0x000fc80000000000 */
[----:B0-----:R-:W0:Y:S02]  /*45e0*/  DFMA R20, R8, R10, R20 ;  /* 0x0000000a0814722b */ /* 0x001e240000000014 */
[----:B0-----:R-:W-:-:S05]  /*45f0*/  FFMA R0, RZ, R29, R21 ;  /* 0x0000001dff007223 */ /* 0x001fca0000000015 */
[----:B------:R-:W-:-:S15]  /*4600*/  FSETP.GT.AND P0, PT, |R0|, 1.469367938527859385e-39, PT ;  /* 0x001000000000780b */ /* 0x000fde0003f04200 */
[----:B------:R-:W-:-:S15]  /*4610*/  NOP ;  /* 0x0000000000007918 */ /* 0x000fde0000000000 */
[----:B------:R-:W-:-:S15]  /*4620*/  NOP ;  /* 0x0000000000007918 */ /* 0x000fde0000000000 */
[----:B------:R-:W-:-:S12]  /*4630*/  NOP ;  /* 0x0000000000007918 */ /* 0x000fd80000000000 */
[----:B------:R-:W0:Y:S02]  /*4640*/  DADD R2, R2, 1 ;  /* 0x3ff0000002027429 */ /* 0x000e240000000000 */
[----:B0-----:R-:W-:Y:S05]  /*4650*/  @P0 BRA P2, `(.L_x_8349) ;  /* 0x0000000000180947 */ /* 0x001fea0001000000 */
[----:B------:R-:W-:Y:S01]  /*4660*/  IMAD.MOV.U32 R14, RZ, RZ, R26 ;  /* 0x000000ffff0e7224 */ /* 0x000fe200078e001a */
[----:B------:R-:W-:Y:S01]  /*4670*/  MOV R0, 0x46c0 ;  /* 0x000046c000007802 */ /* 0x000fe20000000f00 */
[----:B------:R-:W-:Y:S02]  /*4680*/  IMAD.MOV.U32 R15, RZ, RZ, R27 ;  /* 0x000000ffff0f7224 */ /* 0x000fe400078e001b */
[----:B------:R-:W-:Y:S02]  /*4690*/  IMAD.MOV.U32 R8, RZ, RZ, R28 ;  /* 0x000000ffff087224 */ /* 0x000fe400078e001c */
[----:B------:R-:W-:-:S07]  /*46a0*/  IMAD.MOV.U32 R9, RZ, RZ, R29 ;  /* 0x000000ffff097224 */ /* 0x000fce00078e001d */
[----:B------:R-:W-:Y:S05]  /*46b0*/  CALL.REL.NOINC `($__internal_12_$__cuda_sm20_div_rn_f64_full) ;  /* 0x0000068400047944 */ /* 0x000fea0003c00000 */
.L_x_8349:
[----:B------:R-:W-:Y:S05]  /*46c0*/  BSYNC.RECONVERGENT B3 ;  /* 0x0000000000037941 */ /* 0x000fea0003800200 */
.L_x_8348:
[----:B------:R-:W-:Y:S01]  /*46d0*/  IMAD.MOV.U32 R10, RZ, RZ, -0x2449a4b7 ;  /* 0xdbb65b49ff0a7424 */ /* 0x000fe200078e00ff */
        /* <DEDUP_REMOVED lines=8> */
[----:B0-----:R-:W0:Y:S01]  /*4760*/  DFMA R10, R8, -UR4, R10 ;  /* 0x80000004080a7c2b */ /* 0x001e22000800000a */
        /* <DEDUP_REMOVED lines=135> */
[----:B0-----:R-:W0:Y:S02]  /*4fe0*/  DADD R8, -R10, UR4 ;  /* 0x000000040a087e29 */ /* 0x001e240008000100 */
[----:B0-----:R-:W-:Y:S02]  /*4ff0*/  FSEL R9, R9, R11, !P1 ;  /* 0x0000000b09097208 */ /* 0x001fe40004800000 */
[----:B------:R-:W-:-:S15]  /*5000*/  FSEL R11, R8, R10, !P1 ;  /* 0x0000000a080b7208 */ /* 0x000fde0004800000 */
[----:B------:R-:W-:-:S15]  /*5010*/  NOP ;  /* 0x0000000000007918 */ /* 0x000fde0000000000 */
[----:B------:R-:W-:-:S15]  /*5020*/  NOP ;  /* 0x0000000000007918 */ /* 0x000fde0000000000 */
[----:B------:R-:W-:-:S15]  /*5030*/  NOP ;  /* 0x0000000000007918 */ /* 0x000fde0000000000 */
[----:B------:R-:W0:Y:S02]  /*5040*/  DSETP.NEU.AND P2, PT, R24, R22, PT ;  /* 0x000000161800722a */ /* 0x000e240003f4d000 */
[----:B0-----:R-:W-:Y:S02]  /*5050*/  FSEL R9, R9, 1.8213495016098022461, P2 ;  /* 0x3fe921fb09097808 */ /* 0x001fe40001000000 */
[----:B------:R-:W-:-:S15]  /*5060*/  FSEL R11, R11, 3.37028055040000000000e+12, P2 ;  /* 0x54442d180b0b7808 */ /* 0x000fde0001000000 */
[----:B------:R-:W-:-:S15]  /*5070*/  NOP ;  /* 0x0000000000007918 */ /* 0x000fde0000000000 */
[----:B------:R-:W-:-:S15]  /*5080*/  NOP ;  /* 0x0000000000007918 */ /* 0x000fde0000000000 */
[----:B------:R-:W-:-:S15]  /*5090*/  NOP ;  /* 0x0000000000007918 */ /* 0x000fde0000000000 */
[----:B------:R-:W0:Y:S02]  /*50a0*/  DSETP.NEU.AND P0, PT, R28, RZ, PT ;  /* 0x000000ff1c00722a */ /* 0x000e240003f0d000 */
[----:B0-----:R-:W-:Y:S02]  /*50b0*/  FSEL R9, R9, RZ, P0 ;  /* 0x000000ff09097208 */ /* 0x001fe40000000000 */
[----:B------:R-:W-:Y:S02]  /*50c0*/  FSEL R11, R11, RZ, P0 ;  /* 0x000000ff0b0b7208 */ /* 0x000fe40000000000 */
[----:B------:R-:W-:-:S15]  /*50d0*/  LOP3.LUT R9, R9, 0x80000000, R5, 0xb8, !PT ;  /* 0x8000000009097812 */ /* 0x000fde00078eb805 */
[----:B------:R-:W-:-:S15]  /*50e0*/  NOP ;  /* 0x0000000000007918 */ /* 0x000fde0000000000 */
[----:B------:R-:W-:-:S15]  /*50f0*/  NOP ;  /* 0x0000000000007918 */ /* 0x000fde0000000000 */
[----:B------:R-:W-:-:S13]  /*5100*/  NOP ;  /* 0x0000000000007918 */ /* 0x000fda0000000000 */
[----:B------:R-:W0:-:S15]  /*5110*/  DADD R22, R24, R22 ;  /* 0x0000000018167229 */ /* 0x000e1e0000000016 */
[----:B------:R-:W-:-:S15]  /*5120*/  NOP ;  /* 0x0000000000007918 */ /* 0x000fde0000000000 */
[----:B------:R-:W-:-:S15]  /*5130*/  NOP ;  /* 0x0000000000007918 */ /* 0x000fde0000000000 */
[----:B------:R-:W-:-:S15]  /*5140*/  NOP ;  /* 0x0000000000007918 */ /* 0x000fde0000000000 */
[----:B------:R-:W-:-:S04]  /*5150*/  NOP ;  /* 0x0000000000007918 */ /* 0x000fc80000000000 */
[----:B0-----:R-:W0:Y:S02]  /*5160*/  DSETP.NAN.AND P0, PT, R22, R22, PT ;  /* 0x000000161600722a */ /* 0x001e240003f08000 */
[----:B0-----:R-:W-:Y:S02]  /*5170*/  FSEL R8, R22, R11, P0 ;  /* 0x0000000b16087208 */ /* 0x001fe40000000000 */
[----:B------:R-:W-:Y:S01]  /*5180*/  FSEL R9, R23, R9, P0 ;  /* 0x0000000917097208 */ /* 0x000fe20000000000 */
[----:B------:R-:W-:Y:S06]  /*5190*/  BRA `(.L_x_8350) ;  /* 0x000000a000687947 */ /* 0x000fec0003800000 */
.L_x_8340:
[----:B------:R-:W-:-:S15]  /*51a0*/  DSETP.GEU.AND P0, PT, R26, 1.4916681462400413487e-154, PT ;  /* 0x200000001a00742a */ /* 0x000fde0003f0e000 */
[----:B------:R-:W-:-:S15]  /*51b0*/  NOP ;  /* 0x0000000000007918 */ /* 0x000fde0000000000 */
[----:B------:R-:W-:-:S15]  /*51c0*/  NOP ;  /* 0x0000000000007918 */ /* 0x000fde0000000000 */
[----:B------:R-:W-:-:S15]  /*51d0*/  NOP ;  /* 0x0000000000007918 */ /* 0x000fde0000000000 */
[----:B------:R-:W-:-:S04]  /*51e0*/  NOP ;  /* 0x0000000000007918 */ /* 0x000fc80000000000 */
[----:B------:R-:W0:Y:S02]  /*51f0*/  DSETP.LEU.AND P2, PT, R28, 5.9666725849601653946e-154, PT ;  /* 0x202000001c00742a */ /* 0x000e240003f4b000 */
[----:B0-----:R-:W-:Y:S05]  /*5200*/  @P0 BRA P2, `(.L_x_8351) ;  /* 0x0000001c00e80947 */ /* 0x001fea0001000000 */
[CC--:B------:R-:W-:Y:S01]  /*5210*/  ISETP.LT.U32.AND P0, PT, R22.reuse, R24.reuse, PT ;  /* 0x000000181600720c */ /* 0x0c0fe20003f01070 */
[----:B------:R-:W-:Y:S01]  /*5220*/  IMAD.MOV.U32 R2, RZ, RZ, RZ ;  /* 0x000000ffff027224 */ /* 0x000fe200078e00ff */
[----:B------:R-:W-:Y:S01]  /*5230*/  UMOV UR5, 0x7fefffff ;  /* 0x7fefffff00057882 */ /* 0x000fe20000000000 */
[----:B------:R-:W-:Y:S01]  /*5240*/  UMOV UR4, 0xffffffff ;  /* 0xffffffff00047882 */ /* 0x000fe20000000000 */
[CC--:B------:R-:W-:Y:S01]  /*5250*/  ISETP.LT.U32.AND.EX P0, PT, R23.reuse, R25.reuse, PT, P0 ;  /* 0x000000191700720c */ /* 0x0c0fe20003f01100 */
[----:B------:R-:W-:Y:S01]  /*5260*/  UMOV UR6, UR5 ;  /* 0x0000000500067c82 */ /* 0x000fe20008000000 */
[----:B------:R-:W-:Y:S01]  /*5270*/  IMAD.MOV.U32 R14, RZ, RZ, 0x0 ;  /* 0x00000000ff0e7424 */ /* 0x000fe200078e00ff */
[----:B------:R-:W-:Y:S01]  /*5280*/  BSSY.RECONVERGENT B0, `(.L_x_8352) ;  /* 0x0000113000007945 */ /* 0x000fe20003800200 */
[----:B------:R-:W-:Y:S01]  /*5290*/  SEL R21, R22, R24, P0 ;  /* 0x0000001816157207 */ /* 0x000fe20000000000 */
[----:B------:R-:W-:Y:S01]  /*52a0*/  IMAD.MOV.U32 R15, RZ, RZ, 0x3fd80000 ;  /* 0x3fd80000ff0f7424 */ /* 0x000fe200078e00ff */
[----:B------:R-:W-:-:S02]  /*52b0*/  SEL R20, R23, R25, P0 ;  /* 0x0000001917147207 */ /* 0x000fc40000000000 */
[----:B------:R-:W-:Y:S01]  /*52c0*/  ISETP.GT.U32.AND P0, PT, R24, R22, PT ;  /* 0x000000161800720c */ /* 0x000fe20003f04070 */
[----:B------:R-:W-:Y:S02]  /*52d0*/  IMAD.MOV.U32 R10, RZ, RZ, R21 ;  /* 0x000000ffff0a7224 */ /* 0x000fe400078e0015 */
[----:B------:R-:W-:Y:S01]  /*52e0*/  IMAD.MOV.U32 R11, RZ, RZ, R20 ;  /* 0x000000ffff0b7224 */ /* 0x000fe200078e0014 */
[----:B------:R-:W-:-:S04]  /*52f0*/  ISETP.GT.U32.AND.EX P0, PT, R25, R23, PT, P0 ;  /* 0x000000171900720c */ /* 0x000fc80003f04100 */
[----:B------:R-:W-:Y:S01]  /*5300*/  SEL R19, R25, R23, P0 ;  /* 0x0000001719137207 */ /* 0x000fe20000000000 */
[----:B------:R-:W-:Y:S01]  /*5310*/  DSETP.NEU.AND P2, PT, R10, RZ, PT ;  /* 0x000000ff0a00722a */ /* 0x000fe20003f4d000 */
[----:B------:R-:W-:Y:S02]  /*5320*/  SEL R18, R24, R22, P0 ;  /* 0x0000001618127207 */ /* 0x000fe40000000000 */
[----:B------:R-:W-:-:S04]  /*5330*/  LOP3.LUT R0, R19, 0xffc00000, RZ, 0xc0, !PT ;  /* 0xffc0000013007812 */ /* 0x000fc800078ec0ff */
[----:B------:R-:W-:-:S15]  /*5340*/  LOP3.LUT R3, R0, 0x7fd00000, RZ, 0x3c, !PT ;  /* 0x7fd0000000037812 */ /* 0x000fde00078e3cff */
[----:B------:R-:W-:-:S15]  /*5350*/  NOP ;  /* 0x0000000000007918 */ /* 0x000fde0000000000 */
[----:B------:R-:W-:-:S15]  /*5360*/  NOP ;  /* 0x0000000000007918 */ /* 0x000fde0000000000 */
[----:B------:R-:W-:-:S12]  /*5370*/  NOP ;  /* 0x0000000000007918 */ /* 0x000fd80000000000 */
[----:B------:R-:W-:-:S15]  /*5380*/  DMUL R8, R2, R18 ;  /* 0x0000001202087228 */ /* 0x000fde0000000000 */
[----:B------:R-:W-:-:S15]  /*5390*/  NOP ;  /* 0x0000000000007918 */ /* 0x000fde0000000000 */
[----:B------:R-:W-:-:S15]  /*53a0*/  NOP ;  /* 0x0000000000007918 */ /* 0x000fde0000000000 */
[----:B------:R-:W-:-:S15]  /*53b0*/  NOP ;  /* 0x0000000000007918 */ /* 0x000fde0000000000 */
[----:B------:R-:W-:-:S04]  /*53c0*/  NOP ;  /* 0x0000000000007918 */ /* 0x000fc80000000000 */
[----:B------:R0:W1:Y:S02]  /*53d0*/  DMUL R2, R2, R10 ;  /* 0x0000000a02027228 */ /* 0x0000640000000000 */
[----:B0-----:R-:W-:-:S15]  /*53e0*/  IMAD.U32 R10, RZ, RZ, UR6 ;  /* 0x00000006ff0a7e24 */ /* 0x001fde000f8e00ff */
[----:B------:R-:W-:-:S15]  /*53f0*/  NOP ;  /* 0x0000000000007918 */ /* 0x000fde0000000000 */
[----:B------:R-:W-:-:S15]  /*5400*/  NOP ;  /* 0x0000000000007918 */ /* 0x000fde0000000000 */
[----:B------:R-:W-:-:S15]  /*5410*/  NOP ;  /* 0x0000000000007918 */ /* 0x000fde0000000000 */
[----:B------:R-:W-:-:S02]  /*5420*/  NOP ;  /* 0x0000000000007918 */ /* 0x000fc40000000000 */
[----:B-1----:R-:W0:-:S15]  /*5430*/  DMUL R2, R2, R2 ;  /* 0x0000000202027228 */ /* 0x002e1e0000000000 */
        /* <DEDUP_REMOVED lines=10> */
[----:B------:R-:W0:Y:S02]  /*54e0*/  DSETP.MIN.AND P0, P3, R2, UR4, PT ;  /* 0x0000000402007e2a */ /* 0x000e24000bb00000 */
[----:B0-----:R-:W-:Y:S02]  /*54f0*/  FSEL R9, R8, UR6, P0 ;  /* 0x0000000608097c08 */ /* 0x001fe40008000000 */
[----:B------:R-:W-:Y:S01]  /*5500*/  @P3 LOP3.LUT R9, R10, 0x80000, RZ, 0xfc, !PT ;  /* 0x000800000a093812 */ /* 0x000fe200078efcff */
[----:B------:R-:W-:Y:S01]  /*5510*/  IMAD.MOV.U32 R10, RZ, RZ, RZ ;  /* 0x000000ffff0a7224 */ /* 0x000fe200078e00ff */
[----:B------:R-:W-:Y:S02]  /*5520*/  MOV R8, R2 ;  /* 0x0000000200087202 */ /* 0x000fe40000000f00 */
[----:B------:R-:W0:Y:S02]  /*5530*/  MUFU.RSQ64H R11, R9 ;  /* 0x00000009000b7308 */ /* 0x000e240000001c00 */
[----:B------:R-:W-:-:S02]  /*5540*/  SEL R8, R8, UR4, P0 ;  /* 0x0000000408087c07 */ /* 0x000fc40008000000 */
[----:B------:R-:W-:-:S15]  /*5550*/  ISETP.GE.U32.AND P0, PT, R20, 0x7ff00000, PT ;  /* 0x7ff000001400780c */ /* 0x000fde0003f06070 */
[----:B------:R-:W-:-:S15]  /*5560*/  NOP ;  /* 0x0000000000007918 */ /* 0x000fde0000000000 */
[----:B------:R-:W-:-:S15]  /*5570*/  NOP ;  /* 0x0000000000007918 */ /* 0x000fde0000000000 */
[----:B------:R-:W-:-:S07]  /*5580*/  NOP ;  /* 0x0000000000007918 */ /* 0x000fce0000000000 */
        /* <DEDUP_REMOVED lines=27> */
[----:B0-----:R-:W-:Y:S01]  /*5740*/  LOP3.LUT R3, R0, 0x100000, RZ, 0xfc, !PT ;  /* 0x0010000000037812 */ /* 0x001fe200078efcff */
[----:B------:R-:W-:-:S15]  /*5750*/  IMAD.MOV.U32 R2, RZ, RZ, RZ ;  /* 0x000000ffff027224 */ /* 0x000fde00078e00ff */
[----:B------:R-:W-:-:S15]  /*5760*/  NOP ;  /* 0x0000000000007918 */ /* 0x000fde0000000000 */
[----:B------:R-:W-:-:S15]  /*5770*/  NOP ;  /* 0x0000000000007918 */ /* 0x000fde0000000000 */
[----:B------:R-:W-:-:S15]  /*5780*/  NOP ;  /* 0x0000000000007918 */ /* 0x000fde0000000000 */
[----:B------:R-:W-:-:S01]  /*5790*/  NOP ;  /* 0x0000000000007918 */ /* 0x000fc20000000000 */
[----:B-1----:R-:W0:Y:S02]  /*57a0*/  DMUL R12, R12, R2 ;  /* 0x000000020c0c7228 */ /* 0x002e240000000000 */
[----:B0-----:R-:W-:Y:S02]  /*57b0*/  @!P0 FSEL R20, R19, R13, !P2 ;  /* 0x0000000d13148208 */ /* 0x001fe40005000000 */
[----:B------:R-:W-:Y:S02]  /*57c0*/  @!P0 FSEL R21, R18, R12, !P2 ;  /* 0x0000000c12158208 */ /* 0x000fe40005000000 */
[----:B------:R-:W-:Y:S02]  /*57d0*/  ISETP.GT.AND P3, PT, R20, 0xfffff, PT ;  /* 0x000fffff1400780c */ /* 0x000fe40003f64270 */
[----:B------:R-:W-:Y:S01]  /*57e0*/  MOV R3, R20 ;  /* 0x0000001400037202 */ /* 0x000fe20000000f00 */
[----:B------:R-:W-:-:S10]  /*57f0*/  IMAD.MOV.U32 R2, RZ, RZ, R21 ;  /* 0x000000ffff027224 */ /* 0x000fd400078e0015 */
[----:B------:R-:W-:-:S15]  /*5800*/  @!P3 IMAD.MOV.U32 R11, RZ, RZ, -0x435 ;  /* 0xfffffbcbff0bb424 */ /* 0x000fde00078e00ff */
        /* <DEDUP_REMOVED lines=9> */
[----:B------:R-:W-:Y:S01]  /*58a0*/  UMOV UR4, 0x80000000 ;  /* 0x8000000000047882 */ /* 0x000fe20000000000 */
[----:B------:R-:W-:Y:S01]  /*58b0*/  LEA.HI R11, R20, R11, RZ, 0xc ;  /* 0x0000000b140b7211 */ /* 0x000fe200078f60ff */
[----:B------:R-:W-:Y:S01]  /*58c0*/  UMOV UR5, 0x43300000 ;  /* 0x4330000000057882 */ /* 0x000fe20000000000 */
[----:B------:R-:W-:Y:S02]  /*58d0*/  LOP3.LUT R3, R0, 0x3ff00000, RZ, 0xfc, !PT ;  /* 0x3ff0000000037812 */ /* 0x000fe400078efcff */
[----:B------:R-:W-:Y:S02]  /*58e0*/  MOV R2, R21 ;  /* 0x0000001500027202 */ /* 0x000fe40000000f00 */
[----:B------:R-:W-:-:S13]  /*58f0*/  ISETP.GE.U32.AND P0, PT, R3, 0x3ff6a09f, PT ;  /* 0x3ff6a09f0300780c */ /* 0x000fda0003f06070 */
[----:B------:R-:W-:Y:S02]  /*5900*/  @P0 VIADD R9, R3, 0xfff00000 ;  /* 0xfff0000003090836 */ /* 0x000fe40000000000 */
[----:B------:R-:W-:Y:S02]  /*5910*/  @P0 VIADD R11, R11, 0x1 ;  /* 0x000000010b0b0836 */ /* 0x000fe40000000000 */
[----:B------:R-:W-:-:S03]  /*5920*/  @P0 IMAD.MOV.U32 R3, RZ, RZ, R9 ;  /* 0x000000ffff030224 */ /* 0x000fc600078e0009 */
[----:B------:R-:W-:Y:S01]  /*5930*/  LOP3.LUT R10, R11, 0x80000000, RZ, 0x3c, !PT ;  /* 0x800000000b0a7812 */ /* 0x000fe200078e3cff */
[----:B------:R-:W-:Y:S02]  /*5940*/  IMAD.MOV.U32 R11, RZ, RZ, 0x43300000 ;  /* 0x43300000ff0b7424 */ /* 0x000fe400078e00ff */
        /* <DEDUP_REMOVED lines=19> */
[----:B0-----:R-:W-:Y:S01]  /*5a80*/  MOV R2, 0x8b7a8b04 ;  /* 0x8b7a8b0400027802 */ /* 0x001fe20000000f00 */
[----:B------:R-:W-:-:S15]  /*5a90*/  IMAD.MOV.U32 R3, RZ, RZ, 0x3ed0ee25 ;  /* 0x3ed0ee25ff037424 */ /* 0x000fde00078e00ff */
[----:B------:R-:W-:-:S15]  /*5aa0*/  NOP ;  /* 0x0000000000007918 */ /* 0x000fde0000000000 */
[----:B------:R-:W-:-:S15]  /*5ab0*/  NOP ;  /* 0x0000000000007918 */ /* 0x000fde0000000000 */
[----:B------:R-:W-:-:S15]  /*5ac0*/  NOP ;  /* 0x0000000000007918 */ /* 0x000fde0000000000 */
[----:B------:R-:W-:-:S01]  /*5ad0*/  NOP ;  /* 0x0000000000007918 */ /* 0x000fc20000000000 */
        /* <DEDUP_REMOVED lines=135> */
.L_x_8353:
[----:B------:R-:W-:Y:S01]  /*6350*/  IMAD.MOV.U32 R8, RZ, RZ, 0x0 ;  /* 0x00000000ff087424 */ /* 0x000fe200078e00ff */
[----:B------:R-:W-:Y:S01]  /*6360*/  LOP3.LUT P0, RZ, R3, 0x7fffffff, RZ, 0xc0, !PT ;  /* 0x7fffffff03ff7812 */ /* 0x000fe2000780c0ff */
[----:B------:R-:W-:-:S06]  /*6370*/  IMAD.MOV.U32 R9, RZ, RZ, 0x7ff00000 ;  /* 0x7ff00000ff097424 */ /* 0x000fcc00078e00ff */
[----:B------:R-:W0:Y:S02]  /*6380*/  DFMA R2, R2, R8, +INF ;  /* 0x7ff000000202742b */ /* 0x000e240000000008 */
[----:B0-----:R-:W-:Y:S02]  /*6390*/  FSEL R2, R2, RZ, P0 ;  /* 0x000000ff02027208 */ /* 0x001fe40000000000 */
[----:B------:R-:W-:-:S07]  /*63a0*/  FSEL R3, R3, -QNAN , P0 ;  /* 0xfff0000003037808 */ /* 0x000fce0000000000 */
.L_x_8354:
[----:B------:R-:W-:Y:S05]  /*63b0*/  BSYNC.RECONVERGENT B0 ;  /* 0x0000000000007941 */ /* 0x000fea0003800200 */
.L_x_8352:
[----:B------:R-:W0:Y:S01]  /*63c0*/  MUFU.RCP64H R9, R29 ;  /* 0x0000001d00097308 */ /* 0x000e220000001800 */
[----:B------:R-:W-:Y:S01]  /*63d0*/  IMAD.MOV.U32 R8, RZ, RZ, 0x1 ;  /* 0x00000001ff087424 */ /* 0x000fe200078e00ff */
[----:B------:R-:W-:Y:S01]  /*63e0*/  FSETP.GEU.AND P2, PT, |R27|, 6.5827683646048100446e-37, PT ;  /* 0x036000001b00780b */ /* 0x000fe20003f4e200 */
[----:B------:R-:W-:Y:S04]  /*63f0*/  BSSY.RECONVERGENT B3, `(.L_x_8355) ;  /* 0x000002e000037945 */ /* 0x000fe80003800200 */
        /* <DEDUP_REMOVED lines=37> */
[----:B------:R-:W-:-:S13]  /*6650*/  FSETP.GT.AND P0, PT, |R0|, 1.469367938527859385e-39, PT ;  /* 0x001000000000780b */ /* 0x000fda0003f04200 */
[----:B------:R-:W-:Y:S05]  /*6660*/  @P0 BRA P2, `(.L_x_8356) ;  /* 0x0000000000180947 */ /* 0x000fea0001000000 */
[----:B------:R-:W-:Y:S01]  /*6670*/  IMAD.MOV.U32 R14, RZ, RZ, R26 ;  /* 0x000000ffff0e7224 */ /* 0x000fe200078e001a */
[----:B------:R-:W-:Y:S01]  /*6680*/  MOV R15, R27 ;  /* 0x0000001b000f7202 */ /* 0x000fe20000000f00 */
[----:B------:R-:W-:Y:S01]  /*6690*/  IMAD.MOV.U32 R8, RZ, RZ, R28 ;  /* 0x000000ffff087224 */ /* 0x000fe200078e001c */
[----:B------:R-:W-:Y:S01]  /*66a0*/  MOV R0, 0x66d0 ;  /* 0x000066d000007802 */ /* 0x000fe20000000f00 */
[----:B------:R-:W-:-:S07]  /*66b0*/  IMAD.MOV.U32 R9, RZ, RZ, R29 ;  /* 0x000000ffff097224 */ /* 0x000fce00078e001d */
[----:B------:R-:W-:Y:S05]  /*66c0*/  CALL.REL.NOINC `($__internal_12_$__cuda_sm20_div_rn_f64_full) ;  /* 0x0000066400007944 */ /* 0x000fea0003c00000 */
.L_x_8356:
[----:B------:R-:W-:Y:S05]  /*66d0*/  BSYNC.RECONVERGENT B3 ;  /* 0x0000000000037941 */ /* 0x000fea0003800200 */
.L_x_8355:
[----:B------:R-:W-:Y:S01]  /*66e0*/  IMAD.MOV.U32 R10, RZ, RZ, -0x2449a4b7 ;  /* 0xdbb65b49ff0a7424 */ /* 0x000fe200078e00ff */
        /* <DEDUP_REMOVED lines=172> */
.L_x_8351:
[----:B------:R-:W0:Y:S01]  /*71b0*/  DMUL R2, R26, R26 ;  /* 0x0000001a1a027228 */ /* 0x000e220000000000 */
[----:B------:R-:W-:Y:S01]  /*71c0*/  BSSY.RECONVERGENT B0, `(.L_x_8357) ;  /* 0x00000c6000007945 */ /* 0x000fe20003800200 */
[----:B------:R-:W-:-:S15]  /*71d0*/  IMAD.MOV.U32 R11, RZ, RZ, -0x3ff ;  /* 0xfffffc01ff0b7424 */ /* 0x000fde00078e00ff */
[----:B------:R-:W-:-:S15]  /*71e0*/  NOP ;  /* 0x0000000000007918 */ /* 0x000fde0000000000 */
[----:B------:R-:W-:-:S15]  /*71f0*/  NOP ;  /* 0x0000000000007918 */ /* 0x000fde0000000000 */
[----:B------:R-:W-:-:S15]  /*7200*/  NOP ;  /* 0x0000000000007918 */ /* 0x000fde0000000000 */
[----:B------:R-:W-:-:S02]  /*7210*/  NOP ;  /* 0x0000000000007918 */ /* 0x000fc40000000000 */
[----:B0-----:R-:W0:Y:S02]  /*7220*/  DFMA R2, R28, R28, R2 ;  /* 0x0000001c1c02722b */ /* 0x001e240000000002 */
[----:B0-----:R-:W-:Y:S01]  /*7230*/  ISETP.GT.AND P0, PT, R3, 0xfffff, PT ;  /* 0x000fffff0300780c */ /* 0x001fe20003f04270 */
[----:B------:R-:W-:Y:S01]  /*7240*/  IMAD.MOV.U32 R8, RZ, RZ, R2 ;  /* 0x000000ffff087224 */ /* 0x000fe200078e0002 */
[----:B------:R-:W-:Y:S01]  /*7250*/  MOV R9, R3 ;  /* 0x0000000300097202 */ /* 0x000fe20000000f00 */
[----:B------:R-:W-:-:S10]  /*7260*/  IMAD.MOV.U32 R0, RZ, RZ, R3 ;  /* 0x000000ffff007224 */ /* 0x000fd400078e0003 */
[----:B------:R-:W-:-:S15]  /*7270*/  @!P0 IMAD.MOV.U32 R11, RZ, RZ, -0x435 ;  /* 0xfffffbcbff0b8424 */ /* 0x000fde00078e00ff */
[----:B------:R-:W-:-:S15]  /*7280*/  NOP ;  /* 0x0000000000007918 */ /* 0x000fde0000000000 */
[----:B------:R-:W-:-:S15]  /*7290*/  NOP ;  /* 0x0000000000007918 */ /* 0x000fde0000000000 */
[----:B------:R-:W-:-:S04]  /*72a0*/  NOP ;  /* 0x0000000000007918 */ /* 0x000fc80000000000 */
[----:B------:R-:W0:Y:S02]  /*72b0*/  @!P0 DMUL R8, R8, 1.80143985094819840000e+16 ;  /* 0x4350000008088828 */ /* 0x000e240000000000 */
[----:B0-----:R-:W-:Y:S01]  /*72c0*/  @!P0 IMAD.MOV.U32 R0, RZ, RZ, R9 ;  /* 0x000000ffff008224 */ /* 0x001fe200078e0009 */
[----:B------:R-:W-:-:S03]  /*72d0*/  @!P0 MOV R2, R8 ;  /* 0x0000000800028202 */ /* 0x000fc60000000f00 */
[----:B------:R-:W-:-:S05]  /*72e0*/  VIADD R3, R0, 0xffffffff ;  /* 0xffffffff00037836 */ /* 0x000fca0000000000 */
[----:B------:R-:W-:-:S13]  /*72f0*/  ISETP.GT.U32.AND P2, PT, R3, 0x7feffffe, PT ;  /* 0x7feffffe0300780c */ /* 0x000fda0003f44070 */
[----:B------:R-:W-:Y:S05]  /*7300*/  @P2 BRA `(.L_x_8358) ;  /* 0x0000000800ac2947 */ /* 0x000fea0003800000 */
[C---:B------:R-:W-:Y:S01]  /*7310*/  LOP3.LUT R3, R0.reuse, 0xfffff, RZ, 0xc0, !PT ;  /* 0x000fffff00037812 */ /* 0x040fe200078ec0ff */
[----:B------:R-:W-:Y:S01]  /*7320*/  UMOV UR4, 0x80000000 ;  /* 0x8000000000047882 */ /* 0x000fe20000000000 */
[----:B------:R-:W-:Y:S01]  /*7330*/  LEA.HI R11, R0, R11, RZ, 0xc ;  /* 0x0000000b000b7211 */ /* 0x000fe200078f60ff */
[----:B------:R-:W-:Y:S01]  /*7340*/  UMOV UR5, 0x43300000 ;  /* 0x4330000000057882 */ /* 0x000fe20000000000 */
[----:B------:R-:W-:-:S04]  /*7350*/  LOP3.LUT R3, R3, 0x3ff00000, RZ, 0xfc, !PT ;  /* 0x3ff0000003037812 */ /* 0x000fc800078efcff */
        /* <DEDUP_REMOVED lines=166> */
.L_x_8358:
[----:B------:R-:W-:Y:S01]  /*7dc0*/  IMAD.MOV.U32 R2, RZ, RZ, 0x0 ;  /* 0x00000000ff027424 */ /* 0x000fe200078e00ff */
[----:B------:R-:W-:Y:S01]  /*7dd0*/  LOP3.LUT P0, RZ, R9, 0x7fffffff, RZ, 0xc0, !PT ;  /* 0x7fffffff09ff7812 */ /* 0x000fe2000780c0ff */
[----:B------:R-:W-:-:S06]  /*7de0*/  IMAD.MOV.U32 R3, RZ, RZ, 0x7ff00000 ;  /* 0x7ff00000ff037424 */ /* 0x000fcc00078e00ff */
[----:B------:R-:W0:Y:S02]  /*7df0*/  DFMA R8, R8, R2, +INF ;  /* 0x7ff000000808742b */ /* 0x000e240000000002 */
[----:B0-----:R-:W-:Y:S02]  /*7e00*/  FSEL R2, R8, RZ, P0 ;  /* 0x000000ff08027208 */ /* 0x001fe40000000000 */
[----:B------:R-:W-:-:S07]  /*7e10*/  FSEL R3, R9, -QNAN , P0 ;  /* 0xfff0000009037808 */ /* 0x000fce0000000000 */
.L_x_8359:
[----:B------:R-:W-:Y:S05]  /*7e20*/  BSYNC.RECONVERGENT B0 ;  /* 0x0000000000007941 */ /* 0x000fea0003800200 */
.L_x_8357:
[----:B------:R-:W0:Y:S01]  /*7e30*/  MUFU.RCP64H R9, R29 ;  /* 0x0000001d00097308 */ /* 0x000e220000001800 */
[----:B------:R-:W-:Y:S01]  /*7e40*/  IMAD.MOV.U32 R8, RZ, RZ, 0x1 ;  /* 0x00000001ff087424 */ /* 0x000fe200078e00ff */
[----:B------:R-:W-:Y:S01]  /*7e50*/  FSETP.GEU.AND P2, PT, |R27|, 6.5827683646048100446e-37, PT ;  /* 0x036000001b00780b */ /* 0x000fe20003f4e200 */
[----:B------:R-:W-:Y:S01]  /*7e60*/  BSSY.RECONVERGENT B3, `(.L_x_8360) ;  /* 0x0000033000037945 */ /* 0x000fe20003800200 */
[----:B------:R-:W-:-:S15]  /*7e70*/  DMUL R2, R2, 0.5 ;  /* 0x3fe0000002027828 */ /* 0x000fde0000000000 */
        /* <DEDUP_REMOVED lines=49> */
.L_x_8361:
[----:B------:R-:W-:Y:S05]  /*8190*/  BSYNC.RECONVERGENT B3 ;  /* 0x0000000000037941 */ /* 0x000fea0003800200 */
.L_x_8360:
        /* <DEDUP_REMOVED lines=173> */
.L_x_8339:
        /* <DEDUP_REMOVED lines=10> */
[----:B------:R-:W0:-:S15]  /*8d10*/  DSETP.GT.AND P0, PT, R28, UR4, PT ;  /* 0x000000041c007e2a */ /* 0x000e1e000bf04000 */
[----:B------:R-:W-:-:S15]  /*8d20*/  NOP ;  /* 0x0000000000007918 */ /* 0x000fde0000000000 */
[----:B------:R-:W-:-:S15]  /*8d30*/  NOP ;  /* 0x0000000000007918 */ /* 0x000fde0000000000 */
[----:B------:R-:W-:-:S15]  /*8d40*/  NOP ;  /* 0x0000000000007918 */ /* 0x000fde0000000000 */
[----:B------:R-:W-:-:S04]  /*8d50*/  NOP ;  /* 0x0000000000007918 */ /* 0x000fc80000000000 */
[----:B------:R1:W2:-:S15]  /*8d60*/  DADD R30, -RZ, -R6 ;  /* 0x00000000ff1e7229 */ /* 0x00029e0000000906 */
[----:B------:R-:W-:-:S15]  /*8d70*/  NOP ;  /* 0x0000000000007918 */ /* 0x000fde0000000000 */
[----:B------:R-:W-:-:S15]  /*8d80*/  NOP ;  /* 0x0000000000007918 */ /* 0x000fde0000000000 */
[----:B------:R-:W-:-:S15]  /*8d90*/  NOP ;  /* 0x0000000000007918 */ /* 0x000fde0000000000 */
[----:B------:R-:W-:-:S04]  /*8da0*/  NOP ;  /* 0x0000000000007918 */ /* 0x000fc80000000000 */
[----:B------:R1:W3:Y:S02]  /*8db0*/  DADD R32, -RZ, -R4 ;  /* 0x00000000ff207229 */ /* 0x0002e40000000904 */
[----:B0123--:R-:W-:Y:S05]  /*8dc0*/  @!P0 BRA `(.L_x_8362) ;  /* 0x00000028001c8947 */ /* 0x00ffea0003800000 */
[----:B------:R-:W0:Y:S01]  /*8dd0*/  MUFU.RCP64H R3, -2.718280792236328125 ;  /* 0xc005bf0a00037908 */ /* 0x000e220000001800 */
[----:B------:R-:W-:Y:S01]  /*8de0*/  IMAD.MOV.U32 R10, RZ, RZ, -0x74eba897 ;  /* 0x8b145769ff0a7424 */ /* 0x000fe200078e00ff */
[----:B------:R-:W-:Y:S01]  /*8df0*/  MOV R11, 0x4005bf0a ;  /* 0x4005bf0a000b7802 */ /* 0x000fe20000000f00 */
[----:B------:R-:W-:Y:S01]  /*8e00*/  IMAD.MOV.U32 R2, RZ, RZ, 0x1 ;  /* 0x00000001ff027424 */ /* 0x000fe200078e00ff */
[----:B------:R-:W-:Y:S01]  /*8e10*/  FSETP.GEU.AND P1, PT, |R7|, 6.5827683646048100446e-37, PT ;  /* 0x036000000700780b */ /* 0x000fe20003f2e200 */
[----:B------:R-:W-:Y:S04]  /*8e20*/  BSSY.RECONVERGENT B3, `(.L_x_8363) ;  /* 0x0000030000037945 */ /* 0x000fe80003800200 */
[----:B0-----:R-:W0:-:S15]  /*8e30*/  DFMA R8, R2, R10, 1 ;  /* 0x3ff000000208742b */ /* 0x001e1e000000000a */
        /* <DEDUP_REMOVED lines=34> */
[----:B0-----:R-:W0:Y:S02]  /*9060*/  DFMA R2, R2, R10, R8 ;  /* 0x0000000a0202722b */ /* 0x001e240000000008 */
[----:B0-----:R-:W-:-:S05]  /*9070*/  FFMA R0, RZ, -2.0897850990295410156, R3 ;  /* 0xc005bf0aff007823 */ /* 0x001fca0000000003 */
[----:B------:R-:W-:-:S13]  /*9080*/  FSETP.GT.AND P0, PT, |R0|, 1.469367938527859385e-39, PT ;  /* 0x001000000000780b */ /* 0x000fda0003f04200 */
[----:B------:R-:W-:Y:S05]  /*9090*/  @P0 BRA P1, `(.L_x_8364) ;  /* 0x0000000000200947 */ /* 0x000fea0000800000 */
[----:B------:R-:W-:Y:S01]  /*90a0*/  IMAD.MOV.U32 R14, RZ, RZ, R6 ;  /* 0x000000ffff0e7224 */ /* 0x000fe200078e0006 */
[----:B------:R-:W-:Y:S01]  /*90b0*/  MOV R0, 0x9100 ;  /* 0x0000910000007802 */ /* 0x000fe20000000f00 */
[----:B------:R-:W-:Y:S02]  /*90c0*/  IMAD.MOV.U32 R15, RZ, RZ, R7 ;  /* 0x000000ffff0f7224 */ /* 0x000fe400078e0007 */
[----:B------:R-:W-:Y:S02]  /*90d0*/  IMAD.MOV.U32 R8, RZ, RZ, -0x74eba897 ;  /* 0x8b145769ff087424 */ /* 0x000fe400078e00ff */
[----:B------:R-:W-:-:S07]  /*90e0*/  IMAD.MOV.U32 R9, RZ, RZ, -0x3ffa40f6 ;  /* 0xc005bf0aff097424 */ /* 0x000fce00078e00ff */
[----:B------:R-:W-:Y:S05]  /*90f0*/  CALL.REL.NOINC `($__internal_12_$__cuda_sm20_div_rn_f64_full) ;  /* 0x0000063800747944 */ /* 0x000fea0003c00000 */
[----:B------:R-:W-:Y:S01]  /*9100*/  MOV R2, R20 ;  /* 0x0000001400027202 */ /* 0x000fe20000000f00 */
[----:B------:R-:W-:-:S07]  /*9110*/  IMAD.MOV.U32 R3, RZ, RZ, R21 ;  /* 0x000000ffff037224 */ /* 0x000fce00078e0015 */
.L_x_8364:
[----:B------:R-:W-:Y:S05]  /*9120*/  BSYNC.RECONVERGENT B3 ;  /* 0x0000000000037941 */ /* 0x000fea0003800200 */
.L_x_8363:
[----:B------:R-:W0:Y:S01]  /*9130*/  MUFU.RCP64H R9, -2.718280792236328125 ;  /* 0xc005bf0a00097908 */ /* 0x000e220000001800 */
[----:B------:R-:W-:Y:S01]  /*9140*/  IMAD.MOV.U32 R10, RZ, RZ, -0x74eba897 ;  /* 0x8b145769ff0a7424 */ /* 0x000fe200078e00ff */
[----:B------:R-:W-:Y:S01]  /*9150*/  FSETP.GEU.AND P1, PT, |R5|, 6.5827683646048100446e-37, PT ;  /* 0x036000000500780b */ /* 0x000fe20003f2e200 */
[----:B------:R-:W-:Y:S01]  /*9160*/  IMAD.MOV.U32 R11, RZ, RZ, 0x4005bf0a ;  /* 0x4005bf0aff0b7424 */ /* 0x000fe200078e00ff */
[----:B------:R-:W-:Y:S01]  /*9170*/  BSSY.RECONVERGENT B3, `(.L_x_8365) ;  /* 0x000002f000037945 */ /* 0x000fe20003800200 */
[----:B------:R-:W-:-:S06]  /*9180*/  IMAD.MOV.U32 R8, RZ, RZ, 0x1 ;  /* 0x00000001ff087424 */ /* 0x000fcc00078e00ff */
        /* <DEDUP_REMOVED lines=40> */
[----:B------:R-:W-:Y:S01]  /*9410*/  MOV R15, R5 ;  /* 0x00000005000f7202 */ /* 0x000fe20000000f00 */
[----:B------:R-:W-:Y:S01]  /*9420*/  IMAD.MOV.U32 R8, RZ, RZ, -0x74eba897 ;  /* 0x8b145769ff087424 */ /* 0x000fe200078e00ff */
[----:B------:R-:W-:Y:S01]  /*9430*/  MOV R0, 0x9460 ;  /* 0x0000946000007802 */ /* 0x000fe20000000f00 */
[----:B------:R-:W-:-:S07]  /*9440*/  IMAD.MOV.U32 R9, RZ, RZ, -0x3ffa40f6 ;  /* 0xc005bf0aff097424 */ /* 0x000fce00078e00ff */
[----:B------:R-:W-:Y:S05]  /*9450*/  CALL.REL.NOINC `($__internal_12_$__cuda_sm20_div_rn_f64_full) ;  /* 0x00000634009c7944 */ /* 0x000fea0003c00000 */
.L_x_8366:
[----:B------:R-:W-:Y:S05]  /*9460*/  BSYNC.RECONVERGENT B3 ;  /* 0x0000000000037941 */ /* 0x000fea0003800200 */
.L_x_8365:
        /* <DEDUP_REMOVED lines=282> */
.L_x_8368:
[----:B------:R-:W-:Y:S01]  /*a610*/  IMAD.MOV.U32 R8, RZ, RZ, 0x0 ;  /* 0x00000000ff087424 */ /* 0x000fe200078e00ff */
[----:B------:R-:W-:Y:S01]  /*a620*/  LOP3.LUT P0, RZ, R3, 0x7fffffff, RZ, 0xc0, !PT ;  /* 0x7fffffff03ff7812 */ /* 0x000fe2000780c0ff */
[----:B------:R-:W-:-:S06]  /*a630*/  IMAD.MOV.U32 R9, RZ, RZ, 0x7ff00000 ;  /* 0x7ff00000ff097424 */ /* 0x000fcc00078e00ff */
[----:B------:R-:W0:Y:S02]  /*a640*/  DFMA R2, R2, R8, +INF ;  /* 0x7ff000000202742b */ /* 0x000e240000000008 */
[----:B0-----:R-:W-:Y:S02]  /*a650*/  FSEL R2, R2, RZ, P0 ;  /* 0x000000ff02027208 */ /* 0x001fe40000000000 */
[----:B------:R-:W-:-:S07]  /*a660*/  FSEL R3, R3, -QNAN , P0 ;  /* 0xfff0000003037808 */ /* 0x000fce0000000000 */
.L_x_8369:
[----:B------:R-:W-:Y:S05]  /*a670*/  BSYNC.RECONVERGENT B0 ;  /* 0x0000000000007941 */ /* 0x000fea0003800200 */
.L_x_8367:
        /* <DEDUP_REMOVED lines=49> */
[----:B------:R-:W-:Y:S01]  /*a990*/  MOV R0, 0xa9e0 ;  /* 0x0000a9e000007802 */ /* 0x000fe20000000f00 */
[----:B------:R-:W-:Y:S02]  /*a9a0*/  IMAD.MOV.U32 R15, RZ, RZ, R27 ;  /* 0x000000ffff0f7224 */ /* 0x000fe400078e001b */
[----:B------:R-:W-:Y:S02]  /*a9b0*/  IMAD.MOV.U32 R8, RZ, RZ, R28 ;  /* 0x000000ffff087224 */ /* 0x000fe400078e001c */
[----:B------:R-:W-:-:S07]  /*a9c0*/  IMAD.MOV.U32 R9, RZ, RZ, R29 ;  /* 0x000000ffff097224 */ /* 0x000fce00078e001d */
[----:B------:R-:W-:Y:S05]  /*a9d0*/  CALL.REL.NOINC `($__internal_12_$__cuda_sm20_div_rn_f64_full) ;  /* 0x00000620003c7944 */ /* 0x000fea0003c00000 */
.L_x_8371:
[----:B------:R-:W-:Y:S05]  /*a9e0*/  BSYNC.RECONVERGENT B3 ;  /* 0x0000000000037941 */ /* 0x000fea0003800200 */
.L_x_8370:
[----:B------:R-:W-:Y:S01]  /*a9f0*/  IMAD.MOV.U32 R10, RZ, RZ, -0x2449a4b7 ;  /* 0xdbb65b49ff0a7424 */ /* 0x000fe200078e00ff */
[----:B------:R-:W-:Y:S01]  /*aa00*/  MOV R11, 0x3f2d3b63 ;  /* 0x3f2d3b63000b7802 */ /* 0x000fe20000000f00 */
[----:B------:R-:W-:Y:S01]  /*aa10*/  UMOV UR4, 0x2a25ff7e ;  /* 0x2a25ff7e00047882 */ /* 0x000fe20000000000 */
[----:B------:R-:W-:Y:S01]  /*aa20*/  UMOV UR5, 0x3ef53e1d ;  /* 0x3ef53e1d00057882 */ /* 0x000fe20000000000 */
[----:B------:R-:W0:Y:S01]  /*aa30*/  DMUL R8, R20, R20 ;  /* 0x0000001414087228 */ /* 0x000e220000000000 */
[----:B------:R-:W-:-:S04]  /*aa40*/  ISETP.GE.AND P2, PT, R31, RZ, PT ;  /* 0x000000ff1f00720c */ /* 0x000fc80003f46270 */
[----:B------:R-:W-:-:S15]  /*aa50*/  @!P1 PLOP3.LUT P0, PT, P2, PT, PT, 0x80, 0x8 ;  /* 0x000000000008981c */ /* 0x000fde000170f070 */
[----:B------:R-:W-:-:S15]  /*aa60*/  NOP ;  /* 0x0000000000007918 */ /* 0x000fde0000000000 */
[----:B------:R-:W-:-:S15]  /*aa70*/  NOP ;  /* 0x0000000000007918 */ /* 0x000fde0000000000 */
[----:B------:R-:W-:-:S14]  /*aa80*/  NOP ;  /* 0x0000000000007918 */ /* 0x000fdc0000000000 */
        /* <DEDUP_REMOVED lines=119> */
[----:B0-----:R-:W0:-:S15]  /*b200*/  DFMA R10, R8, R10, -UR4 ;  /* 0x80000004080a7e2b */ /* 0x001e1e000800000a */
        /* <DEDUP_REMOVED lines=10> */
[----:B0-----:R-:W-:Y:S02]  /*b2b0*/  @!P1 IMAD.MOV.U32 R10, RZ, RZ, 0x54442d18 ;  /* 0x54442d18ff0a9424 */ /* 0x001fe400078e00ff */
[----:B------:R-:W-:-:S15]  /*b2c0*/  @!P1 IMAD.MOV.U32 R11, RZ, RZ, 0x3ff921fb ;  /* 0x3ff921fbff0b9424 */ /* 0x000fde00078e00ff */
[----:B------:R-:W-:-:S15]  /*b2d0*/  NOP ;  /* 0x0000000000007918 */ /* 0x000fde0000000000 */
[----:B------:R-:W-:-:S15]  /*b2e0*/  NOP ;  /* 0x0000000000007918 */ /* 0x000fde0000000000 */
[----:B------:R-:W-:-:S15]  /*b2f0*/  NOP ;  /* 0x0000000000007918 */ /* 0x000fde0000000000 */
[----:B-1----:R-:W0:Y:S02]  /*b300*/  @!P1 DADD R8, -RZ, -R20 ;  /* 0x00000000ff089229 */ /* 0x002e240000000914 */
[----:B0-----:R-:W-:Y:S02]  /*b310*/  @!P1 FSEL R8, R20, R8, !P0 ;  /* 0x0000000814089208 */ /* 0x001fe40004000000 */
[----:B------:R-:W-:Y:S02]  /*b320*/  @!P1 FSEL R9, R21, R9, !P0 ;  /* 0x0000000915099208 */ /* 0x000fe40004000000 */
[----:B------:R-:W-:-:S15]  /*b330*/  @P1 PLOP3.LUT P0, PT, P2, PT, PT, 0x80, 0x8 ;  /* 0x000000000008181c */ /* 0x000fde000170f070 */
[----:B------:R-:W-:-:S15]  /*b340*/  NOP ;  /* 0x0000000000007918 */ /* 0x000fde0000000000 */
[----:B------:R-:W-:-:S15]  /*b350*/  NOP ;  /* 0x0000000000007918 */ /* 0x000fde0000000000 */
[----:B------:R-:W-:-:S13]  /*b360*/  NOP ;  /* 0x0000000000007918 */ /* 0x000fda0000000000 */
[----:B------:R-:W-:Y:S01]  /*b370*/  @!P1 DADD R8, R8, R10 ;  /* 0x0000000008089229 */ /* 0x000fe2000000000a */
[----:B------:R-:W-:Y:S02]  /*b380*/  @P1 IMAD.MOV.U32 R10, RZ, RZ, 0x54442d18 ;  /* 0x54442d18ff0a1424 */ /* 0x000fe400078e00ff */
[----:B------:R-:W-:-:S15]  /*b390*/  @P1 IMAD.MOV.U32 R11, RZ, RZ, 0x400921fb ;  /* 0x400921fbff0b1424 */ /* 0x000fde00078e00ff */
[----:B------:R-:W-:-:S15]  /*b3a0*/  NOP ;  /* 0x0000000000007918 */ /* 0x000fde0000000000 */
[----:B------:R-:W-:-:S15]  /*b3b0*/  NOP ;  /* 0x0000000000007918 */ /* 0x000fde0000000000 */
[----:B------:R-:W-:-:S15]  /*b3c0*/  NOP ;  /* 0x0000000000007918 */ /* 0x000fde0000000000 */
[----:B------:R-:W-:-:S01]  /*b3d0*/  NOP ;  /* 0x0000000000007918 */ /* 0x000fc20000000000 */
[----:B------:R-:W0:Y:S02]  /*b3e0*/  DSETP.NEU.AND P3, PT, R28, RZ, PT ;  /* 0x000000ff1c00722a */ /* 0x000e240003f6d000 */
[----:B0-----:R-:W-:Y:S01]  /*b3f0*/  @P3 MOV R19, 0x4002d97c ;  /* 0x4002d97c00133802 */ /* 0x001fe20000000f00 */
[----:B------:R-:W-:-:S03]  /*b400*/  @P3 IMAD.MOV.U32 R15, RZ, RZ, 0x7f3321d2 ;  /* 0x7f3321d2ff0f3424 */ /* 0x000fc600078e00ff */
[----:B------:R-:W-:Y:S02]  /*b410*/  @P3 FSEL R19, R19, 1.8213495016098022461, !P0 ;  /* 0x3fe921fb13133808 */ /* 0x000fe40004000000 */
[----:B------:R-:W-:-:S15]  /*b420*/  @P3 FSEL R15, R15, 3.37028055040000000000e+12, !P0 ;  /* 0x54442d180f0f3808 */ /* 0x000fde0004000000 */
[----:B------:R-:W-:-:S15]  /*b430*/  NOP ;  /* 0x0000000000007918 */ /* 0x000fde0000000000 */
[----:B------:R-:W-:-:S15]  /*b440*/  NOP ;  /* 0x0000000000007918 */ /* 0x000fde0000000000 */
[----:B------:R-:W-:-:S11]  /*b450*/  NOP ;  /* 0x0000000000007918 */ /* 0x000fd60000000000 */
[----:B------:R-:W0:Y:S02]  /*b460*/  @P1 DADD R10, -R20, R10 ;  /* 0x00000000140a1229 */ /* 0x000e24000000010a */
[----:B0-----:R-:W-:Y:S02]  /*b470*/  @P1 FSEL R9, R11, R21, !P0 ;  /* 0x000000150b091208 */ /* 0x001fe40004000000 */
[----:B------:R-:W-:Y:S02]  /*b480*/  @P1 FSEL R8, R10, R20, !P0 ;  /* 0x000000140a081208 */ /* 0x000fe40004000000 */
[----:B------:R-:W-:Y:S02]  /*b490*/  @!P3 FSEL R11, RZ, 2.1426990032196044922, P0 ;  /* 0x400921fbff0bb808 */ /* 0x000fe40000000000 */
[----:B------:R-:W-:-:S15]  /*b4a0*/  @!P3 FSEL R10, RZ, 3.37028055040000000000e+12, P0 ;  /* 0x54442d18ff0ab808 */ /* 0x000fde0000000000 */
[----:B------:R-:W-:-:S15]  /*b4b0*/  NOP ;  /* 0x0000000000007918 */ /* 0x000fde0000000000 */
[----:B------:R-:W-:-:S15]  /*b4c0*/  NOP ;  /* 0x0000000000007918 */ /* 0x000fde0000000000 */
[----:B------:R-:W-:-:S11]  /*b4d0*/  NOP ;  /* 0x0000000000007918 */ /* 0x000fd60000000000 */
[----:B------:R-:W0:Y:S02]  /*b4e0*/  @P3 DSETP.NEU.AND P4, PT, R24, R22, PT ;  /* 0x000000161800322a */ /* 0x000e240003f8d000 */
[----:B0-----:R-:W-:Y:S02]  /*b4f0*/  @P3 FSEL R9, R19, R9, !P4 ;  /* 0x0000000913093208 */ /* 0x001fe40006000000 */
[----:B------:R-:W-:-:S03]  /*b500*/  @P3 FSEL R0, R15, R8, !P4 ;  /* 0x000000080f003208 */ /* 0x000fc60006000000 */
[----:B------:R-:W-:Y:S02]  /*b510*/  @P3 IMAD.MOV.U32 R11, RZ, RZ, R9 ;  /* 0x000000ffff0b3224 */ /* 0x000fe400078e0009 */
[----:B------:R-:W-:-:S03]  /*b520*/  @P3 IMAD.MOV.U32 R10, RZ, RZ, R0 ;  /* 0x000000ffff0a3224 */ /* 0x000fc600078e0000 */
[----:B------:R-:W-:-:S15]  /*b530*/  LOP3.LUT R33, R11, 0x80000000, R33, 0xb8, !PT ;  /* 0x800000000b217812 */ /* 0x000fde00078eb821 */
[----:B------:R-:W-:-:S15]  /*b540*/  NOP ;  /* 0x0000000000007918 */ /* 0x000fde0000000000 */
[----:B------:R-:W-:-:S15]  /*b550*/  NOP ;  /* 0x0000000000007918 */ /* 0x000fde0000000000 */
[----:B------:R-:W-:-:S07]  /*b560*/  NOP ;  /* 0x0000000000007918 */ /* 0x000fce0000000000 */
[----:B------:R-:W0:-:S15]  /*b570*/  DADD R12, R24, R22 ;  /* 0x00000000180c7229 */ /* 0x000e1e0000000016 */
[----:B------:R-:W-:-:S15]  /*b580*/  NOP ;  /* 0x0000000000007918 */ /* 0x000fde0000000000 */
[----:B------:R-:W-:-:S15]  /*b590*/  NOP ;  /* 0x0000000000007918 */ /* 0x000fde0000000000 */
[----:B------:R-:W-:-:S15]  /*b5a0*/  NOP ;  /* 0x0000000000007918 */ /* 0x000fde0000000000 */
[----:B------:R-:W-:-:S04]  /*b5b0*/  NOP ;  /* 0x0000000000007918 */ /* 0x000fc80000000000 */
[----:B0-----:R-:W0:Y:S02]  /*b5c0*/  DSETP.NAN.AND P5, PT, R12, R12, PT ;  /* 0x0000000c0c00722a */ /* 0x001e240003fa8000 */
[----:B0-----:R-:W-:Y:S02]  /*b5d0*/  FSEL R8, R12, R10, P5 ;  /* 0x0000000a0c087208 */ /* 0x001fe40002800000 */
[----:B------:R-:W-:-:S15]  /*b5e0*/  FSEL R9, R13, R33, P5 ;  /* 0x000000210d097208 */ /* 0x000fde0002800000 */
[----:B------:R-:W-:-:S15]  /*b5f0*/  NOP ;  /* 0x0000000000007918 */ /* 0x000fde0000000000 */
[----:B------:R-:W-:-:S15]  /*b600*/  NOP ;  /* 0x0000000000007918 */ /* 0x000fde0000000000 */
[----:B------:R-:W-:-:S15]  /*b610*/  NOP ;  /* 0x0000000000007918 */ /* 0x000fde0000000000 */
[----:B------:R-:W1:Y:S02]  /*b620*/  DADD R2, R2, 1 ;  /* 0x3ff0000002027429 */ /* 0x000e640000000000 */
[----:B-1----:R-:W-:Y:S05]  /*b630*/  BRA `(.L_x_8350) ;  /* 0x0000003c00407947 */ /* 0x002fea0003800000 */
.L_x_8362:
        /* <DEDUP_REMOVED lines=46> */
[----:B0-----:R-:W-:Y:S01]  /*b920*/  IMAD.MOV.U32 R8, RZ, RZ, R3 ;  /* 0x000000ffff087224 */ /* 0x001fe200078e0003 */
[----:B------:R-:W-:-:S15]  /*b930*/  MOV R12, UR6 ;  /* 0x00000006000c7c02 */ /* 0x000fde0008000f00 */
[----:B------:R-:W-:-:S15]  /*b940*/  NOP ;  /* 0x0000000000007918 */ /* 0x000fde0000000000 */
[----:B------:R-:W-:-:S15]  /*b950*/  NOP ;  /* 0x0000000000007918 */ /* 0x000fde0000000000 */
[----:B------:R-:W-:-:S15]  /*b960*/  NOP ;  /* 0x0000000000007918 */ /* 0x000fde0000000000 */
[----:B------:R-:W-:-:S01]  /*b970*/  NOP ;  /* 0x0000000000007918 */ /* 0x000fc20000000000 */
        /* <DEDUP_REMOVED lines=36> */
[----:B0-----:R0:W1:Y:S02]  /*bbc0*/  DMUL R14, R2, R14 ;  /* 0x0000000e020e7228 */ /* 0x0010640000000000 */
[----:B0-----:R-:W-:Y:S02]  /*bbd0*/  LOP3.LUT R3, R20, 0x100000, RZ, 0xfc, !PT ;  /* 0x0010000014037812 */ /* 0x001fe400078efcff */
[----:B------:R-:W-:-:S15]  /*bbe0*/  MOV R2, RZ ;  /* 0x000000ff00027202 */ /* 0x000fde0000000f00 */
[----:B------:R-:W-:-:S15]  /*bbf0*/  NOP ;  /* 0x0000000000007918 */ /* 0x000fde0000000000 */
[----:B------:R-:W-:-:S15]  /*bc00*/  NOP ;  /* 0x0000000000007918 */ /* 0x000fde0000000000 */
[----:B------:R-:W-:-:S15]  /*bc10*/  NOP ;  /* 0x0000000000007918 */ /* 0x000fde0000000000 */
[----:B-1----:R-:W0:Y:S02]  /*bc20*/  DMUL R14, R14, R2 ;  /* 0x000000020e0e7228 */ /* 0x002e240000000000 */
[----:B0-----:R-:W-:Y:S01]  /*bc30*/  @!P0 FSEL R0, R11, R15, !P2 ;  /* 0x0000000f0b008208 */ /* 0x001fe20005000000 */
[----:B------:R-:W-:Y:S01]  /*bc40*/  IMAD.MOV.U32 R11, RZ, RZ, -0x3ff ;  /* 0xfffffc01ff0b7424 */ /* 0x000fe200078e00ff */
        /* <DEDUP_REMOVED lines=17> */
[----:B------:R-:W-:Y:S01]  /*bd60*/  LOP3.LUT R3, R2, 0x3ff00000, RZ, 0xfc, !PT ;  /* 0x3ff0000002037812 */ /* 0x000fe200078efcff */
[----:B------:R-:W-:-:S03]  /*bd70*/  IMAD.MOV.U32 R2, RZ, RZ, R21 ;  /* 0x000000ffff027224 */ /* 0x000fc600078e0015 */
        /* <DEDUP_REMOVED lines=165> */
.L_x_8374:
[----:B------:R-:W-:Y:S01]  /*c7d0*/  IMAD.MOV.U32 R8, RZ, RZ, 0x0 ;  /* 0x00000000ff087424 */ /* 0x000fe200078e00ff */
[----:B------:R-:W-:Y:S01]  /*c7e0*/  LOP3.LUT P0, RZ, R3, 0x7fffffff, RZ, 0xc0, !PT ;  /* 0x7fffffff03ff7812 */ /* 0x000fe2000780c0ff */
[----:B------:R-:W-:-:S06]  /*c7f0*/  IMAD.MOV.U32 R9, RZ, RZ, 0x7ff00000 ;  /* 0x7ff00000ff097424 */ /* 0x000fcc00078e00ff */
[----:B------:R-:W0:Y:S02]  /*c800*/  DFMA R2, R2, R8, +INF ;  /* 0x7ff000000202742b */ /* 0x000e240000000008 */
[----:B0-----:R-:W-:Y:S02]  /*c810*/  FSEL R2, R2, RZ, P0 ;  /* 0x000000ff02027208 */ /* 0x001fe40000000000 */
[----:B------:R-:W-:-:S07]  /*c820*/  FSEL R3, R3, -QNAN , P0 ;  /* 0xfff0000003037808 */ /* 0x000fce0000000000 */
.L_x_8375:
[----:B------:R-:W-:Y:S05]  /*c830*/  BSYNC.RECONVERGENT B0 ;  /* 0x0000000000007941 */ /* 0x000fea0003800200 */
.L_x_8373:
[----:B------:R-:W0:Y:S01]  /*c840*/  MUFU.RCP64H R9, R29 ;  /* 0x0000001d00097308 */ /* 0x000e220000001800 */
[----:B------:R-:W-:Y:S01]  /*c850*/  MOV R8, 0x1 ;  /* 0x0000000100087802 */ /* 0x000fe20000000f00 */
[----:B------:R-:W-:Y:S01]  /*c860*/  BSSY.RECONVERGENT B3, `(.L_x_8376) ;  /* 0x000002f000037945 */ /* 0x000fe20003800200 */
[----:B------:R-:W-:-:S04]  /*c870*/  FSETP.GEU.AND P2, PT, |R27|, 6.5827683646048100446e-37, PT ;  /* 0x036000001b00780b */ /* 0x000fc80003f4e200 */
        /* <DEDUP_REMOVED lines=45> */
.L_x_8377:
[----:B------:R-:W-:Y:S05]  /*cb50*/  BSYNC.RECONVERGENT B3 ;  /* 0x0000000000037941 */ /* 0x000fea0003800200 */
.L_x_8376:
        /* <DEDUP_REMOVED lines=159> */
[----:B------:R-:W0:Y:S02]  /*d550*/  @P1 DADD R10, -R20, R10 ;  /* 0x00000000140a1229 */ /* 0x000e24000000010a */
[----:B0-----:R-:W-:Y:S02]  /*d560*/  @P1 FSEL R8, R10, R20, !P0 ;  /* 0x000000140a081208 */ /* 0x001fe40004000000 */
[----:B------:R-:W-:-:S15]  /*d570*/  @P1 FSEL R9, R11, R21, !P0 ;  /* 0x000000150b091208 */ /* 0x000fde0004000000 */
[----:B------:R-:W-:-:S15]  /*d580*/  NOP ;  /* 0x0000000000007918 */ /* 0x000fde0000000000 */
[----:B------:R-:W-:-:S15]  /*d590*/  NOP ;  /* 0x0000000000007918 */ /* 0x000fde0000000000 */
[----:B------:R-:W-:-:S15]  /*d5a0*/  NOP ;  /* 0x0000000000007918 */ /* 0x000fde0000000000 */
[----:B------:R-:W0:Y:S02]  /*d5b0*/  DSETP.NEU.AND P3, PT, R28, RZ, PT ;  /* 0x000000ff1c00722a */ /* 0x000e240003f6d000 */
[----:B0-----:R-:W-:Y:S01]  /*d5c0*/  @P3 MOV R10, 0x4002d97c ;  /* 0x4002d97c000a3802 */ /* 0x001fe20000000f00 */
[----:B------:R-:W-:Y:S01]  /*d5d0*/  @P3 IMAD.MOV.U32 R0, RZ, RZ, 0x7f3321d2 ;  /* 0x7f3321d2ff003424 */ /* 0x000fe200078e00ff */
[----:B------:R-:W-:Y:S02]  /*d5e0*/  @!P3 FSEL R11, RZ, 2.1426990032196044922, P0 ;  /* 0x400921fbff0bb808 */ /* 0x000fe40000000000 */
[----:B------:R-:W-:Y:S02]  /*d5f0*/  @P3 FSEL R19, R10, 1.8213495016098022461, !P0 ;  /* 0x3fe921fb0a133808 */ /* 0x000fe40004000000 */
[----:B------:R-:W-:Y:S02]  /*d600*/  @P3 FSEL R15, R0, 3.37028055040000000000e+12, !P0 ;  /* 0x54442d18000f3808 */ /* 0x000fe40004000000 */
[----:B------:R-:W-:-:S15]  /*d610*/  @!P3 FSEL R10, RZ, 3.37028055040000000000e+12, P0 ;  /* 0x54442d18ff0ab808 */ /* 0x000fde0000000000 */
[----:B------:R-:W-:-:S15]  /*d620*/  NOP ;  /* 0x0000000000007918 */ /* 0x000fde0000000000 */
[----:B------:R-:W-:-:S15]  /*d630*/  NOP ;  /* 0x0000000000007918 */ /* 0x000fde0000000000 */
[----:B------:R-:W-:-:S09]  /*d640*/  NOP ;  /* 0x0000000000007918 */ /* 0x000fd20000000000 */
        /* <DEDUP_REMOVED lines=18> */
.L_x_8372:
        /* <DEDUP_REMOVED lines=9> */
[----:B------:R-:W-:Y:S02]  /*d800*/  IMAD.MOV.U32 R8, RZ, RZ, R2 ;  /* 0x000000ffff087224 */ /* 0x000fe400078e0002 */
[--C-:B------:R-:W-:Y:S02]  /*d810*/  IMAD.MOV.U32 R9, RZ, RZ, R3.reuse ;  /* 0x000000ffff097224 */ /* 0x100fe400078e0003 */
[----:B------:R-:W-:-:S08]  /*d820*/  IMAD.MOV.U32 R0, RZ, RZ, R3 ;  /* 0x000000ffff007224 */ /* 0x000fd000078e0003 */
[----:B------:R-:W-:-:S15]  /*d830*/  @!P0 IMAD.MOV.U32 R11, RZ, RZ, -0x435 ;  /* 0xfffffbcbff0b8424 */ /* 0x000fde00078e00ff */
[----:B------:R-:W-:-:S15]  /*d840*/  NOP ;  /* 0x0000000000007918 */ /* 0x000fde0000000000 */
[----:B------:R-:W-:-:S15]  /*d850*/  NOP ;  /* 0x0000000000007918 */ /* 0x000fde0000000000 */
[----:B------:R-:W-:-:S04]  /*d860*/  NOP ;  /* 0x0000000000007918 */ /* 0x000fc80000000000 */
[----:B------:R-:W0:Y:S02]  /*d870*/  @!P0 DMUL R8, R8, 1.80143985094819840000e+16 ;  /* 0x4350000008088828 */ /* 0x000e240000000000 */
[----:B0-----:R-:W-:Y:S01]  /*d880*/  @!P0 MOV R0, R9 ;  /* 0x0000000900008202 */ /* 0x001fe20000000f00 */
[----:B------:R-:W-:-:S04]  /*d890*/  @!P0 IMAD.MOV.U32 R2, RZ, RZ, R8 ;  /* 0x000000ffff028224 */ /* 0x000fc800078e0008 */
        /* <DEDUP_REMOVED lines=10> */
[----:B------:R-:W-:-:S03]  /*d940*/  @P0 VIADD R11, R11, 0x1 ;  /* 0x000000010b0b0836 */ /* 0x000fc60000000000 */
[----:B------:R-:W-:Y:S02]  /*d950*/  @P0 MOV R3, R9 ;  /* 0x0000000900030202 */ /* 0x000fe40000000f00 */
[----:B------:R-:W-:Y:S01]  /*d960*/  LOP3.LUT R10, R11, 0x80000000, RZ, 0x3c, !PT ;  /* 0x800000000b0a7812 */ /* 0x000fe200078e3cff */
[----:B------:R-:W-:-:S03]  /*d970*/  IMAD.MOV.U32 R11, RZ, RZ, 0x43300000 ;  /* 0x43300000ff0b7424 */ /* 0x000fc600078e00ff */
        /* <DEDUP_REMOVED lines=159> */
.L_x_8379:
[----:B------:R-:W-:Y:S01]  /*e370*/  MOV R2, 0x0 ;  /* 0x0000000000027802 */ /* 0x000fe20000000f00 */
[----:B------:R-:W-:Y:S01]  /*e380*/  IMAD.MOV.U32 R3, RZ, RZ, 0x7ff00000 ;  /* 0x7ff00000ff037424 */ /* 0x000fe200078e00ff */
[----:B------:R-:W-:-:S05]  /*e390*/  LOP3.LUT P0, RZ, R9, 0x7fffffff, RZ, 0xc0, !PT ;  /* 0x7fffffff09ff7812 */ /* 0x000fca000780c0ff */
[----:B------:R-:W0:Y:S02]  /*e3a0*/  DFMA R8, R8, R2, +INF ;  /* 0x7ff000000808742b */ /* 0x000e240000000002 */
[----:B0-----:R-:W-:Y:S02]  /*e3b0*/  FSEL R2, R8, RZ, P0 ;  /* 0x000000ff08027208 */ /* 0x001fe40000000000 */
[----:B------:R-:W-:-:S07]  /*e3c0*/  FSEL R3, R9, -QNAN , P0 ;  /* 0xfff0000009037808 */ /* 0x000fce0000000000 */
.L_x_8380:
[----:B------:R-:W-:Y:S05]  /*e3d0*/  BSYNC.RECONVERGENT B0 ;  /* 0x0000000000007941 */ /* 0x000fea0003800200 */
.L_x_8378:
        /* <DEDUP_REMOVED lines=49> */
.L_x_8382:
[----:B------:R-:W-:Y:S05]  /*e6f0*/  BSYNC.RECONVERGENT B3 ;  /* 0x0000000000037941 */ /* 0x000fea0003800200 */
.L_x_8381:
[----:B------:R-:W-:Y:S01]  /*e700*/  IMAD.MOV.U32 R10, RZ, RZ, -0x2449a4b7 ;  /* 0xdbb65b49ff0a7424 */ /* 0x000fe200078e00ff */
[----:B------:R-:W-:Y:S01]  /*e710*/  UMOV UR4, 0x2a25ff7e ;  /* 0x2a25ff7e00047882 */ /* 0x000fe20000000000 */
[----:B------:R-:W-:Y:S01]  /*e720*/  IMAD.MOV.U32 R11, RZ, RZ, 0x3f2d3b63 ;  /* 0x3f2d3b63ff0b7424 */ /* 0x000fe200078e00ff */
        /* <DEDUP_REMOVED lines=150> */
[----:B------:R-:W-:Y:S01]  /*f090*/  @P1 IMAD.MOV.U32 R10, RZ, RZ, 0x54442d18 ;  /* 0x54442d18ff0a1424 */ /* 0x000fe200078e00ff */
[----:B------:R-:W-:-:S15]  /*f0a0*/  @P1 MOV R11, 0x400921fb ;  /* 0x400921fb000b1802 */ /* 0x000fde0000000f00 */
[----:B------:R-:W-:-:S15]  /*f0b0*/  NOP ;  /* 0x0000000000007918 */ /* 0x000fde0000000000 */
[----:B------:R-:W-:-:S15]  /*f0c0*/  NOP ;  /* 0x0000000000007918 */ /* 0x000fde0000000000 */
[----:B------:R-:W-:-:S15]  /*f0d0*/  NOP ;  /* 0x0000000000007918 */ /* 0x000fde0000000000 */
[----:B------:R-:W-:-:S02]  /*f0e0*/  NOP ;  /* 0x0000000000007918 */ /* 0x000fc40000000000 */
[----:B------:R-:W0:Y:S02]  /*f0f0*/  @P1 DADD R10, -R20, R10 ;  /* 0x00000000140a1229 */ /* 0x000e24000000010a */
[----:B0-----:R-:W-:Y:S02]  /*f100*/  @P1 FSEL R8, R10, R20, !P0 ;  /* 0x000000140a081208 */ /* 0x001fe40004000000 */
[----:B------:R-:W-:-:S15]  /*f110*/  @P1 FSEL R9, R11, R21, !P0 ;  /* 0x000000150b091208 */ /* 0x000fde0004000000 */
[----:B------:R-:W-:-:S15]  /*f120*/  NOP ;  /* 0x0000000000007918 */ /* 0x000fde0000000000 */
[----:B------:R-:W-:-:S15]  /*f130*/  NOP ;  /* 0x0000000000007918 */ /* 0x000fde0000000000 */
[----:B------:R-:W-:-:S15]  /*f140*/  NOP ;  /* 0x0000000000007918 */ /* 0x000fde0000000000 */
[----:B------:R-:W0:Y:S02]  /*f150*/  DSETP.NEU.AND P3, PT, R28, RZ, PT ;  /* 0x000000ff1c00722a */ /* 0x000e240003f6d000 */
[----:B0-----:R-:W-:Y:S01]  /*f160*/  @P3 IMAD.MOV.U32 R10, RZ, RZ, 0x4002d97c ;  /* 0x4002d97cff0a3424 */ /* 0x001fe200078e00ff */
[----:B------:R-:W-:Y:S01]  /*f170*/  @!P3 FSEL R11, RZ, 2.1426990032196044922, P0 ;  /* 0x400921fbff0bb808 */ /* 0x000fe20000000000 */
[----:B------:R-:W-:-:S03]  /*f180*/  @P3 IMAD.MOV.U32 R0, RZ, RZ, 0x7f3321d2 ;  /* 0x7f3321d2ff003424 */ /* 0x000fc600078e00ff */
[----:B------:R-:W-:Y:S02]  /*f190*/  @P3 FSEL R19, R10, 1.8213495016098022461, !P0 ;  /* 0x3fe921fb0a133808 */ /* 0x000fe40004000000 */
[----:B------:R-:W-:Y:S02]  /*f1a0*/  @P3 FSEL R15, R0, 3.37028055040000000000e+12, !P0 ;  /* 0x54442d18000f3808 */ /* 0x000fe40004000000 */
[----:B------:R-:W-:-:S15]  /*f1b0*/  @!P3 FSEL R10, RZ, 3.37028055040000000000e+12, P0 ;  /* 0x54442d18ff0ab808 */ /* 0x000fde0000000000 */
[----:B------:R-:W-:-:S15]  /*f1c0*/  NOP ;  /* 0x0000000000007918 */ /* 0x000fde0000000000 */
[----:B------:R-:W-:-:S15]  /*f1d0*/  NOP ;  /* 0x0000000000007918 */ /* 0x000fde0000000000 */
[----:B------:R-:W-:-:S08]  /*f1e0*/  NOP ;  /* 0x0000000000007918 */ /* 0x000fd00000000000 */
        /* <DEDUP_REMOVED lines=20> */
[----:B------:R-:W0:Y:S02]  /*f330*/  DMUL R2, R2, 0.5 ;  /* 0x3fe0000002027828 */ /* 0x000e240000000000 */
.L_x_8350:
[----:B------:R-:W-:Y:S05]  /*f340*/  BSYNC.RECONVERGENT B2 ;  /* 0x0000000000027941 */ /* 0x000fea0003800200 */
.L_x_8338:
[----:B------:R-:W-:Y:S01]  /*f350*/  UMOV UR4, 0xfefa39ef ;  /* 0xfefa39ef00047882 */ /* 0x000fe20000000000 */
[----:B------:R-:W-:Y:S01]  /*f360*/  UMOV UR5, 0x3fe62e42 ;  /* 0x3fe62e4200057882 */ /* 0x000fe20000000000 */
[----:B------:R-:W-:Y:S01]  /*f370*/  LOP3.LUT R5, R9, 0x80000000, R5, 0xb8, !PT ;  /* 0x8000000009057812 */ /* 0x000fe200078eb805 */
[----:B0-----:R-:W0:Y:S01]  /*f380*/  DADD R2, R2, UR4 ;  /* 0x0000000402027e29 */ /* 0x001e220008000000 */
[----:B------:R-:W-:Y:S01]  /*f390*/  IMAD.MOV.U32 R4, RZ, RZ, R8 ;  /* 0x000000ffff047224 */ /* 0x000fe200078e0008 */
[----:B0-----:R-:W-:Y:S02]  /*f3a0*/  LOP3.LUT R7, R3, 0x80000000, R7, 0xb8, !PT ;  /* 0x8000000003077812 */ /* 0x001fe400078eb807 */
[----:B------:R-:W-:Y:S01]  /*f3b0*/  MOV R6, R2 ;  /* 0x0000000200067202 */ /* 0x000fe20000000f00 */
[----:B------:R-:W-:Y:S06]  /*f3c0*/  BRA `(.L_x_8336) ;  /* 0x000000a8009c7947 */ /* 0x000fec0003800000 */
.L_x_8337:
[----:B------:R-:W-:Y:S01]  /*f3d0*/  UMOV UR4, 0x1409212f ;  /* 0x1409212f00047882 */ /* 0x000fe20000000000 */
[----:B------:R-:W-:Y:S01]  /*f3e0*/  UMOV UR5, 0x3e43988e ;  /* 0x3e43988e00057882 */ /* 0x000fe20000000000 */
[----:B------:R-:W0:-:S15]  /*f3f0*/  DSETP.NEU.AND P0, PT, R4, RZ, PT ;  /* 0x000000ff0400722a */ /* 0x000e1e0003f0d000 */
[----:B------:R-:W-:-:S15]  /*f400*/  NOP ;  /* 0x0000000000007918 */ /* 0x000fde0000000000 */
[----:B------:R-:W-:-:S15]  /*f410*/  NOP ;  /* 0x0000000000007918 */ /* 0x000fde0000000000 */
[----:B------:R-:W-:-:S15]  /*f420*/  NOP ;  /* 0x0000000000007918 */ /* 0x000fde0000000000 */
[----:B------:R-:W-:-:S04]  /*f430*/  NOP ;  /* 0x0000000000007918 */ /* 0x000fc80000000000 */
[----:B------:R-:W1:-:S15]  /*f440*/  DSETP.GEU.AND P1, PT, R22, UR4, PT ;  /* 0x0000000416007e2a */ /* 0x000e5e000bf2e000 */
[----:B------:R-:W-:-:S15]  /*f450*/  NOP ;  /* 0x0000000000007918 */ /* 0x000fde0000000000 */
[----:B------:R-:W-:-:S15]  /*f460*/  NOP ;  /* 0x0000000000007918 */ /* 0x000fde0000000000 */
[----:B------:R-:W-:-:S15]  /*f470*/  NOP ;  /* 0x0000000000007918 */ /* 0x000fde0000000000 */
[----:B------:R-:W-:-:S04]  /*f480*/  NOP ;  /* 0x0000000000007918 */ /* 0x000fc80000000000 */
[----:B0-----:R-:W-:-:S15]  /*f490*/  DSETP.EQ.AND P0, PT, R6, RZ, !P0 ;  /* 0x000000ff0600722a */ /* 0x001fde0004702000 */
[----:B------:R-:W-:-:S15]  /*f4a0*/  NOP ;  /* 0x0000000000007918 */ /* 0x000fde0000000000 */
[----:B------:R-:W-:-:S15]  /*f4b0*/  NOP ;  /* 0x0000000000007918 */ /* 0x000fde0000000000 */
[----:B------:R-:W-:-:S15]  /*f4c0*/  NOP ;  /* 0x0000000000007918 */ /* 0x000fde0000000000 */
[----:B------:R-:W-:-:S04]  /*f4d0*/  NOP ;  /* 0x0000000000007918 */ /* 0x000fc80000000000 */
[----:B-1----:R-:W0:Y:S02]  /*f4e0*/  DSETP.LT.AND P1, PT, R24, UR4, !P1 ;  /* 0x0000000418007e2a */ /* 0x002e24000cf21000 */
[----:B0-----:R-:W-:-:S13]  /*f4f0*/  PLOP3.LUT P0, PT, P0, P1, PT, 0xf8, 0x8f ;  /* 0x00000000008f781c */ /* 0x001fda0000703f70 */
[----:B------:R-:W-:Y:S05]  /*f500*/  @P0 BRA `(.L_x_8336) ;  /* 0x000000a8004c0947 */ /* 0x000fea0003800000 */
[----:B------:R-:W0:Y:S01]  /*f510*/  DADD R32, R22, 1 ;  /* 0x3ff0000016207429 */ /* 0x000e220000000000 */
[----:B------:R-:W-:Y:S01]  /*f520*/  IMAD.MOV.U32 R2, RZ, RZ, RZ ;  /* 0x000000ffff027224 */ /* 0x000fe200078e00ff */
[CC--:B0-----:R-:W-:Y:S01]  /*f530*/  ISETP.LT.U32.AND P0, PT, R32.reuse, R24.reuse, PT ;  /* 0x000000182000720c */ /* 0x0c1fe20003f01070 */
[----:B------:R-:W-:Y:S01]  /*f540*/  UMOV UR5, 0x7fefffff ;  /* 0x7fefffff00057882 */ /* 0x000fe20000000000 */
[----:B------:R-:W-:Y:S01]  /*f550*/  UMOV UR4, 0xffffffff ;  /* 0xffffffff00047882 */ /* 0x000fe20000000000 */
[----:B------:R-:W-:Y:S01]  /*f560*/  UMOV UR6, UR5 ;  /* 0x0000000500067c82 */ /* 0x000fe20008000000 */
[CC--:B------:R-:W-:Y:S01]  /*f570*/  ISETP.LT.U32.AND.EX P0, PT, R33.reuse, R25.reuse, PT, P0 ;  /* 0x000000192100720c */ /* 0x0c0fe20003f01100 */
[----:B------:R-:W-:Y:S01]  /*f580*/  IMAD.MOV.U32 R20, RZ, RZ, RZ ;  /* 0x000000ffff147224 */ /* 0x000fe200078e00ff */
[----:B------:R-:W-:Y:S01]  /*f590*/  BSSY.RECONVERGENT B2, `(.L_x_8383) ;  /* 0x000061f000027945 */ /* 0x000fe20003800200 */
[----:B------:R-:W-:Y:S01]  /*f5a0*/  IMAD.MOV.U32 R36, RZ, RZ, 0x0 ;  /* 0x00000000ff247424 */ /* 0x000fe200078e00ff */
[----:B------:R-:W-:Y:S01]  /*f5b0*/  SEL R41, R32, R24, P0 ;  /* 0x0000001820297207 */ /* 0x000fe20000000000 */
[----:B------:R-:W-:Y:S01]  /*f5c0*/  IMAD.MOV.U32 R37, RZ, RZ, 0x3fd80000 ;  /* 0x3fd80000ff257424 */ /* 0x000fe200078e00ff */
[----:B------:R-:W-:-:S02]  /*f5d0*/  SEL R42, R33, R25, P0 ;  /* 0x00000019212a7207 */ /* 0x000fc40000000000 */
[----:B------:R-:W-:Y:S01]  /*f5e0*/  ISETP.GT.U32.AND P0, PT, R24, R32, PT ;  /* 0x000000201800720c */ /* 0x000fe20003f04070 */
[----:B------:R-:W-:Y:S02]  /*f5f0*/  IMAD.MOV.U32 R10, RZ, RZ, R41 ;  /* 0x000000ffff0a7224 */ /* 0x000fe400078e0029 */
[----:B------:R-:W-:Y:S01]  /*f600*/  IMAD.MOV.U32 R11, RZ, RZ, R42 ;  /* 0x000000ffff0b7224 */ /* 0x000fe200078e002a */
[----:B------:R-:W-:-:S04]  /*f610*/  ISETP.GT.U32.AND.EX P0, PT, R25, R33, PT, P0 ;  /* 0x000000211900720c */ /* 0x000fc80003f04100 */
[----:B------:R-:W-:Y:S02]  /*f620*/  SEL R29, R25, R33, P0 ;  /* 0x00000021191d7207 */ /* 0x000fe40000000000 */
[----:B------:R-:W-:Y:S02]  /*f630*/  SEL R28, R24, R32, P0 ;  /* 0x00000020181c7207 */ /* 0x000fe40000000000 */
        /* <DEDUP_REMOVED lines=9> */
[----:B------:R-:W-:-:S15]  /*f6d0*/  DSETP.NEU.AND P1, PT, R10, RZ, PT ;  /* 0x000000ff0a00722a */ /* 0x000fde0003f2d000 */
[----:B------:R-:W-:-:S15]  /*f6e0*/  NOP ;  /* 0x0000000000007918 */ /* 0x000fde0000000000 */
[----:B------:R-:W-:-:S15]  /*f6f0*/  NOP ;  /* 0x0000000000007918 */ /* 0x000fde0000000000 */
[----:B------:R-:W-:-:S15]  /*f700*/  NOP ;  /* 0x0000000000007918 */ /* 0x000fde0000000000 */
[----:B------:R-:W-:-:S04]  /*f710*/  NOP ;  /* 0x0000000000007918 */ /* 0x000fc80000000000 */
[----:B------:R-:W-:-:S15]  /*f720*/  DMUL R2, R2, R10 ;  /* 0x0000000a02027228 */ /* 0x000fde0000000000 */
[----:B------:R-:W-:-:S15]  /*f730*/  NOP ;  /* 0x0000000000007918 */ /* 0x000fde0000000000 */
[----:B------:R-:W-:-:S15]  /*f740*/  NOP ;  /* 0x0000000000007918 */ /* 0x000fde0000000000 */
[----:B------:R-:W-:-:S15]  /*f750*/  NOP ;  /* 0x0000000000007918 */ /* 0x000fde0000000000 */
[----:B------:R-:W-:-:S04]  /*f760*/  NOP ;  /* 0x0000000000007918 */ /* 0x000fc80000000000 */
[----:B------:R-:W0:-:S15]  /*f770*/  DADD R30, R22, -1 ;  /* 0xbff00000161e7429 */ /* 0x000e1e0000000000 */
[----:B------:R-:W-:-:S15]  /*f780*/  NOP ;  /* 0x0000000000007918 */ /* 0x000fde0000000000 */
[----:B------:R-:W-:-:S15]  /*f790*/  NOP ;  /* 0x0000000000007918 */ /* 0x000fde0000000000 */
[----:B------:R-:W-:-:S15]  /*f7a0*/  NOP ;  /* 0x0000000000007918 */ /* 0x000fde0000000000 */
[----:B------:R-:W-:-:S04]  /*f7b0*/  NOP ;  /* 0x0000000000007918 */ /* 0x000fc80000000000 */
[----:B0-----:R-:W0:Y:S02]  /*f7c0*/  DADD R10, -RZ, |R30| ;  /* 0x00000000ff0a7229 */ /* 0x001e24000000051e */
        /* <DEDUP_REMOVED lines=9> */
[----:B------:R-:W-:Y:S02]  /*f860*/  SEL R34, R24, R10, P0 ;  /* 0x0000000a18227207 */ /* 0x000fe40000000000 */
[----:B------:R-:W-:Y:S02]  /*f870*/  LOP3.LUT R38, R35, 0xffc00000, RZ, 0xc0, !PT ;  /* 0xffc0000023267812 */ /* 0x000fe400078ec0ff */
[----:B------:R-:W-:Y:S02]  /*f880*/  MOV R10, RZ ;  /* 0x000000ff000a7202 */ /* 0x000fe40000000f00 */
        /* <DEDUP_REMOVED lines=24> */
[----:B------:R-:W-:-:S15]  /*fa10*/  DSETP.NEU.AND P2, PT, R14, RZ, PT ;  /* 0x000000ff0e00722a */ /* 0x000fde0003f4d000 */
        /* <DEDUP_REMOVED lines=9> */
[----:B0-----:R0:W-:Y:S02]  /*fab0*/  DFMA R14, R12, R12, R10 ;  /* 0x0000000c0c0e722b */ /* 0x0011e4000000000a */
[----:B0-----:R-:W-:-:S15]  /*fac0*/  IMAD.U32 R10, RZ, RZ, UR6 ;  /* 0x00000006ff0a7e24 */ /* 0x001fde000f8e00ff */
        /* <DEDUP_REMOVED lines=8> */
[----:B------:R-:W-:Y:S01]  /*fb50*/  UMOV UR6, UR4 ;  /* 0x0000000400067c82 */ /* 0x000fe20008000000 */
[----:B------:R-:W-:Y:S02]  /*fb60*/  IMAD.MOV.U32 R10, RZ, RZ, RZ ;  /* 0x000000ffff0a7224 */ /* 0x000fe400078e00ff */
[----:B------:R-:W0:Y:S01]  /*fb70*/  MUFU.RSQ64H R11, R9 ;  /* 0x00000009000b7308 */ /* 0x000e220000001c00 */
[----:B------:R-:W-:Y:S01]  /*fb80*/  SEL R8, R8, UR6, P0 ;  /* 0x0000000608087c07 */ /* 0x000fe20008000000 */
[----:B------:R-:W-:-:S02]  /*fb90*/  UMOV UR6, UR5 ;  /* 0x0000000500067c82 */ /* 0x000fc40008000000 */
[----:B------:R-:W-:-:S15]  /*fba0*/  IMAD.U32 R18, RZ, RZ, UR6 ;  /* 0x00000006ff127e24 */ /* 0x000fde000f8e00ff */
        /* <DEDUP_REMOVED lines=8> */
[----:B0-----:R0:W-:Y:S02]  /*fc30*/  DFMA R12, R8, -R12, 1 ;  /* 0x3ff00000080c742b */ /* 0x0011e4000000080c */
[----:B0-----:R-:W-:-:S15]  /*fc40*/  MOV R8, R15 ;  /* 0x0000000f00087202 */ /* 0x001fde0000000f00 */
[----:B------:R-:W-:-:S15]  /*fc50*/  NOP ;  /* 0x0000000000007918 */ /* 0x000fde0000000000 */
[----:B------:R-:W-:-:S15]  /*fc60*/  NOP ;  /* 0x0000000000007918 */ /* 0x000fde0000000000 */
[----:B------:R-:W-:-:S15]  /*fc70*/  NOP ;  /* 0x0000000000007918 */ /* 0x000fde0000000000 */
[----:B------:R-:W-:-:S02]  /*fc80*/  NOP ;  /* 0x0000000000007918 */ /* 0x000fc40000000000 */
[----:B------:R-:W0:Y:S02]  /*fc90*/  DSETP.MIN.AND P0, P3, R14, UR4, PT ;  /* 0x000000040e007e2a */ /* 0x000e24000bb00000 */
[----:B0-----:R-:W-:Y:S01]  /*fca0*/  FSEL R19, R8, UR6, P0 ;  /* 0x0000000608137c08 */ /* 0x001fe20008000000 */
[----:B------:R-:W-:Y:S01]  /*fcb0*/  IMAD.MOV.U32 R8, RZ, RZ, R14 ;  /* 0x000000ffff087224 */ /* 0x000fe200078e000e */
[----:B------:R-:W-:Y:S02]  /*fcc0*/  @P3 LOP3.LUT R19, R18, 0x80000, RZ, 0xfc, !PT ;  /* 0x0008000012133812 */ /* 0x000fe400078efcff */
[----:B------:R-:W-:Y:S02]  /*fcd0*/  ISETP.GE.U32.AND P3, PT, R40, 0x7ff00000, PT ;  /* 0x7ff000002800780c */ /* 0x000fe40003f66070 */
        /* <DEDUP_REMOVED lines=11> */
[----:B0-----:R-:W-:-:S15]  /*fd90*/  DFMA R26, R18, -R8, 1 ;  /* 0x3ff00000121a742b */ /* 0x001fde0000000808 */
        /* <DEDUP_REMOVED lines=9> */
[----:B------:R-:W0:-:S15]  /*fe30*/  DFMA R12, R12, R36, 0.5 ;  /* 0x3fe000000c0c742b */ /* 0x000e1e0000000024 */
        /* <DEDUP_REMOVED lines=10> */
[----:B0-----:R-:W-:Y:S01]  /*fee0*/  LOP3.LUT R3, R0, 0x100000, RZ, 0xfc, !PT ;  /* 0x0010000000037812 */ /* 0x001fe200078efcff */
[----:B------:R-:W-:-:S15]  /*fef0*/  IMAD.MOV.U32 R2, RZ, RZ, RZ ;  /* 0x000000ffff027224 */ /* 0x000fde00078e00ff */
[----:B------:R-:W-:-:S15]  /*ff00*/  NOP ;  /* 0x0000000000007918 */ /* 0x000fde0000000000 */
[----:B------:R-:W-:-:S15]  /*ff10*/  NOP ;  /* 0x0000000000007918 */ /* 0x000fde0000000000 */
[----:B------:R-:W-:-:S15]  /*ff20*/  NOP ;  /* 0x0000000000007918 */ /* 0x000fde0000000000 */
[----:B------:R-:W-:-:S01]  /*ff30*/  NOP ;  /* 0x0000000000007918 */ /* 0x000fc20000000000 */
[----:B-1----:R0:W1:Y:S02]  /*ff40*/  DMUL R8, R8, R2 ;  /* 0x0000000208087228 */ /* 0x0020640000000000 */
[----:B0-----:R-:W-:Y:S02]  /*ff50*/  LOP3.LUT R3, R38, 0x100000, RZ, 0xfc, !PT ;  /* 0x0010000026037812 */ /* 0x001fe400078efcff */
[----:B-1----:R-:W-:Y:S02]  /*ff60*/  @!P0 FSEL R42, R29, R9, !P1 ;  /* 0x000000091d2a8208 */ /* 0x002fe40004800000 */
[----:B------:R-:W-:-:S03]  /*ff70*/  @!P0 FSEL R41, R28, R8, !P1 ;  /* 0x000000081c298208 */ /* 0x000fc60004800000 */
[----:B------:R-:W-:Y:S01]  /*ff80*/  IMAD.MOV.U32 R29, RZ, RZ, R42 ;  /* 0x000000ffff1d7224 */ /* 0x000fe200078e002a */
[----:B------:R-:W-:-:S15]  /*ff90*/  MOV R28, R41 ;  /* 0x00000029001c7202 */ /* 0x000fde0000000f00 */
[----:B------:R-:W-:-:S15]  /*ffa0*/  NOP ;  /* 0x0000000000007918 */ /* 0x000fde0000000000 */
[----:B------:R-:W-:-:S15]  /*ffb0*/  NOP ;  /* 0x0000000000007918 */ /* 0x000fde0000000000 */
[----:B------:R-:W-:-:S09]  /*ffc0*/  NOP ;  /* 0x0000000000007918 */ /* 0x000fd20000000000 */
[----:B------:R-:W-:-:S15]  /*ffd0*/  DFMA R10, R26, R36, 0.5 ;  /* 0x3fe000001a0a742b */ /* 0x000fde0000000024 */
        /* <DEDUP_REMOVED lines=19> */
[----:B0-----:R-:W0:Y:S02]  /*10110*/  DMUL R10, R10, R2 ;  /* 0x000000020a0a7228 */ /* 0x001e240000000000 */
[----:B0-----:R-:W-:Y:S02]  /*10120*/  @!P3 FSEL R39, R34, R10, !P2 ;  /* 0x0000000a2227b208 */ /* 0x001fe40005000000 */
[----:B------:R-:W-:-:S03]  /*10130*/  @!P3 FSEL R40, R35, R11, !P2 ;  /* 0x0000000b2328b208 */ /* 0x000fc60005000000 */
[----:B------:R-:W-:Y:S02]  /*10140*/  IMAD.MOV.U32 R26, RZ, RZ, R39 ;  /* 0x000000ffff1a7224 */ /* 0x000fe400078e0027 */
[----:B------:R-:W-:-:S15]  /*10150*/  IMAD.MOV.U32 R27, RZ, RZ, R40 ;  /* 0x000000ffff1b7224 */ /* 0x000fde00078e0028 */
[----:B------:R-:W-:-:S15]  /*10160*/  NOP ;  /* 0x0000000000007918 */ /* 0x000fde0000000000 */
[----:B------:R-:W-:-:S15]  /*10170*/  NOP ;  /* 0x0000000000007918 */ /* 0x000fde0000000000 */
[----:B------:R-:W-:-:S10]  /*10180*/  NOP ;  /* 0x0000000000007918 */ /* 0x000fd40000000000 */
[----:B------:R-:W0:-:S15]  /*10190*/  DADD R2, R28, R26 ;  /* 0x000000001c027229 */ /* 0x000e1e000000001a */
[----:B------:R-:W-:-:S15]  /*101a0*/  NOP ;  /* 0x0000000000007918 */ /* 0x000fde0000000000 */
[----:B------:R-:W-:-:S15]  /*101b0*/  NOP ;  /* 0x0000000000007918 */ /* 0x000fde0000000000 */
[----:B------:R-:W-:-:S15]  /*101c0*/  NOP ;  /* 0x0000000000007918 */ /* 0x000fde0000000000 */
[----:B------:R-:W-:-:S04]  /*101d0*/  NOP ;  /* 0x0000000000007918 */ /* 0x000fc80000000000 */
[----:B0-----:R-:W0:-:S15]  /*101e0*/  DMUL R2, R2, 0.5 ;  /* 0x3fe0000002027828 */ /* 0x001e1e0000000000 */
[----:B------:R-:W-:-:S15]  /*101f0*/  NOP ;  /* 0x0000000000007918 */ /* 0x000fde0000000000 */
[----:B------:R-:W-:-:S15]  /*10200*/  NOP ;  /* 0x0000000000007918 */ /* 0x000fde0000000000 */
[----:B------:R-:W-:-:S15]  /*10210*/  NOP ;  /* 0x0000000000007918 */ /* 0x000fde0000000000 */
[----:B------:R-:W-:-:S04]  /*10220*/  NOP ;  /* 0x0000000000007918 */ /* 0x000fc80000000000 */
[----:B0-----:R-:W0:Y:S02]  /*10230*/  DSETP.GEU.AND P0, PT, R2, 1, PT ;  /* 0x3ff000000200742a */ /* 0x001e240003f0e000 */
[----:B0-----:R-:W-:Y:S02]  /*10240*/  FSEL R2, R2, RZ, P0 ;  /* 0x000000ff02027208 */ /* 0x001fe40000000000 */
[----:B------:R-:W-:-:S15]  /*10250*/  FSEL R3, R3, 1.875, P0 ;  /* 0x3ff0000003037808 */ /* 0x000fde0000000000 */
[----:B------:R-:W-:-:S15]  /*10260*/  NOP ;  /* 0x0000000000007918 */ /* 0x000fde0000000000 */
[----:B------:R-:W-:-:S15]  /*10270*/  NOP ;  /* 0x0000000000007918 */ /* 0x000fde0000000000 */
[----:B------:R-:W-:-:S15]  /*10280*/  NOP ;  /* 0x0000000000007918 */ /* 0x000fde0000000000 */
[----:B------:R-:W0:Y:S02]  /*10290*/  DSETP.GEU.AND P0, PT, R2, 10, PT ;  /* 0x402400000200742a */ /* 0x000e240003f0e000 */
[----:B0-----:R-:W-:Y:S05]  /*102a0*/  @P0 BRA `(.L_x_8384) ;  /* 0x0000004400580947 */ /* 0x001fea0003800000 */
[----:B------:R-:W0:-:S15]  /*102b0*/  DSETP.NEU.AND P0, PT, R22, 1, PT ;  /* 0x3ff000001600742a */ /* 0x000e1e0003f0d000 */
[----:B------:R-:W-:-:S15]  /*102c0*/  NOP ;  /* 0x0000000000007918 */ /* 0x000fde0000000000 */
[----:B------:R-:W-:-:S15]  /*102d0*/  NOP ;  /* 0x0000000000007918 */ /* 0x000fde0000000000 */
[----:B------:R-:W-:-:S15]  /*102e0*/  NOP ;  /* 0x0000000000007918 */ /* 0x000fde0000000000 */
[----:B------:R-:W-:-:S04]  /*102f0*/  NOP ;  /* 0x0000000000007918 */ /* 0x000fc80000000000 */
[----:B0-----:R-:W0:Y:S02]  /*10300*/  DSETP.GEU.OR P0, PT, R24, 3.8518598887744717061e-34, P0 ;  /* 0x390000001800742a */ /* 0x001e24000070e400 */
[----:B0-----:R-:W-:Y:S05]  /*10310*/  @P0 BRA `(.L_x_8385) ;  /* 0x0000000000dc0947 */ /* 0x001fea0003800000 */
[----:B------:R-:W0:Y:S01]  /*10320*/  MUFU.RSQ64H R19, R25 ;  /* 0x0000001900137308 */ /* 0x000e220000001c00 */
[----:B------:R-:W-:Y:S01]  /*10330*/  VIADD R18, R25, 0xfcb00000 ;  /* 0xfcb0000019127836 */ /* 0x000fe20000000000 */
[----:B------:R-:W-:Y:S04]  /*10340*/  BSSY.RECONVERGENT B3, `(.L_x_8386) ;  /* 0x0000033000037945 */ /* 0x000fe80003800200 */
[----:B------:R-:W-:Y:S01]  /*10350*/  ISETP.GE.U32.AND P0, PT, R18, 0x7ca00000, PT ;  /* 0x7ca000001200780c */ /* 0x000fe20003f06070 */
        /* <DEDUP_REMOVED lines=20> */
[----:B0-----:R-:W0:Y:S02]  /*104a0*/  DFMA R8, R10, R8, R18 ;  /* 0x000000080a08722b */ /* 0x001e240000000012 */
[----:B0-----:R-:W-:Y:S01]  /*104b0*/  VIADD R13, R9, 0xfff00000 ;  /* 0xfff00000090d7836 */ /* 0x001fe20000000000 */
[----:B------:R-:W-:-:S15]  /*104c0*/  MOV R12, R8 ;  /* 0x00000008000c7202 */ /* 0x000fde0000000f00 */
        /* <DEDUP_REMOVED lines=14> */
[----:B0-----:R0:W1:Y:S02]  /*105b0*/  DFMA R40, R10, R12, R14 ;  /* 0x0000000c0a28722b */ /* 0x001064000000000e */
[----:B01----:R-:W-:Y:S05]  /*105c0*/  @!P0 BRA `(.L_x_8387) ;  /* 0x0000000000288947 */ /* 0x003fea0003800000 */
[----:B------:R-:W-:Y:S02]  /*105d0*/  IMAD.MOV.U32 R0, RZ, RZ, R8 ;  /* 0x000000ffff007224 */ /* 0x000fe400078e0008 */
[----:B------:R-:W-:Y:S02]  /*105e0*/  IMAD.MOV.U32 R9, RZ, RZ, R15 ;  /* 0x000000ffff097224 */ /* 0x000fe400078e000f */
[----:B------:R-:W-:Y:S01]  /*105f0*/  IMAD.MOV.U32 R8, RZ, RZ, R14 ;  /* 0x000000ffff087224 */ /* 0x000fe200078e000e */
[----:B------:R-:W-:Y:S01]  /*10600*/  MOV R14, 0x10650 ;  /* 0x00010650000e7802 */ /* 0x000fe20000000f00 */
[----:B------:R-:W-:Y:S01]  /*10610*/  IMAD.MOV.U32 R15, RZ, RZ, R13 ;  /* 0x000000ffff0f7224 */ /* 0x000fe200078e000d */
[----:B------:R-:W-:Y:S01]  /*10620*/  MOV R13, R25 ;  /* 0x00000019000d7202 */ /* 0x000fe20000000f00 */
[----:B------:R-:W-:-:S07]  /*10630*/  IMAD.MOV.U32 R12, RZ, RZ, R24 ;  /* 0x000000ffff0c7224 */ /* 0x000fce00078e0018 */
[----:B------:R-:W-:Y:S05]  /*10640*/  CALL.REL.NOINC `($__internal_13_$__cuda_sm20_dsqrt_rn_f64_mediumpath_v1) ;  /* 0x000005cc003c7944 */ /* 0x000fea0003c00000 */
[----:B------:R-:W-:Y:S02]  /*10650*/  IMAD.MOV.U32 R40, RZ, RZ, R8 ;  /* 0x000000ffff287224 */ /* 0x000fe400078e0008 */
[----:B------:R-:W-:-:S07]  /*10660*/  IMAD.MOV.U32 R41, RZ, RZ, R9 ;  /* 0x000000ffff297224 */ /* 0x000fce00078e0009 */
.L_x_8387:
[----:B------:R-:W-:Y:S05]  /*10670*/  BSYNC.RECONVERGENT B3 ;  /* 0x0000000000037941 */ /* 0x000fea0003800200 */
.L_x_8386:
[----:B------:R-:W-:Y:S05]  /*10680*/  BRA `(.L_x_8388) ;  /* 0x00000050003c7947 */ /* 0x000fea0003800000 */
.L_x_8385:
[----:B------:R-:W0:-:S15]  /*10690*/  DMUL R8, |R30|, 2.2204460492503130808e-16 ;  /* 0x3cb000001e087828 */ /* 0x000e1e0000000200 */
[----:B------:R-:W-:-:S15]  /*106a0*/  NOP ;  /* 0x0000000000007918 */ /* 0x000fde0000000000 */
[----:B------:R-:W-:-:S15]  /*106b0*/  NOP ;  /* 0x0000000000007918 */ /* 0x000fde0000000000 */
[----:B------:R-:W-:-:S15]  /*106c0*/  NOP ;  /* 0x0000000000007918 */ /* 0x000fde0000000000 */
[----:B------:R-:W-:-:S04]  /*106d0*/  NOP ;  /* 0x0000000000007918 */ /* 0x000fc80000000000 */
[----:B0-----:R-:W0:Y:S02]  /*106e0*/  DSETP.GE.AND P0, PT, R24, R8, PT ;  /* 0x000000081800722a */ /* 0x001e240003f06000 */
[----:B0-----:R-:W-:Y:S05]  /*106f0*/  @!P0 BRA `(.L_x_8389) ;  /* 0x0000002000808947 */ /* 0x001fea0003800000 */
[----:B------:R-:W0:Y:S01]  /*10700*/  DSETP.NEU.AND P0, PT, R32, RZ, PT ;  /* 0x000000ff2000722a */ /* 0x000e220003f0d000 */
[----:B------:R-:W-:Y:S01]  /*10710*/  BSSY.RECONVERGENT B3, `(.L_x_8390) ;  /* 0x0000040000037945 */ /* 0x000fe20003800200 */
[----:B------:R-:W-:Y:S02]  /*10720*/  IMAD.MOV.U32 R40, RZ, RZ, R24 ;  /* 0x000000ffff287224 */ /* 0x000fe400078e0018 */
[----:B------:R-:W-:Y:S01]  /*10730*/  IMAD.MOV.U32 R41, RZ, RZ, R25 ;  /* 0x000000ffff297224 */ /* 0x000fe200078e0019 */
[----:B0-----:R-:W-:Y:S06]  /*10740*/  @!P0 BRA `(.L_x_8391) ;  /* 0x0000000000f08947 */ /* 0x001fec0003800000 */
[----:B------:R-:W0:Y:S01]  /*10750*/  DADD R12, R32, R28 ;  /* 0x00000000200c7229 */ /* 0x000e22000000001c */
[----:B------:R-:W-:Y:S01]  /*10760*/  IMAD.MOV.U32 R8, RZ, RZ, 0x1 ;  /* 0x00000001ff087424 */ /* 0x000fe200078e00ff */
[----:B0-----:R-:W0:Y:S01]  /*10770*/  MUFU.RCP64H R9, R13 ;  /* 0x0000000d00097308 */ /* 0x001e220000001800 */
[----:B------:R-:W-:-:S15]  /*10780*/  BSSY.RECONVERGENT B4, `(.L_x_8392) ;  /* 0x0000036000047945 */ /* 0x000fde0003800200 */
[----:B------:R-:W-:-:S15]  /*10790*/  NOP ;  /* 0x0000000000007918 */ /* 0x000fde0000000000 */
[----:B------:R-:W-:-:S15]  /*107a0*/  NOP ;  /* 0x0000000000007918 */ /* 0x000fde0000000000 */
[----:B------:R-:W-:-:S15]  /*107b0*/  NOP ;  /* 0x0000000000007918 */ /* 0x000fde0000000000 */
[----:B------:R-:W-:-:S01]  /*107c0*/  NOP ;  /* 0x0000000000007918 */ /* 0x000fc20000000000 */
        /* <DEDUP_REMOVED lines=15> */
[----:B0-----:R-:W-:-:S15]  /*108c0*/  DFMA R8, -R12, R10, 1 ;  /* 0x3ff000000c08742b */ /* 0x001fde000000010a */
[----:B------:R-:W-:-:S15]  /*108d0*/  NOP ;  /* 0x0000000000007918 */ /* 0x000fde0000000000 */
[----:B------:R-:W-:-:S15]  /*108e0*/  NOP ;  /* 0x0000000000007918 */ /* 0x000fde0000000000 */
[----:B------:R-:W-:-:S15]  /*108f0*/  NOP ;  /* 0x0000000000007918 */ /* 0x000fde0000000000 */
[----:B------:R-:W-:-:S04]  /*10900*/  NOP ;  /* 0x0000000000007918 */ /* 0x000fc80000000000 */
[----:B------:R-:W0:Y:S02]  /*10910*/  DMUL R14, R6, R6 ;  /* 0x00000006060e7228 */ /* 0x000e240000000000 */
[----:B0-----:R-:W-:-:S15]  /*10920*/  FSETP.GEU.AND P1, PT, |R15|, 6.5827683646048100446e-37, PT ;  /* 0x036000000f00780b */ /* 0x001fde0003f2e200 */
[----:B------:R-:W-:-:S15]  /*10930*/  NOP ;  /* 0x0000000000007918 */ /* 0x000fde0000000000 */
[----:B------:R-:W-:-:S15]  /*10940*/  NOP ;  /* 0x0000000000007918 */ /* 0x000fde0000000000 */
[----:B------:R-:W-:-:S15]  /*10950*/  NOP ;  /* 0x0000000000007918 */ /* 0x000fde0000000000 */
[----:B------:R-:W-:-:S02]  /*10960*/  NOP ;  /* 0x0000000000007918 */ /* 0x000fc40000000000 */
[----:B------:R-:W0:-:S15]  /*10970*/  DFMA R8, R10, R8, R10 ;  /* 0x000000080a08722b */ /* 0x000e1e000000000a */
        /* <DEDUP_REMOVED lines=18> */
[----:B------:R-:W-:Y:S01]  /*10aa0*/  MOV R8, R12 ;  /* 0x0000000c00087202 */ /* 0x000fe20000000f00 */
[----:B------:R-:W-:Y:S01]  /*10ab0*/  IMAD.MOV.U32 R9, RZ, RZ, R13 ;  /* 0x000000ffff097224 */ /* 0x000fe200078e000d */
[----:B------:R-:W-:-:S07]  /*10ac0*/  MOV R0, 0x10ae0 ;  /* 0x00010ae000007802 */ /* 0x000fce0000000f00 */
[----:B------:R-:W-:Y:S05]  /*10ad0*/  CALL.REL.NOINC `($__internal_12_$__cuda_sm20_div_rn_f64_full) ;  /* 0x000005bc00fc7944 */ /* 0x000fea0003c00000 */
.L_x_8393:
[----:B------:R-:W-:Y:S05]  /*10ae0*/  BSYNC.RECONVERGENT B4 ;  /* 0x0000000000047941 */ /* 0x000fea0003800200 */
.L_x_8392:
[----:B------:R-:W-:Y:S02]  /*10af0*/  IMAD.MOV.U32 R40, RZ, RZ, R20 ;  /* 0x000000ffff287224 */ /* 0x000fe400078e0014 */
[----:B------:R-:W-:-:S07]  /*10b00*/  IMAD.MOV.U32 R41, RZ, RZ, R21 ;  /* 0x000000ffff297224 */ /* 0x000fce00078e0015 */
.L_x_8391:
[----:B------:R-:W-:Y:S05]  /*10b10*/  BSYNC.RECONVERGENT B3 ;  /* 0x0000000000037941 */ /* 0x000fea0003800200 */
.L_x_8390:
[----:B------:R-:W0:Y:S01]  /*10b20*/  DADD R8, -R22, 1 ;  /* 0x3ff0000016087429 */ /* 0x000e220000000100 */
[----:B------:R-:W-:-:S15]  /*10b30*/  BSSY.RECONVERGENT B3, `(.L_x_8394) ;  /* 0x000004a000037945 */ /* 0x000fde0003800200 */
[----:B------:R-:W-:-:S15]  /*10b40*/  NOP ;  /* 0x0000000000007918 */ /* 0x000fde0000000000 */
[----:B------:R-:W-:-:S15]  /*10b50*/  NOP ;  /* 0x0000000000007918 */ /* 0x000fde0000000000 */
[----:B------:R-:W-:-:S15]  /*10b60*/  NOP ;  /* 0x0000000000007918 */ /* 0x000fde0000000000 */
[----:B------:R-:W-:-:S03]  /*10b70*/  NOP ;  /* 0x0000000000007918 */ /* 0x000fc60000000000 */
[----:B0-----:R-:W0:-:S15]  /*10b80*/  DSETP.GEU.AND P0, PT, R8, RZ, PT ;  /* 0x000000ff0800722a */ /* 0x001e1e0003f0e000 */
[----:B------:R-:W-:-:S15]  /*10b90*/  NOP ;  /* 0x0000000000007918 */ /* 0x000fde0000000000 */
[----:B------:R-:W-:-:S15]  /*10ba0*/  NOP ;  /* 0x0000000000007918 */ /* 0x000fde0000000000 */
[----:B------:R-:W-:-:S15]  /*10bb0*/  NOP ;  /* 0x0000000000007918 */ /* 0x000fde0000000000 */
[----:B------:R-:W-:-:S04]  /*10bc0*/  NOP ;  /* 0x0000000000007918 */ /* 0x000fc80000000000 */
[----:B0-----:R0:W1:Y:S02]  /*10bd0*/  @!P0 DADD R20, R26, -R8 ;  /* 0x000000001a148229 */ /* 0x0010640000000808 */
[----:B01----:R-:W-:Y:S05]  /*10be0*/  @!P0 BRA `(.L_x_8395) ;  /* 0x0000000000f88947 */ /* 0x003fea0003800000 */
[----:B------:R-:W0:Y:S01]  /*10bf0*/  DSETP.NEU.AND P0, PT, R8, RZ, PT ;  /* 0x000000ff0800722a */ /* 0x000e220003f0d000 */
[----:B------:R-:W-:Y:S02]  /*10c00*/  IMAD.MOV.U32 R20, RZ, RZ, R24 ;  /* 0x000000ffff147224 */ /* 0x000fe400078e0018 */
[----:B------:R-:W-:Y:S01]  /*10c10*/  IMAD.MOV.U32 R21, RZ, RZ, R25 ;  /* 0x000000ffff157224 */ /* 0x000fe200078e0019 */
[----:B0-----:R-:W-:Y:S06]  /*10c20*/  @!P0 BRA `(.L_x_8395) ;  /* 0x0000000000e88947 */ /* 0x001fec0003800000 */
[----:B------:R-:W0:Y:S01]  /*10c30*/  DADD R12, R26, R8 ;  /* 0x000000001a0c7229 */ /* 0x000e220000000008 */
[----:B------:R-:W-:Y:S01]  /*10c40*/  BSSY.RECONVERGENT B4, `(.L_x_8395) ;  /* 0x0000038000047945 */ /* 0x000fe20003800200 */
[----:B0-----:R-:W0:Y:S01]  /*10c50*/  MUFU.RCP64H R9, R13 ;  /* 0x0000000d00097308 */ /* 0x001e220000001800 */
[----:B------:R-:W-:-:S15]  /*10c60*/  MOV R8, 0x1 ;  /* 0x0000000100087802 */ /* 0x000fde0000000f00 */
        /* <DEDUP_REMOVED lines=51> */
[----:B------:R-:W-:-:S07]  /*10fa0*/  IMAD.MOV.U32 R9, RZ, RZ, R13 ;  /* 0x000000ffff097224 */ /* 0x000fce00078e000d */
[----:B------:R-:W-:Y:S05]  /*10fb0*/  CALL.REL.NOINC `($__internal_12_$__cuda_sm20_div_rn_f64_full) ;  /* 0x000005b800c47944 */ /* 0x000fea0003c00000 */
.L_x_8396:
[----:B------:R-:W-:Y:S05]  /*10fc0*/  BSYNC.RECONVERGENT B4 ;  /* 0x0000000000047941 */ /* 0x000fea0003800200 */
.L_x_8395:
[----:B------:R-:W-:Y:S05]  /*10fd0*/  BSYNC.RECONVERGENT B3 ;  /* 0x0000000000037941 */ /* 0x000fea0003800200 */
.L_x_8394:
[----:B------:R-:W0:Y:S01]  /*10fe0*/  DMUL R8, R20, 0.5 ;  /* 0x3fe0000014087828 */ /* 0x000e220000000000 */
[----:B------:R-:W-:-:S15]  /*10ff0*/  BSSY.RECONVERGENT B3, `(.L_x_8397) ;  /* 0x0000046000037945 */ /* 0x000fde0003800200 */
[----:B------:R-:W-:-:S15]  /*11000*/  NOP ;  /* 0x0000000000007918 */ /* 0x000fde0000000000 */
[----:B------:R-:W-:-:S15]  /*11010*/  NOP ;  /* 0x0000000000007918 */ /* 0x000fde0000000000 */
[----:B------:R-:W-:-:S15]  /*11020*/  NOP ;  /* 0x0000000000007918 */ /* 0x000fde0000000000 */
[----:B------:R-:W-:-:S03]  /*11030*/  NOP ;  /* 0x0000000000007918 */ /* 0x000fc60000000000 */
[----:B------:R-:W-:-:S15]  /*11040*/  DADD R10, R2, 1 ;  /* 0x3ff00000020a7429 */ /* 0x000fde0000000000 */
[----:B------:R-:W-:-:S15]  /*11050*/  NOP ;  /* 0x0000000000007918 */ /* 0x000fde0000000000 */
[----:B------:R-:W-:-:S15]  /*11060*/  NOP ;  /* 0x0000000000007918 */ /* 0x000fde0000000000 */
[----:B------:R-:W-:-:S15]  /*11070*/  NOP ;  /* 0x0000000000007918 */ /* 0x000fde0000000000 */
[----:B------:R-:W-:-:S04]  /*11080*/  NOP ;  /* 0x0000000000007918 */ /* 0x000fc80000000000 */
[----:B0-----:R-:W0:-:S15]  /*11090*/  DFMA R20, R40, 0.5, R8 ;  /* 0x3fe000002814782b */ /* 0x001e1e0000000008 */
[----:B------:R-:W-:-:S15]  /*110a0*/  NOP ;  /* 0x0000000000007918 */ /* 0x000fde0000000000 */
[----:B------:R-:W-:-:S15]  /*110b0*/  NOP ;  /* 0x0000000000007918 */ /* 0x000fde0000000000 */
[----:B------:R-:W-:-:S15]  /*110c0*/  NOP ;  /* 0x0000000000007918 */ /* 0x000fde0000000000 */
[----:B------:R-:W-:-:S04]  /*110d0*/  NOP ;  /* 0x0000000000007918 */ /* 0x000fc80000000000 */
[----:B0-----:R-:W0:Y:S02]  /*110e0*/  DMUL R12, R20, R10 ;  /* 0x0000000a140c7228 */ /* 0x001e240000000000 */
[----:B0-----:R-:W0:Y:S01]  /*110f0*/  MUFU.RSQ64H R19, R13 ;  /* 0x0000000d00137308 */ /* 0x001e220000001c00 */
[----:B------:R-:W-:Y:S02]  /*11100*/  VIADD R18, R13, 0xfcb00000 ;  /* 0xfcb000000d127836 */ /* 0x000fe40000000000 */
[----:B------:R-:W-:Y:S02]  /*11110*/  IMAD.MOV.U32 R10, RZ, RZ, 0x0 ;  /* 0x00000000ff0a7424 */ /* 0x000fe400078e00ff */
[----:B------:R-:W-:Y:S01]  /*11120*/  IMAD.MOV.U32 R11, RZ, RZ, 0x3fd80000 ;  /* 0x3fd80000ff0b7424 */ /* 0x000fe200078e00ff */
[----:B------:R-:W-:-:S15]  /*11130*/  ISETP.GE.U32.AND P0, PT, R18, 0x7ca00000, PT ;  /* 0x7ca000001200780c */ /* 0x000fde0003f06070 */
[----:B------:R-:W-:-:S15]  /*11140*/  NOP ;  /* 0x0000000000007918 */ /* 0x000fde0000000000 */
[----:B------:R-:W-:-:S15]  /*11150*/  NOP ;  /* 0x0000000000007918 */ /* 0x000fde0000000000 */
[----:B------:R-:W-:-:S11]  /*11160*/  NOP ;  /* 0x0000000000007918 */ /* 0x000fd60000000000 */
        /* <DEDUP_REMOVED lines=21> */
[----:B0-----:R-:W-:Y:S01]  /*112c0*/  IADD3 R15, PT, PT, R9, -0x100000, RZ ;  /* 0xfff00000090f7810 */ /* 0x001fe20007ffe0ff */
[----:B------:R-:W-:-:S15]  /*112d0*/  IMAD.MOV.U32 R14, RZ, RZ, R8 ;  /* 0x000000ffff0e7224 */ /* 0x000fde00078e0008 */
        /* <DEDUP_REMOVED lines=16> */
[----:B------:R-:W-:Y:S01]  /*113e0*/  IMAD.MOV.U32 R0, RZ, RZ, R8 ;  /* 0x000000ffff007224 */ /* 0x000fe200078e0008 */
[----:B------:R-:W-:Y:S01]  /*113f0*/  MOV R14, 0x11430 ;  /* 0x00011430000e7802 */ /* 0x000fe20000000f00 */
[----:B------:R-:W-:Y:S02]  /*11400*/  IMAD.MOV.U32 R8, RZ, RZ, R34 ;  /* 0x000000ffff087224 */ /* 0x000fe400078e0022 */
[----:B------:R-:W-:-:S07]  /*11410*/  IMAD.MOV.U32 R9, RZ, RZ, R35 ;  /* 0x000000ffff097224 */ /* 0x000fce00078e0023 */
[----:B------:R-:W-:Y:S05]  /*11420*/  CALL.REL.NOINC `($__internal_13_$__cuda_sm20_dsqrt_rn_f64_mediumpath_v1) ;  /* 0x000005bc00c47944 */ /* 0x000fea0003c00000 */
[----:B------:R-:W-:Y:S01]  /*11430*/  IMAD.MOV.U32 R40, RZ, RZ, R8 ;  /* 0x000000ffff287224 */ /* 0x000fe200078e0008 */
[----:B------:R-:W-:-:S07]  /*11440*/  MOV R41, R9 ;  /* 0x0000000900297202 */ /* 0x000fce0000000f00 */
.L_x_8398:
[----:B------:R-:W-:Y:S05]  /*11450*/  BSYNC.RECONVERGENT B3 ;  /* 0x0000000000037941 */ /* 0x000fea0003800200 */
.L_x_8397:
[----:B------:R-:W0:Y:S02]  /*11460*/  DADD R40, R20, R40 ;  /* 0x0000000014287229 */ /* 0x000e240000000028 */
[C---:B0-----:R-:W-:Y:S02]  /*11470*/  FSETP.GEU.FTZ.AND P0, PT, R41.reuse, 1.7916666269302368164, PT ;  /* 0x3fe555552900780b */ /* 0x041fe40003f1e000 */
[----:B------:R-:W-:-:S04]  /*11480*/  FSETP.GT.FTZ.AND P1, PT, R41, -1.6999999284744262695, PT ;  /* 0xbfd999992900780b */ /* 0x000fc80003f34000 */
[----:B------:R-:W-:-:S13]  /*11490*/  PLOP3.LUT P0, PT, P0, P1, PT, 0xf2, 0x2f ;  /* 0x00000000002f781c */ /* 0x000fda0000703e72 */
[----:B------:R-:W-:Y:S05]  /*114a0*/  @P0 BRA `(.L_x_8399) ;  /* 0x0000000800100947 */ /* 0x000fea0003800000 */
[----:B------:R-:W0:Y:S01]  /*114b0*/  DADD R12, R40, 2 ;  /* 0x40000000280c7429 */ /* 0x000e220000000000 */
[----:B------:R-:W-:Y:S01]  /*114c0*/  IMAD.MOV.U32 R8, RZ, RZ, 0x1 ;  /* 0x00000001ff087424 */ /* 0x000fe200078e00ff */
[----:B0-----:R-:W0:Y:S01]  /*114d0*/  MUFU.RCP64H R9, R13 ;  /* 0x0000000d00097308 */ /* 0x001e220000001800 */
[----:B------:R-:W-:Y:S01]  /*114e0*/  FSETP.GEU.AND P1, PT, |R41|, 6.5827683646048100446e-37, PT ;  /* 0x036000002900780b */ /* 0x000fe20003f2e200 */
[----:B------:R-:W-:-:S15]  /*114f0*/  BSSY.RECONVERGENT B3, `(.L_x_8400) ;  /* 0x0000031000037945 */ /* 0x000fde0003800200 */
[----:B------:R-:W-:-:S15]  /*11500*/  NOP ;  /* 0x0000000000007918 */ /* 0x000fde0000000000 */
[----:B------:R-:W-:-:S15]  /*11510*/  NOP ;  /* 0x0000000000007918 */ /* 0x000fde0000000000 */
[----:B------:R-:W-:-:S15]  /*11520*/  NOP ;  /* 0x0000000000007918 */ /* 0x000fde0000000000 */
        /* <DEDUP_REMOVED lines=45> */
.L_x_8401:
[----:B------:R-:W-:Y:S05]  /*11800*/  BSYNC.RECONVERGENT B3 ;  /* 0x0000000000037941 */ /* 0x000fea0003800200 */
.L_x_8400:
[----:B------:R-:W-:Y:S01]  /*11810*/  MOV R12, 0xceb2dc44 ;  /* 0xceb2dc44000c7802 */ /* 0x000fe20000000f00 */
[----:B------:R-:W-:Y:S01]  /*11820*/  IMAD.MOV.U32 R13, RZ, RZ, 0x3ed087ff ;  /* 0x3ed087ffff0d7424 */ /* 0x000fe200078e00ff */
[----:B------:R-:W0:Y:S01]  /*11830*/  DMUL R20, R40, -R20 ;  /* 0x8000001428147228 */ /* 0x000e220000000000 */
[----:B------:R-:W-:Y:S01]  /*11840*/  UMOV UR4, 0x2fbe14b5 ;  /* 0x2fbe14b500047882 */ /* 0x000fe20000000000 */
[----:B------:R-:W-:-:S15]  /*11850*/  UMOV UR5, 0x3eb372fb ;  /* 0x3eb372fb00057882 */ /* 0x000fde0000000000 */
[----:B------:R-:W-:-:S15]  /*11860*/  NOP ;  /* 0x0000000000007918 */ /* 0x000fde0000000000 */
[----:B------:R-:W-:-:S15]  /*11870*/  NOP ;  /* 0x0000000000007918 */ /* 0x000fde0000000000 */
[----:B------:R-:W-:-:S15]  /*11880*/  NOP ;  /* 0x0000000000007918 */ /* 0x000fde0000000000 */
[----:B------:R-:W-:-:S02]  /*11890*/  NOP ;  /* 0x0000000000007918 */ /* 0x000fc40000000000 */
[----:B0-----:R-:W0:-:S15]  /*118a0*/  DADD R8, R40, R20 ;  /* 0x0000000028087229 */ /* 0x001e1e0000000014 */
        /* <DEDUP_REMOVED lines=66> */
[----:B0-----:R0:W1:Y:S02]  /*11cd0*/  DADD R40, R40, R12 ;  /* 0x0000000028287229 */ /* 0x001064000000000c */
[----:B01----:R-:W-:Y:S05]  /*11ce0*/  BRA `(.L_x_8388) ;  /* 0x0000003800a47947 */ /* 0x003fea0003800000 */
.L_x_8399:
[----:B------:R-:W0:Y:S02]  /*11cf0*/  DADD R40, R40, 1 ;  /* 0x3ff0000028287429 */ /* 0x000e240000000000 */
[----:B0-----:R-:W-:Y:S01]  /*11d00*/  ISETP.GT.AND P0, PT, R41, 0xfffff, PT ;  /* 0x000fffff2900780c */ /* 0x001fe20003f04270 */
[----:B------:R-:W-:Y:S02]  /*11d10*/  IMAD.MOV.U32 R8, RZ, RZ, R40 ;  /* 0x000000ffff087224 */ /* 0x000fe400078e0028 */
[----:B------:R-:W-:-:S15]  /*11d20*/  IMAD.MOV.U32 R9, RZ, RZ, R41 ;  /* 0x000000ffff097224 */ /* 0x000fde00078e0029 */
[----:B------:R-:W-:-:S15]  /*11d30*/  NOP ;  /* 0x0000000000007918 */ /* 0x000fde0000000000 */
[----:B------:R-:W-:-:S15]  /*11d40*/  NOP ;  /* 0x0000000000007918 */ /* 0x000fde0000000000 */
[----:B------:R-:W-:-:S14]  /*11d50*/  NOP ;  /* 0x0000000000007918 */ /* 0x000fdc0000000000 */
[----:B------:R-:W0:Y:S02]  /*11d60*/  @!P0 DMUL R8, R8, 1.80143985094819840000e+16 ;  /* 0x4350000008088828 */ /* 0x000e240000000000 */
[----:B0-----:R-:W-:Y:S02]  /*11d70*/  @!P0 IMAD.MOV.U32 R41, RZ, RZ, R9 ;  /* 0x000000ffff298224 */ /* 0x001fe400078e0009 */
[----:B------:R-:W-:Y:S02]  /*11d80*/  @!P0 IMAD.MOV.U32 R40, RZ, RZ, R8 ;  /* 0x000000ffff288224 */ /* 0x000fe400078e0008 */
[----:B------:R-:W-:-:S05]  /*11d90*/  VIADD R0, R41, 0xffffffff ;  /* 0xffffffff29007836 */ /* 0x000fca0000000000 */
[----:B------:R-:W-:Y:S02]  /*11da0*/  ISETP.GT.U32.AND P1, PT, R0, 0x7feffffe, PT ;  /* 0x7feffffe0000780c */ /* 0x000fe40003f24070 */
[----:B------:R-:W-:Y:S01]  /*11db0*/  MOV R0, 0xfffffc01 ;  /* 0xfffffc0100007802 */ /* 0x000fe20000000f00 */
[----:B------:R-:W-:-:S10]  /*11dc0*/  @!P0 IMAD.MOV.U32 R0, RZ, RZ, -0x435 ;  /* 0xfffffbcbff008424 */ /* 0x000fd400078e00ff */
[----:B------:R-:W-:Y:S05]  /*11dd0*/  @P1 BRA `(.L_x_8402) ;  /* 0x0000000800ac1947 */ /* 0x000fea0003800000 */
[C---:B------:R-:W-:Y:S01]  /*11de0*/  LOP3.LUT R8, R41.reuse, 0xfffff, RZ, 0xc0, !PT ;  /* 0x000fffff29087812 */ /* 0x040fe200078ec0ff */
[----:B------:R-:W-:Y:S01]  /*11df0*/  IMAD.MOV.U32 R13, RZ, RZ, 0x43300000 ;  /* 0x43300000ff0d7424 */ /* 0x000fe200078e00ff */
[----:B------:R-:W-:Y:S01]  /*11e00*/  LEA.HI R0, R41, R0, RZ, 0xc ;  /* 0x0000000029007211 */ /* 0x000fe200078f60ff */
[----:B------:R-:W-:Y:S01]  /*11e10*/  UMOV UR4, 0x80000000 ;  /* 0x8000000000047882 */ /* 0x000fe20000000000 */
[----:B------:R-:W-:Y:S01]  /*11e20*/  LOP3.LUT R9, R8, 0x3ff00000, RZ, 0xfc, !PT ;  /* 0x3ff0000008097812 */ /* 0x000fe200078efcff */
[----:B------:R-:W-:Y:S01]  /*11e30*/  IMAD.MOV.U32 R8, RZ, RZ, R40 ;  /* 0x000000ffff087224 */ /* 0x000fe200078e0028 */
[----:B------:R-:W-:Y:S02]  /*11e40*/  UMOV UR5, 0x43300000 ;  /* 0x4330000000057882 */ /* 0x000fe40000000000 */
[----:B------:R-:W-:-:S13]  /*11e50*/  ISETP.GE.U32.AND P0, PT, R9, 0x3ff6a09f, PT ;  /* 0x3ff6a09f0900780c */ /* 0x000fda0003f06070 */
[----:B------:R-:W-:Y:S01]  /*11e60*/  @P0 VIADD R11, R9, 0xfff00000 ;  /* 0xfff00000090b0836 */ /* 0x000fe20000000000 */
[----:B------:R-:W-:-:S03]  /*11e70*/  @P0 IADD3 R0, PT, PT, R0, 0x1, RZ ;  /* 0x0000000100000810 */ /* 0x000fc60007ffe0ff */
[----:B------:R-:W-:Y:S01]  /*11e80*/  @P0 IMAD.MOV.U32 R9, RZ, RZ, R11 ;  /* 0x000000ffff090224 */ /* 0x000fe200078e000b */
[----:B------:R-:W-:-:S05]  /*11e90*/  LOP3.LUT R12, R0, 0x80000000, RZ, 0x3c, !PT ;  /* 0x80000000000c7812 */ /* 0x000fca00078e3cff */
        /* <DEDUP_REMOVED lines=159> */
.L_x_8402:
[----:B------:R-:W-:Y:S01]  /*12890*/  IMAD.MOV.U32 R10, RZ, RZ, 0x0 ;  /* 0x00000000ff0a7424 */ /* 0x000fe200078e00ff */
[----:B------:R-:W-:Y:S02]  /*128a0*/  MOV R11, 0x7ff00000 ;  /* 0x7ff00000000b7802 */ /* 0x000fe40000000f00 */
[----:B------:R-:W-:-:S04]  /*128b0*/  LOP3.LUT P0, RZ, R9, 0x7fffffff, RZ, 0xc0, !PT ;  /* 0x7fffffff09ff7812 */ /* 0x000fc8000780c0ff */
[----:B------:R-:W0:Y:S02]  /*128c0*/  DFMA R8, R8, R10, +INF ;  /* 0x7ff000000808742b */ /* 0x000e24000000000a */
[----:B0-----:R-:W-:Y:S02]  /*128d0*/  FSEL R40, R8, RZ, P0 ;  /* 0x000000ff08287208 */ /* 0x001fe40000000000 */
[----:B------:R-:W-:Y:S01]  /*128e0*/  FSEL R41, R9, -QNAN , P0 ;  /* 0xfff0000009297808 */ /* 0x000fe20000000000 */
[----:B------:R-:W-:Y:S06]  /*128f0*/  BRA `(.L_x_8388) ;  /* 0x0000002c00a07947 */ /* 0x000fec0003800000 */
.L_x_8389:
[----:B------:R-:W0:Y:S02]  /*12900*/  DSETP.GEU.AND P0, PT, R22, 1, PT ;  /* 0x3ff000001600742a */ /* 0x000e240003f0e000 */
[----:B0-----:R-:W-:Y:S05]  /*12910*/  @P0 BRA `(.L_x_8403) ;  /* 0x0000000400b80947 */ /* 0x001fea0003800000 */
[----:B------:R-:W0:Y:S01]  /*12920*/  DADD R12, -R22, 1 ;  /* 0x3ff00000160c7429 */ /* 0x000e220000000100 */
[----:B------:R-:W-:-:S15]  /*12930*/  BSSY.RECONVERGENT B3, `(.L_x_8404) ;  /* 0x0000039000037945 */ /* 0x000fde0003800200 */
[----:B------:R-:W-:-:S15]  /*12940*/  NOP ;  /* 0x0000000000007918 */ /* 0x000fde0000000000 */
[----:B------:R-:W-:-:S15]  /*12950*/  NOP ;  /* 0x0000000000007918 */ /* 0x000fde0000000000 */
[----:B------:R-:W-:-:S15]  /*12960*/  NOP ;  /* 0x0000000000007918 */ /* 0x000fde0000000000 */
[----:B------:R-:W-:-:S03]  /*12970*/  NOP ;  /* 0x0000000000007918 */ /* 0x000fc60000000000 */
[----:B0-----:R-:W0:Y:S02]  /*12980*/  DMUL R12, R32, R12 ;  /* 0x0000000c200c7228 */ /* 0x001e240000000000 */
[----:B0-----:R-:W0:Y:S01]  /*12990*/  MUFU.RSQ64H R19, R13 ;  /* 0x0000000d00137308 */ /* 0x001e220000001c00 */
[----:B------:R-:W-:-:S05]  /*129a0*/  VIADD R18, R13, 0xfcb00000 ;  /* 0xfcb000000d127836 */ /* 0x000fca0000000000 */
        /* <DEDUP_REMOVED lines=25> */
[----:B0-----:R-:W-:Y:S02]  /*12b40*/  VIADD R15, R11, 0xfff00000 ;  /* 0xfff000000b0f7836 */ /* 0x001fe40000000000 */
[----:B------:R-:W-:-:S15]  /*12b50*/  IMAD.MOV.U32 R14, RZ, RZ, R10 ;  /* 0x000000ffff0e7224 */ /* 0x000fde00078e000a */
        /* <DEDUP_REMOVED lines=16> */
[----:B------:R-:W-:Y:S01]  /*12c60*/  MOV R11, R35 ;  /* 0x00000023000b7202 */ /* 0x000fe20000000f00 */
[----:B------:R-:W-:Y:S01]  /*12c70*/  IMAD.MOV.U32 R10, RZ, RZ, R34 ;  /* 0x000000ffff0a7224 */ /* 0x000fe200078e0022 */
[----:B------:R-:W-:Y:S01]  /*12c80*/  MOV R14, 0x12cc0 ;  /* 0x00012cc0000e7802 */ /* 0x000fe20000000f00 */
[----:B------:R-:W-:Y:S02]  /*12c90*/  IMAD.MOV.U32 R8, RZ, RZ, R20 ;  /* 0x000000ffff087224 */ /* 0x000fe400078e0014 */
[----:B------:R-:W-:-:S07]  /*12ca0*/  IMAD.MOV.U32 R9, RZ, RZ, R21 ;  /* 0x000000ffff097224 */ /* 0x000fce00078e0015 */
[----:B------:R-:W-:Y:S05]  /*12cb0*/  CALL.REL.NOINC `($__internal_13_$__cuda_sm20_dsqrt_rn_f64_mediumpath_v1) ;  /* 0x000005a400a07944 */ /* 0x000fea0003c00000 */
.L_x_8405:
[----:B------:R-:W-:Y:S05]  /*12cc0*/  BSYNC.RECONVERGENT B3 ;  /* 0x0000000000037941 */ /* 0x000fea0003800200 */
.L_x_8404:
[----:B------:R-:W0:Y:S01]  /*12cd0*/  MUFU.RCP64H R11, R9 ;  /* 0x00000009000b7308 */ /* 0x000e220000001800 */
        /* <DEDUP_REMOVED lines=46> */
.L_x_8407:
[----:B------:R-:W-:Y:S05]  /*12fc0*/  BSYNC.RECONVERGENT B3 ;  /* 0x0000000000037941 */ /* 0x000fea0003800200 */
.L_x_8406:
[----:B------:R-:W-:Y:S01]  /*12fd0*/  MOV R40, R20 ;  /* 0x0000001400287202 */ /* 0x000fe20000000f00 */
[----:B------:R-:W-:Y:S01]  /*12fe0*/  IMAD.MOV.U32 R41, RZ, RZ, R21 ;  /* 0x000000ffff297224 */ /* 0x000fe200078e0015 */
[----:B------:R-:W-:Y:S06]  /*12ff0*/  BRA `(.L_x_8388) ;  /* 0x0000002400e07947 */ /* 0x000fec0003800000 */
.L_x_8403:
[----:B------:R-:W0:Y:S01]  /*13000*/  DMUL R12, R32, R30 ;  /* 0x0000001e200c7228 */ /* 0x000e220000000000 */
[----:B------:R-:W-:Y:S01]  /*13010*/  BSSY.RECONVERGENT B3, `(.L_x_8408) ;  /* 0x0000034000037945 */ /* 0x000fe20003800200 */
        /* <DEDUP_REMOVED lines=47> */
[----:B------:R-:W-:-:S07]  /*13310*/  MOV R14, 0x13330 ;  /* 0x00013330000e7802 */ /* 0x000fce0000000f00 */
[----:B------:R-:W-:Y:S05]  /*13320*/  CALL.REL.NOINC `($__internal_13_$__cuda_sm20_dsqrt_rn_f64_mediumpath_v1) ;  /* 0x000005a000047944 */ /* 0x000fea0003c00000 */
[----:B------:R-:W-:Y:S02]  /*13330*/  IMAD.MOV.U32 R40, RZ, RZ, R8 ;  /* 0x000000ffff287224 */ /* 0x000fe400078e0008 */
[----:B------:R-:W-:-:S07]  /*13340*/  IMAD.MOV.U32 R41, RZ, RZ, R9 ;  /* 0x000000ffff297224 */ /* 0x000fce00078e0009 */
.L_x_8409:
[----:B------:R-:W-:Y:S05]  /*13350*/  BSYNC.RECONVERGENT B3 ;  /* 0x0000000000037941 */ /* 0x000fea0003800200 */
.L_x_8408:
        /* <DEDUP_REMOVED lines=58> */
.L_x_8412:
[----:B------:R-:W-:Y:S05]  /*13700*/  BSYNC.RECONVERGENT B3 ;  /* 0x0000000000037941 */ /* 0x000fea0003800200 */
.L_x_8411:
[----:B------:R-:W-:Y:S01]  /*13710*/  IMAD.MOV.U32 R12, RZ, RZ, -0x314d23bc ;  /* 0xceb2dc44ff0c7424 */ /* 0x000fe200078e00ff */
[----:B------:R-:W0:Y:S01]  /*13720*/  DMUL R20, R40, -R20 ;  /* 0x8000001428147228 */ /* 0x000e220000000000 */
[----:B------:R-:W-:Y:S01]  /*13730*/  IMAD.MOV.U32 R13, RZ, RZ, 0x3ed087ff ;  /* 0x3ed087ffff0d7424 */ /* 0x000fe200078e00ff */
[----:B------:R-:W-:Y:S01]  /*13740*/  UMOV UR4, 0x2fbe14b5 ;  /* 0x2fbe14b500047882 */ /* 0x000fe20000000000 */
[----:B------:R-:W-:-:S15]  /*13750*/  UMOV UR5, 0x3eb372fb ;  /* 0x3eb372fb00057882 */ /* 0x000fde0000000000 */
[----:B------:R-:W-:-:S15]  /*13760*/  NOP ;  /* 0x0000000000007918 */ /* 0x000fde0000000000 */
[----:B------:R-:W-:-:S15]  /*13770*/  NOP ;  /* 0x0000000000007918 */ /* 0x000fde0000000000 */
[----:B------:R-:W-:-:S15]  /*13780*/  NOP ;  /* 0x0000000000007918 */ /* 0x000fde0000000000 */
[----:B------:R-:W-:-:S01]  /*13790*/  NOP ;  /* 0x0000000000007918 */ /* 0x000fc20000000000 */
        /* <DEDUP_REMOVED lines=69> */
.L_x_8410:
[----:B------:R-:W0:Y:S02]  /*13bf0*/  DADD R40, R40, 1 ;  /* 0x3ff0000028287429 */ /* 0x000e240000000000 */
[----:B0-----:R-:W-:Y:S01]  /*13c00*/  ISETP.GT.AND P0, PT, R41, 0xfffff, PT ;  /* 0x000fffff2900780c */ /* 0x001fe20003f04270 */
[----:B------:R-:W-:Y:S01]  /*13c10*/  IMAD.MOV.U32 R8, RZ, RZ, R40 ;  /* 0x000000ffff087224 */ /* 0x000fe200078e0028 */
[----:B------:R-:W-:-:S15]  /*13c20*/  MOV R9, R41 ;  /* 0x0000002900097202 */ /* 0x000fde0000000f00 */
[----:B------:R-:W-:-:S15]  /*13c30*/  NOP ;  /* 0x0000000000007918 */ /* 0x000fde0000000000 */
[----:B------:R-:W-:-:S15]  /*13c40*/  NOP ;  /* 0x0000000000007918 */ /* 0x000fde0000000000 */
[----:B------:R-:W-:-:S15]  /*13c50*/  NOP ;  /* 0x0000000000007918 */ /* 0x000fde0000000000 */
[----:B------:R-:W0:Y:S02]  /*13c60*/  @!P0 DMUL R8, R8, 1.80143985094819840000e+16 ;  /* 0x4350000008088828 */ /* 0x000e240000000000 */
[----:B0-----:R-:W-:Y:S02]  /*13c70*/  @!P0 IMAD.MOV.U32 R41, RZ, RZ, R9 ;  /* 0x000000ffff298224 */ /* 0x001fe400078e0009 */
[----:B------:R-:W-:Y:S02]  /*13c80*/  @!P0 IMAD.MOV.U32 R40, RZ, RZ, R8 ;  /* 0x000000ffff288224 */ /* 0x000fe400078e0008 */
[----:B------:R-:W-:-:S05]  /*13c90*/  VIADD R0, R41, 0xffffffff ;  /* 0xffffffff29007836 */ /* 0x000fca0000000000 */
[----:B------:R-:W-:Y:S01]  /*13ca0*/  ISETP.GT.U32.AND P1, PT, R0, 0x7feffffe, PT ;  /* 0x7feffffe0000780c */ /* 0x000fe20003f24070 */
[----:B------:R-:W-:Y:S02]  /*13cb0*/  IMAD.MOV.U32 R0, RZ, RZ, -0x3ff ;  /* 0xfffffc01ff007424 */ /* 0x000fe400078e00ff */
[----:B------:R-:W-:-:S10]  /*13cc0*/  @!P0 IMAD.MOV.U32 R0, RZ, RZ, -0x435 ;  /* 0xfffffbcbff008424 */ /* 0x000fd400078e00ff */
[----:B------:R-:W-:Y:S05]  /*13cd0*/  @P1 BRA `(.L_x_8413) ;  /* 0x0000000800b01947 */ /* 0x000fea0003800000 */
[C---:B------:R-:W-:Y:S01]  /*13ce0*/  LOP3.LUT R8, R41.reuse, 0xfffff, RZ, 0xc0, !PT ;  /* 0x000fffff29087812 */ /* 0x040fe200078ec0ff */
[----:B------:R-:W-:Y:S01]  /*13cf0*/  IMAD.MOV.U32 R13, RZ, RZ, 0x43300000 ;  /* 0x43300000ff0d7424 */ /* 0x000fe200078e00ff */
[----:B------:R-:W-:Y:S01]  /*13d00*/  LEA.HI R0, R41, R0, RZ, 0xc ;  /* 0x0000000029007211 */ /* 0x000fe200078f60ff */
[----:B------:R-:W-:Y:S01]  /*13d10*/  UMOV UR4, 0x80000000 ;  /* 0x8000000000047882 */ /* 0x000fe20000000000 */
[----:B------:R-:W-:Y:S01]  /*13d20*/  LOP3.LUT R9, R8, 0x3ff00000, RZ, 0xfc, !PT ;  /* 0x3ff0000008097812 */ /* 0x000fe200078efcff */
[----:B------:R-:W-:Y:S01]  /*13d30*/  UMOV UR5, 0x43300000 ;  /* 0x4330000000057882 */ /* 0x000fe20000000000 */
[----:B------:R-:W-:Y:S02]  /*13d40*/  MOV R8, R40 ;  /* 0x0000002800087202 */ /* 0x000fe40000000f00 */
[----:B------:R-:W-:-:S13]  /*13d50*/  ISETP.GE.U32.AND P0, PT, R9, 0x3ff6a09f, PT ;  /* 0x3ff6a09f0900780c */ /* 0x000fda0003f06070 */
[----:B------:R-:W-:Y:S02]  /*13d60*/  @P0 VIADD R11, R9, 0xfff00000 ;  /* 0xfff00000090b0836 */ /* 0x000fe40000000000 */
[----:B------:R-:W-:Y:S02]  /*13d70*/  @P0 VIADD R0, R0, 0x1 ;  /* 0x0000000100000836 */ /* 0x000fe40000000000 */
[----:B------:R-:W-:-:S03]  /*13d80*/  @P0 IMAD.MOV.U32 R9, RZ, RZ, R11 ;  /* 0x000000ffff090224 */ /* 0x000fc600078e000b */
[----:B------:R-:W-:-:S03]  /*13d90*/  LOP3.LUT R12, R0, 0x80000000, RZ, 0x3c, !PT ;  /* 0x80000000000c7812 */ /* 0x000fc600078e3cff */
        /* <DEDUP_REMOVED lines=160> */
.L_x_8413:
[----:B------:R-:W-:Y:S01]  /*147a0*/  IMAD.MOV.U32 R10, RZ, RZ, 0x0 ;  /* 0x00000000ff0a7424 */ /* 0x000fe200078e00ff */
[----:B------:R-:W-:Y:S01]  /*147b0*/  LOP3.LUT P0, RZ, R9, 0x7fffffff, RZ, 0xc0, !PT ;  /* 0x7fffffff09ff7812 */ /* 0x000fe2000780c0ff */
[----:B------:R-:W-:-:S06]  /*147c0*/  IMAD.MOV.U32 R11, RZ, RZ, 0x7ff00000 ;  /* 0x7ff00000ff0b7424 */ /* 0x000fcc00078e00ff */
[----:B------:R-:W0:Y:S02]  /*147d0*/  DFMA R8, R8, R10, +INF ;  /* 0x7ff000000808742b */ /* 0x000e24000000000a */
[----:B0-----:R-:W-:Y:S02]  /*147e0*/  FSEL R40, R8, RZ, P0 ;  /* 0x000000ff08287208 */ /* 0x001fe40000000000 */
[----:B------:R-:W-:Y:S01]  /*147f0*/  FSEL R41, R9, -QNAN , P0 ;  /* 0xfff0000009297808 */ /* 0x000fe20000000000 */
[----:B------:R-:W-:Y:S06]  /*14800*/  BRA `(.L_x_8388) ;  /* 0x0000000c00dc7947 */ /* 0x000fec0003800000 */
.L_x_8384:
[----:B------:R-:W0:Y:S01]  /*14810*/  DFMA R12, R2, R2, -1 ;  /* 0xbff00000020c742b */ /* 0x000e220000000002 */
        /* <DEDUP_REMOVED lines=49> */
[----:B------:R-:W-:Y:S02]  /*14b30*/  IMAD.MOV.U32 R11, RZ, RZ, R35 ;  /* 0x000000ffff0b7224 */ /* 0x000fe400078e0023 */
[----:B------:R-:W-:Y:S02]  /*14b40*/  IMAD.MOV.U32 R8, RZ, RZ, R20 ;  /* 0x000000ffff087224 */ /* 0x000fe400078e0014 */
[----:B------:R-:W-:-:S07]  /*14b50*/  IMAD.MOV.U32 R9, RZ, RZ, R21 ;  /* 0x000000ffff097224 */ /* 0x000fce00078e0015 */
[----:B------:R-:W-:Y:S05]  /*14b60*/  CALL.REL.NOINC `($__internal_13_$__cuda_sm20_dsqrt_rn_f64_mediumpath_v1) ;  /* 0x0000058400f47944 */ /* 0x000fea0003c00000 */
.L_x_8415:
[----:B------:R-:W-:Y:S05]  /*14b70*/  BSYNC.RECONVERGENT B3 ;  /* 0x0000000000037941 */ /* 0x000fea0003800200 */
.L_x_8414:
[----:B------:R-:W0:Y:S01]  /*14b80*/  DADD R8, R2, R8 ;  /* 0x0000000002087229 */ /* 0x000e220000000008 */
[----:B------:R-:W-:Y:S01]  /*14b90*/  IMAD.MOV.U32 R13, RZ, RZ, -0x3ff ;  /* 0xfffffc01ff0d7424 */ /* 0x000fe200078e00ff */
[----:B0-----:R-:W-:Y:S01]  /*14ba0*/  ISETP.GT.AND P0, PT, R9, 0xfffff, PT ;  /* 0x000fffff0900780c */ /* 0x001fe20003f04270 */
[--C-:B------:R-:W-:Y:S01]  /*14bb0*/  IMAD.MOV.U32 R11, RZ, RZ, R9.reuse ;  /* 0x000000ffff0b7224 */ /* 0x100fe200078e0009 */
[----:B------:R-:W-:Y:S01]  /*14bc0*/  MOV R10, R8 ;  /* 0x00000008000a7202 */ /* 0x000fe20000000f00 */
[----:B------:R-:W-:-:S10]  /*14bd0*/  IMAD.MOV.U32 R0, RZ, RZ, R9 ;  /* 0x000000ffff007224 */ /* 0x000fd400078e0009 */
[----:B------:R-:W-:-:S15]  /*14be0*/  @!P0 MOV R13, 0xfffffbcb ;  /* 0xfffffbcb000d8802 */ /* 0x000fde0000000f00 */
[----:B------:R-:W-:-:S15]  /*14bf0*/  NOP ;  /* 0x0000000000007918 */ /* 0x000fde0000000000 */
[----:B------:R-:W-:-:S15]  /*14c00*/  NOP ;  /* 0x0000000000007918 */ /* 0x000fde0000000000 */
[----:B------:R-:W-:-:S04]  /*14c10*/  NOP ;  /* 0x0000000000007918 */ /* 0x000fc80000000000 */
        /* <DEDUP_REMOVED lines=30> */
[----:B------:R-:W-:Y:S01]  /*14e00*/  MOV R12, RZ ;  /* 0x000000ff000c7202 */ /* 0x000fe20000000f00 */
        /* <DEDUP_REMOVED lines=145> */
.L_x_8416:
[----:B------:R-:W-:Y:S01]  /*15720*/  IMAD.MOV.U32 R8, RZ, RZ, 0x0 ;  /* 0x00000000ff087424 */ /* 0x000fe200078e00ff */
[----:B------:R-:W-:Y:S01]  /*15730*/  LOP3.LUT P0, RZ, R11, 0x7fffffff, RZ, 0xc0, !PT ;  /* 0x7fffffff0bff7812 */ /* 0x000fe2000780c0ff */
[----:B------:R-:W-:-:S06]  /*15740*/  IMAD.MOV.U32 R9, RZ, RZ, 0x7ff00000 ;  /* 0x7ff00000ff097424 */ /* 0x000fcc00078e00ff */
[----:B------:R-:W0:Y:S02]  /*15750*/  DFMA R10, R10, R8, +INF ;  /* 0x7ff000000a0a742b */ /* 0x000e240000000008 */
[----:B0-----:R-:W-:Y:S02]  /*15760*/  FSEL R40, R10, RZ, P0 ;  /* 0x000000ff0a287208 */ /* 0x001fe40000000000 */
[----:B------:R-:W-:-:S07]  /*15770*/  FSEL R41, R11, -QNAN , P0 ;  /* 0xfff000000b297808 */ /* 0x000fce0000000000 */
.L_x_8388:
[----:B------:R-:W-:Y:S05]  /*15780*/  BSYNC.RECONVERGENT B2 ;  /* 0x0000000000027941 */ /* 0x000fea0003800200 */
.L_x_8383:
[----:B------:R-:W0:Y:S01]  /*15790*/  DSETP.GEU.AND P0, PT, R22, 5.9666725849601653946e-154, PT ;  /* 0x202000001600742a */ /* 0x000e220003f0e000 */
[----:B------:R-:W-:Y:S04]  /*157a0*/  BSSY.RECONVERGENT B3, `(.L_x_8417) ;  /* 0x0000465000037945 */ /* 0x000fe80003800200 */
[----:B------:R-:W-:-:S15]  /*157b0*/  BSSY.RELIABLE B2, `(.L_x_8418) ;  /* 0x0000252000027945 */ /* 0x000fde0003800100 */
[----:B------:R-:W-:-:S15]  /*157c0*/  NOP ;  /* 0x0000000000007918 */ /* 0x000fde0000000000 */
[----:B------:R-:W-:-:S15]  /*157d0*/  NOP ;  /* 0x0000000000007918 */ /* 0x000fde0000000000 */
[----:B------:R-:W-:-:S14]  /*157e0*/  NOP ;  /* 0x0000000000007918 */ /* 0x000fdc0000000000 */
[----:B0-----:R-:W0:-:S15]  /*157f0*/  @!P0 DMUL R22, R22, 9.00719925474099200000e+15 ;  /* 0x4340000016168828 */ /* 0x001e1e0000000000 */
[----:B------:R-:W-:-:S15]  /*15800*/  NOP ;  /* 0x0000000000007918 */ /* 0x000fde0000000000 */
[----:B------:R-:W-:-:S15]  /*15810*/  NOP ;  /* 0x0000000000007918 */ /* 0x000fde0000000000 */
[----:B------:R-:W-:-:S15]  /*15820*/  NOP ;  /* 0x0000000000007918 */ /* 0x000fde0000000000 */
[----:B------:R-:W-:-:S04]  /*15830*/  NOP ;  /* 0x0000000000007918 */ /* 0x000fc80000000000 */
[----:B------:R1:W2:Y:S02]  /*15840*/  @!P0 DMUL R42, R2, 9.00719925474099200000e+15 ;  /* 0x43400000022a8828 */ /* 0x0002a40000000000 */
[----:B012---:R-:W-:Y:S05]  /*15850*/  @!P0 BRA `(.L_x_8419) ;  /* 0x00000024001c8947 */ /* 0x007fea0003800000 */
        /* <DEDUP_REMOVED lines=45> */
[----:B------:R-:W-:Y:S01]  /*15b30*/  MOV R0, 0x15b70 ;  /* 0x00015b7000007802 */ /* 0x000fe20000000f00 */
[----:B------:R-:W-:Y:S02]  /*15b40*/  IMAD.MOV.U32 R14, RZ, RZ, R22 ;  /* 0x000000ffff0e7224 */ /* 0x000fe400078e0016 */
[----:B------:R-:W-:-:S07]  /*15b50*/  IMAD.MOV.U32 R15, RZ, RZ, R23 ;  /* 0x000000ffff0f7224 */ /* 0x000fce00078e0017 */
[----:B------:R-:W-:Y:S05]  /*15b60*/  CALL.REL.NOINC `($__internal_12_$__cuda_sm20_div_rn_f64_full) ;  /* 0x0000056c00d87944 */ /* 0x000fea0003c00000 */
.L_x_8421:
[----:B------:R-:W-:Y:S05]  /*15b70*/  BSYNC.RECONVERGENT B4 ;  /* 0x0000000000047941 */ /* 0x000fea0003800200 */
.L_x_8420:
[----:B------:R-:W-:Y:S01]  /*15b80*/  UMOV UR4, 0x703afb7f ;  /* 0x703afb7f00047882 */ /* 0x000fe20000000000 */
[----:B------:R-:W-:Y:S02]  /*15b90*/  UMOV UR5, 0x3fe488ce ;  /* 0x3fe488ce00057882 */ /* 0x000fe40000000000 */
[----:B------:R-:W0:Y:S02]  /*15ba0*/  DSETP.GT.AND P0, PT, R20, UR4, PT ;  /* 0x0000000414007e2a */ /* 0x000e24000bf04000 */
[----:B0-----:R-:W-:Y:S05]  /*15bb0*/  @!P0 BREAK.RELIABLE B2 ;  /* 0x0000000000028942 */ /* 0x001fea0003800100 */
[----:B------:R-:W-:Y:S05]  /*15bc0*/  @!P0 BRA `(.L_x_8422) ;  /* 0x0000003000508947 */ /* 0x000fea0003800000 */
[----:B------:R-:W0:Y:S01]  /*15bd0*/  DSETP.NEU.AND P0, PT, R22, 1, PT ;  /* 0x3ff000001600742a */ /* 0x000e220003f0d000 */
[----:B------:R-:W-:-:S15]  /*15be0*/  BSSY.RECONVERGENT B4, `(.L_x_8419) ;  /* 0x000020e000047945 */ /* 0x000fde0003800200 */
[----:B------:R-:W-:-:S15]  /*15bf0*/  NOP ;  /* 0x0000000000007918 */ /* 0x000fde0000000000 */
[----:B------:R-:W-:-:S15]  /*15c00*/  NOP ;  /* 0x0000000000007918 */ /* 0x000fde0000000000 */
[----:B------:R-:W-:-:S15]  /*15c10*/  NOP ;  /* 0x0000000000007918 */ /* 0x000fde0000000000 */
[----:B------:R-:W-:-:S03]  /*15c20*/  NOP ;  /* 0x0000000000007918 */ /* 0x000fc60000000000 */
[----:B0-----:R-:W0:Y:S02]  /*15c30*/  DSETP.GEU.OR P0, PT, R24, 1.7347234759768070944e-18, P0 ;  /* 0x3c4000001800742a */ /* 0x001e24000070e400 */
[----:B0-----:R-:W-:Y:S05]  /*15c40*/  @P0 BRA `(.L_x_8423) ;  /* 0x0000000400dc0947 */ /* 0x001fea0003800000 */
[----:B------:R-:W0:Y:S01]  /*15c50*/  MUFU.RSQ64H R19, R25 ;  /* 0x0000001900137308 */ /* 0x000e220000001c00 */
[----:B------:R-:W-:Y:S01]  /*15c60*/  VIADD R18, R25, 0xfcb00000 ;  /* 0xfcb0000019127836 */ /* 0x000fe20000000000 */
[----:B------:R-:W-:Y:S01]  /*15c70*/  MOV R11, 0x3fd80000 ;  /* 0x3fd80000000b7802 */ /* 0x000fe20000000f00 */
[----:B------:R-:W-:Y:S01]  /*15c80*/  IMAD.MOV.U32 R10, RZ, RZ, 0x0 ;  /* 0x00000000ff0a7424 */ /* 0x000fe200078e00ff */
[----:B------:R-:W-:Y:S02]  /*15c90*/  BSSY.RECONVERGENT B5, `(.L_x_8424) ;  /* 0x0000031000057945 */ /* 0x000fe40003800200 */
        /* <DEDUP_REMOVED lines=42> */
[----:B------:R-:W-:Y:S01]  /*15f40*/  IMAD.MOV.U32 R9, RZ, RZ, R13 ;  /* 0x000000ffff097224 */ /* 0x000fe200078e000d */
[----:B------:R-:W-:Y:S01]  /*15f50*/  MOV R13, R25 ;  /* 0x00000019000d7202 */ /* 0x000fe20000000f00 */
[----:B------:R-:W-:-:S07]  /*15f60*/  IMAD.MOV.U32 R12, RZ, RZ, R24 ;  /* 0x000000ffff0c7224 */ /* 0x000fce00078e0018 */
[----:B------:R-:W-:Y:S05]  /*15f70*/  CALL.REL.NOINC `($__internal_13_$__cuda_sm20_dsqrt_rn_f64_mediumpath_v1) ;  /* 0x0000057000f07944 */ /* 0x000fea0003c00000 */
[----:B------:R-:W-:Y:S02]  /*15f80*/  IMAD.MOV.U32 R42, RZ, RZ, R8 ;  /* 0x000000ffff2a7224 */ /* 0x000fe400078e0008 */
[----:B------:R-:W-:-:S07]  /*15f90*/  IMAD.MOV.U32 R43, RZ, RZ, R9 ;  /* 0x000000ffff2b7224 */ /* 0x000fce00078e0009 */
.L_x_8425:
[----:B------:R-:W-:Y:S05]  /*15fa0*/  BSYNC.RECONVERGENT B5 ;  /* 0x0000000000057941 */ /* 0x000fea0003800200 */
.L_x_8424:
[----:B------:R-:W0:Y:S01]  /*15fb0*/  DADD R12, R2, 1 ;  /* 0x3ff00000020c7429 */ /* 0x000e220000000000 */
[----:B------:R-:W-:Y:S01]  /*15fc0*/  IMAD.MOV.U32 R8, RZ, RZ, 0x0 ;  /* 0x00000000ff087424 */ /* 0x000fe200078e00ff */
[----:B------:R-:W-:Y:S01]  /*15fd0*/  MOV R9, 0x3fd80000 ;  /* 0x3fd8000000097802 */ /* 0x000fe20000000f00 */
[----:B------:R-:W-:-:S15]  /*15fe0*/  BSSY.RECONVERGENT B5, `(.L_x_8426) ;  /* 0x0000039000057945 */ /* 0x000fde0003800200 */
[----:B------:R-:W-:-:S15]  /*15ff0*/  NOP ;  /* 0x0000000000007918 */ /* 0x000fde0000000000 */
[----:B------:R-:W-:-:S15]  /*16000*/  NOP ;  /* 0x0000000000007918 */ /* 0x000fde0000000000 */
[----:B------:R-:W-:-:S15]  /*16010*/  NOP ;  /* 0x0000000000007918 */ /* 0x000fde0000000000 */
[----:B------:R-:W-:-:S01]  /*16020*/  NOP ;  /* 0x0000000000007918 */ /* 0x000fc20000000000 */
[----:B0-----:R-:W0:Y:S02]  /*16030*/  DMUL R12, R12, 0.5 ;  /* 0x3fe000000c0c7828 */ /* 0x001e240000000000 */
        /* <DEDUP_REMOVED lines=49> */
[----:B------:R-:W-:Y:S01]  /*16350*/  MOV R2, R8 ;  /* 0x0000000800027202 */ /* 0x000fe20000000f00 */
[----:B------:R-:W-:-:S07]  /*16360*/  IMAD.MOV.U32 R3, RZ, RZ, R9 ;  /* 0x000000ffff037224 */ /* 0x000fce00078e0009 */
.L_x_8427:
[----:B------:R-:W-:Y:S05]  /*16370*/  BSYNC.RECONVERGENT B5 ;  /* 0x0000000000057941 */ /* 0x000fea0003800200 */
.L_x_8426:
[----:B------:R0:W1:Y:S01]  /*16380*/  DMUL R42, R2, R42 ;  /* 0x0000002a022a7228 */ /* 0x0000620000000000 */
[----:B------:R-:W-:Y:S02]  /*16390*/  IMAD.MOV.U32 R22, RZ, RZ, 0x0 ;  /* 0x00000000ff167424 */ /* 0x000fe400078e00ff */
[----:B------:R-:W-:Y:S01]  /*163a0*/  IMAD.MOV.U32 R23, RZ, RZ, 0x3ff00000 ;  /* 0x3ff00000ff177424 */ /* 0x000fe200078e00ff */
[----:B01----:R-:W-:Y:S06]  /*163b0*/  BRA `(.L_x_8428) ;  /* 0x0000001800407947 */ /* 0x003fec0003800000 */
.L_x_8423:
        /* <DEDUP_REMOVED lines=13> */
[----:B------:R-:W-:Y:S01]  /*16490*/  MOV R8, 0x1 ;  /* 0x0000000100087802 */ /* 0x000fe20000000f00 */
        /* <DEDUP_REMOVED lines=55> */
.L_x_8433:
[----:B------:R-:W-:Y:S05]  /*16810*/  BSYNC.RECONVERGENT B7 ;  /* 0x0000000000077941 */ /* 0x000fea0003800200 */
.L_x_8432:
[----:B------:R-:W-:Y:S02]  /*16820*/  IMAD.MOV.U32 R42, RZ, RZ, R20 ;  /* 0x000000ffff2a7224 */ /* 0x000fe400078e0014 */
[----:B------:R-:W-:-:S07]  /*16830*/  IMAD.MOV.U32 R43, RZ, RZ, R21 ;  /* 0x000000ffff2b7224 */ /* 0x000fce00078e0015 */
.L_x_8431:
[----:B------:R-:W-:Y:S05]  /*16840*/  BSYNC.RECONVERGENT B5 ;  /* 0x0000000000057941 */ /* 0x000fea0003800200 */
.L_x_8430:
[----:B------:R-:W0:Y:S01]  /*16850*/  DSETP.GEU.AND P0, PT, R30, RZ, PT ;  /* 0x000000ff1e00722a */ /* 0x000e220003f0e000 */
[----:B------:R-:W-:-:S15]  /*16860*/  BSSY.RECONVERGENT B5, `(.L_x_8434) ;  /* 0x0000045000057945 */ /* 0x000fde0003800200 */
[----:B------:R-:W-:-:S15]  /*16870*/  NOP ;  /* 0x0000000000007918 */ /* 0x000fde0000000000 */
[----:B------:R-:W-:-:S15]  /*16880*/  NOP ;  /* 0x0000000000007918 */ /* 0x000fde0000000000 */
[----:B------:R-:W-:-:S15]  /*16890*/  NOP ;  /* 0x0000000000007918 */ /* 0x000fde0000000000 */
[----:B------:R-:W-:-:S03]  /*168a0*/  NOP ;  /* 0x0000000000007918 */ /* 0x000fc60000000000 */
[----:B0-----:R0:W1:Y:S02]  /*168b0*/  @!P0 DADD R24, -R30, R26 ;  /* 0x000000001e188229 */ /* 0x001064000000011a */
[----:B01----:R-:W-:Y:S05]  /*168c0*/  @!P0 BRA `(.L_x_8435) ;  /* 0x0000000000f88947 */ /* 0x003fea0003800000 */
[----:B------:R-:W0:Y:S02]  /*168d0*/  DSETP.NEU.AND P0, PT, R30, RZ, PT ;  /* 0x000000ff1e00722a */ /* 0x000e240003f0d000 */
[----:B0-----:R-:W-:Y:S05]  /*168e0*/  @!P0 BRA `(.L_x_8435) ;  /* 0x0000000000f08947 */ /* 0x001fea0003800000 */
        /* <DEDUP_REMOVED lines=57> */
.L_x_8437:
[----:B------:R-:W-:Y:S05]  /*16c80*/  BSYNC.RECONVERGENT B7 ;  /* 0x0000000000077941 */ /* 0x000fea0003800200 */
.L_x_8436:
[----:B------:R-:W-:Y:S02]  /*16c90*/  IMAD.MOV.U32 R24, RZ, RZ, R20 ;  /* 0x000000ffff187224 */ /* 0x000fe400078e0014 */
[----:B------:R-:W-:-:S07]  /*16ca0*/  IMAD.MOV.U32 R25, RZ, RZ, R21 ;  /* 0x000000ffff197224 */ /* 0x000fce00078e0015 */
.L_x_8435:
[----:B------:R-:W-:Y:S05]  /*16cb0*/  BSYNC.RECONVERGENT B5 ;  /* 0x0000000000057941 */ /* 0x000fea0003800200 */
.L_x_8434:
[----:B------:R-:W0:Y:S01]  /*16cc0*/  DMUL R8, R24, 0.5 ;  /* 0x3fe0000018087828 */ /* 0x000e220000000000 */
[----:B------:R-:W-:-:S15]  /*16cd0*/  BSSY.RECONVERGENT B5, `(.L_x_8438) ;  /* 0x0000046000057945 */ /* 0x000fde0003800200 */
[----:B------:R-:W-:-:S15]  /*16ce0*/  NOP ;  /* 0x0000000000007918 */ /* 0x000fde0000000000 */
[----:B------:R-:W-:-:S15]  /*16cf0*/  NOP ;  /* 0x0000000000007918 */ /* 0x000fde0000000000 */
[----:B------:R-:W-:-:S15]  /*16d00*/  NOP ;  /* 0x0000000000007918 */ /* 0x000fde0000000000 */
[----:B------:R-:W-:-:S03]  /*16d10*/  NOP ;  /* 0x0000000000007918 */ /* 0x000fc60000000000 */
[----:B------:R-:W-:-:S15]  /*16d20*/  DADD R2, R22, R2 ;  /* 0x0000000016027229 */ /* 0x000fde0000000002 */
        /* <DEDUP_REMOVED lines=11> */
[----:B------:R-:W-:Y:S01]  /*16de0*/  VIADD R18, R13, 0xfcb00000 ;  /* 0xfcb000000d127836 */ /* 0x000fe20000000000 */
[----:B------:R-:W-:Y:S01]  /*16df0*/  MOV R9, 0x3fd80000 ;  /* 0x3fd8000000097802 */ /* 0x000fe20000000f00 */
[----:B------:R-:W-:-:S03]  /*16e00*/  IMAD.MOV.U32 R8, RZ, RZ, 0x0 ;  /* 0x00000000ff087424 */ /* 0x000fc600078e00ff */
        /* <DEDUP_REMOVED lines=43> */
[----:B------:R-:W-:Y:S01]  /*170c0*/  IMAD.MOV.U32 R8, RZ, RZ, R14 ;  /* 0x000000ffff087224 */ /* 0x000fe200078e000e */
[----:B------:R-:W-:Y:S01]  /*170d0*/  MOV R14, 0x17110 ;  /* 0x00017110000e7802 */ /* 0x000fe20000000f00 */
[----:B------:R-:W-:Y:S01]  /*170e0*/  IMAD.MOV.U32 R9, RZ, RZ, R15 ;  /* 0x000000ffff097224 */ /* 0x000fe200078e000f */
[----:B------:R-:W-:-:S07]  /*170f0*/  MOV R15, R3 ;  /* 0x00000003000f7202 */ /* 0x000fce0000000f00 */
[----:B------:R-:W-:Y:S05]  /*17100*/  CALL.REL.NOINC `($__internal_13_$__cuda_sm20_dsqrt_rn_f64_mediumpath_v1) ;  /* 0x00000560008c7944 */ /* 0x000fea0003c00000 */
[----:B------:R-:W-:Y:S02]  /*17110*/  IMAD.MOV.U32 R42, RZ, RZ, R8 ;  /* 0x000000ffff2a7224 */ /* 0x000fe400078e0008 */
[----:B------:R-:W-:-:S07]  /*17120*/  IMAD.MOV.U32 R43, RZ, RZ, R9 ;  /* 0x000000ffff2b7224 */ /* 0x000fce00078e0009 */
.L_x_8439:
[----:B------:R-:W-:Y:S05]  /*17130*/  BSYNC.RECONVERGENT B5 ;  /* 0x0000000000057941 */ /* 0x000fea0003800200 */
.L_x_8438:
[----:B------:R-:W-:Y:S05]  /*17140*/  BRA `(.L_x_8428) ;  /* 0x0000000800dc7947 */ /* 0x000fea0003800000 */
.L_x_8429:
[----:B------:R-:W0:Y:S02]  /*17150*/  DSETP.GT.AND P0, PT, R22, 1, PT ;  /* 0x3ff000001600742a */ /* 0x000e240003f04000 */
[----:B0-----:R-:W-:Y:S05]  /*17160*/  @!P0 BRA `(.L_x_8440) ;  /* 0x0000000400dc8947 */ /* 0x001fea0003800000 */
[----:B------:R-:W0:Y:S01]  /*17170*/  DMUL R12, R32, R30 ;  /* 0x0000001e200c7228 */ /* 0x000e220000000000 */
[----:B------:R-:W-:Y:S01]  /*17180*/  IMAD.MOV.U32 R10, RZ, RZ, 0x0 ;  /* 0x00000000ff0a7424 */ /* 0x000fe200078e00ff */
[----:B0-----:R-:W0:Y:S01]  /*17190*/  MUFU.RSQ64H R19, R13 ;  /* 0x0000000d00137308 */ /* 0x001e220000001c00 */
[----:B------:R-:W-:Y:S01]  /*171a0*/  VIADD R18, R13, 0xfcb00000 ;  /* 0xfcb000000d127836 */ /* 0x000fe20000000000 */
[----:B------:R-:W-:Y:S01]  /*171b0*/  BSSY.RECONVERGENT B5, `(.L_x_8441) ;  /* 0x000003e000057945 */ /* 0x000fe20003800200 */
        /* <DEDUP_REMOVED lines=32> */
[----:B------:R-:W-:-:S15]  /*173c0*/  DMUL R2, R24, 8.11296384146066816958e+31 ;  /* 0x4690000018027828 */ /* 0x000fde0000000000 */
        /* <DEDUP_REMOVED lines=14> */
[----:B------:R1:W2:-:S15]  /*174b0*/  DMUL R2, R22, R2 ;  /* 0x0000000216027228 */ /* 0x00029e0000000000 */
[----:B------:R-:W-:-:S15]  /*174c0*/  NOP ;  /* 0x0000000000007918 */ /* 0x000fde0000000000 */
[----:B------:R-:W-:-:S15]  /*174d0*/  NOP ;  /* 0x0000000000007918 */ /* 0x000fde0000000000 */
[----:B------:R-:W-:-:S15]  /*174e0*/  NOP ;  /* 0x0000000000007918 */ /* 0x000fde0000000000 */
[----:B------:R-:W-:-:S04]  /*174f0*/  NOP ;  /* 0x0000000000007918 */ /* 0x000fc80000000000 */
[----:B0-----:R1:W0:Y:S02]  /*17500*/  DFMA R8, R24, R14, R20 ;  /* 0x0000000e1808722b */ /* 0x0012240000000014 */
[----:B012---:R-:W-:Y:S05]  /*17510*/  @!P0 BRA `(.L_x_8442) ;  /* 0x00000000001c8947 */ /* 0x007fea0003800000 */
[----:B------:R-:W-:Y:S01]  /*17520*/  IMAD.MOV.U32 R0, RZ, RZ, R10 ;  /* 0x000000ffff007224 */ /* 0x000fe200078e000a */
[----:B------:R-:W-:Y:S01]  /*17530*/  MOV R9, R21 ;  /* 0x0000001500097202 */ /* 0x000fe20000000f00 */
[----:B------:R-:W-:Y:S01]  /*17540*/  IMAD.MOV.U32 R10, RZ, RZ, R24 ;  /* 0x000000ffff0a7224 */ /* 0x000fe200078e0018 */
[----:B------:R-:W-:Y:S01]  /*17550*/  MOV R14, 0x17590 ;  /* 0x00017590000e7802 */ /* 0x000fe20000000f00 */
[----:B------:R-:W-:Y:S02]  /*17560*/  IMAD.MOV.U32 R11, RZ, RZ, R25 ;  /* 0x000000ffff0b7224 */ /* 0x000fe400078e0019 */
[----:B------:R-:W-:-:S07]  /*17570*/  IMAD.MOV.U32 R8, RZ, RZ, R20 ;  /* 0x000000ffff087224 */ /* 0x000fce00078e0014 */
[----:B------:R-:W-:Y:S05]  /*17580*/  CALL.REL.NOINC `($__internal_13_$__cuda_sm20_dsqrt_rn_f64_mediumpath_v1) ;  /* 0x0000055c006c7944 */ /* 0x000fea0003c00000 */
.L_x_8442:
[----:B------:R-:W-:Y:S05]  /*17590*/  BSYNC.RECONVERGENT B5 ;  /* 0x0000000000057941 */ /* 0x000fea0003800200 */
.L_x_8441:
        /* <DEDUP_REMOVED lines=47> */
.L_x_8444:
[----:B------:R-:W-:Y:S05]  /*17890*/  BSYNC.RECONVERGENT B5 ;  /* 0x0000000000057941 */ /* 0x000fea0003800200 */
.L_x_8443:
[----:B------:R-:W0:Y:S01]  /*178a0*/  DMUL R22, R22, 8.11296384146066816958e+31 ;  /* 0x4690000016167828 */ /* 0x000e220000000000 */
[----:B------:R-:W-:Y:S02]  /*178b0*/  IMAD.MOV.U32 R42, RZ, RZ, R20 ;  /* 0x000000ffff2a7224 */ /* 0x000fe400078e0014 */
[----:B------:R-:W-:Y:S01]  /*178c0*/  IMAD.MOV.U32 R43, RZ, RZ, R21 ;  /* 0x000000ffff2b7224 */ /* 0x000fe200078e0015 */
[----:B0-----:R-:W-:Y:S06]  /*178d0*/  BRA `(.L_x_8428) ;  /* 0x0000000000f87947 */ /* 0x001fec0003800000 */
.L_x_8440:
[----:B------:R-:W0:Y:S01]  /*178e0*/  DADD R2, -R22, 1 ;  /* 0x3ff0000016027429 */ /* 0x000e220000000100 */
[----:B------:R-:W-:Y:S01]  /*178f0*/  IMAD.MOV.U32 R8, RZ, RZ, 0x0 ;  /* 0x00000000ff087424 */ /* 0x000fe200078e00ff */
[----:B------:R-:W-:Y:S01]  /*17900*/  BSSY.RECONVERGENT B5, `(.L_x_8428) ;  /* 0x000003b000057945 */ /* 0x000fe20003800200 */
[----:B------:R-:W-:-:S15]  /*17910*/  IMAD.MOV.U32 R9, RZ, RZ, 0x3fd80000 ;  /* 0x3fd80000ff097424 */ /* 0x000fde00078e00ff */
[----:B------:R-:W-:-:S15]  /*17920*/  NOP ;  /* 0x0000000000007918 */ /* 0x000fde0000000000 */
[----:B------:R-:W-:-:S15]  /*17930*/  NOP ;  /* 0x0000000000007918 */ /* 0x000fde0000000000 */
[----:B------:R-:W-:-:S15]  /*17940*/  NOP ;  /* 0x0000000000007918 */ /* 0x000fde0000000000 */
[----:B------:R-:W-:-:S01]  /*17950*/  NOP ;  /* 0x0000000000007918 */ /* 0x000fc20000000000 */
[----:B0-----:R-:W0:Y:S02]  /*17960*/  DMUL R12, R32, R2 ;  /* 0x00000002200c7228 */ /* 0x001e240000000000 */
[----:B0-----:R-:W0:Y:S01]  /*17970*/  MUFU.RSQ64H R19, R13 ;  /* 0x0000000d00137308 */ /* 0x001e220000001c00 */
[----:B------:R-:W-:-:S04]  /*17980*/  IADD3 R18, PT, PT, R13, -0x3500000, RZ ;  /* 0xfcb000000d127810 */ /* 0x000fc80007ffe0ff */
[----:B------:R-:W-:-:S15]  /*17990*/  ISETP.GE.U32.AND P0, PT, R18, 0x7ca00000, PT ;  /* 0x7ca000001200780c */ /* 0x000fde0003f06070 */
[----:B------:R-:W-:-:S15]  /*179a0*/  NOP ;  /* 0x0000000000007918 */ /* 0x000fde0000000000 */
[----:B------:R-:W-:-:S15]  /*179b0*/  NOP ;  /* 0x0000000000007918 */ /* 0x000fde0000000000 */
[----:B------:R-:W-:-:S12]  /*179c0*/  NOP ;  /* 0x0000000000007918 */ /* 0x000fd80000000000 */
        /* <DEDUP_REMOVED lines=42> */
[----:B------:R-:W-:-:S07]  /*17c70*/  IMAD.MOV.U32 R15, RZ, RZ, R3 ;  /* 0x000000ffff0f7224 */ /* 0x000fce00078e0003 */
[----:B------:R-:W-:Y:S05]  /*17c80*/  CALL.REL.NOINC `($__internal_13_$__cuda_sm20_dsqrt_rn_f64_mediumpath_v1) ;  /* 0x0000055400ac7944 */ /* 0x000fea0003c00000 */
[----:B------:R-:W-:Y:S02]  /*17c90*/  IMAD.MOV.U32 R42, RZ, RZ, R8 ;  /* 0x000000ffff2a7224 */ /* 0x000fe400078e0008 */
[----:B------:R-:W-:-:S07]  /*17ca0*/  IMAD.MOV.U32 R43, RZ, RZ, R9 ;  /* 0x000000ffff2b7224 */ /* 0x000fce00078e0009 */
.L_x_8445:
[----:B------:R-:W-:Y:S05]  /*17cb0*/  BSYNC.RECONVERGENT B5 ;  /* 0x0000000000057941 */ /* 0x000fea0003800200 */
.L_x_8428:
[----:B------:R-:W-:Y:S05]  /*17cc0*/  BSYNC.RECONVERGENT B4 ;  /* 0x0000000000047941 */ /* 0x000fea0003800200 */
.L_x_8419:
[----:B------:R-:W-:Y:S05]  /*17cd0*/  BSYNC.RELIABLE B2 ;  /* 0x0000000000027941 */ /* 0x000fea0003800100 */
.L_x_8418:
[----:B------:R-:W-:Y:S01]  /*17ce0*/  DSETP.GT.AND P1, PT, R22, |R42|, PT ;  /* 0x4000002a1600722a */ /* 0x000fe20003f24000 */
[----:B------:R-:W-:Y:S01]  /*17cf0*/  IMAD.MOV.U32 R8, RZ, RZ, 0x1 ;  /* 0x00000001ff087424 */ /* 0x000fe200078e00ff */
[----:B------:R-:W-:-:S15]  /*17d00*/  BSSY.RECONVERGENT B2, `(.L_x_8446) ;  /* 0x000003a000027945 */ /* 0x000fde0003800200 */
[----:B------:R-:W-:-:S15]  /*17d10*/  NOP ;  /* 0x0000000000007918 */ /* 0x000fde0000000000 */
[----:B------:R-:W-:-:S15]  /*17d20*/  NOP ;  /* 0x0000000000007918 */ /* 0x000fde0000000000 */
[----:B------:R-:W-:-:S15]  /*17d30*/  NOP ;  /* 0x0000000000007918 */ /* 0x000fde0000000000 */
[----:B------:R-:W-:-:S02]  /*17d40*/  NOP ;  /* 0x0000000000007918 */ /* 0x000fc40000000000 */
[----:B------:R-:W0:Y:S02]  /*17d50*/  DADD R12, -RZ, |R42| ;  /* 0x00000000ff0c7229 */ /* 0x000e24000000052a */
[----:B0-----:R-:W-:Y:S02]  /*17d60*/  FSEL R3, R23, R13, P1 ;  /* 0x0000000d17037208 */ /* 0x001fe40000800000 */
[----:B------:R-:W-:Y:S02]  /*17d70*/  FSEL R2, R22, R12, P1 ;  /* 0x0000000c16027208 */ /* 0x000fe40000800000 */
[----:B------:R-:W0:Y:S01]  /*17d80*/  MUFU.RCP64H R9, R3 ;  /* 0x0000000300097308 */ /* 0x000e220000001800 */
[----:B------:R-:W-:Y:S02]  /*17d90*/  FSEL R14, R12, R22, P1 ;  /* 0x000000160c0e7208 */ /* 0x000fe40000800000 */
[----:B------:R-:W-:-:S04]  /*17da0*/  FSEL R15, R13, R23, P1 ;  /* 0x000000170d0f7208 */ /* 0x000fc80000800000 */
[----:B------:R-:W-:-:S15]  /*17db0*/  FSETP.GEU.AND P2, PT, |R15|, 6.5827683646048100446e-37, PT ;  /* 0x036000000f00780b */ /* 0x000fde0003f4e200 */
[----:B------:R-:W-:-:S15]  /*17dc0*/  NOP ;  /* 0x0000000000007918 */ /* 0x000fde0000000000 */
[----:B------:R-:W-:-:S15]  /*17dd0*/  NOP ;  /* 0x0000000000007918 */ /* 0x000fde0000000000 */
[----:B------:R-:W-:-:S06]  /*17de0*/  NOP ;  /* 0x0000000000007918 */ /* 0x000fcc0000000000 */
        /* <DEDUP_REMOVED lines=43> */
.L_x_8447:
[----:B------:R-:W-:Y:S05]  /*180a0*/  BSYNC.RECONVERGENT B2 ;  /* 0x0000000000027941 */ /* 0x000fea0003800200 */
.L_x_8446:
[----:B------:R-:W-:Y:S01]  /*180b0*/  IMAD.MOV.U32 R8, RZ, RZ, -0x2449a4b7 ;  /* 0xdbb65b49ff087424 */ /* 0x000fe200078e00ff */
[----:B------:R-:W0:Y:S01]  /*180c0*/  DSETP.NEU.AND P4, PT, R2, RZ, PT ;  /* 0x000000ff0200722a */ /* 0x000e220003f8d000 */
[----:B------:R-:W-:Y:S01]  /*180d0*/  IMAD.MOV.U32 R9, RZ, RZ, 0x3f2d3b63 ;  /* 0x3f2d3b63ff097424 */ /* 0x000fe200078e00ff */
[----:B------:R-:W-:Y:S01]  /*180e0*/  UMOV UR4, 0x2a25ff7e ;  /* 0x2a25ff7e00047882 */ /* 0x000fe20000000000 */
[----:B------:R-:W-:Y:S01]  /*180f0*/  UMOV UR5, 0x3ef53e1d ;  /* 0x3ef53e1d00057882 */ /* 0x000fe20000000000 */
[----:B------:R-:W-:Y:S01]  /*18100*/  ISETP.GE.AND P2, PT, R43, RZ, PT ;  /* 0x000000ff2b00720c */ /* 0x000fe20003f46270 */
[----:B0-----:R-:W-:Y:S02]  /*18110*/  @P4 IMAD.MOV.U32 R13, RZ, RZ, 0x7f3321d2 ;  /* 0x7f3321d2ff0d4424 */ /* 0x001fe400078e00ff */
[----:B------:R-:W-:Y:S01]  /*18120*/  @P4 IMAD.MOV.U32 R15, RZ, RZ, 0x4002d97c ;  /* 0x4002d97cff0f4424 */ /* 0x000fe200078e00ff */
[----:B------:R-:W-:-:S15]  /*18130*/  @P1 PLOP3.LUT P0, PT, P2, PT, PT, 0x80, 0x8 ;  /* 0x000000000008181c */ /* 0x000fde000170f070 */
[----:B------:R-:W-:-:S15]  /*18140*/  NOP ;  /* 0x0000000000007918 */ /* 0x000fde0000000000 */
[----:B------:R-:W-:-:S15]  /*18150*/  NOP ;  /* 0x0000000000007918 */ /* 0x000fde0000000000 */
[----:B------:R-:W-:-:S11]  /*18160*/  NOP ;  /* 0x0000000000007918 */ /* 0x000fd60000000000 */
        /* <DEDUP_REMOVED lines=135> */
[----:B0-----:R-:W-:Y:S02]  /*189e0*/  @P1 IMAD.MOV.U32 R8, RZ, RZ, 0x54442d18 ;  /* 0x54442d18ff081424 */ /* 0x001fe400078e00ff */
[----:B------:R-:W-:-:S15]  /*189f0*/  @P1 IMAD.MOV.U32 R9, RZ, RZ, 0x3ff921fb ;  /* 0x3ff921fbff091424 */ /* 0x000fde00078e00ff */
[----:B------:R-:W-:-:S15]  /*18a00*/  NOP ;  /* 0x0000000000007918 */ /* 0x000fde0000000000 */
[----:B------:R-:W-:-:S15]  /*18a10*/  NOP ;  /* 0x0000000000007918 */ /* 0x000fde0000000000 */
[----:B------:R-:W-:-:S15]  /*18a20*/  NOP ;  /* 0x0000000000007918 */ /* 0x000fde0000000000 */
[----:B-1----:R-:W0:Y:S02]  /*18a30*/  @P1 DADD R2, -RZ, -R20 ;  /* 0x00000000ff021229 */ /* 0x002e240000000914 */
[----:B0-----:R-:W-:Y:S02]  /*18a40*/  @P1 FSEL R2, R20, R2, !P0 ;  /* 0x0000000214021208 */ /* 0x001fe40004000000 */
[----:B------:R-:W-:Y:S02]  /*18a50*/  @P1 FSEL R3, R21, R3, !P0 ;  /* 0x0000000315031208 */ /* 0x000fe40004000000 */
[----:B------:R-:W-:-:S04]  /*18a60*/  @!P1 PLOP3.LUT P0, PT, P2, PT, PT, 0x80, 0x8 ;  /* 0x000000000008981c */ /* 0x000fc8000170f070 */
[----:B------:R-:W-:Y:S02]  /*18a70*/  @P4 FSEL R13, R13, 3.37028055040000000000e+12, !P0 ;  /* 0x54442d180d0d4808 */ /* 0x000fe40004000000 */
[----:B------:R-:W-:-:S15]  /*18a80*/  @P4 FSEL R15, R15, 1.8213495016098022461, !P0 ;  /* 0x3fe921fb0f0f4808 */ /* 0x000fde0004000000 */
[----:B------:R-:W-:-:S15]  /*18a90*/  NOP ;  /* 0x0000000000007918 */ /* 0x000fde0000000000 */
[----:B------:R-:W-:-:S15]  /*18aa0*/  NOP ;  /* 0x0000000000007918 */ /* 0x000fde0000000000 */
[----:B------:R-:W-:-:S07]  /*18ab0*/  NOP ;  /* 0x0000000000007918 */ /* 0x000fce0000000000 */
[----:B------:R-:W-:Y:S01]  /*18ac0*/  @P1 DADD R2, R2, R8 ;  /* 0x0000000002021229 */ /* 0x000fe20000000008 */
[----:B------:R-:W-:Y:S01]  /*18ad0*/  @!P1 MOV R8, 0x54442d18 ;  /* 0x54442d1800089802 */ /* 0x000fe20000000f00 */
[----:B------:R-:W-:-:S15]  /*18ae0*/  @!P1 IMAD.MOV.U32 R9, RZ, RZ, 0x400921fb ;  /* 0x400921fbff099424 */ /* 0x000fde00078e00ff */
[----:B------:R-:W-:-:S15]  /*18af0*/  NOP ;  /* 0x0000000000007918 */ /* 0x000fde0000000000 */
[----:B------:R-:W-:-:S15]  /*18b00*/  NOP ;  /* 0x0000000000007918 */ /* 0x000fde0000000000 */
[----:B------:R-:W-:-:S15]  /*18b10*/  NOP ;  /* 0x0000000000007918 */ /* 0x000fde0000000000 */
[----:B------:R-:W-:-:S02]  /*18b20*/  NOP ;  /* 0x0000000000007918 */ /* 0x000fc40000000000 */
[----:B------:R-:W0:Y:S02]  /*18b30*/  @!P1 DADD R8, -R20, R8 ;  /* 0x0000000014089229 */ /* 0x000e240000000108 */
[----:B0-----:R-:W-:Y:S02]  /*18b40*/  @!P1 FSEL R2, R8, R20, !P0 ;  /* 0x0000001408029208 */ /* 0x001fe40004000000 */
[----:B------:R-:W-:Y:S02]  /*18b50*/  @!P1 FSEL R3, R9, R21, !P0 ;  /* 0x0000001509039208 */ /* 0x000fe40004000000 */
[----:B------:R-:W-:Y:S02]  /*18b60*/  @!P4 FSEL R8, RZ, 3.37028055040000000000e+12, P0 ;  /* 0x54442d18ff08c808 */ /* 0x000fe40000000000 */
[----:B------:R-:W-:-:S15]  /*18b70*/  @!P4 FSEL R9, RZ, 2.1426990032196044922, P0 ;  /* 0x400921fbff09c808 */ /* 0x000fde0000000000 */
[----:B------:R-:W-:-:S15]  /*18b80*/  NOP ;  /* 0x0000000000007918 */ /* 0x000fde0000000000 */
[----:B------:R-:W-:-:S15]  /*18b90*/  NOP ;  /* 0x0000000000007918 */ /* 0x000fde0000000000 */
[----:B------:R-:W-:-:S11]  /*18ba0*/  NOP ;  /* 0x0000000000007918 */ /* 0x000fd60000000000 */
[----:B------:R-:W0:Y:S02]  /*18bb0*/  @P4 DSETP.NEU.AND P5, PT, |R42|, R22, PT ;  /* 0x000000162a00422a */ /* 0x000e240003fad200 */
[----:B0-----:R-:W-:Y:S02]  /*18bc0*/  @P4 FSEL R0, R13, R2, !P5 ;  /* 0x000000020d004208 */ /* 0x001fe40006800000 */
[----:B------:R-:W-:-:S03]  /*18bd0*/  @P4 FSEL R3, R15, R3, !P5 ;  /* 0x000000030f034208 */ /* 0x000fc60006800000 */
[----:B------:R-:W-:Y:S02]  /*18be0*/  @P4 IMAD.MOV.U32 R8, RZ, RZ, R0 ;  /* 0x000000ffff084224 */ /* 0x000fe400078e0000 */
[----:B------:R-:W-:-:S15]  /*18bf0*/  @P4 IMAD.MOV.U32 R9, RZ, RZ, R3 ;  /* 0x000000ffff094224 */ /* 0x000fde00078e0003 */
[----:B------:R-:W-:-:S15]  /*18c00*/  NOP ;  /* 0x0000000000007918 */ /* 0x000fde0000000000 */
[----:B------:R-:W-:-:S15]  /*18c10*/  NOP ;  /* 0x0000000000007918 */ /* 0x000fde0000000000 */
[----:B------:R-:W-:-:S10]  /*18c20*/  NOP ;  /* 0x0000000000007918 */ /* 0x000fd40000000000 */
[----:B------:R-:W0:-:S15]  /*18c30*/  DADD R10, |R42|, R22 ;  /* 0x000000002a0a7229 */ /* 0x000e1e0000000216 */
[----:B------:R-:W-:-:S15]  /*18c40*/  NOP ;  /* 0x0000000000007918 */ /* 0x000fde0000000000 */
[----:B------:R-:W-:-:S15]  /*18c50*/  NOP ;  /* 0x0000000000007918 */ /* 0x000fde0000000000 */
[----:B------:R-:W-:-:S15]  /*18c60*/  NOP ;  /* 0x0000000000007918 */ /* 0x000fde0000000000 */
[----:B------:R-:W-:-:S04]  /*18c70*/  NOP ;  /* 0x0000000000007918 */ /* 0x000fc80000000000 */
[----:B0-----:R-:W-:-:S15]  /*18c80*/  DSETP.NAN.AND P3, PT, R10, R10, PT ;  /* 0x0000000a0a00722a */ /* 0x001fde0003f68000 */
[----:B------:R-:W-:-:S15]  /*18c90*/  NOP ;  /* 0x0000000000007918 */ /* 0x000fde0000000000 */
[----:B------:R-:W-:-:S15]  /*18ca0*/  NOP ;  /* 0x0000000000007918 */ /* 0x000fde0000000000 */
[----:B------:R-:W-:-:S15]  /*18cb0*/  NOP ;  /* 0x0000000000007918 */ /* 0x000fde0000000000 */
[----:B------:R-:W-:-:S04]  /*18cc0*/  NOP ;  /* 0x0000000000007918 */ /* 0x000fc80000000000 */
[----:B------:R-:W0:Y:S02]  /*18cd0*/  DADD R8, -RZ, |R8| ;  /* 0x00000000ff087229 */ /* 0x000e240000000508 */
[----:B0-----:R-:W-:Y:S02]  /*18ce0*/  FSEL R20, R10, R8, P3 ;  /* 0x000000080a147208 */ /* 0x001fe40001800000 */
[----:B------:R-:W-:Y:S01]  /*18cf0*/  FSEL R21, R11, R9, P3 ;  /* 0x000000090b157208 */ /* 0x000fe20001800000 */
[----:B------:R-:W-:Y:S06]  /*18d00*/  BRA `(.L_x_8448) ;  /* 0x0000001000387947 */ /* 0x000fec0003800000 */
.L_x_8422:
[----:B------:R-:W-:-:S13]  /*18d10*/  FSETP.GEU.FTZ.AND P0, PT, |R21|, 1.7687499523162841797, PT ;  /* 0x3fe266661500780b */ /* 0x000fda0003f1e200 */
[----:B------:R-:W-:Y:S05]  /*18d20*/  @P0 BRA `(.L_x_8449) ;  /* 0x0000000400880947 */ /* 0x000fea0003800000 */
        /* <DEDUP_REMOVED lines=98> */
.L_x_8449:
        /* <DEDUP_REMOVED lines=170> */
.L_x_8448:
[----:B------:R-:W-:Y:S05]  /*19df0*/  BSYNC.RECONVERGENT B3 ;  /* 0x0000000000037941 */ /* 0x000fea0003800200 */
.L_x_8417:
[----:B------:R-:W-:Y:S01]  /*19e00*/  LOP3.LUT R7, R41, 0x80000000, R7, 0xb8, !PT ;  /* 0x8000000029077812 */ /* 0x000fe200078eb807 */
[----:B------:R-:W-:Y:S01]  /*19e10*/  IMAD.MOV.U32 R6, RZ, RZ, R40 ;  /* 0x000000ffff067224 */ /* 0x000fe200078e0028 */
[----:B------:R-:W-:Y:S01]  /*19e20*/  LOP3.LUT R5, R21, 0x80000000, R5, 0xb8, !PT ;  /* 0x8000000015057812 */ /* 0x000fe200078eb805 */
[----:B------:R-:W-:-:S07]  /*19e30*/  IMAD.MOV.U32 R4, RZ, RZ, R20 ;  /* 0x000000ffff047224 */ /* 0x000fce00078e0014 */
.L_x_8336:
[----:B------:R-:W-:Y:S05]  /*19e40*/  BSYNC.RECONVERGENT B1 ;  /* 0x0000000000017941 */ /* 0x000fea0003800200 */
.L_x_8334:
        /* <DEDUP_REMOVED lines=17> */
.L_x_8453:
[----:B------:R-:W0:Y:S02]  /*19f60*/  F2I.S64.F64.TRUNC R4, R4 ;  /* 0x0000000400047311 */ /* 0x000e24000030d900 */
[----:B0-----:R-:W-:-:S05]  /*19f70*/  IMAD.MOV.U32 R7, RZ, RZ, R4 ;  /* 0x000000ffff077224 */ /* 0x001fca00078e0004 */
[----:B------:R0:W-:Y:S01]  /*19f80*/  STG.E.U8 desc[UR36][R2.64], R7 ;  /* 0x0000000702007986 */ /* 0x0001e2000c101124 */
[----:B------:R-:W-:Y:S05]  /*19f90*/  BRA `(.L_x_8455) ;  /* 0x0000001000e47947 */ /* 0x000fea0003800000 */
.L_x_8452:
        /* <DEDUP_REMOVED lines=9> */
.L_x_8457:
[----:B------:R-:W0:Y:S02]  /*1a030*/  F2I.F64.TRUNC R5, R4 ;  /* 0x0000000400057311 */ /* 0x000e24000030d100 */
[----:B0-----:R0:W-:Y:S01]  /*1a040*/  STG.E desc[UR36][R2.64], R5 ;  /* 0x0000000502007986 */ /* 0x0011e2000c101924 */
[----:B------:R-:W-:Y:S05]  /*1a050*/  BRA `(.L_x_8455) ;  /* 0x0000001000b47947 */ /* 0x000fea0003800000 */
.L_x_8456:
[----:B------:R-:W0:Y:S02]  /*1a060*/  F2I.F64.TRUNC R5, R4 ;  /* 0x0000000400057311 */ /* 0x000e24000030d100 */
[----:B0-----:R0:W-:Y:S01]  /*1a070*/  STG.E.U16 desc[UR36][R2.64], R5 ;  /* 0x0000000502007986 */ /* 0x0011e2000c101524 */
[----:B------:R-:W-:Y:S05]  /*1a080*/  BRA `(.L_x_8455) ;  /* 0x0000001000a87947 */ /* 0x000fea0003800000 */
.L_x_8451:
        /* <DEDUP_REMOVED lines=17> */
.L_x_8459:
        /* <DEDUP_REMOVED lines=12> */
.L_x_8458:
        /* <DEDUP_REMOVED lines=14> */
[----:B0-----:R-:W-:-:S15]  /*1a340*/  @!P1 FMUL R8, R8, 1.175494350822287508e-38 ;  /* 0x0080000008089820 */ /* 0x001fde0000400000 */
[----:B------:R-:W-:-:S15]  /*1a350*/  NOP ;  /* 0x0000000000007918 */ /* 0x000fde0000000000 */
[----:B------:R-:W-:-:S15]  /*1a360*/  NOP ;  /* 0x0000000000007918 */ /* 0x000fde0000000000 */
[----:B------:R-:W-:-:S15]  /*1a370*/  NOP ;  /* 0x0000000000007918 */ /* 0x000fde0000000000 */
[----:B------:R-:W-:-:S02]  /*1a380*/  NOP ;  /* 0x0000000000007918 */ /* 0x000fc40000000000 */
[----:B------:R-:W0:-:S15]  /*1a390*/  F2F.F32.F64 R9, R6 ;  /* 0x0000000600097310 */ /* 0x000e1e0000301000 */
[----:B------:R-:W-:-:S15]  /*1a3a0*/  NOP ;  /* 0x0000000000007918 */ /* 0x000fde0000000000 */
[----:B------:R-:W-:-:S15]  /*1a3b0*/  NOP ;  /* 0x0000000000007918 */ /* 0x000fde0000000000 */
[----:B------:R-:W-:-:S15]  /*1a3c0*/  NOP ;  /* 0x0000000000007918 */ /* 0x000fde0000000000 */
[----:B------:R-:W-:-:S04]  /*1a3d0*/  NOP ;  /* 0x0000000000007918 */ /* 0x000fc80000000000 */
[----:B------:R-:W0:Y:S02]  /*1a3e0*/  DSETP.GEU.AND P0, PT, |R6|, UR4, PT ;  /* 0x0000000406007e2a */ /* 0x000e24000bf0e200 */
[----:B0-----:R-:W-:-:S05]  /*1a3f0*/  @!P0 FMUL R9, R9, 1.175494350822287508e-38 ;  /* 0x0080000009098820 */ /* 0x001fca0000400000 */
[----:B------:R0:W-:Y:S01]  /*1a400*/  STG.E.64 desc[UR36][R2.64], R8 ;  /* 0x0000000802007986 */ /* 0x0001e2000c101b24 */
[----:B------:R-:W-:Y:S05]  /*1a410*/  BRA `(.L_x_8455) ;  /* 0x0000000c00c47947 */ /* 0x000fea0003800000 */
.L_x_8461:
        /* <DEDUP_REMOVED lines=20> */
[----:B------:R-:W-:-:S05]  /*1a560*/  F2FP.F16.F32.PACK_AB R9, R0, R9 ;  /* 0x000000090009723e */ /* 0x000fca00000000ff */
[----:B------:R0:W-:Y:S01]  /*1a570*/  STG.E desc[UR36][R2.64], R9 ;  /* 0x0000000902007986 */ /* 0x0001e2000c101924 */
[----:B------:R-:W-:Y:S05]  /*1a580*/  BRA `(.L_x_8455) ;  /* 0x0000000c00687947 */ /* 0x000fea0003800000 */
.L_x_8460:
[----:B------:R0:W-:Y:S01]  /*1a590*/  STG.E.64 desc[UR36][R2.64], R4 ;  /* 0x0000000402007986 */ /* 0x0001e2000c101b24 */
[----:B------:R-:W-:Y:S05]  /*1a5a0*/  BRA `(.L_x_8455) ;  /* 0x0000000c00607947 */ /* 0x000fea0003800000 */
.L_x_8450:
        /* <DEDUP_REMOVED lines=8> */
[----:B------:R-:W0:-:S15]  /*1a630*/  DSETP.NEU.AND P0, PT, R6, RZ, PT ;  /* 0x000000ff0600722a */ /* 0x000e1e0003f0d000 */
[----:B------:R-:W-:-:S15]  /*1a640*/  NOP ;  /* 0x0000000000007918 */ /* 0x000fde0000000000 */
[----:B------:R-:W-:-:S15]  /*1a650*/  NOP ;  /* 0x0000000000007918 */ /* 0x000fde0000000000 */
[----:B------:R-:W-:-:S15]  /*1a660*/  NOP ;  /* 0x0000000000007918 */ /* 0x000fde0000000000 */
[----:B------:R-:W-:-:S04]  /*1a670*/  NOP ;  /* 0x0000000000007918 */ /* 0x000fc80000000000 */
[----:B0-----:R-:W0:Y:S02]  /*1a680*/  DSETP.NEU.OR P0, PT, R4, RZ, P0 ;  /* 0x000000ff0400722a */ /* 0x001e24000070d400 */
[----:B0-----:R-:W-:-:S05]  /*1a690*/  SEL R5, RZ, 0x1, !P0 ;  /* 0x00000001ff057807 */ /* 0x001fca0004000000 */
[----:B------:R0:W-:Y:S01]  /*1a6a0*/  STG.E.U8 desc[UR36][R2.64], R5 ;  /* 0x0000000502007986 */ /* 0x0001e2000c101124 */
[----:B------:R-:W-:Y:S05]  /*1a6b0*/  BRA `(.L_x_8455) ;  /* 0x0000000c001c7947 */ /* 0x000fea0003800000 */
.L_x_8464:
[----:B------:R0:W-:Y:S01]  /*1a6c0*/  STG.E.128 desc[UR36][R2.64], R4 ;  /* 0x0000000402007986 */ /* 0x0001e2000c101d24 */
[----:B------:R-:W-:Y:S05]  /*1a6d0*/  BRA `(.L_x_8455) ;  /* 0x0000000c00147947 */ /* 0x000fea0003800000 */
.L_x_8463:
        /* <DEDUP_REMOVED lines=27> */
.L_x_8468:
[----:B------:R-:W-:Y:S05]  /*1a890*/  BSYNC.RECONVERGENT B0 ;  /* 0x0000000000007941 */ /* 0x000fea0003800200 */
.L_x_8467:
[----:B------:R-:W-:-:S05]  /*1a8a0*/  LOP3.LUT R7, R0, 0x80, R7, 0xf8, !PT ;  /* 0x0000008000077812 */ /* 0x000fca00078ef807 */
[----:B------:R0:W-:Y:S01]  /*1a8b0*/  STG.E.U8 desc[UR36][R2.64], R7 ;  /* 0x0000000702007986 */ /* 0x0001e2000c101124 */
[----:B------:R-:W-:Y:S05]  /*1a8c0*/  BRA `(.L_x_8455) ;  /* 0x0000000800987947 */ /* 0x000fea0003800000 */
.L_x_8466:
        /* <DEDUP_REMOVED lines=23> */
.L_x_8470:
[----:B------:R-:W-:Y:S05]  /*1aa40*/  BSYNC.RECONVERGENT B0 ;  /* 0x0000000000007941 */ /* 0x000fea0003800200 */
.L_x_8469:
[----:B------:R-:W-:-:S05]  /*1aa50*/  LOP3.LUT R7, R0, 0x80, R7, 0xf8, !PT ;  /* 0x0000008000077812 */ /* 0x000fca00078ef807 */
[----:B------:R0:W-:Y:S01]  /*1aa60*/  STG.E.U8 desc[UR36][R2.64], R7 ;  /* 0x0000000702007986 */ /* 0x0001e2000c101124 */
[----:B------:R-:W-:Y:S05]  /*1aa70*/  BRA `(.L_x_8455) ;  /* 0x00000008002c7947 */ /* 0x000fea0003800000 */
.L_x_8465:
        /* <DEDUP_REMOVED lines=12> */
.L_x_8462:
        /* <DEDUP_REMOVED lines=11> */
.L_x_8473:
        /* <DEDUP_REMOVED lines=21> */
.L_x_8476:
[----:B------:R-:W-:-:S04]  /*1ad40*/  SHF.R.U32.HI R0, RZ, 0x14, R7 ;  /* 0x00000014ff007819 */ /* 0x000fc80000011607 */
[----:B------:R-:W-:-:S04]  /*1ad50*/  LOP3.LUT R0, R0, 0x1, RZ, 0xc0, !PT ;  /* 0x0000000100007812 */ /* 0x000fc800078ec0ff */
[----:B------:R-:W-:-:S04]  /*1ad60*/  IADD3 R0, PT, PT, R7, 0x487ffff, R0 ;  /* 0x0487ffff07007810 */ /* 0x000fc80007ffe000 */
[----:B------:R-:W-:-:S04]  /*1ad70*/  SHF.R.U32.HI R0, RZ, 0x14, R0 ;  /* 0x00000014ff007819 */ /* 0x000fc80000011600 */
[----:B------:R-:W-:-:S07]  /*1ad80*/  LOP3.LUT R4, R0, 0xff, RZ, 0xc0, !PT ;  /* 0x000000ff00047812 */ /* 0x000fce00078ec0ff */
.L_x_8477:
[----:B------:R-:W-:-:S04]  /*1ad90*/  SHF.R.U32.HI R5, RZ, 0x18, R7 ;  /* 0x00000018ff057819 */ /* 0x000fc80000011607 */
[----:B------:R-:W-:-:S04]  /*1ada0*/  LOP3.LUT R4, R4, 0x80, R5, 0xf8, !PT ;  /* 0x0000008004047812 */ /* 0x000fc800078ef805 */
[----:B------:R-:W-:-:S07]  /*1adb0*/  PRMT R0, R4, 0x7610, R0 ;  /* 0x0000761004007816 */ /* 0x000fce0000000000 */
.L_x_8475:
[----:B------:R-:W-:Y:S05]  /*1adc0*/  BSYNC.RECONVERGENT B0 ;  /* 0x0000000000007941 */ /* 0x000fea0003800200 */
.L_x_8474:
[----:B------:R4:W-:Y:S01]  /*1add0*/  STG.E.U8 desc[UR36][R2.64], R0 ;  /* 0x0000000002007986 */ /* 0x0009e2000c101124 */
[----:B------:R-:W-:Y:S05]  /*1ade0*/  BRA `(.L_x_8455) ;  /* 0x0000000400507947 */ /* 0x000fea0003800000 */
.L_x_8472:
        /* <DEDUP_REMOVED lines=21> */
.L_x_8480:
[----:B------:R-:W-:-:S04]  /*1af40*/  SHF.R.U32.HI R0, RZ, 0x15, R7 ;  /* 0x00000015ff007819 */ /* 0x000fc80000011607 */
[----:B------:R-:W-:-:S04]  /*1af50*/  LOP3.LUT R0, R0, 0x1, RZ, 0xc0, !PT ;  /* 0x0000000100007812 */ /* 0x000fc800078ec0ff */
[----:B------:R-:W-:-:S04]  /*1af60*/  IADD3 R0, PT, PT, R7, 0x88fffff, R0 ;  /* 0x088fffff07007810 */ /* 0x000fc80007ffe000 */
[----:B------:R-:W-:-:S04]  /*1af70*/  SHF.R.U32.HI R0, RZ, 0x15, R0 ;  /* 0x00000015ff007819 */ /* 0x000fc80000011600 */
[----:B------:R-:W-:-:S07]  /*1af80*/  LOP3.LUT R4, R0, 0xff, RZ, 0xc0, !PT ;  /* 0x000000ff00047812 */ /* 0x000fce00078ec0ff */
.L_x_8481:
[----:B------:R-:W-:-:S04]  /*1af90*/  SHF.R.U32.HI R5, RZ, 0x18, R7 ;  /* 0x00000018ff057819 */ /* 0x000fc80000011607 */
[----:B------:R-:W-:-:S04]  /*1afa0*/  LOP3.LUT R4, R4, 0x80, R5, 0xf8, !PT ;  /* 0x0000008004047812 */ /* 0x000fc800078ef805 */
[----:B------:R-:W-:-:S07]  /*1afb0*/  PRMT R0, R4, 0x7610, R0 ;  /* 0x0000761004007816 */ /* 0x000fce0000000000 */
.L_x_8479:
[----:B------:R-:W-:Y:S05]  /*1afc0*/  BSYNC.RECONVERGENT B0 ;  /* 0x0000000000007941 */ /* 0x000fea0003800200 */
.L_x_8478:
[----:B------:R3:W-:Y:S01]  /*1afd0*/  STG.E.U8 desc[UR36][R2.64], R0 ;  /* 0x0000000002007986 */ /* 0x0007e2000c101124 */
[----:B------:R-:W-:Y:S05]  /*1afe0*/  BRA `(.L_x_8455) ;  /* 0x0000000000d07947 */ /* 0x000fea0003800000 */
.L_x_8471:
[----:B------:R-:W-:-:S09]  /*1aff0*/  UISETP.NE.AND UP0, UPT, UR4, 0x1c, UPT ;  /* 0x0000001c0400788c */ /* 0x000fd2000bf05270 */
[----:B------:R-:W-:Y:S05]  /*1b000*/  BRA.U !UP0, `(.L_x_8482) ;  /* 0x0000000108c07547 */ /* 0x000fea000b800000 */
[----:B------:R-:W-:-:S09]  /*1b010*/  UISETP.NE.AND UP0, UPT, UR4, 0x1d, UPT ;  /* 0x0000001d0400788c */ /* 0x000fd2000bf05270 */
[----:B------:R-:W-:Y:S05]  /*1b020*/  BRA.U !UP0, `(.L_x_8483) ;  /* 0x0000000108ac7547 */ /* 0x000fea000b800000 */
[----:B------:R-:W-:-:S09]  /*1b030*/  UISETP.NE.AND UP0, UPT, UR4, 0x2c, UPT ;  /* 0x0000002c0400788c */ /* 0x000fd2000bf05270 */
[----:B------:R-:W-:Y:S05]  /*1b040*/  BRA.U !UP0, `(.L_x_8484) ;  /* 0x0000000108447547 */ /* 0x000fea000b800000 */
.L_x_8454:
        /* <DEDUP_REMOVED lines=10> */
[----:B---3--:R-:W-:Y:S02]  /*1b0f0*/  IMAD.U32 R6, RZ, RZ, UR8 ;  /* 0x00000008ff067e24 */ /* 0x008fe4000f8e00ff */
[----:B------:R-:W-:Y:S02]  /*1b100*/  IMAD.U32 R7, RZ, RZ, UR9 ;  /* 0x00000009ff077e24 */ /* 0x000fe4000f8e00ff */
[----:B----4-:R-:W-:Y:S02]  /*1b110*/  IMAD.U32 R10, RZ, RZ, UR4 ;  /* 0x00000004ff0a7e24 */ /* 0x010fe4000f8e00ff */
[----:B-1----:R-:W-:-:S07]  /*1b120*/  IMAD.U32 R11, RZ, RZ, UR5 ;  /* 0x00000005ff0b7e24 */ /* 0x002fce000f8e00ff */
[----:B------:R-:W-:-:S07]  /*1b130*/  LEPC R20, `(.L_x_8485) ;  /* 0x000000001014794e */ /* 0x000fce0000000000 */
[----:B--2---:R-:W-:Y:S05]  /*1b140*/  CALL.ABS.NOINC R2 ;  /* 0x0000000002007343 */ /* 0x004fea0003c00000 */
.L_x_8485:
[----:B------:R-:W-:Y:S05]  /*1b150*/  BRA `(.L_x_8455) ;  /* 0x0000000000747947 */ /* 0x000fea0003800000 */
.L_x_8484:
        /* <DEDUP_REMOVED lines=9> */
[----:B------:R-:W-:-:S04]  /*1b1f0*/  IMAD.MOV.U32 R5, RZ, RZ, 0xff ;  /* 0x000000ffff057424 */ /* 0x000fc800078e00ff */
        /* <DEDUP_REMOVED lines=14> */
.L_x_8483:
[----:B------:R-:W0:Y:S02]  /*1b2e0*/  F2I.U64.F64.TRUNC R4, R4 ;  /* 0x0000000400047311 */ /* 0x000e24000030d800 */
[----:B0-----:R1:W-:Y:S01]  /*1b2f0*/  STG.E.64 desc[UR36][R2.64], R4 ;  /* 0x0000000402007986 */ /* 0x0013e2000c101b24 */
[----:B------:R-:W-:Y:S05]  /*1b300*/  BRA `(.L_x_8455) ;  /* 0x0000000000087947 */ /* 0x000fea0003800000 */
.L_x_8482:
[----:B------:R-:W0:Y:S02]  /*1b310*/  F2I.U32.F64.TRUNC R5, R4 ;  /* 0x0000000400057311 */ /* 0x000e24000030d000 */
[----:B0-----:R0:W-:Y:S02]  /*1b320*/  STG.E desc[UR36][R2.64], R5 ;  /* 0x0000000502007986 */ /* 0x0011e4000c101924 */
.L_x_8455:
[----:B------:R-:W-:-:S07]  /*1b330*/  VIADD R16, R16, 0x80 ;  /* 0x0000008010107836 */ /* 0x000fce0000000000 */
.L_x_8303:
[----:B------:R-:W-:Y:S05]  /*1b340*/  BSYNC.RECONVERGENT B6 ;  /* 0x0000000000067941 */ /* 0x000fea0003800200 */
.L_x_8302:
[----:B------:R-:W5:Y:S01]  /*1b350*/  LDCU UR4, c[0x0][0x380] ;  /* 0x00007000ff0477ac */ /* 0x000f620008000800 */
[----:B------:R-:W-:Y:S01]  /*1b360*/  BSSY.RECONVERGENT B6, `(.L_x_8486) ;  /* 0x0001b25000067945 */ /* 0x000fe20003800200 */
[----:B-----5:R-:W-:-:S13]  /*1b370*/  ISETP.GE.AND P0, PT, R16, UR4, PT ;  /* 0x0000000410007c0c */ /* 0x020fda000bf06270 */
[----:B------:R-:W-:Y:S05]  /*1b380*/  @P0 BRA `(.L_x_8487) ;  /* 0x000001b000880947 */ /* 0x000fea0003800000 */
[----:B------:R-:W5:Y:S01]  /*1b390*/  LDCU UR4, c[0x0][0x388] ;  /* 0x00007100ff0477ac */ /* 0x000f620008000800 */
[----:B0--34-:R-:W-:Y:S02]  /*1b3a0*/  IMAD.MOV.U32 R0, RZ, RZ, RZ ;  /* 0x000000ffff007224 */ /* 0x019fe400078e00ff */
[----:B------:R-:W-:Y:S01]  /*1b3b0*/  IMAD.MOV.U32 R17, RZ, RZ, RZ ;  /* 0x000000ffff117224 */ /* 0x000fe200078e00ff */
[----:B-----5:R-:W-:-:S09]  /*1b3c0*/  UISETP.NE.AND UP0, UPT, UR4, URZ, UPT ;  /* 0x000000ff0400728c */ /* 0x020fd2000bf05270 */
[----:B------:R-:W-:Y:S05]  /*1b3d0*/  BRA.U !UP0, `(.L_x_8488) ;  /* 0x0000001108ac7547 */ /* 0x000fea000b800000 */
[----:B------:R-:W0:Y:S01]  /*1b3e0*/  LDCU.64 UR4, c[0x0][0x390] ;  /* 0x00007200ff0477ac */ /* 0x000e220008000a00 */
[----:B-12---:R-:W-:Y:S02]  /*1b3f0*/  IMAD.MOV.U32 R2, RZ, RZ, RZ ;  /* 0x000000ffff027224 */ /* 0x006fe400078e00ff */
[----:B------:R-:W-:Y:S01]  /*1b400*/  IMAD.MOV.U32 R3, RZ, RZ, R16 ;  /* 0x000000ffff037224 */ /* 0x000fe200078e0010 */
        /* <DEDUP_REMOVED lines=296> */
.L_x_8488:
[----:B------:R-:W1:Y:S01]  /*1c690*/  LDCU.64 UR6, c[0x0][0x588] ;  /* 0x0000b100ff0677ac */ /* 0x000e620008000a00 */
[----:B------:R-:W-:Y:S01]  /*1c6a0*/  BSSY.RECONVERGENT B7, `(.L_x_8489) ;  /* 0x000010c000077945 */ /* 0x000fe20003800200 */
[----:B------:R-:W-:-:S04]  /*1c6b0*/  UPRMT UR4, UR41, 0x9910, URZ ;  /* 0x0000991029047896 */ /* 0x000fc800080000ff */
[----:B------:R-:W-:Y:S01]  /*1c6c0*/  UISETP.GT.AND UP0, UPT, UR4, 0x9, UPT ;  /* 0x000000090400788c */ /* 0x000fe2000bf04270 */
[----:B-12---:R-:W-:-:S05]  /*1c6d0*/  IADD3 R2, P0, PT, R0, UR6, RZ ;  /* 0x0000000600027c10 */ /* 0x006fca000ff1e0ff */
        /* <DEDUP_REMOVED lines=12> */
[----:B--2---:R0:W1:Y:S02]  /*1c7a0*/  I2F.F64.S16 R4, R2 ;  /* 0x0000000200047312 */ /* 0x0040640000101c00 */
[----:B01----:R-:W-:Y:S05]  /*1c7b0*/  BRA `(.L_x_8495) ;  /* 0x0000000c00e87947 */ /* 0x003fea0003800000 */
.L_x_8493:
[----:B------:R-:W2:Y:S01]  /*1c7c0*/  LDG.E.U8 R2, desc[UR36][R2.64] ;  /* 0x0000002402027981 */ /* 0x000ea2000c1e1100 */
[----:B------:R-:W-:Y:S01]  /*1c7d0*/  CS2R R6, SRZ ;  /* 0x0000000000067805 */ /* 0x000fe2000001ff00 */
[----:B--2---:R0:W1:Y:S02]  /*1c7e0*/  I2F.F64.U16 R4, R2 ;  /* 0x0000000200047312 */ /* 0x0040640000101800 */
[----:B01----:R-:W-:Y:S05]  /*1c7f0*/  BRA `(.L_x_8495) ;  /* 0x0000000c00d87947 */ /* 0x003fea0003800000 */
.L_x_8492:
        /* <DEDUP_REMOVED lines=8> */
[----:B--2---:R-:W0:Y:S02]  /*1c880*/  I2F.F64.S64 R4, R4 ;  /* 0x0000000400047312 */ /* 0x004e240000301c00 */
[----:B0-----:R-:W-:Y:S05]  /*1c890*/  BRA `(.L_x_8495) ;  /* 0x0000000c00b07947 */ /* 0x001fea0003800000 */
.L_x_8497:
[----:B------:R-:W2:Y:S01]  /*1c8a0*/  LDG.E R2, desc[UR36][R2.64] ;  /* 0x0000002402027981 */ /* 0x000ea2000c1e1900 */
[----:B------:R-:W-:Y:S01]  /*1c8b0*/  CS2R R6, SRZ ;  /* 0x0000000000067805 */ /* 0x000fe2000001ff00 */
[----:B--2---:R0:W1:Y:S02]  /*1c8c0*/  I2F.F64 R4, R2 ;  /* 0x0000000200047312 */ /* 0x0040640000201c00 */
[----:B01----:R-:W-:Y:S05]  /*1c8d0*/  BRA `(.L_x_8495) ;  /* 0x0000000c00a07947 */ /* 0x003fea0003800000 */
.L_x_8496:
[----:B------:R-:W2:Y:S01]  /*1c8e0*/  LDG.E.U16 R2, desc[UR36][R2.64] ;  /* 0x0000002402027981 */ /* 0x000ea2000c1e1500 */
[----:B------:R-:W-:Y:S01]  /*1c8f0*/  CS2R R6, SRZ ;  /* 0x0000000000067805 */ /* 0x000fe2000001ff00 */
[----:B--2---:R0:W1:Y:S02]  /*1c900*/  I2F.F64.S16 R4, R2 ;  /* 0x0000000200047312 */ /* 0x0040640000101c00 */
[----:B01----:R-:W-:Y:S05]  /*1c910*/  BRA `(.L_x_8495) ;  /* 0x0000000c00907947 */ /* 0x003fea0003800000 */
.L_x_8491:
        /* <DEDUP_REMOVED lines=9> */
[----:B------:R-:W1:Y:S02]  /*1c9b0*/  F2F.F64.F32 R4, R4 ;  /* 0x0000000400047310 */ /* 0x000e640000201800 */
[----:B-1----:R-:W-:Y:S05]  /*1c9c0*/  BRA `(.L_x_8495) ;  /* 0x0000000c00647947 */ /* 0x002fea0003800000 */
.L_x_8499:
[----:B------:R-:W2:Y:S01]  /*1c9d0*/  LDG.E.U16 R0, desc[UR36][R2.64] ;  /* 0x0000002402007981 */ /* 0x000ea2000c1e1500 */
[----:B------:R-:W-:Y:S01]  /*1c9e0*/  CS2R R6, SRZ ;  /* 0x0000000000067805 */ /* 0x000fe2000001ff00 */
[----:B--2---:R-:W-:-:S05]  /*1c9f0*/  HADD2.F32 R0, -RZ, R0.H0_H0 ;  /* 0x20000000ff007230 */ /* 0x004fca0000004100 */
[----:B------:R-:W-:-:S04]  /*1ca00*/  FMUL.FTZ R0, R0, 1 ;  /* 0x3f80000000007820 */ /* 0x000fc80000410000 */
[----:B------:R1:W2:Y:S02]  /*1ca10*/  F2F.F64.F32 R4, R0 ;  /* 0x0000000000047310 */ /* 0x0002a40000201800 */
[----:B-12---:R-:W-:Y:S05]  /*1ca20*/  BRA `(.L_x_8495) ;  /* 0x0000000c004c7947 */ /* 0x006fea0003800000 */
.L_x_8498:
        /* <DEDUP_REMOVED lines=9> */
[----:B------:R-:W1:-:S15]  /*1cac0*/  F2F.F64.F32 R4, R4 ;  /* 0x0000000400047310 */ /* 0x000e5e0000201800 */
[----:B------:R-:W-:-:S15]  /*1cad0*/  NOP ;  /* 0x0000000000007918 */ /* 0x000fde0000000000 */
[----:B------:R-:W-:-:S15]  /*1cae0*/  NOP ;  /* 0x0000000000007918 */ /* 0x000fde0000000000 */
[----:B------:R-:W-:-:S15]  /*1caf0*/  NOP ;  /* 0x0000000000007918 */ /* 0x000fde0000000000 */
[----:B------:R-:W-:-:S04]  /*1cb00*/  NOP ;  /* 0x0000000000007918 */ /* 0x000fc80000000000 */
[----:B------:R-:W2:Y:S02]  /*1cb10*/  F2F.F64.F32 R6, R6 ;  /* 0x0000000600067310 */ /* 0x000ea40000201800 */
[----:B-12---:R-:W-:Y:S05]  /*1cb20*/  BRA `(.L_x_8495) ;  /* 0x0000000c000c7947 */ /* 0x006fea0003800000 */
.L_x_8501:
[----:B------:R-:W2:Y:S02]  /*1cb30*/  LDG.E R2, desc[UR36][R2.64] ;  /* 0x0000002402027981 */ /* 0x000ea4000c1e1900 */
[----:B--2---:R-:W-:-:S05]  /*1cb40*/  HADD2.F32 R0, -RZ, R2.H0_H0 ;  /* 0x20000002ff007230 */ /* 0x004fca0000004100 */
[----:B------:R-:W-:Y:S01]  /*1cb50*/  FMUL.FTZ R4, R0, 1 ;  /* 0x3f80000000047820 */ /* 0x000fe20000410000 */
[----:B------:R-:W-:-:S05]  /*1cb60*/  HADD2.F32 R0, -RZ, R2.H1_H1 ;  /* 0x30000002ff007230 */ /* 0x000fca0000004100 */
[----:B------:R-:W-:Y:S01]  /*1cb70*/  FMUL.FTZ R0, R0, 1 ;  /* 0x3f80000000007820 */ /* 0x000fe20000410000 */
[----:B------:R-:W1:-:S15]  /*1cb80*/  F2F.F64.F32 R4, R4 ;  /* 0x0000000400047310 */ /* 0x000e5e0000201800 */
[----:B------:R-:W-:-:S15]  /*1cb90*/  NOP ;  /* 0x0000000000007918 */ /* 0x000fde0000000000 */
[----:B------:R-:W-:-:S15]  /*1cba0*/  NOP ;  /* 0x0000000000007918 */ /* 0x000fde0000000000 */
[----:B------:R-:W-:-:S15]  /*1cbb0*/  NOP ;  /* 0x0000000000007918 */ /* 0x000fde0000000000 */
[----:B------:R-:W-:-:S04]  /*1cbc0*/  NOP ;  /* 0x0000000000007918 */ /* 0x000fc80000000000 */
[----:B------:R2:W3:Y:S02]  /*1cbd0*/  F2F.F64.F32 R6, R0 ;  /* 0x0000000000067310 */ /* 0x0004e40000201800 */
[----:B-123--:R-:W-:Y:S05]  /*1cbe0*/  BRA `(.L_x_8495) ;  /* 0x0000000800dc7947 */ /* 0x00efea0003800000 */
.L_x_8500:
[----:B------:R0:W5:Y:S01]  /*1cbf0*/  LDG.E.64 R4, desc[UR36][R2.64] ;  /* 0x0000002402047981 */ /* 0x000162000c1e1b00 */
[----:B------:R-:W-:Y:S01]  /*1cc00*/  CS2R R6, SRZ ;  /* 0x0000000000067805 */ /* 0x000fe2000001ff00 */
[----:B------:R-:W-:Y:S06]  /*1cc10*/  BRA `(.L_x_8495) ;  /* 0x0000000800d07947 */ /* 0x000fec0003800000 */
.L_x_8490:
        /* <DEDUP_REMOVED lines=14> */
.L_x_8504:
[----:B------:R1:W5:Y:S01]  /*1cd00*/  LDG.E.128 R4, desc[UR36][R2.64] ;  /* 0x0000002402047981 */ /* 0x000362000c1e1d00 */
[----:B------:R-:W-:Y:S05]  /*1cd10*/  BRA `(.L_x_8495) ;  /* 0x0000000800907947 */ /* 0x000fea0003800000 */
.L_x_8503:
        /* <DEDUP_REMOVED lines=28> */
.L_x_8506:
[----:B------:R-:W2:Y:S01]  /*1cee0*/  LDG.E.U8 R2, desc[UR36][R2.64] ;  /* 0x0000002402027981 */ /* 0x000ea2000c1e1100 */
[----:B------:R-:W-:Y:S01]  /*1cef0*/  CS2R R6, SRZ ;  /* 0x0000000000067805 */ /* 0x000fe2000001ff00 */
        /* <DEDUP_REMOVED lines=13> */
.L_x_8505:
[----:B------:R-:W2:Y:S01]  /*1cfd0*/  LDG.E.U16 R0, desc[UR36][R2.64] ;  /* 0x0000002402007981 */ /* 0x000ea2000c1e1500 */
[----:B------:R-:W-:Y:S02]  /*1cfe0*/  CS2R R6, SRZ ;  /* 0x0000000000067805 */ /* 0x000fe4000001ff00 */
[----:B--2---:R-:W-:-:S05]  /*1cff0*/  SHF.L.U32 R0, R0, 0x10, RZ ;  /* 0x0000001000007819 */ /* 0x004fca00000006ff */
[----:B------:R-:W-:-:S04]  /*1d000*/  FMUL.FTZ R0, R0, 1 ;  /* 0x3f80000000007820 */ /* 0x000fc80000410000 */
[----:B------:R2:W3:Y:S02]  /*1d010*/  F2F.F64.F32 R4, R0 ;  /* 0x0000000000047310 */ /* 0x0004e40000201800 */
[----:B--23--:R-:W-:Y:S05]  /*1d020*/  BRA `(.L_x_8495) ;  /* 0x0000000400cc7947 */ /* 0x00cfea0003800000 */
.L_x_8502:
        /* <DEDUP_REMOVED lines=10> */
[----:B--2---:R4:W0:Y:S02]  /*1d0d0*/  I2F.F64.U16 R4, R2 ;  /* 0x0000000200047312 */ /* 0x0048240000101800 */
[----:B0---4-:R-:W-:Y:S05]  /*1d0e0*/  BRA `(.L_x_8495) ;  /* 0x00000004009c7947 */ /* 0x011fea0003800000 */
.L_x_8509:
[----:B------:R-:W2:Y:S01]  /*1d0f0*/  LDG.E.U8 R3, desc[UR36][R2.64] ;  /* 0x0000002402037981 */ /* 0x000ea2000c1e1100 */
[----:B------:R-:W-:Y:S02]  /*1d100*/  CS2R R6, SRZ ;  /* 0x0000000000067805 */ /* 0x000fe4000001ff00 */
        /* <DEDUP_REMOVED lines=20> */
.L_x_8511:
[----:B------:R-:W-:Y:S05]  /*1d250*/  BSYNC.RECONVERGENT B0 ;  /* 0x0000000000007941 */ /* 0x000fea0003800200 */
.L_x_8510:
[----:B------:R-:W-:Y:S01]  /*1d260*/  IMAD.SHL.U32 R0, R0, 0x100000, RZ ;  /* 0x0010000000007824 */ /* 0x000fe200078e00ff */
[----:B------:R-:W-:-:S04]  /*1d270*/  LEA R2, R2, 0x3b800000, 0x17 ;  /* 0x3b80000002027811 */ /* 0x000fc800078eb8ff */
[----:B------:R-:W-:-:S05]  /*1d280*/  LOP3.LUT R0, R2, R0, R9, 0xfe, !PT ;  /* 0x0000000002007212 */ /* 0x000fca00078efe09 */
[----:B------:R-:W-:-:S04]  /*1d290*/  FMUL.FTZ R0, R0, 1 ;  /* 0x3f80000000007820 */ /* 0x000fc80000410000 */
[----:B------:R4:W0:Y:S02]  /*1d2a0*/  F2F.F64.F32 R4, R0 ;  /* 0x0000000000047310 */ /* 0x0008240000201800 */
[----:B0---4-:R-:W-:Y:S05]  /*1d2b0*/  BRA `(.L_x_8495) ;  /* 0x0000000400287947 */ /* 0x011fea0003800000 */
.L_x_8508:
        /* <DEDUP_REMOVED lines=22> */
.L_x_8513:
[----:B------:R-:W-:Y:S05]  /*1d420*/  BSYNC.RECONVERGENT B0 ;  /* 0x0000000000007941 */ /* 0x000fea0003800200 */
.L_x_8512:
[----:B------:R-:W-:Y:S01]  /*1d430*/  IMAD.SHL.U32 R0, R0, 0x200000, RZ ;  /* 0x0020000000007824 */ /* 0x000fe200078e00ff */
[----:B------:R-:W-:-:S04]  /*1d440*/  LEA R2, R2, 0x37800000, 0x17 ;  /* 0x3780000002027811 */ /* 0x000fc800078eb8ff */
[----:B------:R-:W-:-:S05]  /*1d450*/  LOP3.LUT R0, R2, R0, R9, 0xfe, !PT ;  /* 0x0000000002007212 */ /* 0x000fca00078efe09 */
[----:B------:R-:W-:-:S04]  /*1d460*/  FMUL.FTZ R0, R0, 1 ;  /* 0x3f80000000007820 */ /* 0x000fc80000410000 */
[----:B------:R4:W0:Y:S02]  /*1d470*/  F2F.F64.F32 R4, R0 ;  /* 0x0000000000047310 */ /* 0x0008240000201800 */
[----:B0---4-:R-:W-:Y:S05]  /*1d480*/  BRA `(.L_x_8495) ;  /* 0x0000000000b47947 */ /* 0x011fea0003800000 */
.L_x_8507:
        /* <DEDUP_REMOVED lines=9> */
[----:B------:R-:W-:Y:S02]  /*1d520*/  CS2R R6, SRZ ;  /* 0x0000000000067805 */ /* 0x000fe4000001ff00 */
        /* <DEDUP_REMOVED lines=9> */
.L_x_8494:
        /* <DEDUP_REMOVED lines=16> */
.L_x_8516:
[----:B------:R-:W-:Y:S02]  /*1d6c0*/  CS2R R6, SRZ ;  /* 0x0000000000067805 */ /* 0x000fe4000001ff00 */
[----:B------:R-:W-:Y:S01]  /*1d6d0*/  CS2R R4, SRZ ;  /* 0x0000000000047805 */ /* 0x000fe2000001ff00 */
[----:B------:R-:W-:Y:S06]  /*1d6e0*/  BRA `(.L_x_8495) ;  /* 0x00000000001c7947 */ /* 0x000fec0003800000 */
.L_x_8515:
[----:B------:R-:W2:Y:S01]  /*1d6f0*/  LDG.E.64 R4, desc[UR36][R2.64] ;  /* 0x0000002402047981 */ /* 0x000ea2000c1e1b00 */
[----:B------:R-:W-:Y:S01]  /*1d700*/  CS2R R6, SRZ ;  /* 0x0000000000067805 */ /* 0x000fe2000001ff00 */
[----:B--2---:R-:W4:Y:S02]  /*1d710*/  I2F.F64.U64 R4, R4 ;  /* 0x0000000400047312 */ /* 0x004f240000301800 */
[----:B----4-:R-:W-:Y:S05]  /*1d720*/  BRA `(.L_x_8495) ;  /* 0x00000000000c7947 */ /* 0x010fea0003800000 */
.L_x_8514:
[----:B------:R-:W2:Y:S01]  /*1d730*/  LDG.E R2, desc[UR36][R2.64] ;  /* 0x0000002402027981 */ /* 0x000ea2000c1e1900 */
[----:B------:R-:W-:Y:S01]  /*1d740*/  CS2R R6, SRZ ;  /* 0x0000000000067805 */ /* 0x000fe2000001ff00 */
[----:B--2---:R2:W3:Y:S06]  /*1d750*/  I2F.F64.U32 R4, R2 ;  /* 0x0000000200047312 */ /* 0x0044ec0000201800 */
.L_x_8495:
[----:B------:R-:W-:Y:S05]  /*1d760*/  BSYNC.RECONVERGENT B7 ;  /* 0x0000000000077941 */ /* 0x000fea0003800200 */
.L_x_8489:
[----:B---3-5:R-:W-:Y:S01]  /*1d770*/  DSETP.NAN.AND P0, PT, R4, R4, PT ;  /* 0x000000040400722a */ /* 0x028fe20003f08000 */
[----:B------:R-:W-:-:S15]  /*1d780*/  BSSY.RECONVERGENT B1, `(.L_x_8517) ;  /* 0x0001794000017945 */ /* 0x000fde0003800200 */
[----:B------:R-:W-:-:S15]  /*1d790*/  NOP ;  /* 0x0000000000007918 */ /* 0x000fde0000000000 */
[----:B------:R-:W-:-:S15]  /*1d7a0*/  NOP ;  /* 0x0000000000007918 */ /* 0x000fde0000000000 */
[----:B------:R-:W-:-:S15]  /*1d7b0*/  NOP ;  /* 0x0000000000007918 */ /* 0x000fde0000000000 */
[----:B------:R-:W-:-:S03]  /*1d7c0*/  NOP ;  /* 0x0000000000007918 */ /* 0x000fc60000000000 */
[----:B------:R-:W3:-:S15]  /*1d7d0*/  DSETP.NUM.AND P1, PT, R6, R6, PT ;  /* 0x000000060600722a */ /* 0x000ede0003f27000 */
[----:B------:R-:W-:-:S15]  /*1d7e0*/  NOP ;  /* 0x0000000000007918 */ /* 0x000fde0000000000 */
[----:B------:R-:W-:-:S15]  /*1d7f0*/  NOP ;  /* 0x0000000000007918 */ /* 0x000fde0000000000 */
[----:B------:R-:W-:-:S15]  /*1d800*/  NOP ;  /* 0x0000000000007918 */ /* 0x000fde0000000000 */
[----:B------:R-:W-:-:S04]  /*1d810*/  NOP ;  /* 0x0000000000007918 */ /* 0x000fc80000000000 */
[----:B012---:R0:W1:-:S15]  /*1d820*/  DADD R2, -RZ, |R6| ;  /* 0x00000000ff027229 */ /* 0x00705e0000000506 */
[----:B------:R-:W-:-:S15]  /*1d830*/  NOP ;  /* 0x0000000000007918 */ /* 0x000fde0000000000 */
[----:B------:R-:W-:-:S15]  /*1d840*/  NOP ;  /* 0x0000000000007918 */ /* 0x000fde0000000000 */
[----:B------:R-:W-:-:S15]  /*1d850*/  NOP ;  /* 0x0000000000007918 */ /* 0x000fde0000000000 */
[----:B------:R-:W-:-:S04]  /*1d860*/  NOP ;  /* 0x0000000000007918 */ /* 0x000fc80000000000 */
[----:B------:R0:W2:Y:S02]  /*1d870*/  DADD R22, -RZ, |R4| ;  /* 0x00000000ff167229 */ /* 0x0000a40000000504 */
[----:B0123--:R-:W-:Y:S05]  /*1d880*/  @!P0 BRA P1, `(.L_x_8518) ;  /* 0x0000000000a88947 */ /* 0x00ffea0000800000 */
[----:B------:R-:W0:-:S15]  /*1d890*/  DSETP.NEU.AND P0, PT, R2, +INF , PT ;  /* 0x7ff000000200742a */ /* 0x000e1e0003f0d000 */
[----:B------:R-:W-:-:S15]  /*1d8a0*/  NOP ;  /* 0x0000000000007918 */ /* 0x000fde0000000000 */
[----:B------:R-:W-:-:S15]  /*1d8b0*/  NOP ;  /* 0x0000000000007918 */ /* 0x000fde0000000000 */
[----:B------:R-:W-:-:S15]  /*1d8c0*/  NOP ;  /* 0x0000000000007918 */ /* 0x000fde0000000000 */
[----:B------:R-:W-:-:S04]  /*1d8d0*/  NOP ;  /* 0x0000000000007918 */ /* 0x000fc80000000000 */
[----:B0-----:R-:W0:Y:S02]  /*1d8e0*/  @!P0 DADD R4, R4, R4 ;  /* 0x0000000004048229 */ /* 0x001e240000000004 */
[----:B0-----:R-:W-:Y:S05]  /*1d8f0*/  @!P0 BRA `(.L_x_8519) ;  /* 0x0000017400f08947 */ /* 0x001fea0003800000 */
[----:B------:R-:W0:-:S15]  /*1d900*/  DSETP.NEU.AND P0, PT, R22, +INF , PT ;  /* 0x7ff000001600742a */ /* 0x000e1e0003f0d000 */
[----:B------:R-:W-:-:S15]  /*1d910*/  NOP ;  /* 0x0000000000007918 */ /* 0x000fde0000000000 */
[----:B------:R-:W-:-:S15]  /*1d920*/  NOP ;  /* 0x0000000000007918 */ /* 0x000fde0000000000 */
[----:B------:R-:W-:-:S15]  /*1d930*/  NOP ;  /* 0x0000000000007918 */ /* 0x000fde0000000000 */
[----:B------:R-:W-:-:S04]  /*1d940*/  NOP ;  /* 0x0000000000007918 */ /* 0x000fc80000000000 */
[----:B0-----:R0:W1:Y:S02]  /*1d950*/  @!P0 DADD R2, R6, R6 ;  /* 0x0000000006028229 */ /* 0x0010640000000006 */
[----:B0-----:R-:W-:Y:S02]  /*1d960*/  @!P0 IMAD.MOV.U32 R6, RZ, RZ, R4 ;  /* 0x000000ffff068224 */ /* 0x001fe400078e0004 */
        /* <DEDUP_REMOVED lines=9> */
[----:B0-----:R-:W-:-:S15]  /*1da00*/  @P0 DADD R2, RZ, R6 ;  /* 0x00000000ff020229 */ /* 0x001fde0000000006 */
        /* <DEDUP_REMOVED lines=10> */
[----:B0-----:R-:W-:Y:S01]  /*1dab0*/  @P0 IMAD.MOV.U32 R6, RZ, RZ, R4 ;  /* 0x000000ffff060224 */ /* 0x001fe200078e0004 */
[----:B------:R-:W-:-:S15]  /*1dac0*/  @P0 MOV R7, R5 ;  /* 0x0000000500070202 */ /* 0x000fde0000000f00 */
[----:B------:R-:W-:-:S15]  /*1dad0*/  NOP ;  /* 0x0000000000007918 */ /* 0x000fde0000000000 */
[----:B------:R-:W-:-:S15]  /*1dae0*/  NOP ;  /* 0x0000000000007918 */ /* 0x000fde0000000000 */
[----:B------:R-:W-:-:S15]  /*1daf0*/  NOP ;  /* 0x0000000000007918 */ /* 0x000fde0000000000 */
[----:B------:R-:W-:-:S01]  /*1db00*/  NOP ;  /* 0x0000000000007918 */ /* 0x000fc20000000000 */
[----:B------:R-:W0:Y:S02]  /*1db10*/  @!P0 DADD R6, R6, R6 ;  /* 0x0000000006068229 */ /* 0x000e240000000006 */
[----:B0-----:R-:W-:Y:S05]  /*1db20*/  BRA `(.L_x_8519) ;  /* 0x0000017400647947 */ /* 0x001fea0003800000 */
.L_x_8518:
[----:B------:R-:W-:Y:S01]  /*1db30*/  IMAD.MOV.U32 R0, RZ, RZ, R3 ;  /* 0x000000ffff007224 */ /* 0x000fe200078e0003 */
[----:B------:R-:W0:Y:S01]  /*1db40*/  DSETP.MAX.AND P0, P1, R2, R22, PT ;  /* 0x000000160200722a */ /* 0x000e22000390f000 */
[----:B------:R-:W-:Y:S02]  /*1db50*/  IMAD.MOV.U32 R11, RZ, RZ, R23 ;  /* 0x000000ffff0b7224 */ /* 0x000fe400078e0017 */
[----:B------:R-:W-:-:S03]  /*1db60*/  IMAD.MOV.U32 R9, RZ, RZ, R22 ;  /* 0x000000ffff097224 */ /* 0x000fc600078e0016 */
[----:B0-----:R-:W-:Y:S01]  /*1db70*/  FSEL R13, R0, R11, P0 ;  /* 0x0000000b000d7208 */ /* 0x001fe20000000000 */
[----:B------:R-:W-:Y:S01]  /*1db80*/  IMAD.MOV.U32 R0, RZ, RZ, R2 ;  /* 0x000000ffff007224 */ /* 0x000fe200078e0002 */
[----:B------:R-:W-:-:S04]  /*1db90*/  @P1 LOP3.LUT R13, R11, 0x80000, RZ, 0xfc, !PT ;  /* 0x000800000b0d1812 */ /* 0x000fc800078efcff */
[----:B------:R-:W-:Y:S01]  /*1dba0*/  SEL R8, R0, R9, P0 ;  /* 0x0000000900087207 */ /* 0x000fe20000000000 */
[----:B------:R-:W-:-:S15]  /*1dbb0*/  IMAD.MOV.U32 R9, RZ, RZ, R13 ;  /* 0x000000ffff097224 */ /* 0x000fde00078e000d */
[----:B------:R-:W-:-:S15]  /*1dbc0*/  NOP ;  /* 0x0000000000007918 */ /* 0x000fde0000000000 */
[----:B------:R-:W-:-:S15]  /*1dbd0*/  NOP ;  /* 0x0000000000007918 */ /* 0x000fde0000000000 */
[----:B------:R-:W-:-:S06]  /*1dbe0*/  NOP ;  /* 0x0000000000007918 */ /* 0x000fcc0000000000 */
[----:B------:R-:W0:Y:S02]  /*1dbf0*/  DSETP.GT.AND P0, PT, R8, 4.50359962737049600000e+15, PT ;  /* 0x433000000800742a */ /* 0x000e240003f04000 */
[----:B0-----:R-:W-:Y:S05]  /*1dc00*/  @P0 BRA `(.L_x_8520) ;  /* 0x000000a8007c0947 */ /* 0x001fea0003800000 */
        /* <DEDUP_REMOVED lines=33> */
[----:B------:R-:W-:Y:S02]  /*1de20*/  ISETP.GT.U32.AND P0, PT, R2, R24, PT ;  /* 0x000000180200720c */ /* 0x000fe40003f04070 */
[----:B------:R-:W-:Y:S01]  /*1de30*/  MOV R12, R41 ;  /* 0x00000029000c7202 */ /* 0x000fe20000000f00 */
        /* <DEDUP_REMOVED lines=75> */
[----:B0-----:R0:W-:Y:S02]  /*1e2f0*/  DFMA R18, R14, R14, R12 ;  /* 0x0000000e0e12722b */ /* 0x0011e4000000000c */
        /* <DEDUP_REMOVED lines=24> */
[----:B0-----:R-:W-:-:S15]  /*1e480*/  IMAD.MOV.U32 R10, RZ, RZ, R19 ;  /* 0x000000ffff0a7224 */ /* 0x001fde00078e0013 */
[----:B------:R-:W-:-:S15]  /*1e490*/  NOP ;  /* 0x0000000000007918 */ /* 0x000fde0000000000 */
[----:B------:R-:W-:-:S15]  /*1e4a0*/  NOP ;  /* 0x0000000000007918 */ /* 0x000fde0000000000 */
[----:B------:R-:W-:-:S15]  /*1e4b0*/  NOP ;  /* 0x0000000000007918 */ /* 0x000fde0000000000 */
[----:B------:R-:W-:-:S02]  /*1e4c0*/  NOP ;  /* 0x0000000000007918 */ /* 0x000fc40000000000 */
[----:B------:R-:W0:Y:S02]  /*1e4d0*/  DSETP.MIN.AND P0, P3, R18, UR4, PT ;  /* 0x0000000412007e2a */ /* 0x000e24000bb00000 */
[----:B0-----:R-:W-:Y:S02]  /*1e4e0*/  FSEL R21, R10, UR6, P0 ;  /* 0x000000060a157c08 */ /* 0x001fe40008000000 */
[----:B------:R-:W-:Y:S02]  /*1e4f0*/  @P3 LOP3.LUT R21, R20, 0x80000, RZ, 0xfc, !PT ;  /* 0x0008000014153812 */ /* 0x000fe400078efcff */
[----:B------:R-:W-:Y:S02]  /*1e500*/  MOV R10, R18 ;  /* 0x00000012000a7202 */ /* 0x000fe40000000f00 */
[----:B------:R-:W0:Y:S01]  /*1e510*/  MUFU.RSQ64H R29, R21 ;  /* 0x00000015001d7308 */ /* 0x000e220000001c00 */
[----:B------:R-:W-:Y:S02]  /*1e520*/  ISETP.GE.U32.AND P3, PT, R40, 0x7ff00000, PT ;  /* 0x7ff000002800780c */ /* 0x000fe40003f66070 */
[----:B------:R-:W-:-:S02]  /*1e530*/  SEL R20, R10, UR4, P0 ;  /* 0x000000040a147c07 */ /* 0x000fc40008000000 */
[----:B------:R-:W-:-:S15]  /*1e540*/  ISETP.GE.U32.AND P0, PT, R42, 0x7ff00000, PT ;  /* 0x7ff000002a00780c */ /* 0x000fde0003f06070 */
[----:B------:R-:W-:-:S15]  /*1e550*/  NOP ;  /* 0x0000000000007918 */ /* 0x000fde0000000000 */
[----:B------:R-:W-:-:S15]  /*1e560*/  NOP ;  /* 0x0000000000007918 */ /* 0x000fde0000000000 */
[----:B------:R-:W-:-:S06]  /*1e570*/  NOP ;  /* 0x0000000000007918 */ /* 0x000fcc0000000000 */
        /* <DEDUP_REMOVED lines=35> */
[----:B------:R-:W-:-:S15]  /*1e7b0*/  @!P0 FSEL R42, R33, R11, !P1 ;  /* 0x0000000b212a8208 */ /* 0x000fde0004800000 */
[----:B------:R-:W-:-:S15]  /*1e7c0*/  NOP ;  /* 0x0000000000007918 */ /* 0x000fde0000000000 */
[----:B------:R-:W-:-:S15]  /*1e7d0*/  NOP ;  /* 0x0000000000007918 */ /* 0x000fde0000000000 */
[----:B------:R-:W-:-:S13]  /*1e7e0*/  NOP ;  /* 0x0000000000007918 */ /* 0x000fda0000000000 */
        /* <DEDUP_REMOVED lines=11> */
[----:B0-----:R-:W-:Y:S01]  /*1e8a0*/  IMAD.MOV.U32 R28, RZ, RZ, R41 ;  /* 0x000000ffff1c7224 */ /* 0x001fe200078e0029 */
[----:B------:R-:W-:-:S15]  /*1e8b0*/  MOV R29, R42 ;  /* 0x0000002a001d7202 */ /* 0x000fde0000000f00 */
[----:B------:R-:W-:-:S15]  /*1e8c0*/  NOP ;  /* 0x0000000000007918 */ /* 0x000fde0000000000 */
[----:B------:R-:W-:-:S15]  /*1e8d0*/  NOP ;  /* 0x0000000000007918 */ /* 0x000fde0000000000 */
[----:B------:R-:W-:-:S15]  /*1e8e0*/  NOP ;  /* 0x0000000000007918 */ /* 0x000fde0000000000 */
[----:B------:R-:W-:-:S01]  /*1e8f0*/  NOP ;  /* 0x0000000000007918 */ /* 0x000fc20000000000 */
[----:B-1----:R-:W0:-:S15]  /*1e900*/  DMUL R12, R18, R12 ;  /* 0x0000000c120c7228 */ /* 0x002e1e0000000000 */
        /* <DEDUP_REMOVED lines=29> */
[----:B0-----:R-:W-:Y:S05]  /*1eae0*/  @!P0 BRA `(.L_x_8522) ;  /* 0x0000000c00e88947 */ /* 0x001fea0003800000 */
        /* <DEDUP_REMOVED lines=46> */
[----:B------:R-:W-:Y:S01]  /*1edd0*/  MOV R0, R10 ;  /* 0x0000000a00007202 */ /* 0x000fe20000000f00 */
[----:B------:R-:W-:Y:S01]  /*1ede0*/  IMAD.MOV.U32 R10, RZ, RZ, R34 ;  /* 0x000000ffff0a7224 */ /* 0x000fe200078e0022 */
[----:B------:R-:W-:Y:S01]  /*1edf0*/  MOV R14, 0x1ee40 ;  /* 0x0001ee40000e7802 */ /* 0x000fe20000000f00 */
[----:B------:R-:W-:Y:S02]  /*1ee00*/  IMAD.MOV.U32 R11, RZ, RZ, R35 ;  /* 0x000000ffff0b7224 */ /* 0x000fe400078e0023 */
[----:B------:R-:W-:Y:S02]  /*1ee10*/  IMAD.MOV.U32 R8, RZ, RZ, R20 ;  /* 0x000000ffff087224 */ /* 0x000fe400078e0014 */
[----:B------:R-:W-:-:S07]  /*1ee20*/  IMAD.MOV.U32 R9, RZ, RZ, R21 ;  /* 0x000000ffff097224 */ /* 0x000fce00078e0015 */
[----:B------:R-:W-:Y:S05]  /*1ee30*/  CALL.REL.NOINC `($__internal_13_$__cuda_sm20_dsqrt_rn_f64_mediumpath_v1) ;  /* 0x000004e400407944 */ /* 0x000fea0003c00000 */
.L_x_8524:
[----:B------:R-:W-:Y:S05]  /*1ee40*/  BSYNC.RECONVERGENT B3 ;  /* 0x0000000000037941 */ /* 0x000fea0003800200 */
.L_x_8523:
[----:B------:R-:W0:Y:S02]  /*1ee50*/  DADD R8, R32, R8 ;  /* 0x0000000020087229 */ /* 0x000e240000000008 */
[----:B0-----:R-:W-:Y:S01]  /*1ee60*/  ISETP.GT.AND P0, PT, R9, 0xfffff, PT ;  /* 0x000fffff0900780c */ /* 0x001fe20003f04270 */
[----:B------:R-:W-:Y:S01]  /*1ee70*/  IMAD.MOV.U32 R10, RZ, RZ, R8 ;  /* 0x000000ffff0a7224 */ /* 0x000fe200078e0008 */
[----:B------:R-:W-:Y:S01]  /*1ee80*/  MOV R11, R9 ;  /* 0x00000009000b7202 */ /* 0x000fe20000000f00 */
[----:B------:R-:W-:Y:S01]  /*1ee90*/  IMAD.MOV.U32 R0, RZ, RZ, R9 ;  /* 0x000000ffff007224 */ /* 0x000fe200078e0009 */
[----:B------:R-:W-:-:S15]  /*1eea0*/  MOV R14, R8 ;  /* 0x00000008000e7202 */ /* 0x000fde0000000f00 */
[----:B------:R-:W-:-:S15]  /*1eeb0*/  NOP ;  /* 0x0000000000007918 */ /* 0x000fde0000000000 */
[----:B------:R-:W-:-:S15]  /*1eec0*/  NOP ;  /* 0x0000000000007918 */ /* 0x000fde0000000000 */
[----:B------:R-:W-:-:S13]  /*1eed0*/  NOP ;  /* 0x0000000000007918 */ /* 0x000fda0000000000 */
[----:B------:R-:W0:Y:S02]  /*1eee0*/  @!P0 DMUL R10, R10, 1.80143985094819840000e+16 ;  /* 0x435000000a0a8828 */ /* 0x000e240000000000 */
[----:B0-----:R-:W-:Y:S02]  /*1eef0*/  @!P0 IMAD.MOV.U32 R0, RZ, RZ, R11 ;  /* 0x000000ffff008224 */ /* 0x001fe400078e000b */
[----:B------:R-:W-:Y:S02]  /*1ef00*/  @!P0 IMAD.MOV.U32 R14, RZ, RZ, R10 ;  /* 0x000000ffff0e8224 */ /* 0x000fe400078e000a */
[----:B------:R-:W-:-:S05]  /*1ef10*/  VIADD R9, R0, 0xffffffff ;  /* 0xffffffff00097836 */ /* 0x000fca0000000000 */
[----:B------:R-:W-:-:S13]  /*1ef20*/  ISETP.GE.U32.AND P1, PT, R9, 0x7fefffff, PT ;  /* 0x7fefffff0900780c */ /* 0x000fda0003f26070 */
[----:B------:R-:W-:Y:S01]  /*1ef30*/  @P1 IMAD.MOV.U32 R12, RZ, RZ, 0x0 ;  /* 0x00000000ff0c1424 */ /* 0x000fe200078e00ff */
[----:B------:R-:W-:Y:S01]  /*1ef40*/  @P1 LOP3.LUT P2, RZ, R11, 0x7fffffff, RZ, 0xc0, !PT ;  /* 0x7fffffff0bff1812 */ /* 0x000fe2000784c0ff */
[----:B------:R-:W-:-:S15]  /*1ef50*/  @P1 IMAD.MOV.U32 R13, RZ, RZ, 0x7ff00000 ;  /* 0x7ff00000ff0d1424 */ /* 0x000fde00078e00ff */
[----:B------:R-:W-:-:S15]  /*1ef60*/  NOP ;  /* 0x0000000000007918 */ /* 0x000fde0000000000 */
[----:B------:R-:W-:-:S08]  /*1ef70*/  NOP ;  /* 0x0000000000007918 */ /* 0x000fd00000000000 */
[----:B------:R0:W1:Y:S02]  /*1ef80*/  @P1 DFMA R8, R10, R12, +INF ;  /* 0x7ff000000a08142b */ /* 0x000064000000000c */
[----:B0-----:R-:W-:Y:S01]  /*1ef90*/  IMAD.MOV.U32 R13, RZ, RZ, -0x3ff ;  /* 0xfffffc01ff0d7424 */ /* 0x001fe200078e00ff */
[----:B-1----:R-:W-:Y:S01]  /*1efa0*/  @P1 FSEL R40, R8, RZ, P2 ;  /* 0x000000ff08281208 */ /* 0x002fe20001000000 */
[----:B------:R-:W-:Y:S01]  /*1efb0*/  @!P0 IMAD.MOV.U32 R13, RZ, RZ, -0x435 ;  /* 0xfffffbcbff0d8424 */ /* 0x000fe200078e00ff */
[----:B------:R-:W-:Y:S01]  /*1efc0*/  @P1 FSEL R41, R9, -QNAN , P2 ;  /* 0xfff0000009291808 */ /* 0x000fe20001000000 */
[----:B------:R-:W-:Y:S06]  /*1efd0*/  @P1 BRA `(.L_x_8525) ;  /* 0x0000005000001947 */ /* 0x000fec0003800000 */
        /* <DEDUP_REMOVED lines=171> */
.L_x_8522:
[----:B------:R-:W-:-:S15]  /*1fa90*/  DSETP.NEU.AND P0, PT, R22, 1, PT ;  /* 0x3ff000001600742a */ /* 0x000fde0003f0d000 */
[----:B------:R-:W-:-:S15]  /*1faa0*/  NOP ;  /* 0x0000000000007918 */ /* 0x000fde0000000000 */
[----:B------:R-:W-:-:S15]  /*1fab0*/  NOP ;  /* 0x0000000000007918 */ /* 0x000fde0000000000 */
[----:B------:R-:W-:-:S15]  /*1fac0*/  NOP ;  /* 0x0000000000007918 */ /* 0x000fde0000000000 */
[----:B------:R-:W-:-:S04]  /*1fad0*/  NOP ;  /* 0x0000000000007918 */ /* 0x000fc80000000000 */
[----:B------:R-:W0:Y:S02]  /*1fae0*/  DSETP.LT.AND P1, PT, R2, 3.8518598887744717061e-34, PT ;  /* 0x390000000200742a */ /* 0x000e240003f21000 */
[----:B0-----:R-:W-:Y:S05]  /*1faf0*/  @!P0 BRA P1, `(.L_x_8526) ;  /* 0x0000004000608947 */ /* 0x001fea0000800000 */
        /* <DEDUP_REMOVED lines=9> */
[----:B------:R-:W-:Y:S01]  /*1fb90*/  MOV R40, R2 ;  /* 0x0000000200287202 */ /* 0x000fe20000000f00 */
[----:B------:R-:W-:Y:S02]  /*1fba0*/  IMAD.MOV.U32 R41, RZ, RZ, R3 ;  /* 0x000000ffff297224 */ /* 0x000fe400078e0003 */
        /* <DEDUP_REMOVED lines=58> */
.L_x_8531:
[----:B------:R-:W-:Y:S05]  /*1ff50*/  BSYNC.RECONVERGENT B4 ;  /* 0x0000000000047941 */ /* 0x000fea0003800200 */
.L_x_8530:
[----:B------:R-:W-:Y:S01]  /*1ff60*/  IMAD.MOV.U32 R40, RZ, RZ, R20 ;  /* 0x000000ffff287224 */ /* 0x000fe200078e0014 */
[----:B------:R-:W-:-:S07]  /*1ff70*/  MOV R41, R21 ;  /* 0x0000001500297202 */ /* 0x000fce0000000f00 */
.L_x_8529:
[----:B------:R-:W-:Y:S05]  /*1ff80*/  BSYNC.RECONVERGENT B3 ;  /* 0x0000000000037941 */ /* 0x000fea0003800200 */
.L_x_8528:
[----:B------:R-:W0:Y:S01]  /*1ff90*/  DADD R8, -R22, 1 ;  /* 0x3ff0000016087429 */ /* 0x000e220000000100 */
[----:B------:R-:W-:-:S15]  /*1ffa0*/  BSSY.RECONVERGENT B3, `(.L_x_8532) ;  /* 0x0000047000037945 */ /* 0x000fde0003800200 */
[----:B------:R-:W-:-:S15]  /*1ffb0*/  NOP ;  /* 0x0000000000007918 */ /* 0x000fde0000000000 */
[----:B------:R-:W-:-:S15]  /*1ffc0*/  NOP ;  /* 0x0000000000007918 */ /* 0x000fde0000000000 */
[----:B------:R-:W-:-:S15]  /*1ffd0*/  NOP ;  /* 0x0000000000007918 */ /* 0x000fde0000000000 */
[----:B------:R-:W-:-:S03]  /*1ffe0*/  NOP ;  /* 0x0000000000007918 */ /* 0x000fc60000000000 */
[----:B0-----:R-:W0:Y:S02]  /*1fff0*/  DSETP.GEU.AND P0, PT, R8, RZ, PT ;  /* 0x000000ff0800722a */ /* 0x001e240003f0e000 */
[----:B0-----:R-:W-:Y:S05]  /*20000*/  @!P0 BRA `(.L_x_8533) ;  /* 0x0000000000fc8947 */ /* 0x001fea0003800000 */
[----:B------:R-:W0:Y:S01]  /*20010*/  DSETP.NEU.AND P0, PT, R8, RZ, PT ;  /* 0x000000ff0800722a */ /* 0x000e220003f0d000 */
[----:B------:R-:W-:Y:S02]  /*20020*/  IMAD.MOV.U32 R20, RZ, RZ, R2 ;  /* 0x000000ffff147224 */ /* 0x000fe400078e0002 */
[----:B------:R-:W-:Y:S01]  /*20030*/  IMAD.MOV.U32 R21, RZ, RZ, R3 ;  /* 0x000000ffff157224 */ /* 0x000fe200078e0003 */
[----:B0-----:R-:W-:Y:S06]  /*20040*/  @!P0 BRA `(.L_x_8534) ;  /* 0x0000000000f08947 */ /* 0x001fec0003800000 */
[----:B------:R-:W0:Y:S01]  /*20050*/  DADD R12, R30, R8 ;  /* 0x000000001e0c7229 */ /* 0x000e220000000008 */
[----:B------:R-:W-:Y:S01]  /*20060*/  BSSY.RECONVERGENT B4, `(.L_x_8535) ;  /* 0x0000038000047945 */ /* 0x000fe20003800200 */
[----:B0-----:R-:W0:Y:S01]  /*20070*/  MUFU.RCP64H R9, R13 ;  /* 0x0000000d00097308 */ /* 0x001e220000001800 */
[----:B------:R-:W-:-:S15]  /*20080*/  IMAD.MOV.U32 R8, RZ, RZ, 0x1 ;  /* 0x00000001ff087424 */ /* 0x000fde00078e00ff */
        /* <DEDUP_REMOVED lines=53> */
.L_x_8536:
[----:B------:R-:W-:Y:S05]  /*203e0*/  BSYNC.RECONVERGENT B4 ;  /* 0x0000000000047941 */ /* 0x000fea0003800200 */
.L_x_8535:
[----:B------:R-:W-:Y:S05]  /*203f0*/  BRA `(.L_x_8534) ;  /* 0x0000000000047947 */ /* 0x000fea0003800000 */
.L_x_8533:
[----:B------:R0:W1:Y:S02]  /*20400*/  DADD R20, R30, -R8 ;  /* 0x000000001e147229 */ /* 0x0000640000000808 */
.L_x_8534:
[----:B------:R-:W-:Y:S05]  /*20410*/  BSYNC.RECONVERGENT B3 ;  /* 0x0000000000037941 */ /* 0x000fea0003800200 */
.L_x_8532:
[----:B01----:R-:W0:Y:S01]  /*20420*/  DMUL R8, R20, 0.5 ;  /* 0x3fe0000014087828 */ /* 0x003e220000000000 */
        /* <DEDUP_REMOVED lines=17> */
[----:B------:R-:W-:Y:S01]  /*20540*/  IADD3 R18, PT, PT, R13, -0x3500000, RZ ;  /* 0xfcb000000d127810 */ /* 0x000fe20007ffe0ff */
[----:B------:R-:W-:Y:S02]  /*20550*/  IMAD.MOV.U32 R10, RZ, RZ, 0x0 ;  /* 0x00000000ff0a7424 */ /* 0x000fe400078e00ff */
[----:B------:R-:W-:Y:S01]  /*20560*/  IMAD.MOV.U32 R11, RZ, RZ, 0x3fd80000 ;  /* 0x3fd80000ff0b7424 */ /* 0x000fe200078e00ff */
        /* <DEDUP_REMOVED lines=49> */
.L_x_8538:
[----:B------:R-:W-:Y:S05]  /*20880*/  BSYNC.RECONVERGENT B3 ;  /* 0x0000000000037941 */ /* 0x000fea0003800200 */
.L_x_8537:
[----:B------:R-:W0:Y:S02]  /*20890*/  DADD R40, R20, R40 ;  /* 0x0000000014287229 */ /* 0x000e240000000028 */
[C---:B0-----:R-:W-:Y:S02]  /*208a0*/  FSETP.GEU.FTZ.AND P1, PT, R41.reuse, 1.7916666269302368164, PT ;  /* 0x3fe555552900780b */ /* 0x041fe40003f3e000 */
[----:B------:R-:W-:-:S13]  /*208b0*/  FSETP.GT.FTZ.AND P0, PT, R41, -1.6999999284744262695, PT ;  /* 0xbfd999992900780b */ /* 0x000fda0003f14000 */
[----:B------:R-:W-:Y:S05]  /*208c0*/  @P0 BRA !P1, `(.L_x_8539) ;  /* 0x0000000c00100947 */ /* 0x000fea0004800000 */
[----:B------:R-:W0:Y:S01]  /*208d0*/  DADD R40, R40, 1 ;  /* 0x3ff0000028287429 */ /* 0x000e220000000000 */
[----:B------:R-:W-:Y:S01]  /*208e0*/  MOV R13, 0xfffffc01 ;  /* 0xfffffc01000d7802 */ /* 0x000fe20000000f00 */
[--C-:B0-----:R-:W-:Y:S01]  /*208f0*/  IMAD.MOV.U32 R8, RZ, RZ, R40.reuse ;  /* 0x000000ffff087224 */ /* 0x101fe200078e0028 */
[----:B------:R-:W-:Y:S01]  /*20900*/  ISETP.GT.AND P0, PT, R41, 0xfffff, PT ;  /* 0x000fffff2900780c */ /* 0x000fe20003f04270 */
[----:B------:R-:W-:Y:S01]  /*20910*/  IMAD.MOV.U32 R9, RZ, RZ, R41 ;  /* 0x000000ffff097224 */ /* 0x000fe200078e0029 */
[----:B------:R-:W-:Y:S01]  /*20920*/  MOV R0, R41 ;  /* 0x0000002900007202 */ /* 0x000fe20000000f00 */
[----:B------:R-:W-:-:S10]  /*20930*/  IMAD.MOV.U32 R12, RZ, RZ, R40 ;  /* 0x000000ffff0c7224 */ /* 0x000fd400078e0028 */
[----:B------:R-:W-:-:S15]  /*20940*/  @!P0 IMAD.MOV.U32 R13, RZ, RZ, -0x435 ;  /* 0xfffffbcbff0d8424 */ /* 0x000fde00078e00ff */
[----:B------:R-:W-:-:S15]  /*20950*/  NOP ;  /* 0x0000000000007918 */ /* 0x000fde0000000000 */
[----:B------:R-:W-:-:S15]  /*20960*/  NOP ;  /* 0x0000000000007918 */ /* 0x000fde0000000000 */
[----:B------:R-:W-:-:S03]  /*20970*/  NOP ;  /* 0x0000000000007918 */ /* 0x000fc60000000000 */
        /* <DEDUP_REMOVED lines=10> */
[----:B------:R-:W0:Y:S02]  /*20a20*/  @P1 DFMA R10, R8, R10, +INF ;  /* 0x7ff00000080a142b */ /* 0x000e24000000000a */
[----:B0-----:R-:W-:Y:S02]  /*20a30*/  @P1 FSEL R40, R10, RZ, P2 ;  /* 0x000000ff0a281208 */ /* 0x001fe40001000000 */
        /* <DEDUP_REMOVED lines=9> */
[----:B------:R-:W-:Y:S01]  /*20ad0*/  @P0 VIADD R11, R9, 0xfff00000 ;  /* 0xfff00000090b0836 */ /* 0x000fe20000000000 */
[----:B------:R-:W-:-:S03]  /*20ae0*/  @P0 IADD3 R13, PT, PT, R13, 0x1, RZ ;  /* 0x000000010d0d0810 */ /* 0x000fc60007ffe0ff */
[----:B------:R-:W-:Y:S01]  /*20af0*/  @P0 IMAD.MOV.U32 R9, RZ, RZ, R11 ;  /* 0x000000ffff090224 */ /* 0x000fe200078e000b */
[----:B------:R-:W-:Y:S01]  /*20b00*/  LOP3.LUT R12, R13, 0x80000000, RZ, 0x3c, !PT ;  /* 0x800000000d0c7812 */ /* 0x000fe200078e3cff */
[----:B------:R-:W-:-:S04]  /*20b10*/  IMAD.MOV.U32 R13, RZ, RZ, 0x43300000 ;  /* 0x43300000ff0d7424 */ /* 0x000fc800078e00ff */
        /* <DEDUP_REMOVED lines=159> */
.L_x_8539:
        /* <DEDUP_REMOVED lines=53> */
.L_x_8541:
[----:B------:R-:W-:Y:S05]  /*21860*/  BSYNC.RECONVERGENT B3 ;  /* 0x0000000000037941 */ /* 0x000fea0003800200 */
.L_x_8540:
        /* <DEDUP_REMOVED lines=78> */
.L_x_8527:
[----:B------:R-:W0:Y:S02]  /*21d50*/  DSETP.GEU.AND P0, PT, R22, 1, PT ;  /* 0x3ff000001600742a */ /* 0x000e240003f0e000 */
[----:B0-----:R-:W-:Y:S05]  /*21d60*/  @!P0 BRA `(.L_x_8542) ;  /* 0x0000001800088947 */ /* 0x001fea0003800000 */
[----:B------:R-:W0:Y:S01]  /*21d70*/  DMUL R12, R24, R26 ;  /* 0x0000001a180c7228 */ /* 0x000e220000000000 */
[----:B------:R-:W-:Y:S01]  /*21d80*/  BSSY.RECONVERGENT B3, `(.L_x_8543) ;  /* 0x0000034000037945 */ /* 0x000fe20003800200 */
        /* <DEDUP_REMOVED lines=51> */
.L_x_8544:
[----:B------:R-:W-:Y:S05]  /*220c0*/  BSYNC.RECONVERGENT B3 ;  /* 0x0000000000037941 */ /* 0x000fea0003800200 */
.L_x_8543:
[----:B------:R-:W0:Y:S02]  /*220d0*/  DADD R40, R26, R40 ;  /* 0x000000001a287229 */ /* 0x000e240000000028 */
[C---:B0-----:R-:W-:Y:S02]  /*220e0*/  FSETP.GEU.FTZ.AND P1, PT, R41.reuse, 1.7916666269302368164, PT ;  /* 0x3fe555552900780b */ /* 0x041fe40003f3e000 */
[----:B------:R-:W-:-:S13]  /*220f0*/  FSETP.GT.FTZ.AND P0, PT, R41, -1.6999999284744262695, PT ;  /* 0xbfd999992900780b */ /* 0x000fda0003f14000 */
[----:B------:R-:W-:Y:S05]  /*22100*/  @P0 BRA !P1, `(.L_x_8545) ;  /* 0x0000000c00100947 */ /* 0x000fea0004800000 */
[----:B------:R-:W0:Y:S01]  /*22110*/  DADD R40, R40, 1 ;  /* 0x3ff0000028287429 */ /* 0x000e220000000000 */
[----:B------:R-:W-:Y:S01]  /*22120*/  IMAD.MOV.U32 R13, RZ, RZ, -0x3ff ;  /* 0xfffffc01ff0d7424 */ /* 0x000fe200078e00ff */
[----:B0-----:R-:W-:Y:S01]  /*22130*/  ISETP.GT.AND P0, PT, R41, 0xfffff, PT ;  /* 0x000fffff2900780c */ /* 0x001fe20003f04270 */
[--C-:B------:R-:W-:Y:S02]  /*22140*/  IMAD.MOV.U32 R8, RZ, RZ, R40.reuse ;  /* 0x000000ffff087224 */ /* 0x100fe400078e0028 */
[--C-:B------:R-:W-:Y:S02]  /*22150*/  IMAD.MOV.U32 R9, RZ, RZ, R41.reuse ;  /* 0x000000ffff097224 */ /* 0x100fe400078e0029 */
[----:B------:R-:W-:Y:S02]  /*22160*/  IMAD.MOV.U32 R0, RZ, RZ, R41 ;  /* 0x000000ffff007224 */ /* 0x000fe400078e0029 */
[----:B------:R-:W-:-:S06]  /*22170*/  IMAD.MOV.U32 R12, RZ, RZ, R40 ;  /* 0x000000ffff0c7224 */ /* 0x000fcc00078e0028 */
[----:B------:R-:W-:-:S15]  /*22180*/  @!P0 MOV R13, 0xfffffbcb ;  /* 0xfffffbcb000d8802 */ /* 0x000fde0000000f00 */
[----:B------:R-:W-:-:S15]  /*22190*/  NOP ;  /* 0x0000000000007918 */ /* 0x000fde0000000000 */
[----:B------:R-:W-:-:S15]  /*221a0*/  NOP ;  /* 0x0000000000007918 */ /* 0x000fde0000000000 */
[----:B------:R-:W-:-:S04]  /*221b0*/  NOP ;  /* 0x0000000000007918 */ /* 0x000fc80000000000 */
[----:B------:R-:W0:Y:S02]  /*221c0*/  @!P0 DMUL R8, R8, 1.80143985094819840000e+16 ;  /* 0x4350000008088828 */ /* 0x000e240000000000 */
[----:B0-----:R-:W-:Y:S02]  /*221d0*/  @!P0 IMAD.MOV.U32 R0, RZ, RZ, R9 ;  /* 0x000000ffff008224 */ /* 0x001fe400078e0009 */
[----:B------:R-:W-:-:S03]  /*221e0*/  @!P0 IMAD.MOV.U32 R12, RZ, RZ, R8 ;  /* 0x000000ffff0c8224 */ /* 0x000fc600078e0008 */
[----:B------:R-:W-:-:S04]  /*221f0*/  IADD3 R10, PT, PT, R0, -0x1, RZ ;  /* 0xffffffff000a7810 */ /* 0x000fc80007ffe0ff */
        /* <DEDUP_REMOVED lines=181> */
.L_x_8545:
        /* <DEDUP_REMOVED lines=53> */
.L_x_8547:
[----:B------:R-:W-:Y:S05]  /*230a0*/  BSYNC.RECONVERGENT B3 ;  /* 0x0000000000037941 */ /* 0x000fea0003800200 */
.L_x_8546:
        /* <DEDUP_REMOVED lines=78> */
.L_x_8542:
        /* <DEDUP_REMOVED lines=59> */
.L_x_8549:
[----:B------:R-:W-:Y:S05]  /*23940*/  BSYNC.RECONVERGENT B3 ;  /* 0x0000000000037941 */ /* 0x000fea0003800200 */
.L_x_8548:
[----:B------:R-:W0:Y:S01]  /*23950*/  MUFU.RCP64H R11, R9 ;  /* 0x00000009000b7308 */ /* 0x000e220000001800 */
[----:B------:R-:W-:Y:S01]  /*23960*/  MOV R10, 0x1 ;  /* 0x00000001000a7802 */ /* 0x000fe20000000f00 */
[----:B------:R-:W-:Y:S01]  /*23970*/  BSSY.RECONVERGENT B3, `(.L_x_8550) ;  /* 0x000002d000037945 */ /* 0x000fe20003800200 */
[----:B------:R-:W-:-:S04]  /*23980*/  FSETP.GEU.AND P1, PT, |R3|, 6.5827683646048100446e-37, PT ;  /* 0x036000000300780b */ /* 0x000fc80003f2e200 */
        /* <DEDUP_REMOVED lines=43> */
.L_x_8551:
[----:B------:R-:W-:Y:S05]  /*23c40*/  BSYNC.RECONVERGENT B3 ;  /* 0x0000000000037941 */ /* 0x000fea0003800200 */
.L_x_8550:
[----:B------:R-:W-:Y:S02]  /*23c50*/  IMAD.MOV.U32 R40, RZ, RZ, R20 ;  /* 0x000000ffff287224 */ /* 0x000fe400078e0014 */
[----:B------:R-:W-:Y:S01]  /*23c60*/  IMAD.MOV.U32 R41, RZ, RZ, R21 ;  /* 0x000000ffff297224 */ /* 0x000fe200078e0015 */
[----:B------:R-:W-:Y:S06]  /*23c70*/  BRA `(.L_x_8525) ;  /* 0x0000000000d87947 */ /* 0x000fec0003800000 */
.L_x_8526:
        /* <DEDUP_REMOVED lines=45> */
[----:B------:R-:W-:Y:S02]  /*23f50*/  IMAD.MOV.U32 R9, RZ, RZ, R15 ;  /* 0x000000ffff097224 */ /* 0x000fe400078e000f */
[----:B------:R-:W-:Y:S01]  /*23f60*/  IMAD.MOV.U32 R8, RZ, RZ, R14 ;  /* 0x000000ffff087224 */ /* 0x000fe200078e000e */
[----:B------:R-:W-:Y:S01]  /*23f70*/  MOV R14, 0x23fb0 ;  /* 0x00023fb0000e7802 */ /* 0x000fe20000000f00 */
[----:B------:R-:W-:Y:S02]  /*23f80*/  IMAD.MOV.U32 R15, RZ, RZ, R13 ;  /* 0x000000ffff0f7224 */ /* 0x000fe400078e000d */
[----:B------:R-:W-:-:S07]  /*23f90*/  IMAD.MOV.U32 R13, RZ, RZ, R3 ;  /* 0x000000ffff0d7224 */ /* 0x000fce00078e0003 */
[----:B------:R-:W-:Y:S05]  /*23fa0*/  CALL.REL.NOINC `($__internal_13_$__cuda_sm20_dsqrt_rn_f64_mediumpath_v1) ;  /* 0x0000049000e47944 */ /* 0x000fea0003c00000 */
[----:B------:R-:W-:Y:S02]  /*23fb0*/  IMAD.MOV.U32 R40, RZ, RZ, R8 ;  /* 0x000000ffff287224 */ /* 0x000fe400078e0008 */
[----:B------:R-:W-:-:S07]  /*23fc0*/  IMAD.MOV.U32 R41, RZ, RZ, R9 ;  /* 0x000000ffff297224 */ /* 0x000fce00078e0009 */
.L_x_8552:
[----:B------:R-:W-:Y:S05]  /*23fd0*/  BSYNC.RECONVERGENT B3 ;  /* 0x0000000000037941 */ /* 0x000fea0003800200 */
.L_x_8525:
[----:B------:R-:W-:Y:S05]  /*23fe0*/  BSYNC.RECONVERGENT B2 ;  /* 0x0000000000027941 */ /* 0x000fea0003800200 */
.L_x_8521:
[----:B------:R-:W0:Y:S01]  /*23ff0*/  DSETP.GEU.AND P0, PT, R22, 5.9666725849601653946e-154, PT ;  /* 0x202000001600742a */ /* 0x000e220003f0e000 */
[----:B------:R-:W-:Y:S04]  /*24000*/  BSSY.RECONVERGENT B3, `(.L_x_8553) ;  /* 0x000045a000037945 */ /* 0x000fe80003800200 */
[----:B------:R-:W-:Y:S04]  /*24010*/  BSSY.RELIABLE B2, `(.L_x_8554) ;  /* 0x000035b000027945 */ /* 0x000fe80003800100 */
[----:B0-----:R-:W-:Y:S05]  /*24020*/  @!P0 BRA `(.L_x_8555) ;  /* 0x00000034004c8947 */ /* 0x001fea0003800000 */
        /* <DEDUP_REMOVED lines=49> */
.L_x_8557:
[----:B------:R-:W-:Y:S05]  /*24340*/  BSYNC.RECONVERGENT B4 ;  /* 0x0000000000047941 */ /* 0x000fea0003800200 */
.L_x_8556:
[----:B------:R-:W-:Y:S01]  /*24350*/  UMOV UR4, 0x703afb7f ;  /* 0x703afb7f00047882 */ /* 0x000fe20000000000 */
[----:B------:R-:W-:Y:S02]  /*24360*/  UMOV UR5, 0x3fe488ce ;  /* 0x3fe488ce00057882 */ /* 0x000fe40000000000 */
[----:B------:R-:W0:Y:S02]  /*24370*/  DSETP.GT.AND P0, PT, R20, UR4, PT ;  /* 0x0000000414007e2a */ /* 0x000e24000bf04000 */
[----:B0-----:R-:W-:Y:S05]  /*24380*/  @!P0 BREAK.RELIABLE B2 ;  /* 0x0000000000028942 */ /* 0x001fea0003800100 */
[----:B------:R-:W-:Y:S05]  /*24390*/  @P0 BRA `(.L_x_8558) ;  /* 0x0000001000380947 */ /* 0x000fea0003800000 */
[----:B------:R-:W-:-:S13]  /*243a0*/  FSETP.GEU.FTZ.AND P0, PT, |R21|, 1.7687499523162841797, PT ;  /* 0x3fe266661500780b */ /* 0x000fda0003f1e200 */
[----:B------:R-:W-:Y:S05]  /*243b0*/  @!P0 BRA `(.L_x_8559) ;  /* 0x0000000800a88947 */ /* 0x000fea0003800000 */
[----:B------:R-:W-:Y:S01]  /*243c0*/  IMAD.MOV.U32 R2, RZ, RZ, 0x0 ;  /* 0x00000000ff027424 */ /* 0x000fe200078e00ff */
        /* <DEDUP_REMOVED lines=169> */
.L_x_8559:
        /* <DEDUP_REMOVED lines=98> */
.L_x_8558:
[----:B------:R-:W-:Y:S01]  /*25480*/  DSETP.NEU.AND P0, PT, R22, 1, PT ;  /* 0x3ff000001600742a */ /* 0x000fe20003f0d000 */
[----:B------:R-:W-:-:S15]  /*25490*/  BSSY.RECONVERGENT B4, `(.L_x_8561) ;  /* 0x000020b000047945 */ /* 0x000fde0003800200 */
[----:B------:R-:W-:-:S15]  /*254a0*/  NOP ;  /* 0x0000000000007918 */ /* 0x000fde0000000000 */
[----:B------:R-:W-:-:S15]  /*254b0*/  NOP ;  /* 0x0000000000007918 */ /* 0x000fde0000000000 */
[----:B------:R-:W-:-:S15]  /*254c0*/  NOP ;  /* 0x0000000000007918 */ /* 0x000fde0000000000 */
[----:B------:R-:W-:-:S03]  /*254d0*/  NOP ;  /* 0x0000000000007918 */ /* 0x000fc60000000000 */
[----:B------:R-:W0:Y:S02]  /*254e0*/  DSETP.LT.AND P1, PT, R2, 1.7347234759768070944e-18, PT ;  /* 0x3c4000000200742a */ /* 0x000e240003f21000 */
        /* <DEDUP_REMOVED lines=70> */
.L_x_8567:
[----:B------:R-:W-:Y:S05]  /*25950*/  BSYNC.RECONVERGENT B7 ;  /* 0x0000000000077941 */ /* 0x000fea0003800200 */
.L_x_8566:
[----:B------:R-:W-:Y:S01]  /*25960*/  IMAD.MOV.U32 R42, RZ, RZ, R20 ;  /* 0x000000ffff2a7224 */ /* 0x000fe200078e0014 */
[----:B------:R-:W-:-:S07]  /*25970*/  MOV R43, R21 ;  /* 0x00000015002b7202 */ /* 0x000fce0000000f00 */
.L_x_8565:
[----:B------:R-:W-:Y:S05]  /*25980*/  BSYNC.RECONVERGENT B5 ;  /* 0x0000000000057941 */ /* 0x000fea0003800200 */
.L_x_8564:
[----:B------:R-:W0:Y:S01]  /*25990*/  DSETP.GEU.AND P0, PT, R26, RZ, PT ;  /* 0x000000ff1a00722a */ /* 0x000e220003f0e000 */
[----:B------:R-:W-:Y:S04]  /*259a0*/  BSSY.RECONVERGENT B5, `(.L_x_8568) ;  /* 0x0000042000057945 */ /* 0x000fe80003800200 */
[----:B0-----:R-:W-:Y:S05]  /*259b0*/  @!P0 BRA `(.L_x_8569) ;  /* 0x0000000000fc8947 */ /* 0x001fea0003800000 */
        /* <DEDUP_REMOVED lines=59> */
.L_x_8572:
[----:B------:R-:W-:Y:S05]  /*25d70*/  BSYNC.RECONVERGENT B7 ;  /* 0x0000000000077941 */ /* 0x000fea0003800200 */
.L_x_8571:
[----:B------:R-:W-:Y:S02]  /*25d80*/  IMAD.MOV.U32 R2, RZ, RZ, R20 ;  /* 0x000000ffff027224 */ /* 0x000fe400078e0014 */
[----:B------:R-:W-:Y:S01]  /*25d90*/  IMAD.MOV.U32 R3, RZ, RZ, R21 ;  /* 0x000000ffff037224 */ /* 0x000fe200078e0015 */
[----:B------:R-:W-:Y:S06]  /*25da0*/  BRA `(.L_x_8570) ;  /* 0x0000000000047947 */ /* 0x000fec0003800000 */
.L_x_8569:
[----:B------:R0:W1:Y:S02]  /*25db0*/  DADD R2, -R26, R30 ;  /* 0x000000001a027229 */ /* 0x000064000000011e */
.L_x_8570:
[----:B------:R-:W-:Y:S05]  /*25dc0*/  BSYNC.RECONVERGENT B5 ;  /* 0x0000000000057941 */ /* 0x000fea0003800200 */
.L_x_8568:
[----:B-1----:R-:W1:Y:S01]  /*25dd0*/  DMUL R2, R2, 0.5 ;  /* 0x3fe0000002027828 */ /* 0x002e620000000000 */
[----:B------:R-:W-:Y:S01]  /*25de0*/  IMAD.MOV.U32 R8, RZ, RZ, 0x0 ;  /* 0x00000000ff087424 */ /* 0x000fe200078e00ff */
[----:B------:R-:W-:Y:S01]  /*25df0*/  BSSY.RECONVERGENT B5, `(.L_x_8573) ;  /* 0x0000045000057945 */ /* 0x000fe20003800200 */
[----:B------:R-:W-:-:S15]  /*25e00*/  IMAD.MOV.U32 R9, RZ, RZ, 0x3fd80000 ;  /* 0x3fd80000ff097424 */ /* 0x000fde00078e00ff */
[----:B------:R-:W-:-:S15]  /*25e10*/  NOP ;  /* 0x0000000000007918 */ /* 0x000fde0000000000 */
[----:B------:R-:W-:-:S15]  /*25e20*/  NOP ;  /* 0x0000000000007918 */ /* 0x000fde0000000000 */
[----:B------:R-:W-:-:S15]  /*25e30*/  NOP ;  /* 0x0000000000007918 */ /* 0x000fde0000000000 */
[----:B------:R-:W-:-:S01]  /*25e40*/  NOP ;  /* 0x0000000000007918 */ /* 0x000fc20000000000 */
[----:B------:R-:W-:-:S15]  /*25e50*/  DADD R32, R22, R32 ;  /* 0x0000000016207229 */ /* 0x000fde0000000020 */
[----:B------:R-:W-:-:S15]  /*25e60*/  NOP ;  /* 0x0000000000007918 */ /* 0x000fde0000000000 */
[----:B------:R-:W-:-:S15]  /*25e70*/  NOP ;  /* 0x0000000000007918 */ /* 0x000fde0000000000 */
[----:B------:R-:W-:-:S15]  /*25e80*/  NOP ;  /* 0x0000000000007918 */ /* 0x000fde0000000000 */
[----:B------:R-:W-:-:S04]  /*25e90*/  NOP ;  /* 0x0000000000007918 */ /* 0x000fc80000000000 */
[----:B-1----:R-:W1:-:S15]  /*25ea0*/  DFMA R2, R42, 0.5, R2 ;  /* 0x3fe000002a02782b */ /* 0x002e5e0000000002 */
[----:B------:R-:W-:-:S15]  /*25eb0*/  NOP ;  /* 0x0000000000007918 */ /* 0x000fde0000000000 */
[----:B------:R-:W-:-:S15]  /*25ec0*/  NOP ;  /* 0x0000000000007918 */ /* 0x000fde0000000000 */
[----:B------:R-:W-:-:S15]  /*25ed0*/  NOP ;  /* 0x0000000000007918 */ /* 0x000fde0000000000 */
[----:B------:R-:W-:-:S04]  /*25ee0*/  NOP ;  /* 0x0000000000007918 */ /* 0x000fc80000000000 */
[----:B-1----:R-:W1:Y:S02]  /*25ef0*/  DMUL R12, R2, R32 ;  /* 0x00000020020c7228 */ /* 0x002e640000000000 */
[----:B-1----:R-:W1:Y:S01]  /*25f00*/  MUFU.RSQ64H R19, R13 ;  /* 0x0000000d00137308 */ /* 0x002e620000001c00 */
[----:B------:R-:W-:-:S04]  /*25f10*/  IADD3 R18, PT, PT, R13, -0x3500000, RZ ;  /* 0xfcb000000d127810 */ /* 0x000fc80007ffe0ff */
[----:B------:R-:W-:-:S15]  /*25f20*/  ISETP.GE.U32.AND P0, PT, R18, 0x7ca00000, PT ;  /* 0x7ca000001200780c */ /* 0x000fde0003f06070 */
[----:B------:R-:W-:-:S15]  /*25f30*/  NOP ;  /* 0x0000000000007918 */ /* 0x000fde0000000000 */
[----:B------:R-:W-:-:S15]  /*25f40*/  NOP ;  /* 0x0000000000007918 */ /* 0x000fde0000000000 */
[----:B------:R-:W-:-:S12]  /*25f50*/  NOP ;  /* 0x0000000000007918 */ /* 0x000fd80000000000 */
[----:B-1----:R-:W1:-:S15]  /*25f60*/  DMUL R2, R18, R18 ;  /* 0x0000001212027228 */ /* 0x002e5e0000000000 */
[----:B------:R-:W-:-:S15]  /*25f70*/  NOP ;  /* 0x0000000000007918 */ /* 0x000fde0000000000 */
[----:B------:R-:W-:-:S15]  /*25f80*/  NOP ;  /* 0x0000000000007918 */ /* 0x000fde0000000000 */
[----:B------:R-:W-:-:S15]  /*25f90*/  NOP ;  /* 0x0000000000007918 */ /* 0x000fde0000000000 */
[----:B------:R-:W-:-:S04]  /*25fa0*/  NOP ;  /* 0x0000000000007918 */ /* 0x000fc80000000000 */
[----:B-1----:R-:W1:-:S15]  /*25fb0*/  DFMA R2, R12, -R2, 1 ;  /* 0x3ff000000c02742b */ /* 0x002e5e0000000802 */
[----:B------:R-:W-:-:S15]  /*25fc0*/  NOP ;  /* 0x0000000000007918 */ /* 0x000fde0000000000 */
[----:B------:R-:W-:-:S15]  /*25fd0*/  NOP ;  /* 0x0000000000007918 */ /* 0x000fde0000000000 */
[----:B------:R-:W-:-:S15]  /*25fe0*/  NOP ;  /* 0x0000000000007918 */ /* 0x000fde0000000000 */
[----:B------:R-:W-:-:S04]  /*25ff0*/  NOP ;  /* 0x0000000000007918 */ /* 0x000fc80000000000 */
[----:B-1----:R-:W-:-:S15]  /*26000*/  DFMA R8, R2, R8, 0.5 ;  /* 0x3fe000000208742b */ /* 0x002fde0000000008 */
[----:B------:R-:W-:-:S15]  /*26010*/  NOP ;  /* 0x0000000000007918 */ /* 0x000fde0000000000 */
[----:B------:R-:W-:-:S15]  /*26020*/  NOP ;  /* 0x0000000000007918 */ /* 0x000fde0000000000 */
[----:B------:R-:W-:-:S15]  /*26030*/  NOP ;  /* 0x0000000000007918 */ /* 0x000fde0000000000 */
[----:B------:R-:W-:-:S04]  /*26040*/  NOP ;  /* 0x0000000000007918 */ /* 0x000fc80000000000 */
[----:B------:R-:W1:-:S15]  /*26050*/  DMUL R2, R18, R2 ;  /* 0x0000000212027228 */ /* 0x000e5e0000000000 */
[----:B------:R-:W-:-:S15]  /*26060*/  NOP ;  /* 0x0000000000007918 */ /* 0x000fde0000000000 */
[----:B------:R-:W-:-:S15]  /*26070*/  NOP ;  /* 0x0000000000007918 */ /* 0x000fde0000000000 */
[----:B------:R-:W-:-:S15]  /*26080*/  NOP ;  /* 0x0000000000007918 */ /* 0x000fde0000000000 */
[----:B------:R-:W-:-:S04]  /*26090*/  NOP ;  /* 0x0000000000007918 */ /* 0x000fc80000000000 */
[----:B-1----:R-:W1:Y:S02]  /*260a0*/  DFMA R8, R8, R2, R18 ;  /* 0x000000020808722b */ /* 0x002e640000000012 */
[----:B-1----:R-:W-:Y:S02]  /*260b0*/  VIADD R3, R9, 0xfff00000 ;  /* 0xfff0000009037836 */ /* 0x002fe40000000000 */
[----:B------:R-:W-:-:S15]  /*260c0*/  IMAD.MOV.U32 R2, RZ, RZ, R8 ;  /* 0x000000ffff027224 */ /* 0x000fde00078e0008 */
[----:B------:R-:W-:-:S15]  /*260d0*/  NOP ;  /* 0x0000000000007918 */ /* 0x000fde0000000000 */
[----:B------:R-:W-:-:S15]  /*260e0*/  NOP ;  /* 0x0000000000007918 */ /* 0x000fde0000000000 */
[----:B------:R-:W-:-:S15]  /*260f0*/  NOP ;  /* 0x0000000000007918 */ /* 0x000fde0000000000 */
[----:B------:R-:W1:-:S15]  /*26100*/  DMUL R14, R12, R8 ;  /* 0x000000080c0e7228 */ /* 0x000e5e0000000000 */
[----:B------:R-:W-:-:S15]  /*26110*/  NOP ;  /* 0x0000000000007918 */ /* 0x000fde0000000000 */
[----:B------:R-:W-:-:S15]  /*26120*/  NOP ;  /* 0x0000000000007918 */ /* 0x000fde0000000000 */
[----:B------:R-:W-:-:S15]  /*26130*/  NOP ;  /* 0x0000000000007918 */ /* 0x000fde0000000000 */
[----:B------:R-:W-:-:S04]  /*26140*/  NOP ;  /* 0x0000000000007918 */ /* 0x000fc80000000000 */
[----:B-1----:R-:W1:-:S15]  /*26150*/  DFMA R10, R14, -R14, R12 ;  /* 0x8000000e0e0a722b */ /* 0x002e5e000000000c */
[----:B------:R-:W-:-:S15]  /*26160*/  NOP ;  /* 0x0000000000007918 */ /* 0x000fde0000000000 */
[----:B------:R-:W-:-:S15]  /*26170*/  NOP ;  /* 0x0000000000007918 */ /* 0x000fde0000000000 */
[----:B------:R-:W-:-:S15]  /*26180*/  NOP ;  /* 0x0000000000007918 */ /* 0x000fde0000000000 */
[----:B------:R-:W-:-:S04]  /*26190*/  NOP ;  /* 0x0000000000007918 */ /* 0x000fc80000000000 */
[----:B-1----:R1:W2:Y:S02]  /*261a0*/  DFMA R32, R10, R2, R14 ;  /* 0x000000020a20722b */ /* 0x0022a4000000000e */
[----:B-12---:R-:W-:Y:S05]  /*261b0*/  @!P0 BRA `(.L_x_8574) ;  /* 0x0000000000208947 */ /* 0x006fea0003800000 */
[----:B------:R-:W-:Y:S01]  /*261c0*/  IMAD.MOV.U32 R0, RZ, RZ, R8 ;  /* 0x000000ffff007224 */ /* 0x000fe200078e0008 */
[----:B------:R-:W-:Y:S01]  /*261d0*/  MOV R8, R14 ;  /* 0x0000000e00087202 */ /* 0x000fe20000000f00 */
[----:B------:R-:W-:Y:S01]  /*261e0*/  IMAD.MOV.U32 R9, RZ, RZ, R15 ;  /* 0x000000ffff097224 */ /* 0x000fe200078e000f */
[----:B------:R-:W-:Y:S01]  /*261f0*/  MOV R14, 0x26220 ;  /* 0x00026220000e7802 */ /* 0x000fe20000000f00 */
[----:B------:R-:W-:-:S07]  /*26200*/  IMAD.MOV.U32 R15, RZ, RZ, R3 ;  /* 0x000000ffff0f7224 */ /* 0x000fce00078e0003 */
[----:B0-----:R-:W-:Y:S05]  /*26210*/  CALL.REL.NOINC `($__internal_13_$__cuda_sm20_dsqrt_rn_f64_mediumpath_v1) ;  /* 0x0000047000487944 */ /* 0x001fea0003c00000 */
[----:B------:R-:W-:Y:S02]  /*26220*/  IMAD.MOV.U32 R32, RZ, RZ, R8 ;  /* 0x000000ffff207224 */ /* 0x000fe400078e0008 */
[----:B------:R-:W-:-:S07]  /*26230*/  IMAD.MOV.U32 R33, RZ, RZ, R9 ;  /* 0x000000ffff217224 */ /* 0x000fce00078e0009 */
.L_x_8574:
[----:B------:R-:W-:Y:S05]  /*26240*/  BSYNC.RECONVERGENT B5 ;  /* 0x0000000000057941 */ /* 0x000fea0003800200 */
.L_x_8573:
[----:B------:R-:W-:Y:S05]  /*26250*/  BRA `(.L_x_8575) ;  /* 0x0000001000b87947 */ /* 0x000fea0003800000 */
.L_x_8563:
[----:B------:R-:W0:Y:S02]  /*26260*/  DSETP.GT.AND P0, PT, R22, 1, PT ;  /* 0x3ff000001600742a */ /* 0x000e240003f04000 */
[----:B0-----:R-:W-:Y:S05]  /*26270*/  @P0 BRA `(.L_x_8576) ;  /* 0x0000000000fc0947 */ /* 0x001fea0003800000 */
[----:B------:R-:W0:Y:S01]  /*26280*/  DADD R2, -R22, 1 ;  /* 0x3ff0000016027429 */ /* 0x000e220000000100 */
[----:B------:R-:W-:Y:S01]  /*26290*/  MOV R8, 0x0 ;  /* 0x0000000000087802 */ /* 0x000fe20000000f00 */
[----:B------:R-:W-:Y:S01]  /*262a0*/  IMAD.MOV.U32 R9, RZ, RZ, 0x3fd80000 ;  /* 0x3fd80000ff097424 */ /* 0x000fe200078e00ff */
[----:B------:R-:W-:-:S15]  /*262b0*/  BSSY.RECONVERGENT B5, `(.L_x_8577) ;  /* 0x000003a000057945 */ /* 0x000fde0003800200 */
[----:B------:R-:W-:-:S15]  /*262c0*/  NOP ;  /* 0x0000000000007918 */ /* 0x000fde0000000000 */
[----:B------:R-:W-:-:S15]  /*262d0*/  NOP ;  /* 0x0000000000007918 */ /* 0x000fde0000000000 */
[----:B------:R-:W-:-:S15]  /*262e0*/  NOP ;  /* 0x0000000000007918 */ /* 0x000fde0000000000 */
[----:B------:R-:W-:-:S01]  /*262f0*/  NOP ;  /* 0x0000000000007918 */ /* 0x000fc20000000000 */
        /* <DEDUP_REMOVED lines=53> */
.L_x_8578:
[----:B------:R-:W-:Y:S05]  /*26650*/  BSYNC.RECONVERGENT B5 ;  /* 0x0000000000057941 */ /* 0x000fea0003800200 */
.L_x_8577:
[----:B------:R-:W-:Y:S05]  /*26660*/  BRA `(.L_x_8575) ;  /* 0x0000000c00b47947 */ /* 0x000fea0003800000 */
.L_x_8576:
[----:B------:R-:W0:Y:S01]  /*26670*/  DMUL R12, R24, R26 ;  /* 0x0000001a180c7228 */ /* 0x000e220000000000 */
[----:B------:R-:W-:Y:S01]  /*26680*/  IMAD.MOV.U32 R10, RZ, RZ, 0x0 ;  /* 0x00000000ff0a7424 */ /* 0x000fe200078e00ff */
[----:B0-----:R-:W0:Y:S01]  /*26690*/  MUFU.RSQ64H R19, R13 ;  /* 0x0000000d00137308 */ /* 0x001e220000001c00 */
[----:B------:R-:W-:Y:S01]  /*266a0*/  VIADD R18, R13, 0xfcb00000 ;  /* 0xfcb000000d127836 */ /* 0x000fe20000000000 */
[----:B------:R-:W-:Y:S01]  /*266b0*/  MOV R11, 0x3fd80000 ;  /* 0x3fd80000000b7802 */ /* 0x000fe20000000f00 */
[----:B------:R-:W-:Y:S03]  /*266c0*/  BSSY.RECONVERGENT B5, `(.L_x_8579) ;  /* 0x000003c000057945 */ /* 0x000fe60003800200 */
        /* <DEDUP_REMOVED lines=35> */
[----:B------:R-:W1:-:S15]  /*26900*/  DMUL R2, R2, 8.11296384146066816958e+31 ;  /* 0x4690000002027828 */ /* 0x000e5e0000000000 */
        /* <DEDUP_REMOVED lines=9> */
[----:B-1----:R1:W2:-:S15]  /*269a0*/  DMUL R2, R22, R2 ;  /* 0x0000000216027228 */ /* 0x00229e0000000000 */
        /* <DEDUP_REMOVED lines=13> */
.L_x_8580:
[----:B------:R-:W-:Y:S05]  /*26a80*/  BSYNC.RECONVERGENT B5 ;  /* 0x0000000000057941 */ /* 0x000fea0003800200 */
.L_x_8579:
        /* <DEDUP_REMOVED lines=47> */
.L_x_8582:
[----:B------:R-:W-:Y:S05]  /*26d80*/  BSYNC.RECONVERGENT B5 ;  /* 0x0000000000057941 */ /* 0x000fea0003800200 */
.L_x_8581:
[----:B------:R-:W1:Y:S01]  /*26d90*/  DMUL R22, R22, 8.11296384146066816958e+31 ;  /* 0x4690000016167828 */ /* 0x000e620000000000 */
[----:B------:R-:W-:Y:S01]  /*26da0*/  IMAD.MOV.U32 R32, RZ, RZ, R20 ;  /* 0x000000ffff207224 */ /* 0x000fe200078e0014 */
[----:B------:R-:W-:Y:S01]  /*26db0*/  MOV R33, R21 ;  /* 0x0000001500217202 */ /* 0x000fe20000000f00 */
[----:B-1----:R-:W-:Y:S06]  /*26dc0*/  BRA `(.L_x_8575) ;  /* 0x0000000400dc7947 */ /* 0x002fec0003800000 */
.L_x_8562:
[----:B------:R-:W0:Y:S01]  /*26dd0*/  MUFU.RSQ64H R19, R3 ;  /* 0x0000000300137308 */ /* 0x000e220000001c00 */
[----:B------:R-:W-:Y:S01]  /*26de0*/  VIADD R18, R3, 0xfcb00000 ;  /* 0xfcb0000003127836 */ /* 0x000fe20000000000 */
[----:B------:R-:W-:Y:S01]  /*26df0*/  BSSY.RECONVERGENT B5, `(.L_x_8583) ;  /* 0x0000033000057945 */ /* 0x000fe20003800200 */
[----:B------:R-:W-:Y:S02]  /*26e00*/  IMAD.MOV.U32 R10, RZ, RZ, 0x0 ;  /* 0x00000000ff0a7424 */ /* 0x000fe400078e00ff */
[----:B------:R-:W-:Y:S01]  /*26e10*/  IMAD.MOV.U32 R11, RZ, RZ, 0x3fd80000 ;  /* 0x3fd80000ff0b7424 */ /* 0x000fe200078e00ff */
        /* <DEDUP_REMOVED lines=46> */
[----:B------:R-:W-:Y:S01]  /*27100*/  IMAD.MOV.U32 R20, RZ, RZ, R8 ;  /* 0x000000ffff147224 */ /* 0x000fe200078e0008 */
[----:B------:R-:W-:-:S07]  /*27110*/  MOV R21, R9 ;  /* 0x0000000900157202 */ /* 0x000fce0000000f00 */
.L_x_8584:
[----:B------:R-:W-:Y:S05]  /*27120*/  BSYNC.RECONVERGENT B5 ;  /* 0x0000000000057941 */ /* 0x000fea0003800200 */
.L_x_8583:
[----:B------:R-:W0:Y:S01]  /*27130*/  DADD R12, R32, 1 ;  /* 0x3ff00000200c7429 */ /* 0x000e220000000000 */
[----:B------:R-:W-:Y:S01]  /*27140*/  IMAD.MOV.U32 R8, RZ, RZ, 0x0 ;  /* 0x00000000ff087424 */ /* 0x000fe200078e00ff */
[----:B------:R-:W-:Y:S01]  /*27150*/  BSSY.RECONVERGENT B5, `(.L_x_8585) ;  /* 0x000003b000057945 */ /* 0x000fe20003800200 */
[----:B------:R-:W-:-:S15]  /*27160*/  IMAD.MOV.U32 R9, RZ, RZ, 0x3fd80000 ;  /* 0x3fd80000ff097424 */ /* 0x000fde00078e00ff */
        /* <DEDUP_REMOVED lines=53> */
[----:B------:R-:W-:-:S07]  /*274c0*/  IMAD.MOV.U32 R15, RZ, RZ, R3 ;  /* 0x000000ffff0f7224 */ /* 0x000fce00078e0003 */
[----:B------:R-:W-:Y:S05]  /*274d0*/  CALL.REL.NOINC `($__internal_13_$__cuda_sm20_dsqrt_rn_f64_mediumpath_v1) ;  /* 0x0000045c00987944 */ /* 0x000fea0003c00000 */
[----:B------:R-:W-:Y:S02]  /*274e0*/  IMAD.MOV.U32 R32, RZ, RZ, R8 ;  /* 0x000000ffff207224 */ /* 0x000fe400078e0008 */
[----:B------:R-:W-:-:S07]  /*274f0*/  IMAD.MOV.U32 R33, RZ, RZ, R9 ;  /* 0x000000ffff217224 */ /* 0x000fce00078e0009 */
.L_x_8586:
[----:B------:R-:W-:Y:S05]  /*27500*/  BSYNC.RECONVERGENT B5 ;  /* 0x0000000000057941 */ /* 0x000fea0003800200 */
.L_x_8585:
[----:B------:R1:W2:Y:S01]  /*27510*/  DMUL R32, R32, R20 ;  /* 0x0000001420207228 */ /* 0x0002a20000000000 */
[----:B------:R-:W-:Y:S01]  /*27520*/  MOV R22, 0x0 ;  /* 0x0000000000167802 */ /* 0x000fe20000000f00 */
[----:B-12---:R-:W-:-:S07]  /*27530*/  IMAD.MOV.U32 R23, RZ, RZ, 0x3ff00000 ;  /* 0x3ff00000ff177424 */ /* 0x006fce00078e00ff */
.L_x_8575:
[----:B------:R-:W-:Y:S05]  /*27540*/  BSYNC.RECONVERGENT B4 ;  /* 0x0000000000047941 */ /* 0x000fea0003800200 */
.L_x_8561:
[----:B------:R-:W-:Y:S05]  /*27550*/  BRA `(.L_x_8587) ;  /* 0x0000000000187947 */ /* 0x000fea0003800000 */
.L_x_8555:
[----:B------:R-:W0:-:S15]  /*27560*/  DMUL R32, R32, 9.00719925474099200000e+15 ;  /* 0x4340000020207828 */ /* 0x000e1e0000000000 */
[----:B------:R-:W-:-:S15]  /*27570*/  NOP ;  /* 0x0000000000007918 */ /* 0x000fde0000000000 */
[----:B------:R-:W-:-:S15]  /*27580*/  NOP ;  /* 0x0000000000007918 */ /* 0x000fde0000000000 */
[----:B------:R-:W-:-:S15]  /*27590*/  NOP ;  /* 0x0000000000007918 */ /* 0x000fde0000000000 */
[----:B------:R-:W-:-:S04]  /*275a0*/  NOP ;  /* 0x0000000000007918 */ /* 0x000fc80000000000 */
[----:B0-----:R-:W1:Y:S02]  /*275b0*/  DMUL R22, R22, 9.00719925474099200000e+15 ;  /* 0x4340000016167828 */ /* 0x001e640000000000 */
.L_x_8587:
[----:B------:R-:W-:Y:S05]  /*275c0*/  BSYNC.RELIABLE B2 ;  /* 0x0000000000027941 */ /* 0x000fea0003800100 */
.L_x_8554:
[----:B-1----:R-:W-:Y:S01]  /*275d0*/  DSETP.GT.AND P1, PT, R22, |R32|, PT ;  /* 0x400000201600722a */ /* 0x002fe20003f24000 */
[----:B------:R-:W-:Y:S01]  /*275e0*/  IMAD.MOV.U32 R8, RZ, RZ, 0x1 ;  /* 0x00000001ff087424 */ /* 0x000fe200078e00ff */
[----:B------:R-:W-:-:S15]  /*275f0*/  BSSY.RECONVERGENT B2, `(.L_x_8588) ;  /* 0x000003a000027945 */ /* 0x000fde0003800200 */
[----:B------:R-:W-:-:S15]  /*27600*/  NOP ;  /* 0x0000000000007918 */ /* 0x000fde0000000000 */
[----:B------:R-:W-:-:S15]  /*27610*/  NOP ;  /* 0x0000000000007918 */ /* 0x000fde0000000000 */
[----:B------:R-:W-:-:S15]  /*27620*/  NOP ;  /* 0x0000000000007918 */ /* 0x000fde0000000000 */
[----:B------:R-:W-:-:S02]  /*27630*/  NOP ;  /* 0x0000000000007918 */ /* 0x000fc40000000000 */
[----:B------:R-:W1:Y:S02]  /*27640*/  DADD R12, -RZ, |R32| ;  /* 0x00000000ff0c7229 */ /* 0x000e640000000520 */
[----:B-1----:R-:W-:Y:S02]  /*27650*/  FSEL R3, R23, R13, P1 ;  /* 0x0000000d17037208 */ /* 0x002fe40000800000 */
[----:B------:R-:W-:Y:S02]  /*27660*/  FSEL R2, R22, R12, P1 ;  /* 0x0000000c16027208 */ /* 0x000fe40000800000 */
[----:B------:R-:W1:Y:S01]  /*27670*/  MUFU.RCP64H R9, R3 ;  /* 0x0000000300097308 */ /* 0x000e620000001800 */
[----:B------:R-:W-:Y:S02]  /*27680*/  FSEL R14, R12, R22, P1 ;  /* 0x000000160c0e7208 */ /* 0x000fe40000800000 */
[----:B------:R-:W-:-:S04]  /*27690*/  FSEL R15, R13, R23, P1 ;  /* 0x000000170d0f7208 */ /* 0x000fc80000800000 */
[----:B------:R-:W-:-:S15]  /*276a0*/  FSETP.GEU.AND P2, PT, |R15|, 6.5827683646048100446e-37, PT ;  /* 0x036000000f00780b */ /* 0x000fde0003f4e200 */
[----:B------:R-:W-:-:S15]  /*276b0*/  NOP ;  /* 0x0000000000007918 */ /* 0x000fde0000000000 */
[----:B------:R-:W-:-:S15]  /*276c0*/  NOP ;  /* 0x0000000000007918 */ /* 0x000fde0000000000 */
[----:B------:R-:W-:-:S06]  /*276d0*/  NOP ;  /* 0x0000000000007918 */ /* 0x000fcc0000000000 */
[----:B-1----:R-:W1:-:S15]  /*276e0*/  DFMA R10, -R2, R8, 1 ;  /* 0x3ff00000020a742b */ /* 0x002e5e0000000108 */
[----:B------:R-:W-:-:S15]  /*276f0*/  NOP ;  /* 0x0000000000007918 */ /* 0x000fde0000000000 */
[----:B------:R-:W-:-:S15]  /*27700*/  NOP ;  /* 0x0000000000007918 */ /* 0x000fde0000000000 */
[----:B------:R-:W-:-:S15]  /*27710*/  NOP ;  /* 0x0000000000007918 */ /* 0x000fde0000000000 */
[----:B------:R-:W-:-:S04]  /*27720*/  NOP ;  /* 0x0000000000007918 */ /* 0x000fc80000000000 */
[----:B-1----:R-:W1:-:S15]  /*27730*/  DFMA R10, R10, R10, R10 ;  /* 0x0000000a0a0a722b */ /* 0x002e5e000000000a */
        /* <DEDUP_REMOVED lines=19> */
[----:B-1----:R-:W1:-:S15]  /*27870*/  DMUL R20, R8, R14 ;  /* 0x0000000e08147228 */ /* 0x002e5e0000000000 */
[----:B------:R-:W-:-:S15]  /*27880*/  NOP ;  /* 0x0000000000007918 */ /* 0x000fde0000000000 */
[----:B------:R-:W-:-:S15]  /*27890*/  NOP ;  /* 0x0000000000007918 */ /* 0x000fde0000000000 */
[----:B------:R-:W-:-:S15]  /*278a0*/  NOP ;  /* 0x0000000000007918 */ /* 0x000fde0000000000 */
[----:B------:R-:W-:-:S04]  /*278b0*/  NOP ;  /* 0x0000000000007918 */ /* 0x000fc80000000000 */
[----:B-1----:R-:W1:-:S15]  /*278c0*/  DFMA R10, -R2, R20, R14 ;  /* 0x00000014020a722b */ /* 0x002e5e000000010e */
[----:B------:R-:W-:-:S15]  /*278d0*/  NOP ;  /* 0x0000000000007918 */ /* 0x000fde0000000000 */
[----:B------:R-:W-:-:S15]  /*278e0*/  NOP ;  /* 0x0000000000007918 */ /* 0x000fde0000000000 */
[----:B------:R-:W-:-:S15]  /*278f0*/  NOP ;  /* 0x0000000000007918 */ /* 0x000fde0000000000 */
[----:B------:R-:W-:-:S04]  /*27900*/  NOP ;  /* 0x0000000000007918 */ /* 0x000fc80000000000 */
[----:B-1----:R-:W1:Y:S02]  /*27910*/  DFMA R20, R8, R10, R20 ;  /* 0x0000000a0814722b */ /* 0x002e640000000014 */
[----:B-1----:R-:W-:-:S05]  /*27920*/  FFMA R0, RZ, R3, R21 ;  /* 0x00000003ff007223 */ /* 0x002fca0000000015 */
[----:B------:R-:W-:-:S13]  /*27930*/  FSETP.GT.AND P0, PT, |R0|, 1.469367938527859385e-39, PT ;  /* 0x001000000000780b */ /* 0x000fda0003f04200 */
[----:B------:R-:W-:Y:S05]  /*27940*/  @P0 BRA P2, `(.L_x_8589) ;  /* 0x0000000000100947 */ /* 0x000fea0001000000 */
[----:B------:R-:W-:Y:S01]  /*27950*/  IMAD.MOV.U32 R8, RZ, RZ, R2 ;  /* 0x000000ffff087224 */ /* 0x000fe200078e0002 */
[----:B------:R-:W-:Y:S01]  /*27960*/  MOV R0, 0x27990 ;  /* 0x0002799000007802 */ /* 0x000fe20000000f00 */
[----:B------:R-:W-:-:S07]  /*27970*/  IMAD.MOV.U32 R9, RZ, RZ, R3 ;  /* 0x000000ffff097224 */ /* 0x000fce00078e0003 */
[----:B0-----:R-:W-:Y:S05]  /*27980*/  CALL.REL.NOINC `($__internal_12_$__cuda_sm20_div_rn_f64_full) ;  /* 0x0000045000507944 */ /* 0x001fea0003c00000 */
.L_x_8589:
[----:B------:R-:W-:Y:S05]  /*27990*/  BSYNC.RECONVERGENT B2 ;  /* 0x0000000000027941 */ /* 0x000fea0003800200 */
.L_x_8588:
[----:B------:R-:W-:Y:S01]  /*279a0*/  IMAD.MOV.U32 R8, RZ, RZ, -0x2449a4b7 ;  /* 0xdbb65b49ff087424 */ /* 0x000fe200078e00ff */
[----:B------:R-:W-:Y:S01]  /*279b0*/  MOV R9, 0x3f2d3b63 ;  /* 0x3f2d3b6300097802 */ /* 0x000fe20000000f00 */
[----:B------:R-:W-:Y:S01]  /*279c0*/  DSETP.NEU.AND P3, PT, R2, RZ, PT ;  /* 0x000000ff0200722a */ /* 0x000fe20003f6d000 */
[----:B------:R-:W-:Y:S01]  /*279d0*/  UMOV UR4, 0x2a25ff7e ;  /* 0x2a25ff7e00047882 */ /* 0x000fe20000000000 */
[----:B------:R-:W-:Y:S01]  /*279e0*/  UMOV UR5, 0x3ef53e1d ;  /* 0x3ef53e1d00057882 */ /* 0x000fe20000000000 */
[----:B------:R-:W-:Y:S01]  /*279f0*/  ISETP.GE.AND P2, PT, R33, RZ, PT ;  /* 0x000000ff2100720c */ /* 0x000fe20003f46270 */
[----:B------:R-:W-:Y:S01]  /*27a00*/  @P1 IMAD.MOV.U32 R10, RZ, RZ, 0x54442d18 ;  /* 0x54442d18ff0a1424 */ /* 0x000fe200078e00ff */
[----:B------:R-:W-:Y:S01]  /*27a10*/  BSSY.RECONVERGENT B0, `(.L_x_8590) ;  /* 0x00000ab000007945 */ /* 0x000fe20003800200 */
[----:B------:R-:W-:Y:S01]  /*27a20*/  @P1 IMAD.MOV.U32 R11, RZ, RZ, 0x3ff921fb ;  /* 0x3ff921fbff0b1424 */ /* 0x000fe200078e00ff */
[----:B------:R-:W-:-:S15]  /*27a30*/  @!P1 PLOP3.LUT P0, PT, P2, PT, PT, 0x80, 0x8 ;  /* 0x000000000008981c */ /* 0x000fde000170f070 */
[----:B------:R-:W-:-:S15]  /*27a40*/  NOP ;  /* 0x0000000000007918 */ /* 0x000fde0000000000 */
[----:B------:R-:W-:-:S15]  /*27a50*/  NOP ;  /* 0x0000000000007918 */ /* 0x000fde0000000000 */
[----:B------:R-:W-:-:S12]  /*27a60*/  NOP ;  /* 0x0000000000007918 */ /* 0x000fd80000000000 */
[----:B------:R-:W1:-:S15]  /*27a70*/  DMUL R2, R20, R20 ;  /* 0x0000001414027228 */ /* 0x000e5e0000000000 */
[----:B------:R-:W-:-:S15]  /*27a80*/  NOP ;  /* 0x0000000000007918 */ /* 0x000fde0000000000 */
[----:B------:R-:W-:-:S15]  /*27a90*/  NOP ;  /* 0x0000000000007918 */ /* 0x000fde0000000000 */
[----:B------:R-:W-:-:S15]  /*27aa0*/  NOP ;  /* 0x0000000000007918 */ /* 0x000fde0000000000 */
[----:B------:R-:W-:-:S04]  /*27ab0*/  NOP ;  /* 0x0000000000007918 */ /* 0x000fc80000000000 */
[----:B-1----:R-:W1:Y:S01]  /*27ac0*/  DFMA R8, R2, -UR4, R8 ;  /* 0x8000000402087c2b */ /* 0x002e620008000008 */
        /* <DEDUP_REMOVED lines=118> */
[----:B-1----:R-:W1:-:S15]  /*28230*/  DFMA R8, R2, R8, -UR4 ;  /* 0x8000000402087e2b */ /* 0x002e5e0008000008 */
[----:B------:R-:W-:-:S15]  /*28240*/  NOP ;  /* 0x0000000000007918 */ /* 0x000fde0000000000 */
[----:B------:R-:W-:-:S15]  /*28250*/  NOP ;  /* 0x0000000000007918 */ /* 0x000fde0000000000 */
[----:B------:R-:W-:-:S15]  /*28260*/  NOP ;  /* 0x0000000000007918 */ /* 0x000fde0000000000 */
[----:B------:R-:W-:-:S04]  /*28270*/  NOP ;  /* 0x0000000000007918 */ /* 0x000fc80000000000 */
[----:B-1----:R1:W2:Y:S02]  /*28280*/  DMUL R8, R2, R8 ;  /* 0x0000000802087228 */ /* 0x0022a40000000000 */
[----:B-1----:R-:W-:Y:S02]  /*28290*/  @!P1 IMAD.MOV.U32 R2, RZ, RZ, 0x54442d18 ;  /* 0x54442d18ff029424 */ /* 0x002fe400078e00ff */
[----:B------:R-:W-:-:S15]  /*282a0*/  @!P1 IMAD.MOV.U32 R3, RZ, RZ, 0x400921fb ;  /* 0x400921fbff039424 */ /* 0x000fde00078e00ff */
[----:B------:R-:W-:-:S15]  /*282b0*/  NOP ;  /* 0x0000000000007918 */ /* 0x000fde0000000000 */
[----:B------:R-:W-:-:S15]  /*282c0*/  NOP ;  /* 0x0000000000007918 */ /* 0x000fde0000000000 */
[----:B------:R-:W-:-:S15]  /*282d0*/  NOP ;  /* 0x0000000000007918 */ /* 0x000fde0000000000 */
[----:B--2---:R-:W1:-:S15]  /*282e0*/  DFMA R20, R8, R20, R20 ;  /* 0x000000140814722b */ /* 0x004e5e0000000014 */
[----:B------:R-:W-:-:S15]  /*282f0*/  NOP ;  /* 0x0000000000007918 */ /* 0x000fde0000000000 */
[----:B------:R-:W-:-:S15]  /*28300*/  NOP ;  /* 0x0000000000007918 */ /* 0x000fde0000000000 */
[----:B------:R-:W-:-:S15]  /*28310*/  NOP ;  /* 0x0000000000007918 */ /* 0x000fde0000000000 */
[----:B------:R-:W-:-:S04]  /*28320*/  NOP ;  /* 0x0000000000007918 */ /* 0x000fc80000000000 */
[----:B-1----:R-:W1:Y:S02]  /*28330*/  @!P1 DADD R2, -R20, R2 ;  /* 0x0000000014029229 */ /* 0x002e640000000102 */
[----:B-1----:R-:W-:Y:S02]  /*28340*/  @!P1 FSEL R2, R2, R20, !P0 ;  /* 0x0000001402029208 */ /* 0x002fe40004000000 */
[----:B------:R-:W-:Y:S02]  /*28350*/  @!P1 FSEL R3, R3, R21, !P0 ;  /* 0x0000001503039208 */ /* 0x000fe40004000000 */
[----:B------:R-:W-:-:S15]  /*28360*/  @P1 PLOP3.LUT P0, PT, P2, PT, PT, 0x80, 0x8 ;  /* 0x000000000008181c */ /* 0x000fde000170f070 */
[----:B------:R-:W-:-:S15]  /*28370*/  NOP ;  /* 0x0000000000007918 */ /* 0x000fde0000000000 */
[----:B------:R-:W-:-:S15]  /*28380*/  NOP ;  /* 0x0000000000007918 */ /* 0x000fde0000000000 */
[----:B------:R-:W-:-:S13]  /*28390*/  NOP ;  /* 0x0000000000007918 */ /* 0x000fda0000000000 */
[----:B------:R-:W1:Y:S02]  /*283a0*/  @P1 DADD R8, -RZ, -R20 ;  /* 0x00000000ff081229 */ /* 0x000e640000000914 */
[----:B-1----:R-:W-:Y:S02]  /*283b0*/  @P1 FSEL R8, R20, R8, !P0 ;  /* 0x0000000814081208 */ /* 0x002fe40004000000 */
[----:B------:R-:W-:-:S15]  /*283c0*/  @P1 FSEL R9, R21, R9, !P0 ;  /* 0x0000000915091208 */ /* 0x000fde0004000000 */
[----:B------:R-:W-:-:S15]  /*283d0*/  NOP ;  /* 0x0000000000007918 */ /* 0x000fde0000000000 */
[----:B------:R-:W-:-:S15]  /*283e0*/  NOP ;  /* 0x0000000000007918 */ /* 0x000fde0000000000 */
[----:B------:R-:W-:-:S15]  /*283f0*/  NOP ;  /* 0x0000000000007918 */ /* 0x000fde0000000000 */
[----:B------:R1:W2:Y:S02]  /*28400*/  @P1 DADD R2, R8, R10 ;  /* 0x0000000008021229 */ /* 0x0002a4000000000a */
[----:B-12---:R-:W-:Y:S05]  /*28410*/  @!P3 BRA `(.L_x_8591) ;  /* 0x000000000020b947 */ /* 0x006fea0003800000 */
[----:B------:R-:W-:Y:S01]  /*28420*/  IMAD.MOV.U32 R9, RZ, RZ, 0x7f3321d2 ;  /* 0x7f3321d2ff097424 */ /* 0x000fe200078e00ff */
[----:B------:R-:W-:-:S04]  /*28430*/  MOV R11, 0x4002d97c ;  /* 0x4002d97c000b7802 */ /* 0x000fc80000000f00 */
[----:B------:R-:W-:Y:S02]  /*28440*/  FSEL R9, R9, 3.37028055040000000000e+12, !P0 ;  /* 0x54442d1809097808 */ /* 0x000fe40004000000 */
[----:B------:R-:W-:Y:S01]  /*28450*/  FSEL R11, R11, 1.8213495016098022461, !P0 ;  /* 0x3fe921fb0b0b7808 */ /* 0x000fe20004000000 */
[----:B------:R-:W1:Y:S02]  /*28460*/  DSETP.NEU.AND P0, PT, |R32|, R22, PT ;  /* 0x000000162000722a */ /* 0x000e640003f0d200 */
[----:B-1----:R-:W-:Y:S02]  /*28470*/  FSEL R2, R9, R2, !P0 ;  /* 0x0000000209027208 */ /* 0x002fe40004000000 */
[----:B------:R-:W-:Y:S01]  /*28480*/  FSEL R3, R11, R3, !P0 ;  /* 0x000000030b037208 */ /* 0x000fe20004000000 */
[----:B------:R-:W-:Y:S06]  /*28490*/  BRA `(.L_x_8592) ;  /* 0x0000000000087947 */ /* 0x000fec0003800000 */
.L_x_8591:
[----:B------:R-:W-:Y:S02]  /*284a0*/  FSEL R2, RZ, 3.37028055040000000000e+12, P0 ;  /* 0x54442d18ff027808 */ /* 0x000fe40000000000 */
[----:B------:R-:W-:-:S07]  /*284b0*/  FSEL R3, RZ, 2.1426990032196044922, P0 ;  /* 0x400921fbff037808 */ /* 0x000fce0000000000 */
.L_x_8592:
[----:B------:R-:W-:Y:S05]  /*284c0*/  BSYNC.RECONVERGENT B0 ;  /* 0x0000000000007941 */ /* 0x000fea0003800200 */
.L_x_8590:
[----:B------:R-:W1:-:S15]  /*284d0*/  DADD R22, |R32|, R22 ;  /* 0x0000000020167229 */ /* 0x000e5e0000000216 */
[----:B------:R-:W-:-:S15]  /*284e0*/  NOP ;  /* 0x0000000000007918 */ /* 0x000fde0000000000 */
[----:B------:R-:W-:-:S15]  /*284f0*/  NOP ;  /* 0x0000000000007918 */ /* 0x000fde0000000000 */
[----:B------:R-:W-:-:S15]  /*28500*/  NOP ;  /* 0x0000000000007918 */ /* 0x000fde0000000000 */
[----:B------:R-:W-:-:S04]  /*28510*/  NOP ;  /* 0x0000000000007918 */ /* 0x000fc80000000000 */
[----:B------:R-:W-:-:S15]  /*28520*/  DADD R2, -RZ, |R2| ;  /* 0x00000000ff027229 */ /* 0x000fde0000000502 */
[----:B------:R-:W-:-:S15]  /*28530*/  NOP ;  /* 0x0000000000007918 */ /* 0x000fde0000000000 */
[----:B------:R-:W-:-:S15]  /*28540*/  NOP ;  /* 0x0000000000007918 */ /* 0x000fde0000000000 */
[----:B------:R-:W-:-:S15]  /*28550*/  NOP ;  /* 0x0000000000007918 */ /* 0x000fde0000000000 */
[----:B------:R-:W-:-:S04]  /*28560*/  NOP ;  /* 0x0000000000007918 */ /* 0x000fc80000000000 */
[----:B-1----:R-:W1:Y:S02]  /*28570*/  DSETP.NAN.AND P0, PT, R22, R22, PT ;  /* 0x000000161600722a */ /* 0x002e640003f08000 */
[----:B-1----:R-:W-:Y:S02]  /*28580*/  FSEL R2, R22, R2, P0 ;  /* 0x0000000216027208 */ /* 0x002fe40000000000 */
[----:B------:R-:W-:-:S07]  /*28590*/  FSEL R3, R23, R3, P0 ;  /* 0x0000000317037208 */ /* 0x000fce0000000000 */
.L_x_8560:
[----:B------:R-:W-:Y:S05]  /*285a0*/  BSYNC.RECONVERGENT B3 ;  /* 0x0000000000037941 */ /* 0x000fea0003800200 */
.L_x_8553:
[----:B------:R-:W-:Y:S01]  /*285b0*/  LOP3.LUT R7, R41, 0x80000000, R7, 0xb8, !PT ;  /* 0x8000000029077812 */ /* 0x000fe200078eb807 */
[----:B------:R-:W-:Y:S01]  /*285c0*/  IMAD.MOV.U32 R6, RZ, RZ, R40 ;  /* 0x000000ffff067224 */ /* 0x000fe200078e0028 */
[----:B------:R-:W-:Y:S01]  /*285d0*/  LOP3.LUT R5, R3, 0x80000000, R5, 0xb8, !PT ;  /* 0x8000000003057812 */ /* 0x000fe200078eb805 */
[----:B------:R-:W-:Y:S01]  /*285e0*/  IMAD.MOV.U32 R4, RZ, RZ, R2 ;  /* 0x000000ffff047224 */ /* 0x000fe200078e0002 */
[----:B------:R-:W-:Y:S06]  /*285f0*/  BRA `(.L_x_8519) ;  /* 0x000000c800b07947 */ /* 0x000fec0003800000 */
.L_x_8520:
[----:B------:R-:W-:Y:S01]  /*28600*/  ISETP.GT.AND P0, PT, R7, -0x1, PT ;  /* 0xffffffff0700780c */ /* 0x000fe20003f04270 */
[----:B------:R-:W-:-:S12]  /*28610*/  BSSY.RECONVERGENT B2, `(.L_x_8593) ;  /* 0x0000ca3000027945 */ /* 0x000fd80003800200 */
[----:B------:R-:W-:Y:S05]  /*28620*/  @P0 BRA `(.L_x_8594) ;  /* 0x0000006400c00947 */ /* 0x000fea0003800000 */
        /* <DEDUP_REMOVED lines=21> */
[----:B0123--:R-:W-:Y:S05]  /*28780*/  @P0 BRA `(.L_x_8595) ;  /* 0x0000003c00500947 */ /* 0x00ffea0003800000 */
[----:B------:R-:W0:-:S15]  /*28790*/  DSETP.GEU.AND P0, PT, R26, 1.4916681462400413487e-154, PT ;  /* 0x200000001a00742a */ /* 0x000e1e0003f0e000 */
[----:B------:R-:W-:-:S15]  /*287a0*/  NOP ;  /* 0x0000000000007918 */ /* 0x000fde0000000000 */
[----:B------:R-:W-:-:S15]  /*287b0*/  NOP ;  /* 0x0000000000007918 */ /* 0x000fde0000000000 */
[----:B------:R-:W-:-:S15]  /*287c0*/  NOP ;  /* 0x0000000000007918 */ /* 0x000fde0000000000 */
[----:B------:R-:W-:-:S04]  /*287d0*/  NOP ;  /* 0x0000000000007918 */ /* 0x000fc80000000000 */
[----:B0-----:R-:W0:Y:S02]  /*287e0*/  DSETP.GT.OR P0, PT, R28, 5.9666725849601653946e-154, !P0 ;  /* 0x202000001c00742a */ /* 0x001e240004704400 */
[----:B0-----:R-:W-:Y:S05]  /*287f0*/  @P0 BRA `(.L_x_8596) ;  /* 0x0000001c00000947 */ /* 0x001fea0003800000 */
[----:B------:R-:W0:Y:S01]  /*28800*/  DMUL R8, R26, R26 ;  /* 0x0000001a1a087228 */ /* 0x000e220000000000 */
[----:B------:R-:W1:Y:S01]  /*28810*/  MUFU.RCP64H R13, R29 ;  /* 0x0000001d000d7308 */ /* 0x000e620000001800 */
[----:B------:R-:W-:Y:S01]  /*28820*/  IMAD.MOV.U32 R12, RZ, RZ, 0x1 ;  /* 0x00000001ff0c7424 */ /* 0x000fe200078e00ff */
[----:B------:R-:W-:Y:S01]  /*28830*/  BSSY.RECONVERGENT B0, `(.L_x_8597) ;  /* 0x00000f1000007945 */ /* 0x000fe20003800200 */
[----:B------:R-:W-:-:S15]  /*28840*/  FSETP.GEU.AND P5, PT, |R27|, 6.5827683646048100446e-37, PT ;  /* 0x036000001b00780b */ /* 0x000fde0003fae200 */
[----:B------:R-:W-:-:S15]  /*28850*/  NOP ;  /* 0x0000000000007918 */ /* 0x000fde0000000000 */
[----:B------:R-:W-:-:S15]  /*28860*/  NOP ;  /* 0x0000000000007918 */ /* 0x000fde0000000000 */
[----:B------:R-:W-:-:S15]  /*28870*/  NOP ;  /* 0x0000000000007918 */ /* 0x000fde0000000000 */
[----:B0-----:R-:W0:Y:S02]  /*28880*/  DFMA R8, R28, R28, R8 ;  /* 0x0000001c1c08722b */ /* 0x001e240000000008 */
[----:B0-----:R-:W-:Y:S01]  /*28890*/  ISETP.GT.AND P0, PT, R9, 0xfffff, PT ;  /* 0x000fffff0900780c */ /* 0x001fe20003f04270 */
[----:B------:R-:W-:Y:S01]  /*288a0*/  IMAD.MOV.U32 R10, RZ, RZ, R8 ;  /* 0x000000ffff0a7224 */ /* 0x000fe200078e0008 */
[----:B------:R-:W-:Y:S01]  /*288b0*/  MOV R0, R9 ;  /* 0x0000000900007202 */ /* 0x000fe20000000f00 */
[----:B------:R-:W-:-:S15]  /*288c0*/  IMAD.MOV.U32 R11, RZ, RZ, R9 ;  /* 0x000000ffff0b7224 */ /* 0x000fde00078e0009 */
[----:B------:R-:W-:-:S15]  /*288d0*/  NOP ;  /* 0x0000000000007918 */ /* 0x000fde0000000000 */
[----:B------:R-:W-:-:S15]  /*288e0*/  NOP ;  /* 0x0000000000007918 */ /* 0x000fde0000000000 */
[----:B------:R-:W-:-:S14]  /*288f0*/  NOP ;  /* 0x0000000000007918 */ /* 0x000fdc0000000000 */
[----:B------:R-:W0:Y:S02]  /*28900*/  @!P0 DMUL R10, R10, 1.80143985094819840000e+16 ;  /* 0x435000000a0a8828 */ /* 0x000e240000000000 */
[----:B0-----:R-:W-:-:S04]  /*28910*/  @!P0 IMAD.MOV.U32 R0, RZ, RZ, R11 ;  /* 0x000000ffff008224 */ /* 0x001fc800078e000b */
[----:B------:R-:W-:-:S05]  /*28920*/  VIADD R9, R0, 0xffffffff ;  /* 0xffffffff00097836 */ /* 0x000fca0000000000 */
[----:B------:R-:W-:-:S13]  /*28930*/  ISETP.GE.U32.AND P2, PT, R9, 0x7fefffff, PT ;  /* 0x7fefffff0900780c */ /* 0x000fda0003f46070 */
[----:B------:R-:W-:-:S15]  /*28940*/  @P2 LOP3.LUT P3, RZ, R11, 0x7fffffff, RZ, 0xc0, !PT ;  /* 0x7fffffff0bff2812 */ /* 0x000fde000786c0ff */
[----:B------:R-:W-:-:S15]  /*28950*/  NOP ;  /* 0x0000000000007918 */ /* 0x000fde0000000000 */
[----:B------:R-:W-:-:S10]  /*28960*/  NOP ;  /* 0x0000000000007918 */ /* 0x000fd40000000000 */
[----:B-1----:R-:W0:-:S15]  /*28970*/  DFMA R14, -R28, R12, 1 ;  /* 0x3ff000001c0e742b */ /* 0x002e1e000000010c */
        /* <DEDUP_REMOVED lines=34> */
[----:B0-----:R0:W1:Y:S02]  /*28ba0*/  DFMA R20, R12, R14, R20 ;  /* 0x0000000e0c14722b */ /* 0x0010640000000014 */
[----:B0-----:R-:W-:Y:S02]  /*28bb0*/  @P2 IMAD.MOV.U32 R12, RZ, RZ, 0x0 ;  /* 0x00000000ff0c2424 */ /* 0x001fe400078e00ff */
[----:B-1----:R-:W-:Y:S01]  /*28bc0*/  FFMA R9, RZ, R29, R21 ;  /* 0x0000001dff097223 */ /* 0x002fe20000000015 */
[----:B------:R-:W-:Y:S02]  /*28bd0*/  @P2 IMAD.MOV.U32 R13, RZ, RZ, 0x7ff00000 ;  /* 0x7ff00000ff0d2424 */ /* 0x000fe400078e00ff */
[----:B------:R-:W-:Y:S02]  /*28be0*/  IMAD.MOV.U32 R14, RZ, RZ, R8 ;  /* 0x000000ffff0e7224 */ /* 0x000fe400078e0008 */
[----:B------:R-:W-:Y:S01]  /*28bf0*/  FSETP.GT.AND P4, PT, |R9|, 1.469367938527859385e-39, PT ;  /* 0x001000000900780b */ /* 0x000fe20003f84200 */
[----:B------:R-:W-:-:S15]  /*28c00*/  @!P0 IMAD.MOV.U32 R14, RZ, RZ, R10 ;  /* 0x000000ffff0e8224 */ /* 0x000fde00078e000a */
[----:B------:R-:W-:-:S15]  /*28c10*/  NOP ;  /* 0x0000000000007918 */ /* 0x000fde0000000000 */
[----:B------:R-:W-:-:S15]  /*28c20*/  NOP ;  /* 0x0000000000007918 */ /* 0x000fde0000000000 */
[----:B------:R-:W-:-:S09]  /*28c30*/  NOP ;  /* 0x0000000000007918 */ /* 0x000fd20000000000 */
[----:B------:R0:W1:Y:S02]  /*28c40*/  @P2 DFMA R8, R10, R12, +INF ;  /* 0x7ff000000a08242b */ /* 0x000064000000000c */
[----:B0-----:R-:W-:Y:S01]  /*28c50*/  MOV R13, 0xfffffc01 ;  /* 0xfffffc01000d7802 */ /* 0x001fe20000000f00 */
[----:B------:R-:W-:Y:S01]  /*28c60*/  @!P0 IMAD.MOV.U32 R13, RZ, RZ, -0x435 ;  /* 0xfffffbcbff0d8424 */ /* 0x000fe200078e00ff */
[----:B-1----:R-:W-:Y:S02]  /*28c70*/  @P2 FSEL R24, R8, RZ, P3 ;  /* 0x000000ff08182208 */ /* 0x002fe40001800000 */
        /* <DEDUP_REMOVED lines=172> */
.L_x_8598:
[----:B------:R-:W-:Y:S05]  /*29740*/  BSYNC.RECONVERGENT B0 ;  /* 0x0000000000007941 */ /* 0x000fea0003800200 */
.L_x_8597:
[----:B------:R-:W-:Y:S04]  /*29750*/  BSSY.RECONVERGENT B3, `(.L_x_8599) ;  /* 0x0000008000037945 */ /* 0x000fe80003800200 */
[----:B------:R-:W-:Y:S05]  /*29760*/  @P4 BRA P5, `(.L_x_8600) ;  /* 0x0000000000184947 */ /* 0x000fea0002800000 */
[----:B------:R-:W-:Y:S01]  /*29770*/  IMAD.MOV.U32 R14, RZ, RZ, R26 ;  /* 0x000000ffff0e7224 */ /* 0x000fe200078e001a */
[----:B------:R-:W-:Y:S01]  /*29780*/  MOV R15, R27 ;  /* 0x0000001b000f7202 */ /* 0x000fe20000000f00 */
[----:B0-----:R-:W-:Y:S01]  /*29790*/  IMAD.MOV.U32 R8, RZ, RZ, R28 ;  /* 0x000000ffff087224 */ /* 0x001fe200078e001c */
[----:B------:R-:W-:Y:S01]  /*297a0*/  MOV R0, 0x297d0 ;  /* 0x000297d000007802 */ /* 0x000fe20000000f00 */
[----:B------:R-:W-:-:S07]  /*297b0*/  IMAD.MOV.U32 R9, RZ, RZ, R29 ;  /* 0x000000ffff097224 */ /* 0x000fce00078e001d */
[----:B-1----:R-:W-:Y:S05]  /*297c0*/  CALL.REL.NOINC `($__internal_12_$__cuda_sm20_div_rn_f64_full) ;  /* 0x0000043000c07944 */ /* 0x002fea0003c00000 */
.L_x_8600:
[----:B------:R-:W-:Y:S05]  /*297d0*/  BSYNC.RECONVERGENT B3 ;  /* 0x0000000000037941 */ /* 0x000fea0003800200 */
.L_x_8599:
[----:B------:R-:W-:Y:S01]  /*297e0*/  IMAD.MOV.U32 R10, RZ, RZ, -0x2449a4b7 ;  /* 0xdbb65b49ff0a7424 */ /* 0x000fe200078e00ff */
[----:B------:R-:W-:Y:S01]  /*297f0*/  UMOV UR4, 0x2a25ff7e ;  /* 0x2a25ff7e00047882 */ /* 0x000fe20000000000 */
[----:B------:R-:W-:Y:S01]  /*29800*/  IMAD.MOV.U32 R11, RZ, RZ, 0x3f2d3b63 ;  /* 0x3f2d3b63ff0b7424 */ /* 0x000fe200078e00ff */
[----:B------:R-:W-:Y:S01]  /*29810*/  UMOV UR5, 0x3ef53e1d ;  /* 0x3ef53e1d00057882 */ /* 0x000fe20000000000 */
[----:B0-----:R-:W0:Y:S01]  /*29820*/  DMUL R8, R20, R20 ;  /* 0x0000001414087228 */ /* 0x001e220000000000 */
[----:B------:R-:W-:Y:S01]  /*29830*/  ISETP.GE.AND P2, PT, R31, RZ, PT ;  /* 0x000000ff1f00720c */ /* 0x000fe20003f46270 */
[----:B------:R-:W-:Y:S01]  /*29840*/  @!P1 IMAD.MOV.U32 R12, RZ, RZ, 0x54442d18 ;  /* 0x54442d18ff0c9424 */ /* 0x000fe200078e00ff */
[----:B------:R-:W-:Y:S01]  /*29850*/  BSSY.RECONVERGENT B0, `(.L_x_8601) ;  /* 0x00000ac000007945 */ /* 0x000fe20003800200 */
[----:B------:R-:W-:Y:S01]  /*29860*/  @!P1 IMAD.MOV.U32 R13, RZ, RZ, 0x3ff921fb ;  /* 0x3ff921fbff0d9424 */ /* 0x000fe200078e00ff */
[----:B------:R-:W-:-:S15]  /*29870*/  @P1 PLOP3.LUT P0, PT, P2, PT, PT, 0x80, 0x8 ;  /* 0x000000000008181c */ /* 0x000fde000170f070 */
        /* <DEDUP_REMOVED lines=127> */
[----:B0-----:R0:W2:Y:S02]  /*2a070*/  DMUL R10, R8, R10 ;  /* 0x0000000a080a7228 */ /* 0x0010a40000000000 */
[----:B0-----:R-:W-:Y:S01]  /*2a080*/  @P1 IMAD.MOV.U32 R8, RZ, RZ, 0x54442d18 ;  /* 0x54442d18ff081424 */ /* 0x001fe200078e00ff */
[----:B------:R-:W-:-:S15]  /*2a090*/  @P1 MOV R9, 0x400921fb ;  /* 0x400921fb00091802 */ /* 0x000fde0000000f00 */
[----:B------:R-:W-:-:S15]  /*2a0a0*/  NOP ;  /* 0x0000000000007918 */ /* 0x000fde0000000000 */
[----:B------:R-:W-:-:S15]  /*2a0b0*/  NOP ;  /* 0x0000000000007918 */ /* 0x000fde0000000000 */
[----:B------:R-:W-:-:S15]  /*2a0c0*/  NOP ;  /* 0x0000000000007918 */ /* 0x000fde0000000000 */
[----:B------:R-:W-:-:S01]  /*2a0d0*/  NOP ;  /* 0x0000000000007918 */ /* 0x000fc20000000000 */
[----:B--2---:R-:W0:-:S15]  /*2a0e0*/  DFMA R20, R10, R20, R20 ;  /* 0x000000140a14722b */ /* 0x004e1e0000000014 */
[----:B------:R-:W-:-:S15]  /*2a0f0*/  NOP ;  /* 0x0000000000007918 */ /* 0x000fde0000000000 */
[----:B------:R-:W-:-:S15]  /*2a100*/  NOP ;  /* 0x0000000000007918 */ /* 0x000fde0000000000 */
[----:B------:R-:W-:-:S15]  /*2a110*/  NOP ;  /* 0x0000000000007918 */ /* 0x000fde0000000000 */
[----:B------:R-:W-:-:S04]  /*2a120*/  NOP ;  /* 0x0000000000007918 */ /* 0x000fc80000000000 */
[----:B0-----:R-:W0:Y:S02]  /*2a130*/  @P1 DADD R8, -R20, R8 ;  /* 0x0000000014081229 */ /* 0x001e240000000108 */
[----:B0-----:R-:W-:Y:S02]  /*2a140*/  @P1 FSEL R8, R8, R20, !P0 ;  /* 0x0000001408081208 */ /* 0x001fe40004000000 */
[----:B------:R-:W-:Y:S02]  /*2a150*/  @P1 FSEL R9, R9, R21, !P0 ;  /* 0x0000001509091208 */ /* 0x000fe40004000000 */
[----:B------:R-:W-:-:S15]  /*2a160*/  @!P1 PLOP3.LUT P0, PT, P2, PT, PT, 0x80, 0x8 ;  /* 0x000000000008981c */ /* 0x000fde000170f070 */
[----:B------:R-:W-:-:S15]  /*2a170*/  NOP ;  /* 0x0000000000007918 */ /* 0x000fde0000000000 */
[----:B------:R-:W-:-:S15]  /*2a180*/  NOP ;  /* 0x0000000000007918 */ /* 0x000fde0000000000 */
[----:B------:R-:W-:-:S13]  /*2a190*/  NOP ;  /* 0x0000000000007918 */ /* 0x000fda0000000000 */
[----:B------:R-:W0:Y:S02]  /*2a1a0*/  @!P1 DADD R10, -RZ, -R20 ;  /* 0x00000000ff0a9229 */ /* 0x000e240000000914 */
[----:B0-----:R-:W-:Y:S02]  /*2a1b0*/  @!P1 FSEL R10, R20, R10, !P0 ;  /* 0x0000000a140a9208 */ /* 0x001fe40004000000 */
[----:B------:R-:W-:-:S15]  /*2a1c0*/  @!P1 FSEL R11, R21, R11, !P0 ;  /* 0x0000000b150b9208 */ /* 0x000fde0004000000 */
[----:B------:R-:W-:-:S15]  /*2a1d0*/  NOP ;  /* 0x0000000000007918 */ /* 0x000fde0000000000 */
[----:B------:R-:W-:-:S15]  /*2a1e0*/  NOP ;  /* 0x0000000000007918 */ /* 0x000fde0000000000 */
[----:B------:R-:W-:-:S15]  /*2a1f0*/  NOP ;  /* 0x0000000000007918 */ /* 0x000fde0000000000 */
[----:B------:R-:W0:-:S15]  /*2a200*/  DSETP.NEU.AND P3, PT, R28, RZ, PT ;  /* 0x000000ff1c00722a */ /* 0x000e1e0003f6d000 */
[----:B------:R-:W-:-:S15]  /*2a210*/  NOP ;  /* 0x0000000000007918 */ /* 0x000fde0000000000 */
[----:B------:R-:W-:-:S15]  /*2a220*/  NOP ;  /* 0x0000000000007918 */ /* 0x000fde0000000000 */
[----:B------:R-:W-:-:S15]  /*2a230*/  NOP ;  /* 0x0000000000007918 */ /* 0x000fde0000000000 */
[----:B------:R-:W-:-:S04]  /*2a240*/  NOP ;  /* 0x0000000000007918 */ /* 0x000fc80000000000 */
[----:B------:R2:W3:Y:S02]  /*2a250*/  @!P1 DADD R8, R10, R12 ;  /* 0x000000000a089229 */ /* 0x0004e4000000000c */
[----:B0-23--:R-:W-:Y:S05]  /*2a260*/  @!P3 BRA `(.L_x_8602) ;  /* 0x000000000020b947 */ /* 0x00dfea0003800000 */
[----:B------:R-:W-:Y:S02]  /*2a270*/  IMAD.MOV.U32 R11, RZ, RZ, 0x7f3321d2 ;  /* 0x7f3321d2ff0b7424 */ /* 0x000fe400078e00ff */
[----:B------:R-:W-:-:S03]  /*2a280*/  IMAD.MOV.U32 R13, RZ, RZ, 0x4002d97c ;  /* 0x4002d97cff0d7424 */ /* 0x000fc600078e00ff */
[----:B------:R-:W-:Y:S02]  /*2a290*/  FSEL R11, R11, 3.37028055040000000000e+12, !P0 ;  /* 0x54442d180b0b7808 */ /* 0x000fe40004000000 */
[----:B------:R-:W-:Y:S01]  /*2a2a0*/  FSEL R13, R13, 1.8213495016098022461, !P0 ;  /* 0x3fe921fb0d0d7808 */ /* 0x000fe20004000000 */
[----:B------:R-:W0:Y:S02]  /*2a2b0*/  DSETP.NEU.AND P0, PT, R2, R22, PT ;  /* 0x000000160200722a */ /* 0x000e240003f0d000 */
[----:B0-----:R-:W-:Y:S02]  /*2a2c0*/  FSEL R8, R11, R8, !P0 ;  /* 0x000000080b087208 */ /* 0x001fe40004000000 */
[----:B------:R-:W-:Y:S01]  /*2a2d0*/  FSEL R9, R13, R9, !P0 ;  /* 0x000000090d097208 */ /* 0x000fe20004000000 */
[----:B------:R-:W-:Y:S06]  /*2a2e0*/  BRA `(.L_x_8603) ;  /* 0x0000000000087947 */ /* 0x000fec0003800000 */
.L_x_8602:
[----:B------:R-:W-:Y:S02]  /*2a2f0*/  FSEL R8, RZ, 3.37028055040000000000e+12, P0 ;  /* 0x54442d18ff087808 */ /* 0x000fe40000000000 */
[----:B------:R-:W-:-:S07]  /*2a300*/  FSEL R9, RZ, 2.1426990032196044922, P0 ;  /* 0x400921fbff097808 */ /* 0x000fce0000000000 */
.L_x_8603:
[----:B------:R-:W-:Y:S05]  /*2a310*/  BSYNC.RECONVERGENT B0 ;  /* 0x0000000000007941 */ /* 0x000fea0003800200 */
.L_x_8601:
[----:B------:R-:W-:Y:S01]  /*2a320*/  LOP3.LUT R33, R9, 0x80000000, R33, 0xb8, !PT ;  /* 0x8000000009217812 */ /* 0x000fe200078eb821 */
        /* <DEDUP_REMOVED lines=11> */
[----:B-1----:R-:W0:Y:S02]  /*2a3e0*/  DMUL R24, R24, 0.5 ;  /* 0x3fe0000018187828 */ /* 0x002e240000000000 */
[----:B0-----:R-:W-:Y:S05]  /*2a3f0*/  BRA `(.L_x_8604) ;  /* 0x000000ac00107947 */ /* 0x001fea0003800000 */
.L_x_8596:
[CC--:B------:R-:W-:Y:S01]  /*2a400*/  ISETP.LT.U32.AND P0, PT, R22.reuse, R2.reuse, PT ;  /* 0x000000021600720c */ /* 0x0c0fe20003f01070 */
[----:B------:R-:W0:Y:S01]  /*2a410*/  MUFU.RCP64H R9, R29 ;  /* 0x0000001d00097308 */ /* 0x000e220000001800 */
[----:B------:R-:W-:Y:S01]  /*2a420*/  IMAD.MOV.U32 R8, RZ, RZ, 0x1 ;  /* 0x00000001ff087424 */ /* 0x000fe200078e00ff */
[----:B------:R-:W-:Y:S01]  /*2a430*/  UMOV UR5, 0x7fefffff ;  /* 0x7fefffff00057882 */ /* 0x000fe20000000000 */
[CC--:B------:R-:W-:Y:S01]  /*2a440*/  ISETP.LT.U32.AND.EX P0, PT, R23.reuse, R3.reuse, PT, P0 ;  /* 0x000000031700720c */ /* 0x0c0fe20003f01100 */
[----:B------:R-:W-:Y:S01]  /*2a450*/  UMOV UR6, UR5 ;  /* 0x0000000500067c82 */ /* 0x000fe20008000000 */
[----:B------:R-:W-:Y:S01]  /*2a460*/  UMOV UR4, 0xffffffff ;  /* 0xffffffff00047882 */ /* 0x000fe20000000000 */
[----:B------:R-:W-:Y:S01]  /*2a470*/  IMAD.MOV.U32 R18, RZ, RZ, 0x0 ;  /* 0x00000000ff127424 */ /* 0x000fe200078e00ff */
[----:B------:R-:W-:Y:S01]  /*2a480*/  SEL R35, R22, R2, P0 ;  /* 0x0000000216237207 */ /* 0x000fe20000000000 */
[----:B------:R-:W-:Y:S01]  /*2a490*/  IMAD.MOV.U32 R19, RZ, RZ, 0x3fd80000 ;  /* 0x3fd80000ff137424 */ /* 0x000fe200078e00ff */
[----:B------:R-:W-:Y:S01]  /*2a4a0*/  SEL R30, R23, R3, P0 ;  /* 0x00000003171e7207 */ /* 0x000fe20000000000 */
[----:B------:R-:W-:Y:S01]  /*2a4b0*/  BSSY.RECONVERGENT B0, `(.L_x_8605) ;  /* 0x000013b000007945 */ /* 0x000fe20003800200 */
[----:B------:R-:W-:-:S02]  /*2a4c0*/  ISETP.GT.U32.AND P0, PT, R2, R22, PT ;  /* 0x000000160200720c */ /* 0x000fc40003f04070 */
[----:B------:R-:W-:Y:S01]  /*2a4d0*/  MOV R12, R35 ;  /* 0x00000023000c7202 */ /* 0x000fe20000000f00 */
[----:B------:R-:W-:Y:S01]  /*2a4e0*/  IMAD.MOV.U32 R13, RZ, RZ, R30 ;  /* 0x000000ffff0d7224 */ /* 0x000fe200078e001e */
[-C--:B------:R-:W-:Y:S02]  /*2a4f0*/  ISETP.GT.U32.AND.EX P0, PT, R3, R23.reuse, PT, P0 ;  /* 0x000000170300720c */ /* 0x080fe40003f04100 */
[----:B------:R-:W-:Y:S01]  /*2a500*/  FSETP.GEU.AND P5, PT, |R27|, 6.5827683646048100446e-37, PT ;  /* 0x036000001b00780b */ /* 0x000fe20003fae200 */
[----:B0-----:R-:W0:Y:S01]  /*2a510*/  DFMA R10, -R28, R8, 1 ;  /* 0x3ff000001c0a742b */ /* 0x001e220000000108 */
[----:B------:R-:W-:Y:S02]  /*2a520*/  SEL R25, R3, R23, P0 ;  /* 0x0000001703197207 */ /* 0x000fe40000000000 */
[----:B------:R-:W-:Y:S02]  /*2a530*/  SEL R24, R2, R22, P0 ;  /* 0x0000001602187207 */ /* 0x000fe40000000000 */
[----:B------:R-:W-:-:S15]  /*2a540*/  LOP3.LUT R0, R25, 0xffc00000, RZ, 0xc0, !PT ;  /* 0xffc0000019007812 */ /* 0x000fde00078ec0ff */
[----:B------:R-:W-:-:S15]  /*2a550*/  NOP ;  /* 0x0000000000007918 */ /* 0x000fde0000000000 */
[----:B------:R-:W-:-:S15]  /*2a560*/  NOP ;  /* 0x0000000000007918 */ /* 0x000fde0000000000 */
[----:B------:R-:W-:-:S14]  /*2a570*/  NOP ;  /* 0x0000000000007918 */ /* 0x000fdc0000000000 */
[----:B0-----:R-:W0:-:S15]  /*2a580*/  DFMA R10, R10, R10, R10 ;  /* 0x0000000a0a0a722b */ /* 0x001e1e000000000a */
[----:B------:R-:W-:-:S15]  /*2a590*/  NOP ;  /* 0x0000000000007918 */ /* 0x000fde0000000000 */
[----:B------:R-:W-:-:S15]  /*2a5a0*/  NOP ;  /* 0x0000000000007918 */ /* 0x000fde0000000000 */
[----:B------:R-:W-:-:S15]  /*2a5b0*/  NOP ;  /* 0x0000000000007918 */ /* 0x000fde0000000000 */
[----:B------:R-:W-:-:S04]  /*2a5c0*/  NOP ;  /* 0x0000000000007918 */ /* 0x000fc80000000000 */
[----:B0-----:R0:W1:Y:S02]  /*2a5d0*/  DFMA R14, R8, R10, R8 ;  /* 0x0000000a080e722b */ /* 0x0010640000000008 */
[----:B0-----:R-:W-:Y:S01]  /*2a5e0*/  LOP3.LUT R9, R0, 0x7fd00000, RZ, 0x3c, !PT ;  /* 0x7fd0000000097812 */ /* 0x001fe200078e3cff */
[----:B------:R-:W-:-:S15]  /*2a5f0*/  IMAD.MOV.U32 R8, RZ, RZ, RZ ;  /* 0x000000ffff087224 */ /* 0x000fde00078e00ff */
[----:B------:R-:W-:-:S15]  /*2a600*/  NOP ;  /* 0x0000000000007918 */ /* 0x000fde0000000000 */
[----:B------:R-:W-:-:S15]  /*2a610*/  NOP ;  /* 0x0000000000007918 */ /* 0x000fde0000000000 */
[----:B------:R-:W-:-:S15]  /*2a620*/  NOP ;  /* 0x0000000000007918 */ /* 0x000fde0000000000 */
[----:B------:R-:W-:-:S01]  /*2a630*/  NOP ;  /* 0x0000000000007918 */ /* 0x000fc20000000000 */
        /* <DEDUP_REMOVED lines=35> */
[----:B-1----:R-:W-:-:S15]  /*2a870*/  DFMA R8, R10, R10, R8 ;  /* 0x0000000a0a08722b */ /* 0x002fde0000000008 */
        /* <DEDUP_REMOVED lines=9> */
[----:B0-----:R0:W-:Y:S02]  /*2a910*/  DFMA R20, R12, R10, R20 ;  /* 0x0000000a0c14722b */ /* 0x0011e40000000014 */
[----:B0-----:R-:W-:Y:S02]  /*2a920*/  IMAD.MOV.U32 R10, RZ, RZ, R9 ;  /* 0x000000ffff0a7224 */ /* 0x001fe400078e0009 */
[----:B------:R-:W-:-:S15]  /*2a930*/  IMAD.U32 R12, RZ, RZ, UR6 ;  /* 0x00000006ff0c7e24 */ /* 0x000fde000f8e00ff */
[----:B------:R-:W-:-:S15]  /*2a940*/  NOP ;  /* 0x0000000000007918 */ /* 0x000fde0000000000 */
[----:B------:R-:W-:-:S15]  /*2a950*/  NOP ;  /* 0x0000000000007918 */ /* 0x000fde0000000000 */
[----:B------:R-:W-:-:S15]  /*2a960*/  NOP ;  /* 0x0000000000007918 */ /* 0x000fde0000000000 */
[----:B------:R-:W0:Y:S02]  /*2a970*/  DSETP.MIN.AND P0, P3, R8, UR4, PT ;  /* 0x0000000408007e2a */ /* 0x000e24000bb00000 */
[----:B0-----:R-:W-:Y:S01]  /*2a980*/  FSEL R11, R10, UR6, P0 ;  /* 0x000000060a0b7c08 */ /* 0x001fe20008000000 */
[----:B------:R-:W-:Y:S01]  /*2a990*/  IMAD.MOV.U32 R10, RZ, RZ, R8 ;  /* 0x000000ffff0a7224 */ /* 0x000fe200078e0008 */
[----:B------:R-:W-:Y:S02]  /*2a9a0*/  @P3 LOP3.LUT R11, R12, 0x80000, RZ, 0xfc, !PT ;  /* 0x000800000c0b3812 */ /* 0x000fe400078efcff */
[----:B------:R-:W-:Y:S02]  /*2a9b0*/  MOV R12, RZ ;  /* 0x000000ff000c7202 */ /* 0x000fe40000000f00 */
        /* <DEDUP_REMOVED lines=49> */
[----:B0-----:R-:W-:Y:S01]  /*2acd0*/  @!P0 MOV R30, R9 ;  /* 0x00000009001e8202 */ /* 0x001fe20000000f00 */
[----:B------:R-:W-:-:S04]  /*2ace0*/  @!P0 IMAD.MOV.U32 R35, RZ, RZ, R8 ;  /* 0x000000ffff238224 */ /* 0x000fc800078e0008 */
[----:B------:R-:W-:-:S05]  /*2acf0*/  VIADD R0, R30, 0xffffffff ;  /* 0xffffffff1e007836 */ /* 0x000fca0000000000 */
[----:B------:R-:W-:Y:S01]  /*2ad00*/  ISETP.GE.U32.AND P2, PT, R0, 0x7fefffff, PT ;  /* 0x7fefffff0000780c */ /* 0x000fe20003f46070 */
[----:B------:R-:W-:-:S05]  /*2ad10*/  FFMA R0, RZ, R29, R21 ;  /* 0x0000001dff007223 */ /* 0x000fca0000000015 */
[----:B------:R-:W-:-:S07]  /*2ad20*/  FSETP.GT.AND P4, PT, |R0|, 1.469367938527859385e-39, PT ;  /* 0x001000000000780b */ /* 0x000fce0003f84200 */
[----:B------:R-:W-:Y:S01]  /*2ad30*/  @P2 IMAD.MOV.U32 R10, RZ, RZ, 0x0 ;  /* 0x00000000ff0a2424 */ /* 0x000fe200078e00ff */
[----:B------:R-:W-:Y:S01]  /*2ad40*/  @P2 LOP3.LUT P3, RZ, R9, 0x7fffffff, RZ, 0xc0, !PT ;  /* 0x7fffffff09ff2812 */ /* 0x000fe2000786c0ff */
[----:B------:R-:W-:-:S15]  /*2ad50*/  @P2 IMAD.MOV.U32 R11, RZ, RZ, 0x7ff00000 ;  /* 0x7ff00000ff0b2424 */ /* 0x000fde00078e00ff */
[----:B------:R-:W-:-:S15]  /*2ad60*/  NOP ;  /* 0x0000000000007918 */ /* 0x000fde0000000000 */
[----:B------:R-:W-:-:S07]  /*2ad70*/  NOP ;  /* 0x0000000000007918 */ /* 0x000fce0000000000 */
[----:B------:R-:W0:Y:S02]  /*2ad80*/  @P2 DFMA R10, R8, R10, +INF ;  /* 0x7ff00000080a242b */ /* 0x000e24000000000a */
[----:B0-----:R-:W-:Y:S02]  /*2ad90*/  @P2 FSEL R24, R10, RZ, P3 ;  /* 0x000000ff0a182208 */ /* 0x001fe40001800000 */
[----:B------:R-:W-:Y:S01]  /*2ada0*/  @P2 FSEL R25, R11, -QNAN , P3 ;  /* 0xfff000000b192808 */ /* 0x000fe20001800000 */
[----:B------:R-:W-:Y:S06]  /*2adb0*/  @P2 BRA `(.L_x_8606) ;  /* 0x0000000800a82947 */ /* 0x000fec0003800000 */
        /* <DEDUP_REMOVED lines=170> */
.L_x_8606:
[----:B------:R-:W-:Y:S05]  /*2b860*/  BSYNC.RECONVERGENT B0 ;  /* 0x0000000000007941 */ /* 0x000fea0003800200 */
.L_x_8605:
[----:B------:R-:W-:Y:S04]  /*2b870*/  BSSY.RECONVERGENT B3, `(.L_x_8607) ;  /* 0x0000008000037945 */ /* 0x000fe80003800200 */
[----:B------:R-:W-:Y:S05]  /*2b880*/  @P4 BRA P5, `(.L_x_8608) ;  /* 0x0000000000184947 */ /* 0x000fea0002800000 */
[----:B------:R-:W-:Y:S01]  /*2b890*/  IMAD.MOV.U32 R14, RZ, RZ, R26 ;  /* 0x000000ffff0e7224 */ /* 0x000fe200078e001a */
[----:B0-----:R-:W-:Y:S01]  /*2b8a0*/  MOV R9, R29 ;  /* 0x0000001d00097202 */ /* 0x001fe20000000f00 */
[----:B------:R-:W-:Y:S01]  /*2b8b0*/  IMAD.MOV.U32 R15, RZ, RZ, R27 ;  /* 0x000000ffff0f7224 */ /* 0x000fe200078e001b */
[----:B------:R-:W-:Y:S01]  /*2b8c0*/  MOV R0, 0x2b8f0 ;  /* 0x0002b8f000007802 */ /* 0x000fe20000000f00 */
[----:B------:R-:W-:-:S07]  /*2b8d0*/  IMAD.MOV.U32 R8, RZ, RZ, R28 ;  /* 0x000000ffff087224 */ /* 0x000fce00078e001c */
[----:B-1----:R-:W-:Y:S05]  /*2b8e0*/  CALL.REL.NOINC `($__internal_12_$__cuda_sm20_div_rn_f64_full) ;  /* 0x0000041000787944 */ /* 0x002fea0003c00000 */
.L_x_8608:
[----:B------:R-:W-:Y:S05]  /*2b8f0*/  BSYNC.RECONVERGENT B3 ;  /* 0x0000000000037941 */ /* 0x000fea0003800200 */
.L_x_8607:
[----:B------:R-:W-:Y:S01]  /*2b900*/  IMAD.MOV.U32 R10, RZ, RZ, -0x2449a4b7 ;  /* 0xdbb65b49ff0a7424 */ /* 0x000fe200078e00ff */
[----:B------:R-:W-:Y:S01]  /*2b910*/  UMOV UR4, 0x2a25ff7e ;  /* 0x2a25ff7e00047882 */ /* 0x000fe20000000000 */
[----:B------:R-:W-:Y:S01]  /*2b920*/  IMAD.MOV.U32 R11, RZ, RZ, 0x3f2d3b63 ;  /* 0x3f2d3b63ff0b7424 */ /* 0x000fe200078e00ff */
[----:B------:R-:W-:Y:S01]  /*2b930*/  UMOV UR5, 0x3ef53e1d ;  /* 0x3ef53e1d00057882 */ /* 0x000fe20000000000 */
[----:B0-----:R-:W0:Y:S01]  /*2b940*/  DMUL R8, R20, R20 ;  /* 0x0000001414087228 */ /* 0x001e220000000000 */
[----:B------:R-:W-:Y:S01]  /*2b950*/  ISETP.GE.AND P2, PT, R31, RZ, PT ;  /* 0x000000ff1f00720c */ /* 0x000fe20003f46270 */
[----:B------:R-:W-:Y:S01]  /*2b960*/  @!P1 IMAD.MOV.U32 R12, RZ, RZ, 0x54442d18 ;  /* 0x54442d18ff0c9424 */ /* 0x000fe200078e00ff */
[----:B------:R-:W-:Y:S01]  /*2b970*/  @!P1 MOV R13, 0x3ff921fb ;  /* 0x3ff921fb000d9802 */ /* 0x000fe20000000f00 */
[----:B------:R-:W-:Y:S01]  /*2b980*/  BSSY.RECONVERGENT B0, `(.L_x_8609) ;  /* 0x00000aa000007945 */ /* 0x000fe20003800200 */
        /* <DEDUP_REMOVED lines=129> */
[----:B0-----:R-:W-:Y:S02]  /*2c1a0*/  @P1 IMAD.MOV.U32 R8, RZ, RZ, 0x54442d18 ;  /* 0x54442d18ff081424 */ /* 0x001fe400078e00ff */
[----:B------:R-:W-:-:S15]  /*2c1b0*/  @P1 IMAD.MOV.U32 R9, RZ, RZ, 0x400921fb ;  /* 0x400921fbff091424 */ /* 0x000fde00078e00ff */
[----:B------:R-:W-:-:S15]  /*2c1c0*/  NOP ;  /* 0x0000000000007918 */ /* 0x000fde0000000000 */
[----:B------:R-:W-:-:S15]  /*2c1d0*/  NOP ;  /* 0x0000000000007918 */ /* 0x000fde0000000000 */
[----:B------:R-:W-:-:S15]  /*2c1e0*/  NOP ;  /* 0x0000000000007918 */ /* 0x000fde0000000000 */
        /* <DEDUP_REMOVED lines=33> */
.L_x_8610:
[----:B------:R-:W-:Y:S02]  /*2c400*/  FSEL R8, RZ, 3.37028055040000000000e+12, P0 ;  /* 0x54442d18ff087808 */ /* 0x000fe40000000000 */
[----:B------:R-:W-:-:S07]  /*2c410*/  FSEL R9, RZ, 2.1426990032196044922, P0 ;  /* 0x400921fbff097808 */ /* 0x000fce0000000000 */
.L_x_8611:
[----:B------:R-:W-:Y:S05]  /*2c420*/  BSYNC.RECONVERGENT B0 ;  /* 0x0000000000007941 */ /* 0x000fea0003800200 */
.L_x_8609:
        /* <DEDUP_REMOVED lines=10> */
.L_x_8595:
        /* <DEDUP_REMOVED lines=45> */
[----:B------:R-:W-:Y:S01]  /*2c7a0*/  MOV R14, R6 ;  /* 0x00000006000e7202 */ /* 0x000fe20000000f00 */
[----:B------:R-:W-:Y:S01]  /*2c7b0*/  IMAD.MOV.U32 R15, RZ, RZ, R7 ;  /* 0x000000ffff0f7224 */ /* 0x000fe200078e0007 */
[----:B------:R-:W-:Y:S01]  /*2c7c0*/  MOV R0, 0x2c800 ;  /* 0x0002c80000007802 */ /* 0x000fe20000000f00 */
[----:B------:R-:W-:Y:S02]  /*2c7d0*/  IMAD.MOV.U32 R8, RZ, RZ, -0x74eba897 ;  /* 0x8b145769ff087424 */ /* 0x000fe400078e00ff */
[----:B------:R-:W-:-:S07]  /*2c7e0*/  IMAD.MOV.U32 R9, RZ, RZ, -0x3ffa40f6 ;  /* 0xc005bf0aff097424 */ /* 0x000fce00078e00ff */
[----:B------:R-:W-:Y:S05]  /*2c7f0*/  CALL.REL.NOINC `($__internal_12_$__cuda_sm20_div_rn_f64_full) ;  /* 0x0000040000b47944 */ /* 0x000fea0003c00000 */
[----:B------:R-:W-:Y:S02]  /*2c800*/  IMAD.MOV.U32 R24, RZ, RZ, R20 ;  /* 0x000000ffff187224 */ /* 0x000fe400078e0014 */
[----:B------:R-:W-:-:S07]  /*2c810*/  IMAD.MOV.U32 R25, RZ, RZ, R21 ;  /* 0x000000ffff197224 */ /* 0x000fce00078e0015 */
.L_x_8613:
[----:B------:R-:W-:Y:S05]  /*2c820*/  BSYNC.RECONVERGENT B3 ;  /* 0x0000000000037941 */ /* 0x000fea0003800200 */
.L_x_8612:
[----:B------:R-:W0:Y:S01]  /*2c830*/  MUFU.RCP64H R9, -2.718280792236328125 ;  /* 0xc005bf0a00097908 */ /* 0x000e220000001800 */
[----:B------:R-:W-:Y:S01]  /*2c840*/  MOV R10, 0x8b145769 ;  /* 0x8b145769000a7802 */ /* 0x000fe20000000f00 */
[----:B------:R-:W-:Y:S01]  /*2c850*/  IMAD.MOV.U32 R11, RZ, RZ, 0x4005bf0a ;  /* 0x4005bf0aff0b7424 */ /* 0x000fe200078e00ff */
[----:B------:R-:W-:Y:S01]  /*2c860*/  FSETP.GEU.AND P1, PT, |R5|, 6.5827683646048100446e-37, PT ;  /* 0x036000000500780b */ /* 0x000fe20003f2e200 */
[----:B------:R-:W-:Y:S01]  /*2c870*/  IMAD.MOV.U32 R8, RZ, RZ, 0x1 ;  /* 0x00000001ff087424 */ /* 0x000fe200078e00ff */
[----:B------:R-:W-:Y:S05]  /*2c880*/  BSSY.RECONVERGENT B3, `(.L_x_8614) ;  /* 0x000002e000037945 */ /* 0x000fea0003800200 */
        /* <DEDUP_REMOVED lines=41> */
[----:B------:R-:W-:Y:S01]  /*2cb20*/  IMAD.MOV.U32 R15, RZ, RZ, R5 ;  /* 0x000000ffff0f7224 */ /* 0x000fe200078e0005 */
[----:B------:R-:W-:Y:S01]  /*2cb30*/  MOV R0, 0x2cb60 ;  /* 0x0002cb6000007802 */ /* 0x000fe20000000f00 */
[----:B------:R-:W-:-:S07]  /*2cb40*/  IMAD.MOV.U32 R8, RZ, RZ, -0x74eba897 ;  /* 0x8b145769ff087424 */ /* 0x000fce00078e00ff */
[----:B------:R-:W-:Y:S05]  /*2cb50*/  CALL.REL.NOINC `($__internal_12_$__cuda_sm20_div_rn_f64_full) ;  /* 0x000003fc00dc7944 */ /* 0x000fea0003c00000 */
.L_x_8615:
[----:B------:R-:W-:Y:S05]  /*2cb60*/  BSYNC.RECONVERGENT B3 ;  /* 0x0000000000037941 */ /* 0x000fea0003800200 */
.L_x_8614:
[----:B------:R-:W-:Y:S01]  /*2cb70*/  DADD R24, -RZ, |R24| ;  /* 0x00000000ff187229 */ /* 0x000fe20000000518 */
[----:B------:R-:W0:Y:S01]  /*2cb80*/  MUFU.RCP64H R9, R29 ;  /* 0x0000001d00097308 */ /* 0x000e220000001800 */
[----:B------:R-:W-:Y:S01]  /*2cb90*/  IMAD.MOV.U32 R8, RZ, RZ, 0x1 ;  /* 0x00000001ff087424 */ /* 0x000fe200078e00ff */
[----:B------:R-:W-:Y:S01]  /*2cba0*/  UMOV UR5, 0x7fefffff ;  /* 0x7fefffff00057882 */ /* 0x000fe20000000000 */
[----:B------:R-:W-:Y:S01]  /*2cbb0*/  UMOV UR4, 0xffffffff ;  /* 0xffffffff00047882 */ /* 0x000fe20000000000 */
[----:B------:R-:W-:Y:S01]  /*2cbc0*/  UMOV UR6, UR5 ;  /* 0x0000000500067c82 */ /* 0x000fe20008000000 */
[----:B------:R-:W-:Y:S01]  /*2cbd0*/  IMAD.MOV.U32 R18, RZ, RZ, 0x0 ;  /* 0x00000000ff127424 */ /* 0x000fe200078e00ff */
[----:B------:R-:W-:Y:S01]  /*2cbe0*/  BSSY.RECONVERGENT B0, `(.L_x_8616) ;  /* 0x0000148000007945 */ /* 0x000fe20003800200 */
[----:B------:R-:W-:Y:S01]  /*2cbf0*/  IMAD.MOV.U32 R19, RZ, RZ, 0x3fd80000 ;  /* 0x3fd80000ff137424 */ /* 0x000fe200078e00ff */
[----:B------:R-:W-:-:S15]  /*2cc00*/  FSETP.GEU.AND P4, PT, |R27|, 6.5827683646048100446e-37, PT ;  /* 0x036000001b00780b */ /* 0x000fde0003f8e200 */
[----:B------:R-:W-:-:S15]  /*2cc10*/  NOP ;  /* 0x0000000000007918 */ /* 0x000fde0000000000 */
[----:B------:R-:W-:-:S15]  /*2cc20*/  NOP ;  /* 0x0000000000007918 */ /* 0x000fde0000000000 */
[----:B------:R-:W-:-:S10]  /*2cc30*/  NOP ;  /* 0x0000000000007918 */ /* 0x000fd40000000000 */
[----:B------:R-:W1:Y:S02]  /*2cc40*/  DADD R20, -RZ, |R20| ;  /* 0x00000000ff147229 */ /* 0x000e640000000514 */
[----:B-1----:R-:W-:-:S04]  /*2cc50*/  ISETP.LT.U32.AND P0, PT, R20, R24, PT ;  /* 0x000000181400720c */ /* 0x002fc80003f01070 */
        /* <DEDUP_REMOVED lines=9> */
[----:B------:R-:W-:-:S15]  /*2ccf0*/  LOP3.LUT R0, R25, 0xffc00000, RZ, 0xc0, !PT ;  /* 0xffc0000019007812 */ /* 0x000fde00078ec0ff */
[----:B------:R-:W-:-:S15]  /*2cd00*/  NOP ;  /* 0x0000000000007918 */ /* 0x000fde0000000000 */
[----:B------:R-:W-:-:S08]  /*2cd10*/  NOP ;  /* 0x0000000000007918 */ /* 0x000fd00000000000 */
        /* <DEDUP_REMOVED lines=52> */
[----:B-1----:R-:W-:-:S15]  /*2d060*/  DFMA R12, -R28, R20, R26 ;  /* 0x000000141c0c722b */ /* 0x002fde000000011a */
[----:B------:R-:W-:-:S15]  /*2d070*/  NOP ;  /* 0x0000000000007918 */ /* 0x000fde0000000000 */
[----:B------:R-:W-:-:S15]  /*2d080*/  NOP ;  /* 0x0000000000007918 */ /* 0x000fde0000000000 */
[----:B------:R-:W-:-:S15]  /*2d090*/  NOP ;  /* 0x0000000000007918 */ /* 0x000fde0000000000 */
[----:B------:R-:W-:-:S04]  /*2d0a0*/  NOP ;  /* 0x0000000000007918 */ /* 0x000fc80000000000 */
[----:B0-----:R-:W0:Y:S02]  /*2d0b0*/  DFMA R8, R10, R10, R8 ;  /* 0x0000000a0a08722b */ /* 0x001e240000000008 */
[----:B0-----:R-:W-:-:S15]  /*2d0c0*/  MOV R10, R9 ;  /* 0x00000009000a7202 */ /* 0x001fde0000000f00 */
[----:B------:R-:W-:-:S15]  /*2d0d0*/  NOP ;  /* 0x0000000000007918 */ /* 0x000fde0000000000 */
[----:B------:R-:W-:-:S15]  /*2d0e0*/  NOP ;  /* 0x0000000000007918 */ /* 0x000fde0000000000 */
[----:B------:R-:W-:-:S15]  /*2d0f0*/  NOP ;  /* 0x0000000000007918 */ /* 0x000fde0000000000 */
[----:B------:R-:W-:-:S02]  /*2d100*/  NOP ;  /* 0x0000000000007918 */ /* 0x000fc40000000000 */
[----:B------:R0:W-:Y:S02]  /*2d110*/  DFMA R20, R14, R12, R20 ;  /* 0x0000000c0e14722b */ /* 0x0001e40000000014 */
        /* <DEDUP_REMOVED lines=37> */
[----:B0-----:R-:W-:-:S15]  /*2d370*/  MOV R13, 0xfffffc01 ;  /* 0xfffffc01000d7802 */ /* 0x001fde0000000f00 */
        /* <DEDUP_REMOVED lines=15> */
[----:B------:R-:W-:Y:S01]  /*2d470*/  IMAD.MOV.U32 R9, RZ, RZ, R30 ;  /* 0x000000ffff097224 */ /* 0x000fe200078e001e */
[----:B------:R-:W-:-:S11]  /*2d480*/  MOV R8, R35 ;  /* 0x0000002300087202 */ /* 0x000fd60000000f00 */
[----:B------:R-:W-:-:S15]  /*2d490*/  @!P2 IMAD.MOV.U32 R13, RZ, RZ, -0x435 ;  /* 0xfffffbcbff0da424 */ /* 0x000fde00078e00ff */
[----:B------:R-:W-:-:S15]  /*2d4a0*/  NOP ;  /* 0x0000000000007918 */ /* 0x000fde0000000000 */
[----:B------:R-:W-:-:S15]  /*2d4b0*/  NOP ;  /* 0x0000000000007918 */ /* 0x000fde0000000000 */
[----:B------:R-:W0:Y:S02]  /*2d4c0*/  @!P2 DMUL R8, R8, 1.80143985094819840000e+16 ;  /* 0x435000000808a828 */ /* 0x000e240000000000 */
[----:B0-----:R-:W-:Y:S02]  /*2d4d0*/  @!P2 IMAD.MOV.U32 R30, RZ, RZ, R9 ;  /* 0x000000ffff1ea224 */ /* 0x001fe400078e0009 */
[----:B------:R-:W-:Y:S02]  /*2d4e0*/  @!P2 IMAD.MOV.U32 R35, RZ, RZ, R8 ;  /* 0x000000ffff23a224 */ /* 0x000fe400078e0008 */
        /* <DEDUP_REMOVED lines=183> */
.L_x_8617:
[----:B------:R-:W-:Y:S05]  /*2e060*/  BSYNC.RECONVERGENT B0 ;  /* 0x0000000000007941 */ /* 0x000fea0003800200 */
.L_x_8616:
[----:B------:R-:W-:Y:S01]  /*2e070*/  BSSY.RECONVERGENT B3, `(.L_x_8618) ;  /* 0x0000009000037945 */ /* 0x000fe20003800200 */
[----:B------:R2:W3:Y:S03]  /*2e080*/  DSETP.GEU.AND P1, PT, R2, R22, PT ;  /* 0x000000160200722a */ /* 0x0004e60003f2e000 */
[----:B---3--:R-:W-:Y:S05]  /*2e090*/  @P3 BRA P4, `(.L_x_8619) ;  /* 0x0000000000183947 */ /* 0x008fea0002000000 */
[----:B------:R-:W-:Y:S01]  /*2e0a0*/  IMAD.MOV.U32 R14, RZ, RZ, R26 ;  /* 0x000000ffff0e7224 */ /* 0x000fe200078e001a */
[----:B------:R-:W-:Y:S01]  /*2e0b0*/  MOV R15, R27 ;  /* 0x0000001b000f7202 */ /* 0x000fe20000000f00 */
[----:B0-----:R-:W-:Y:S01]  /*2e0c0*/  IMAD.MOV.U32 R8, RZ, RZ, R28 ;  /* 0x000000ffff087224 */ /* 0x001fe200078e001c */
[----:B------:R-:W-:Y:S01]  /*2e0d0*/  MOV R0, 0x2e100 ;  /* 0x0002e10000007802 */ /* 0x000fe20000000f00 */
[----:B------:R-:W-:-:S07]  /*2e0e0*/  IMAD.MOV.U32 R9, RZ, RZ, R29 ;  /* 0x000000ffff097224 */ /* 0x000fce00078e001d */
[----:B-12---:R-:W-:Y:S05]  /*2e0f0*/  CALL.REL.NOINC `($__internal_12_$__cuda_sm20_div_rn_f64_full) ;  /* 0x000003e800747944 */ /* 0x006fea0003c00000 */
.L_x_8619:
[----:B------:R-:W-:Y:S05]  /*2e100*/  BSYNC.RECONVERGENT B3 ;  /* 0x0000000000037941 */ /* 0x000fea0003800200 */
.L_x_8618:
        /* <DEDUP_REMOVED lines=137> */
[----:B0-----:R0:W3:Y:S02]  /*2e9a0*/  DMUL R10, R8, R10 ;  /* 0x0000000a080a7228 */ /* 0x0010e40000000000 */
[----:B0-----:R-:W-:Y:S01]  /*2e9b0*/  @P1 IMAD.MOV.U32 R8, RZ, RZ, 0x54442d18 ;  /* 0x54442d18ff081424 */ /* 0x001fe200078e00ff */
[----:B------:R-:W-:-:S15]  /*2e9c0*/  @P1 MOV R9, 0x400921fb ;  /* 0x400921fb00091802 */ /* 0x000fde0000000f00 */
[----:B------:R-:W-:-:S15]  /*2e9d0*/  NOP ;  /* 0x0000000000007918 */ /* 0x000fde0000000000 */
[----:B------:R-:W-:-:S15]  /*2e9e0*/  NOP ;  /* 0x0000000000007918 */ /* 0x000fde0000000000 */
[----:B------:R-:W-:-:S15]  /*2e9f0*/  NOP ;  /* 0x0000000000007918 */ /* 0x000fde0000000000 */
[----:B------:R-:W-:-:S01]  /*2ea00*/  NOP ;  /* 0x0000000000007918 */ /* 0x000fc20000000000 */
[----:B---3--:R-:W0:-:S15]  /*2ea10*/  DFMA R20, R10, R20, R20 ;  /* 0x000000140a14722b */ /* 0x008e1e0000000014 */
        /* <DEDUP_REMOVED lines=22> */
[----:B------:R3:W4:Y:S02]  /*2eb80*/  @!P1 DADD R8, R10, R12 ;  /* 0x000000000a089229 */ /* 0x000724000000000c */
[----:B0--34-:R-:W-:Y:S05]  /*2eb90*/  @!P3 BRA `(.L_x_8621) ;  /* 0x000000000020b947 */ /* 0x019fea0003800000 */
        /* <DEDUP_REMOVED lines=8> */
.L_x_8621:
[----:B------:R-:W-:Y:S02]  /*2ec20*/  FSEL R8, RZ, 3.37028055040000000000e+12, P0 ;  /* 0x54442d18ff087808 */ /* 0x000fe40000000000 */
[----:B------:R-:W-:-:S07]  /*2ec30*/  FSEL R9, RZ, 2.1426990032196044922, P0 ;  /* 0x400921fbff097808 */ /* 0x000fce0000000000 */
.L_x_8622:
[----:B------:R-:W-:Y:S05]  /*2ec40*/  BSYNC.RECONVERGENT B0 ;  /* 0x0000000000007941 */ /* 0x000fea0003800200 */
.L_x_8620:
[----:B------:R-:W-:Y:S01]  /*2ec50*/  LOP3.LUT R33, R9, 0x80000000, R33, 0xb8, !PT ;  /* 0x8000000009217812 */ /* 0x000fe200078eb821 */
[----:B--2---:R-:W0:-:S15]  /*2ec60*/  DADD R2, R2, R22 ;  /* 0x0000000002027229 */ /* 0x004e1e0000000016 */
        /* <DEDUP_REMOVED lines=10> */
[----:B-1----:R-:W0:Y:S02]  /*2ed10*/  DADD R24, R24, 1 ;  /* 0x3ff0000018187429 */ /* 0x002e240000000000 */
[----:B0-----:R-:W-:Y:S05]  /*2ed20*/  BRA `(.L_x_8604) ;  /* 0x0000006000c47947 */ /* 0x001fea0003800000 */
.L_x_8594:
        /* <DEDUP_REMOVED lines=11> */
[----:B0-----:R-:W-:Y:S05]  /*2ede0*/  @P0 BRA `(.L_x_8623) ;  /* 0x0000003800bc0947 */ /* 0x001fea0003800000 */
        /* <DEDUP_REMOVED lines=17> */
[--C-:B------:R-:W-:Y:S01]  /*2ef00*/  IMAD.MOV.U32 R11, RZ, RZ, R9.reuse ;  /* 0x000000ffff0b7224 */ /* 0x100fe200078e0009 */
[----:B------:R-:W-:Y:S01]  /*2ef10*/  MOV R10, R8 ;  /* 0x00000008000a7202 */ /* 0x000fe20000000f00 */
        /* <DEDUP_REMOVED lines=33> */
[----:B0-----:R-:W-:Y:S01]  /*2f130*/  @P2 IMAD.MOV.U32 R12, RZ, RZ, 0x0 ;  /* 0x00000000ff0c2424 */ /* 0x001fe200078e00ff */
[----:B------:R-:W-:-:S15]  /*2f140*/  @P2 MOV R13, 0x7ff00000 ;  /* 0x7ff00000000d2802 */ /* 0x000fde0000000f00 */
        /* <DEDUP_REMOVED lines=20> */
[----:B------:R-:W0:Y:S02]  /*2f290*/  @P2 DFMA R12, R10, R12, +INF ;  /* 0x7ff000000a0c242b */ /* 0x000e24000000000c */
[----:B0-----:R-:W-:Y:S01]  /*2f2a0*/  @P2 FSEL R25, R13, -QNAN , P3 ;  /* 0xfff000000d192808 */ /* 0x001fe20001800000 */
[----:B------:R-:W-:Y:S01]  /*2f2b0*/  IMAD.MOV.U32 R13, RZ, RZ, -0x3ff ;  /* 0xfffffc01ff0d7424 */ /* 0x000fe200078e00ff */
[----:B------:R-:W-:Y:S01]  /*2f2c0*/  @P2 FSEL R24, R12, RZ, P3 ;  /* 0x000000ff0c182208 */ /* 0x000fe20001800000 */
[----:B------:R-:W-:Y:S01]  /*2f2d0*/  @!P0 IMAD.MOV.U32 R13, RZ, RZ, -0x435 ;  /* 0xfffffbcbff0d8424 */ /* 0x000fe200078e00ff */
[----:B------:R-:W-:Y:S06]  /*2f2e0*/  @P2 BRA `(.L_x_8626) ;  /* 0x0000000800a42947 */ /* 0x000fec0003800000 */
[C---:B------:R-:W-:Y:S01]  /*2f2f0*/  LOP3.LUT R9, R0.reuse, 0xfffff, RZ, 0xc0, !PT ;  /* 0x000fffff00097812 */ /* 0x040fe200078ec0ff */
[----:B------:R-:W-:Y:S01]  /*2f300*/  UMOV UR4, 0x80000000 ;  /* 0x8000000000047882 */ /* 0x000fe20000000000 */
[----:B------:R-:W-:Y:S01]  /*2f310*/  LEA.HI R13, R0, R13, RZ, 0xc ;  /* 0x0000000d000d7211 */ /* 0x000fe200078f60ff */
[----:B------:R-:W-:Y:S01]  /*2f320*/  UMOV UR5, 0x43300000 ;  /* 0x4330000000057882 */ /* 0x000fe20000000000 */
[----:B------:R-:W-:-:S04]  /*2f330*/  LOP3.LUT R9, R9, 0x3ff00000, RZ, 0xfc, !PT ;  /* 0x3ff0000009097812 */ /* 0x000fc800078efcff */
        /* <DEDUP_REMOVED lines=164> */
.L_x_8626:
[----:B------:R-:W-:Y:S05]  /*2fd80*/  BSYNC.RECONVERGENT B0 ;  /* 0x0000000000007941 */ /* 0x000fea0003800200 */
.L_x_8625:
[----:B------:R-:W-:Y:S01]  /*2fd90*/  BSSY.RECONVERGENT B3, `(.L_x_8627) ;  /* 0x0000009000037945 */ /* 0x000fe20003800200 */
[----:B-1----:R-:W1:Y:S03]  /*2fda0*/  DMUL R24, R24, 0.5 ;  /* 0x3fe0000018187828 */ /* 0x002e660000000000 */
[----:B-1----:R-:W-:Y:S05]  /*2fdb0*/  @P4 BRA P5, `(.L_x_8628) ;  /* 0x0000000000184947 */ /* 0x002fea0002800000 */
[----:B------:R-:W-:Y:S01]  /*2fdc0*/  IMAD.MOV.U32 R14, RZ, RZ, R26 ;  /* 0x000000ffff0e7224 */ /* 0x000fe200078e001a */
[----:B------:R-:W-:Y:S01]  /*2fdd0*/  MOV R15, R27 ;  /* 0x0000001b000f7202 */ /* 0x000fe20000000f00 */
[----:B0-----:R-:W-:Y:S01]  /*2fde0*/  IMAD.MOV.U32 R8, RZ, RZ, R28 ;  /* 0x000000ffff087224 */ /* 0x001fe200078e001c */
[----:B------:R-:W-:Y:S01]  /*2fdf0*/  MOV R0, 0x2fe20 ;  /* 0x0002fe2000007802 */ /* 0x000fe20000000f00 */
[----:B------:R-:W-:-:S07]  /*2fe00*/  IMAD.MOV.U32 R9, RZ, RZ, R29 ;  /* 0x000000ffff097224 */ /* 0x000fce00078e001d */
[----:B------:R-:W-:Y:S05]  /*2fe10*/  CALL.REL.NOINC `($__internal_12_$__cuda_sm20_div_rn_f64_full) ;  /* 0x000003cc002c7944 */ /* 0x000fea0003c00000 */
.L_x_8628:
[----:B------:R-:W-:Y:S05]  /*2fe20*/  BSYNC.RECONVERGENT B3 ;  /* 0x0000000000037941 */ /* 0x000fea0003800200 */
.L_x_8627:
[----:B0-----:R-:W-:Y:S01]  /*2fe30*/  IMAD.MOV.U32 R8, RZ, RZ, -0x2449a4b7 ;  /* 0xdbb65b49ff087424 */ /* 0x001fe200078e00ff */
[----:B------:R-:W-:Y:S01]  /*2fe40*/  DSETP.NEU.AND P2, PT, R2, R22, PT ;  /* 0x000000160200722a */ /* 0x000fe20003f4d000 */
[----:B------:R-:W-:Y:S01]  /*2fe50*/  IMAD.MOV.U32 R9, RZ, RZ, 0x3f2d3b63 ;  /* 0x3f2d3b63ff097424 */ /* 0x000fe200078e00ff */
[----:B------:R-:W-:Y:S01]  /*2fe60*/  UMOV UR4, 0x2a25ff7e ;  /* 0x2a25ff7e00047882 */ /* 0x000fe20000000000 */
[----:B------:R-:W-:-:S15]  /*2fe70*/  UMOV UR5, 0x3ef53e1d ;  /* 0x3ef53e1d00057882 */ /* 0x000fde0000000000 */
        /* <DEDUP_REMOVED lines=152> */
[----:B------:R-:W-:Y:S02]  /*30800*/  FSEL R9, R2, R8, !P1 ;  /* 0x0000000802097208 */ /* 0x000fe40004800000 */
[----:B------:R-:W-:Y:S02]  /*30810*/  FSEL R3, R3, 1.8213495016098022461, P2 ;  /* 0x3fe921fb03037808 */ /* 0x000fe40001000000 */
[----:B------:R-:W-:-:S15]  /*30820*/  FSEL R9, R9, 3.37028055040000000000e+12, P2 ;  /* 0x54442d1809097808 */ /* 0x000fde0001000000 */
[----:B------:R-:W-:-:S15]  /*30830*/  NOP ;  /* 0x0000000000007918 */ /* 0x000fde0000000000 */
[----:B------:R-:W-:-:S15]  /*30840*/  NOP ;  /* 0x0000000000007918 */ /* 0x000fde0000000000 */
[----:B------:R-:W-:-:S11]  /*30850*/  NOP ;  /* 0x0000000000007918 */ /* 0x000fd60000000000 */
[----:B------:R-:W0:Y:S02]  /*30860*/  DSETP.NEU.AND P0, PT, R28, RZ, PT ;  /* 0x000000ff1c00722a */ /* 0x000e240003f0d000 */
[----:B0-----:R-:W-:Y:S02]  /*30870*/  FSEL R3, R3, RZ, P0 ;  /* 0x000000ff03037208 */ /* 0x001fe40000000000 */
[----:B------:R-:W-:Y:S02]  /*30880*/  FSEL R9, R9, RZ, P0 ;  /* 0x000000ff09097208 */ /* 0x000fe40000000000 */
[----:B------:R-:W-:-:S15]  /*30890*/  LOP3.LUT R3, R3, 0x80000000, R5, 0xb8, !PT ;  /* 0x8000000003037812 */ /* 0x000fde00078eb805 */
[----:B------:R-:W-:-:S15]  /*308a0*/  NOP ;  /* 0x0000000000007918 */ /* 0x000fde0000000000 */
[----:B------:R-:W-:-:S15]  /*308b0*/  NOP ;  /* 0x0000000000007918 */ /* 0x000fde0000000000 */
[----:B------:R-:W-:-:S13]  /*308c0*/  NOP ;  /* 0x0000000000007918 */ /* 0x000fda0000000000 */
[----:B------:R-:W0:Y:S02]  /*308d0*/  DSETP.NAN.AND P0, PT, R22, R22, PT ;  /* 0x000000161600722a */ /* 0x000e240003f08000 */
[----:B0-----:R-:W-:Y:S02]  /*308e0*/  FSEL R8, R22, R9, P0 ;  /* 0x0000000916087208 */ /* 0x001fe40000000000 */
[----:B------:R-:W-:Y:S01]  /*308f0*/  FSEL R9, R23, R3, P0 ;  /* 0x0000000317097208 */ /* 0x000fe20000000000 */
[----:B------:R-:W-:Y:S06]  /*30900*/  BRA `(.L_x_8604) ;  /* 0x0000004400cc7947 */ /* 0x000fec0003800000 */
.L_x_8624:
        /* <DEDUP_REMOVED lines=13> */
[----:B------:R-:W-:Y:S02]  /*309e0*/  FSETP.GEU.AND P5, PT, |R27|, 6.5827683646048100446e-37, PT ;  /* 0x036000001b00780b */ /* 0x000fe40003fae200 */
[CC--:B------:R-:W-:Y:S01]  /*309f0*/  ISETP.GT.U32.AND.EX P0, PT, R3.reuse, R23.reuse, PT, P0 ;  /* 0x000000170300720c */ /* 0x0c0fe20003f04100 */
[----:B0-----:R-:W0:Y:S03]  /*30a00*/  DFMA R10, -R28, R8, 1 ;  /* 0x3ff000001c0a742b */ /* 0x001e260000000108 */
[----:B------:R-:W-:Y:S02]  /*30a10*/  SEL R13, R3, R23, P0 ;  /* 0x00000017030d7207 */ /* 0x000fe40000000000 */
[----:B------:R-:W-:Y:S02]  /*30a20*/  SEL R12, R2, R22, P0 ;  /* 0x00000016020c7207 */ /* 0x000fe40000000000 */
[----:B------:R-:W-:-:S15]  /*30a30*/  LOP3.LUT R30, R13, 0xffc00000, RZ, 0xc0, !PT ;  /* 0xffc000000d1e7812 */ /* 0x000fde00078ec0ff */
[----:B------:R-:W-:-:S15]  /*30a40*/  NOP ;  /* 0x0000000000007918 */ /* 0x000fde0000000000 */
[----:B------:R-:W-:-:S15]  /*30a50*/  NOP ;  /* 0x0000000000007918 */ /* 0x000fde0000000000 */
[----:B------:R-:W-:-:S12]  /*30a60*/  NOP ;  /* 0x0000000000007918 */ /* 0x000fd80000000000 */
[----:B0-----:R-:W0:-:S15]  /*30a70*/  DFMA R10, R10, R10, R10 ;  /* 0x0000000a0a0a722b */ /* 0x001e1e000000000a */
[----:B------:R-:W-:-:S15]  /*30a80*/  NOP ;  /* 0x0000000000007918 */ /* 0x000fde0000000000 */
[----:B------:R-:W-:-:S15]  /*30a90*/  NOP ;  /* 0x0000000000007918 */ /* 0x000fde0000000000 */
[----:B------:R-:W-:-:S15]  /*30aa0*/  NOP ;  /* 0x0000000000007918 */ /* 0x000fde0000000000 */
[----:B------:R-:W-:-:S04]  /*30ab0*/  NOP ;  /* 0x0000000000007918 */ /* 0x000fc80000000000 */
[----:B0-----:R0:W1:Y:S02]  /*30ac0*/  DFMA R18, R8, R10, R8 ;  /* 0x0000000a0812722b */ /* 0x0010640000000008 */
[----:B0-----:R-:W-:Y:S01]  /*30ad0*/  LOP3.LUT R9, R30, 0x7fd00000, RZ, 0x3c, !PT ;  /* 0x7fd000001e097812 */ /* 0x001fe200078e3cff */
[----:B------:R-:W-:Y:S01]  /*30ae0*/  IMAD.MOV.U32 R8, RZ, RZ, RZ ;  /* 0x000000ffff087224 */ /* 0x000fe200078e00ff */
[----:B------:R-:W-:Y:S01]  /*30af0*/  MOV R10, R31 ;  /* 0x0000001f000a7202 */ /* 0x000fe20000000f00 */
[----:B------:R-:W-:-:S15]  /*30b00*/  IMAD.MOV.U32 R11, RZ, RZ, R0 ;  /* 0x000000ffff0b7224 */ /* 0x000fde00078e0000 */
[----:B------:R-:W-:-:S15]  /*30b10*/  NOP ;  /* 0x0000000000007918 */ /* 0x000fde0000000000 */
[----:B------:R-:W-:-:S15]  /*30b20*/  NOP ;  /* 0x0000000000007918 */ /* 0x000fde0000000000 */
[----:B------:R-:W-:-:S14]  /*30b30*/  NOP ;  /* 0x0000000000007918 */ /* 0x000fdc0000000000 */
        /* <DEDUP_REMOVED lines=94> */
[----:B-1----:R-:W0:Y:S02]  /*31120*/  DMUL R18, R18, R8 ;  /* 0x0000000812127228 */ /* 0x002e240000000000 */
[----:B0-----:R-:W-:Y:S01]  /*31130*/  @!P3 FSEL R0, R13, R19, !P2 ;  /* 0x000000130d00b208 */ /* 0x001fe20005000000 */
[----:B------:R-:W-:Y:S01]  /*31140*/  IMAD.MOV.U32 R13, RZ, RZ, -0x3ff ;  /* 0xfffffc01ff0d7424 */ /* 0x000fe200078e00ff */
[----:B------:R-:W-:Y:S01]  /*31150*/  @!P3 FSEL R31, R12, R18, !P2 ;  /* 0x000000120c1fb208 */ /* 0x000fe20005000000 */
[----:B------:R-:W-:Y:S01]  /*31160*/  FFMA R12, RZ, R29, R21 ;  /* 0x0000001dff0c7223 */ /* 0x000fe20000000015 */
[----:B------:R-:W-:Y:S01]  /*31170*/  ISETP.GT.AND P0, PT, R0, 0xfffff, PT ;  /* 0x000fffff0000780c */ /* 0x000fe20003f04270 */
[----:B------:R-:W-:Y:S02]  /*31180*/  IMAD.MOV.U32 R9, RZ, RZ, R0 ;  /* 0x000000ffff097224 */ /* 0x000fe400078e0000 */
[----:B------:R-:W-:Y:S01]  /*31190*/  IMAD.MOV.U32 R8, RZ, RZ, R31 ;  /* 0x000000ffff087224 */ /* 0x000fe200078e001f */
[----:B------:R-:W-:-:S09]  /*311a0*/  FSETP.GT.AND P4, PT, |R12|, 1.469367938527859385e-39, PT ;  /* 0x001000000c00780b */ /* 0x000fd20003f84200 */
[----:B------:R-:W-:-:S15]  /*311b0*/  @!P0 MOV R13, 0xfffffbcb ;  /* 0xfffffbcb000d8802 */ /* 0x000fde0000000f00 */
[----:B------:R-:W-:-:S15]  /*311c0*/  NOP ;  /* 0x0000000000007918 */ /* 0x000fde0000000000 */
[----:B------:R-:W-:-:S15]  /*311d0*/  NOP ;  /* 0x0000000000007918 */ /* 0x000fde0000000000 */
[----:B------:R-:W0:Y:S02]  /*311e0*/  @!P0 DMUL R8, R8, 1.80143985094819840000e+16 ;  /* 0x4350000008088828 */ /* 0x000e240000000000 */
[----:B0-----:R-:W-:Y:S01]  /*311f0*/  @!P0 MOV R0, R9 ;  /* 0x0000000900008202 */ /* 0x001fe20000000f00 */
[----:B------:R-:W-:-:S04]  /*31200*/  @!P0 IMAD.MOV.U32 R31, RZ, RZ, R8 ;  /* 0x000000ffff1f8224 */ /* 0x000fc800078e0008 */
[----:B------:R-:W-:-:S05]  /*31210*/  VIADD R10, R0, 0xffffffff ;  /* 0xffffffff000a7836 */ /* 0x000fca0000000000 */
[----:B------:R-:W-:-:S13]  /*31220*/  ISETP.GE.U32.AND P2, PT, R10, 0x7fefffff, PT ;  /* 0x7fefffff0a00780c */ /* 0x000fda0003f46070 */
        /* <DEDUP_REMOVED lines=179> */
.L_x_8630:
[----:B------:R-:W-:Y:S05]  /*31d60*/  BSYNC.RECONVERGENT B0 ;  /* 0x0000000000007941 */ /* 0x000fea0003800200 */
.L_x_8629:
        /* <DEDUP_REMOVED lines=8> */
.L_x_8632:
[----:B------:R-:W-:Y:S05]  /*31df0*/  BSYNC.RECONVERGENT B3 ;  /* 0x0000000000037941 */ /* 0x000fea0003800200 */
.L_x_8631:
        /* <DEDUP_REMOVED lines=174> */
.L_x_8623:
        /* <DEDUP_REMOVED lines=45> */
[----:B------:R-:W-:Y:S01]  /*32bb0*/  MOV R14, R6 ;  /* 0x00000006000e7202 */ /* 0x000fe20000000f00 */
[----:B------:R-:W-:Y:S01]  /*32bc0*/  IMAD.MOV.U32 R15, RZ, RZ, R7 ;  /* 0x000000ffff0f7224 */ /* 0x000fe200078e0007 */
[----:B------:R-:W-:Y:S01]  /*32bd0*/  MOV R0, 0x32c10 ;  /* 0x00032c1000007802 */ /* 0x000fe20000000f00 */
[----:B------:R-:W-:Y:S02]  /*32be0*/  IMAD.MOV.U32 R8, RZ, RZ, -0x74eba897 ;  /* 0x8b145769ff087424 */ /* 0x000fe400078e00ff */
[----:B------:R-:W-:-:S07]  /*32bf0*/  IMAD.MOV.U32 R9, RZ, RZ, 0x4005bf0a ;  /* 0x4005bf0aff097424 */ /* 0x000fce00078e00ff */
[----:B------:R-:W-:Y:S05]  /*32c00*/  CALL.REL.NOINC `($__internal_12_$__cuda_sm20_div_rn_f64_full) ;  /* 0x0000039c00b07944 */ /* 0x000fea0003c00000 */
[----:B------:R-:W-:Y:S02]  /*32c10*/  IMAD.MOV.U32 R24, RZ, RZ, R20 ;  /* 0x000000ffff187224 */ /* 0x000fe400078e0014 */
[----:B------:R-:W-:-:S07]  /*32c20*/  IMAD.MOV.U32 R25, RZ, RZ, R21 ;  /* 0x000000ffff197224 */ /* 0x000fce00078e0015 */
.L_x_8634:
[----:B------:R-:W-:Y:S05]  /*32c30*/  BSYNC.RECONVERGENT B3 ;  /* 0x0000000000037941 */ /* 0x000fea0003800200 */
.L_x_8633:
[----:B------:R-:W0:Y:S01]  /*32c40*/  MUFU.RCP64H R9, 2.718280792236328125 ;  /* 0x4005bf0a00097908 */ /* 0x000e220000001800 */
[----:B------:R-:W-:Y:S01]  /*32c50*/  MOV R10, 0x8b145769 ;  /* 0x8b145769000a7802 */ /* 0x000fe20000000f00 */
[----:B------:R-:W-:Y:S01]  /*32c60*/  IMAD.MOV.U32 R11, RZ, RZ, 0x4005bf0a ;  /* 0x4005bf0aff0b7424 */ /* 0x000fe200078e00ff */
[----:B------:R-:W-:Y:S01]  /*32c70*/  FSETP.GEU.AND P1, PT, |R5|, 6.5827683646048100446e-37, PT ;  /* 0x036000000500780b */ /* 0x000fe20003f2e200 */
[----:B------:R-:W-:Y:S01]  /*32c80*/  IMAD.MOV.U32 R8, RZ, RZ, 0x1 ;  /* 0x00000001ff087424 */ /* 0x000fe200078e00ff */
[----:B------:R-:W-:Y:S05]  /*32c90*/  BSSY.RECONVERGENT B3, `(.L_x_8635) ;  /* 0x000002e000037945 */ /* 0x000fea0003800200 */
        /* <DEDUP_REMOVED lines=45> */
.L_x_8636:
[----:B------:R-:W-:Y:S05]  /*32f70*/  BSYNC.RECONVERGENT B3 ;  /* 0x0000000000037941 */ /* 0x000fea0003800200 */
.L_x_8635:
        /* <DEDUP_REMOVED lines=19> */
[----:B------:R-:W-:Y:S01]  /*330b0*/  IMAD.MOV.U32 R12, RZ, RZ, R31 ;  /* 0x000000ffff0c7224 */ /* 0x000fe200078e001f */
[----:B------:R-:W-:Y:S01]  /*330c0*/  ISETP.GE.U32.AND P3, PT, R30, 0x7ff00000, PT ;  /* 0x7ff000001e00780c */ /* 0x000fe20003f66070 */
        /* <DEDUP_REMOVED lines=82> */
[----:B------:R-:W-:-:S15]  /*335f0*/  SEL R10, R10, UR4, P0 ;  /* 0x000000040a0a7c07 */ /* 0x000fde0008000000 */
[----:B------:R-:W-:-:S15]  /*33600*/  NOP ;  /* 0x0000000000007918 */ /* 0x000fde0000000000 */
[----:B------:R-:W-:-:S15]  /*33610*/  NOP ;  /* 0x0000000000007918 */ /* 0x000fde0000000000 */
[----:B------:R-:W-:-:S10]  /*33620*/  NOP ;  /* 0x0000000000007918 */ /* 0x000fd40000000000 */
        /* <DEDUP_REMOVED lines=54> */
[----:B------:R-:W-:-:S15]  /*33990*/  DSETP.GEU.AND P1, PT, R2, R22, PT ;  /* 0x000000160200722a */ /* 0x000fde0003f2e000 */
[----:B------:R-:W-:-:S15]  /*339a0*/  NOP ;  /* 0x0000000000007918 */ /* 0x000fde0000000000 */
[----:B------:R-:W-:-:S15]  /*339b0*/  NOP ;  /* 0x0000000000007918 */ /* 0x000fde0000000000 */
[----:B------:R-:W-:-:S15]  /*339c0*/  NOP ;  /* 0x0000000000007918 */ /* 0x000fde0000000000 */
[----:B------:R-:W-:-:S04]  /*339d0*/  NOP ;  /* 0x0000000000007918 */ /* 0x000fc80000000000 */
        /* <DEDUP_REMOVED lines=174> */
.L_x_8638:
[----:B------:R-:W-:Y:S05]  /*344c0*/  BSYNC.RECONVERGENT B0 ;  /* 0x0000000000007941 */ /* 0x000fea0003800200 */
.L_x_8637:
[----:B------:R-:W-:Y:S01]  /*344d0*/  BSSY.RECONVERGENT B3, `(.L_x_8639) ;  /* 0x0000009000037945 */ /* 0x000fe20003800200 */
[----:B-1----:R-:W1:Y:S03]  /*344e0*/  DADD R24, R24, 1 ;  /* 0x3ff0000018187429 */ /* 0x002e660000000000 */
[----:B-1----:R-:W-:Y:S05]  /*344f0*/  @P4 BRA P5, `(.L_x_8640) ;  /* 0x0000000000184947 */ /* 0x002fea0002800000 */
[----:B------:R-:W-:Y:S01]  /*34500*/  IMAD.MOV.U32 R14, RZ, RZ, R26 ;  /* 0x000000ffff0e7224 */ /* 0x000fe200078e001a */
[----:B------:R-:W-:Y:S01]  /*34510*/  MOV R15, R27 ;  /* 0x0000001b000f7202 */ /* 0x000fe20000000f00 */
[----:B0-----:R-:W-:Y:S01]  /*34520*/  IMAD.MOV.U32 R8, RZ, RZ, R28 ;  /* 0x000000ffff087224 */ /* 0x001fe200078e001c */
[----:B------:R-:W-:Y:S01]  /*34530*/  MOV R0, 0x34560 ;  /* 0x0003456000007802 */ /* 0x000fe20000000f00 */
[----:B------:R-:W-:-:S07]  /*34540*/  IMAD.MOV.U32 R9, RZ, RZ, R29 ;  /* 0x000000ffff097224 */ /* 0x000fce00078e001d */
[----:B------:R-:W-:Y:S05]  /*34550*/  CALL.REL.NOINC `($__internal_12_$__cuda_sm20_div_rn_f64_full) ;  /* 0x00000384005c7944 */ /* 0x000fea0003c00000 */
.L_x_8640:
[----:B------:R-:W-:Y:S05]  /*34560*/  BSYNC.RECONVERGENT B3 ;  /* 0x0000000000037941 */ /* 0x000fea0003800200 */
.L_x_8639:
        /* <DEDUP_REMOVED lines=172> */
[----:B------:R-:W-:-:S07]  /*35030*/  FSEL R9, R23, R3, P0 ;  /* 0x0000000317097208 */ /* 0x000fce0000000000 */
.L_x_8604:
[----:B------:R-:W-:Y:S05]  /*35040*/  BSYNC.RECONVERGENT B2 ;  /* 0x0000000000027941 */ /* 0x000fea0003800200 */
.L_x_8593:
[----:B------:R-:W-:Y:S01]  /*35050*/  UMOV UR4, 0xfefa39ef ;  /* 0xfefa39ef00047882 */ /* 0x000fe20000000000 */
[----:B------:R-:W-:Y:S01]  /*35060*/  UMOV UR5, 0x3fe62e42 ;  /* 0x3fe62e4200057882 */ /* 0x000fe20000000000 */
[----:B------:R-:W-:Y:S01]  /*35070*/  LOP3.LUT R5, R9, 0x80000000, R5, 0xb8, !PT ;  /* 0x8000000009057812 */ /* 0x000fe200078eb805 */
[----:B-1----:R-:W0:Y:S01]  /*35080*/  DADD R24, R24, UR4 ;  /* 0x0000000418187e29 */ /* 0x002e220008000000 */
[----:B------:R-:W-:Y:S01]  /*35090*/  IMAD.MOV.U32 R4, RZ, RZ, R8 ;  /* 0x000000ffff047224 */ /* 0x000fe200078e0008 */
[----:B0-----:R-:W-:Y:S02]  /*350a0*/  LOP3.LUT R7, R25, 0x80000000, R7, 0xb8, !PT ;  /* 0x8000000019077812 */ /* 0x001fe400078eb807 */
[----:B------:R-:W-:-:S07]  /*350b0*/  MOV R6, R24 ;  /* 0x0000001800067202 */ /* 0x000fce0000000f00 */
.L_x_8519:
[----:B------:R-:W-:Y:S05]  /*350c0*/  BSYNC.RECONVERGENT B1 ;  /* 0x0000000000017941 */ /* 0x000fea0003800200 */
.L_x_8517:
[----:B------:R-:W1:Y:S01]  /*350d0*/  LDCU.64 UR6, c[0x0][0x580] ;  /* 0x0000b000ff0677ac */ /* 0x000e620008000a00 */
[----:B------:R-:W-:-:S04]  /*350e0*/  UPRMT UR4, UR42, 0x9910, URZ ;  /* 0x000099102a047896 */ /* 0x000fc800080000ff */
[----:B------:R-:W-:Y:S01]  /*350f0*/  UISETP.GT.AND UP0, UPT, UR4, 0x9, UPT ;  /* 0x000000090400788c */ /* 0x000fe2000bf04270 */
[----:B-1----:R-:W-:-:S05]  /*35100*/  IADD3 R2, P0, PT, R17, UR6, RZ ;  /* 0x0000000611027c10 */ /* 0x002fca000ff1e0ff */
        /* <DEDUP_REMOVED lines=10> */
[----:B------:R-:W1:Y:S02]  /*351b0*/  F2I.F64.TRUNC R5, R4 ;  /* 0x0000000400057311 */ /* 0x000e64000030d100 */
[----:B-1----:R1:W-:Y:S01]  /*351c0*/  STG.E.U8 desc[UR36][R2.64], R5 ;  /* 0x0000000502007986 */ /* 0x0023e2000c101124 */
[----:B------:R-:W-:Y:S05]  /*351d0*/  BRA `(.L_x_8646) ;  /* 0x0000001000f07947 */ /* 0x000fea0003800000 */
.L_x_8644:
[----:B------:R-:W1:Y:S02]  /*351e0*/  F2I.S64.F64.TRUNC R4, R4 ;  /* 0x0000000400047311 */ /* 0x000e64000030d900 */
[----:B-1----:R-:W-:-:S05]  /*351f0*/  IMAD.MOV.U32 R7, RZ, RZ, R4 ;  /* 0x000000ffff077224 */ /* 0x002fca00078e0004 */
[----:B------:R1:W-:Y:S01]  /*35200*/  STG.E.U8 desc[UR36][R2.64], R7 ;  /* 0x0000000702007986 */ /* 0x0003e2000c101124 */
[----:B------:R-:W-:Y:S05]  /*35210*/  BRA `(.L_x_8646) ;  /* 0x0000001000e07947 */ /* 0x000fea0003800000 */
.L_x_8643:
[----:B------:R-:W-:-:S09]  /*35220*/  UISETP.NE.AND UP0, UPT, UR4, 0x2, UPT ;  /* 0x000000020400788c */ /* 0x000fd2000bf05270 */
[----:B------:R-:W-:Y:S05]  /*35230*/  BRA.U !UP0, `(.L_x_8647) ;  /* 0x0000000108287547 */ /* 0x000fea000b800000 */
[----:B------:R-:W-:-:S09]  /*35240*/  UISETP.NE.AND UP0, UPT, UR4, 0x3, UPT ;  /* 0x000000030400788c */ /* 0x000fd2000bf05270 */
[----:B------:R-:W-:Y:S05]  /*35250*/  BRA.U !UP0, `(.L_x_8648) ;  /* 0x0000000108147547 */ /* 0x000fea000b800000 */
[----:B------:R-:W-:-:S09]  /*35260*/  UISETP.NE.AND UP0, UPT, UR4, 0x4, UPT ;  /* 0x000000040400788c */ /* 0x000fd2000bf05270 */
[----:B------:R-:W-:Y:S05]  /*35270*/  BRA.U UP0, `(.L_x_8645) ;  /* 0x0000000d00847547 */ /* 0x000fea000b800000 */
[----:B------:R-:W1:Y:S02]  /*35280*/  F2I.S64.F64.TRUNC R4, R4 ;  /* 0x0000000400047311 */ /* 0x000e64000030d900 */
[----:B-1----:R1:W-:Y:S01]  /*35290*/  STG.E.64 desc[UR36][R2.64], R4 ;  /* 0x0000000402007986 */ /* 0x0023e2000c101b24 */
[----:B------:R-:W-:Y:S05]  /*352a0*/  BRA `(.L_x_8646) ;  /* 0x0000001000bc7947 */ /* 0x000fea0003800000 */
.L_x_8648:
[----:B------:R-:W1:Y:S02]  /*352b0*/  F2I.F64.TRUNC R5, R4 ;  /* 0x0000000400057311 */ /* 0x000e64000030d100 */
[----:B-1----:R1:W-:Y:S01]  /*352c0*/  STG.E desc[UR36][R2.64], R5 ;  /* 0x0000000502007986 */ /* 0x0023e2000c101924 */
[----:B------:R-:W-:Y:S05]  /*352d0*/  BRA `(.L_x_8646) ;  /* 0x0000001000b07947 */ /* 0x000fea0003800000 */
.L_x_8647:
[----:B------:R-:W1:Y:S02]  /*352e0*/  F2I.F64.TRUNC R5, R4 ;  /* 0x0000000400057311 */ /* 0x000e64000030d100 */
[----:B-1----:R1:W-:Y:S01]  /*352f0*/  STG.E.U16 desc[UR36][R2.64], R5 ;  /* 0x0000000502007986 */ /* 0x0023e2000c101524 */
[----:B------:R-:W-:Y:S05]  /*35300*/  BRA `(.L_x_8646) ;  /* 0x0000001000a47947 */ /* 0x000fea0003800000 */
.L_x_8642:
        /* <DEDUP_REMOVED lines=8> */
[----:B------:R-:W1:-:S15]  /*35390*/  F2F.F32.F64 R7, R4 ;  /* 0x0000000400077310 */ /* 0x000e5e0000301000 */
[----:B------:R-:W-:-:S15]  /*353a0*/  NOP ;  /* 0x0000000000007918 */ /* 0x000fde0000000000 */
[----:B------:R-:W-:-:S15]  /*353b0*/  NOP ;  /* 0x0000000000007918 */ /* 0x000fde0000000000 */
[----:B------:R-:W-:-:S15]  /*353c0*/  NOP ;  /* 0x0000000000007918 */ /* 0x000fde0000000000 */
[----:B------:R-:W-:-:S04]  /*353d0*/  NOP ;  /* 0x0000000000007918 */ /* 0x000fc80000000000 */
[----:B------:R-:W1:Y:S02]  /*353e0*/  DSETP.GEU.AND P0, PT, |R4|, UR4, PT ;  /* 0x0000000404007e2a */ /* 0x000e64000bf0e200 */
[----:B-1----:R-:W-:-:S05]  /*353f0*/  @!P0 FMUL R7, R7, 1.175494350822287508e-38 ;  /* 0x0080000007078820 */ /* 0x002fca0000400000 */
[----:B------:R4:W-:Y:S01]  /*35400*/  STG.E desc[UR36][R2.64], R7 ;  /* 0x0000000702007986 */ /* 0x0009e2000c101924 */
[----:B------:R-:W-:Y:S05]  /*35410*/  BRA `(.L_x_8646) ;  /* 0x0000001000607947 */ /* 0x000fea0003800000 */
.L_x_8650:
        /* <DEDUP_REMOVED lines=9> */
[----:B------:R-:W-:-:S05]  /*354b0*/  F2FP.F16.F32.PACK_AB R0, RZ, R0 ;  /* 0x00000000ff00723e */ /* 0x000fca00000000ff */
[----:B------:R1:W-:Y:S01]  /*354c0*/  STG.E.U16 desc[UR36][R2.64], R0 ;  /* 0x0000000002007986 */ /* 0x0003e2000c101524 */
[----:B------:R-:W-:Y:S05]  /*354d0*/  BRA `(.L_x_8646) ;  /* 0x0000001000307947 */ /* 0x000fea0003800000 */
.L_x_8649:
        /* <DEDUP_REMOVED lines=14> */
[----:B-1----:R-:W-:-:S15]  /*355c0*/  @!P1 FMUL R8, R8, 1.175494350822287508e-38 ;  /* 0x0080000008089820 */ /* 0x002fde0000400000 */
[----:B------:R-:W-:-:S15]  /*355d0*/  NOP ;  /* 0x0000000000007918 */ /* 0x000fde0000000000 */
[----:B------:R-:W-:-:S15]  /*355e0*/  NOP ;  /* 0x0000000000007918 */ /* 0x000fde0000000000 */
[----:B------:R-:W-:-:S15]  /*355f0*/  NOP ;  /* 0x0000000000007918 */ /* 0x000fde0000000000 */
[----:B------:R-:W-:-:S02]  /*35600*/  NOP ;  /* 0x0000000000007918 */ /* 0x000fc40000000000 */
[----:B------:R-:W1:-:S15]  /*35610*/  F2F.F32.F64 R9, R6 ;  /* 0x0000000600097310 */ /* 0x000e5e0000301000 */
[----:B------:R-:W-:-:S15]  /*35620*/  NOP ;  /* 0x0000000000007918 */ /* 0x000fde0000000000 */
[----:B------:R-:W-:-:S15]  /*35630*/  NOP ;  /* 0x0000000000007918 */ /* 0x000fde0000000000 */
[----:B------:R-:W-:-:S15]  /*35640*/  NOP ;  /* 0x0000000000007918 */ /* 0x000fde0000000000 */
[----:B------:R-:W-:-:S04]  /*35650*/  NOP ;  /* 0x0000000000007918 */ /* 0x000fc80000000000 */
[----:B------:R-:W1:Y:S02]  /*35660*/  DSETP.GEU.AND P0, PT, |R6|, UR4, PT ;  /* 0x0000000406007e2a */ /* 0x000e64000bf0e200 */
[----:B-1----:R-:W-:-:S05]  /*35670*/  @!P0 FMUL R9, R9, 1.175494350822287508e-38 ;  /* 0x0080000009098820 */ /* 0x002fca0000400000 */
[----:B------:R2:W-:Y:S01]  /*35680*/  STG.E.64 desc[UR36][R2.64], R8 ;  /* 0x0000000802007986 */ /* 0x0005e2000c101b24 */
[----:B------:R-:W-:Y:S05]  /*35690*/  BRA `(.L_x_8646) ;  /* 0x0000000c00c07947 */ /* 0x000fea0003800000 */
.L_x_8652:
        /* <DEDUP_REMOVED lines=20> */
[----:B------:R-:W-:-:S05]  /*357e0*/  F2FP.F16.F32.PACK_AB R9, R0, R9 ;  /* 0x000000090009723e */ /* 0x000fca00000000ff */
[----:B------:R3:W-:Y:S01]  /*357f0*/  STG.E desc[UR36][R2.64], R9 ;  /* 0x0000000902007986 */ /* 0x0007e2000c101924 */
[----:B------:R-:W-:Y:S05]  /*35800*/  BRA `(.L_x_8646) ;  /* 0x0000000c00647947 */ /* 0x000fea0003800000 */
.L_x_8651:
[----:B------:R1:W-:Y:S01]  /*35810*/  STG.E.64 desc[UR36][R2.64], R4 ;  /* 0x0000000402007986 */ /* 0x0003e2000c101b24 */
[----:B------:R-:W-:Y:S05]  /*35820*/  BRA `(.L_x_8646) ;  /* 0x0000000c005c7947 */ /* 0x000fea0003800000 */
.L_x_8641:
        /* <DEDUP_REMOVED lines=10> */
[----:B------:R-:W1:Y:S02]  /*358d0*/  F2I.U32.F64.TRUNC R5, R4 ;  /* 0x0000000400057311 */ /* 0x000e64000030d000 */
[----:B-1----:R1:W-:Y:S01]  /*358e0*/  STG.E.U16 desc[UR36][R2.64], R5 ;  /* 0x0000000502007986 */ /* 0x0023e2000c101524 */
[----:B------:R-:W-:Y:S05]  /*358f0*/  BRA `(.L_x_8646) ;  /* 0x0000000c00287947 */ /* 0x000fea0003800000 */
.L_x_8656:
[----:B------:R-:W-:Y:S01]  /*35900*/  UMOV UR4, 0xf0000000 ;  /* 0xf000000000047882 */ /* 0x000fe20000000000 */
[----:B------:R-:W-:Y:S01]  /*35910*/  UMOV UR5, 0x380fffff ;  /* 0x380fffff00057882 */ /* 0x000fe20000000000 */
[----:B------:R-:W1:-:S15]  /*35920*/  F2F.F32.F64 R7, R4 ;  /* 0x0000000400077310 */ /* 0x000e5e0000301000 */
        /* <DEDUP_REMOVED lines=23> */
.L_x_8659:
[----:B------:R-:W-:-:S04]  /*35aa0*/  SHF.R.U32.HI R5, RZ, 0x18, R7 ;  /* 0x00000018ff057819 */ /* 0x000fc80000011607 */
[----:B------:R-:W-:-:S07]  /*35ab0*/  LOP3.LUT R0, R0, 0x80, R5, 0xf8, !PT ;  /* 0x0000008000007812 */ /* 0x000fce00078ef805 */
.L_x_8658:
[----:B------:R-:W-:Y:S05]  /*35ac0*/  BSYNC.RECONVERGENT B0 ;  /* 0x0000000000007941 */ /* 0x000fea0003800200 */
.L_x_8657:
[----:B------:R1:W-:Y:S01]  /*35ad0*/  STG.E.U8 desc[UR36][R2.64], R0 ;  /* 0x0000000002007986 */ /* 0x0003e2000c101124 */
[----:B------:R-:W-:Y:S05]  /*35ae0*/  BRA `(.L_x_8646) ;  /* 0x0000000800ac7947 */ /* 0x000fea0003800000 */
.L_x_8655:
        /* <DEDUP_REMOVED lines=26> */
.L_x_8662:
[----:B------:R-:W-:-:S04]  /*35c90*/  SHF.R.U32.HI R5, RZ, 0x18, R7 ;  /* 0x00000018ff057819 */ /* 0x000fc80000011607 */
[----:B------:R-:W-:-:S07]  /*35ca0*/  LOP3.LUT R0, R0, 0x80, R5, 0xf8, !PT ;  /* 0x0000008000007812 */ /* 0x000fce00078ef805 */
.L_x_8661:
[----:B------:R-:W-:Y:S05]  /*35cb0*/  BSYNC.RECONVERGENT B0 ;  /* 0x0000000000007941 */ /* 0x000fea0003800200 */
.L_x_8660:
[----:B------:R1:W-:Y:S01]  /*35cc0*/  STG.E.U8 desc[UR36][R2.64], R0 ;  /* 0x0000000002007986 */ /* 0x0003e2000c101124 */
[----:B------:R-:W-:Y:S05]  /*35cd0*/  BRA `(.L_x_8646) ;  /* 0x0000000800307947 */ /* 0x000fea0003800000 */
.L_x_8654:
        /* <DEDUP_REMOVED lines=14> */
[----:B-1----:R-:W-:Y:S01]  /*35dc0*/  @!P0 FMUL R8, R8, 1.175494350822287508e-38 ;  /* 0x0080000008088820 */ /* 0x002fe20000400000 */
        /* <DEDUP_REMOVED lines=15> */
.L_x_8664:
[----:B------:R-:W1:Y:S02]  /*35ec0*/  F2I.U64.F64.TRUNC R4, R4 ;  /* 0x0000000400047311 */ /* 0x000e64000030d800 */
[----:B-1----:R1:W-:Y:S01]  /*35ed0*/  STG.E.64 desc[UR36][R2.64], R4 ;  /* 0x0000000402007986 */ /* 0x0023e2000c101b24 */
[----:B------:R-:W-:Y:S05]  /*35ee0*/  BRA `(.L_x_8646) ;  /* 0x0000000400ac7947 */ /* 0x000fea0003800000 */
.L_x_8663:
[----:B------:R-:W1:Y:S02]  /*35ef0*/  F2I.U32.F64.TRUNC R5, R4 ;  /* 0x0000000400057311 */ /* 0x000e64000030d000 */
[----:B-1----:R1:W-:Y:S01]  /*35f00*/  STG.E desc[UR36][R2.64], R5 ;  /* 0x0000000502007986 */ /* 0x0023e2000c101924 */
[----:B------:R-:W-:Y:S05]  /*35f10*/  BRA `(.L_x_8646) ;  /* 0x0000000400a07947 */ /* 0x000fea0003800000 */
.L_x_8653:
[----:B------:R-:W-:-:S09]  /*35f20*/  UISETP.GT.AND UP0, UPT, UR4, 0xe, UPT ;  /* 0x0000000e0400788c */ /* 0x000fd2000bf04270 */
[----:B------:R-:W-:Y:S05]  /*35f30*/  BRA.U UP0, `(.L_x_8665) ;  /* 0x00000001003c7547 */ /* 0x000fea000b800000 */
[----:B------:R-:W-:-:S09]  /*35f40*/  UISETP.NE.AND UP0, UPT, UR4, 0xa, UPT ;  /* 0x0000000a0400788c */ /* 0x000fd2000bf05270 */
[----:B------:R-:W-:Y:S05]  /*35f50*/  BRA.U !UP0, `(.L_x_8666) ;  /* 0x00000001082c7547 */ /* 0x000fea000b800000 */
[----:B------:R-:W-:-:S09]  /*35f60*/  UISETP.NE.AND UP0, UPT, UR4, 0xb, UPT ;  /* 0x0000000b0400788c */ /* 0x000fd2000bf05270 */
[----:B------:R-:W-:Y:S05]  /*35f70*/  BRA.U UP0, `(.L_x_8645) ;  /* 0x0000000100447547 */ /* 0x000fea000b800000 */
[----:B------:R-:W1:-:S15]  /*35f80*/  DSETP.NEU.AND P0, PT, R6, RZ, PT ;  /* 0x000000ff0600722a */ /* 0x000e5e0003f0d000 */
[----:B------:R-:W-:-:S15]  /*35f90*/  NOP ;  /* 0x0000000000007918 */ /* 0x000fde0000000000 */
[----:B------:R-:W-:-:S15]  /*35fa0*/  NOP ;  /* 0x0000000000007918 */ /* 0x000fde0000000000 */
[----:B------:R-:W-:-:S15]  /*35fb0*/  NOP ;  /* 0x0000000000007918 */ /* 0x000fde0000000000 */
[----:B------:R-:W-:-:S04]  /*35fc0*/  NOP ;  /* 0x0000000000007918 */ /* 0x000fc80000000000 */
[----:B-1----:R-:W1:Y:S02]  /*35fd0*/  DSETP.NEU.OR P0, PT, R4, RZ, P0 ;  /* 0x000000ff0400722a */ /* 0x002e64000070d400 */
[----:B-1----:R-:W-:-:S05]  /*35fe0*/  SEL R5, RZ, 0x1, !P0 ;  /* 0x00000001ff057807 */ /* 0x002fca0004000000 */
[----:B------:R1:W-:Y:S01]  /*35ff0*/  STG.E.U8 desc[UR36][R2.64], R5 ;  /* 0x0000000502007986 */ /* 0x0003e2000c101124 */
[----:B------:R-:W-:Y:S05]  /*36000*/  BRA `(.L_x_8646) ;  /* 0x0000000400647947 */ /* 0x000fea0003800000 */
.L_x_8666:
[----:B------:R1:W-:Y:S01]  /*36010*/  STG.E.128 desc[UR36][R2.64], R4 ;  /* 0x0000000402007986 */ /* 0x0003e2000c101d24 */
[----:B------:R-:W-:Y:S05]  /*36020*/  BRA `(.L_x_8646) ;  /* 0x00000004005c7947 */ /* 0x000fea0003800000 */
.L_x_8665:
[----:B------:R-:W-:-:S09]  /*36030*/  UISETP.NE.AND UP0, UPT, UR4, 0xf, UPT ;  /* 0x0000000f0400788c */ /* 0x000fd2000bf05270 */
[----:B------:R-:W-:Y:S05]  /*36040*/  BRA.U !UP0, `(.L_x_8667) ;  /* 0x0000000508287547 */ /* 0x000fea000b800000 */
[----:B------:R-:W-:-:S09]  /*36050*/  UISETP.NE.AND UP0, UPT, UR4, 0x17, UPT ;  /* 0x000000170400788c */ /* 0x000fd2000bf05270 */
[----:B------:R-:W-:Y:S05]  /*36060*/  BRA.U !UP0, `(.L_x_8668) ;  /* 0x0000000108b07547 */ /* 0x000fea000b800000 */
[----:B------:R-:W-:-:S09]  /*36070*/  UISETP.NE.AND UP0, UPT, UR4, 0x18, UPT ;  /* 0x000000180400788c */ /* 0x000fd2000bf05270 */
[----:B------:R-:W-:Y:S05]  /*36080*/  BRA.U !UP0, `(.L_x_8669) ;  /* 0x0000000108447547 */ /* 0x000fea000b800000 */
.L_x_8645:
[----:B------:R-:W-:Y:S01]  /*36090*/  MOV R0, 0x0 ;  /* 0x0000000000007802 */ /* 0x000fe20000000f00 */
[----:B------:R-:W1:Y:S01]  /*360a0*/  LDCU.64 UR4, c[0x4][0x158] ;  /* 0x01002b00ff0477ac */ /* 0x000e620008000a00 */
[----:B------:R-:W-:Y:S02]  /*360b0*/  HFMA2 R12, -RZ, RZ, 0, 5.9604644775390625e-08 ;  /* 0x00000001ff0c7431 */ /* 0x000fe400000001ff */
[----:B------:R-:W-:Y:S01]  /*360c0*/  IMAD.MOV.U32 R8, RZ, RZ, 0x65 ;  /* 0x00000065ff087424 */ /* 0x000fe200078e00ff */
[----:B------:R2:W3:Y:S01]  /*360d0*/  LDC.64 R2, c[0x4][R0] ;  /* 0x0100000000027b82 */ /* 0x0004e20000000a00 */
[----:B------:R-:W4:Y:S01]  /*360e0*/  LDCU.64 UR6, c[0x4][0x160] ;  /* 0x01002c00ff0677ac */ /* 0x000f220008000a00 */
[----:B------:R-:W-:Y:S01]  /*360f0*/  IMAD.MOV.U32 R13, RZ, RZ, RZ ;  /* 0x000000ffff0d7224 */ /* 0x000fe200078e00ff */
[----:B------:R-:W5:Y:S01]  /*36100*/  LDCU.64 UR8, c[0x4][0x10] ;  /* 0x01000200ff0877ac */ /* 0x000f620008000a00 */
[----:B-1----:R-:W-:Y:S01]  /*36110*/  IMAD.U32 R4, RZ, RZ, UR4 ;  /* 0x00000004ff047e24 */ /* 0x002fe2000f8e00ff */
[----:B------:R-:W-:Y:S01]  /*36120*/  MOV R5, UR5 ;  /* 0x0000000500057c02 */ /* 0x000fe20008000f00 */
[----:B----4-:R-:W-:-:S02]  /*36130*/  IMAD.U32 R6, RZ, RZ, UR6 ;  /* 0x00000006ff067e24 */ /* 0x010fc4000f8e00ff */
[----:B------:R-:W-:Y:S02]  /*36140*/  IMAD.U32 R7, RZ, RZ, UR7 ;  /* 0x00000007ff077e24 */ /* 0x000fe4000f8e00ff */
[----:B-----5:R-:W-:Y:S02]  /*36150*/  IMAD.U32 R10, RZ, RZ, UR8 ;  /* 0x00000008ff0a7e24 */ /* 0x020fe4000f8e00ff */
[----:B--2---:R-:W-:-:S07]  /*36160*/  IMAD.U32 R11, RZ, RZ, UR9 ;  /* 0x00000009ff0b7e24 */ /* 0x004fce000f8e00ff */
[----:B------:R-:W-:-:S07]  /*36170*/  LEPC R20, `(.L_x_8670) ;  /* 0x000000001014794e */ /* 0x000fce0000000000 */
[----:B0--3--:R-:W-:Y:S05]  /*36180*/  CALL.ABS.NOINC R2 ;  /* 0x0000000002007343 */ /* 0x009fea0003c00000 */
.L_x_8670:
[----:B------:R-:W-:Y:S05]  /*36190*/  BRA `(.L_x_8646) ;  /* 0x0000000400007947 */ /* 0x000fea0003800000 */
.L_x_8669:
        /* <DEDUP_REMOVED lines=21> */
.L_x_8672:
[----:B------:R-:W-:Y:S05]  /*362f0*/  BSYNC.RECONVERGENT B0 ;  /* 0x0000000000007941 */ /* 0x000fea0003800200 */
.L_x_8671:
[----:B------:R-:W-:-:S05]  /*36300*/  LOP3.LUT R7, R0, 0x80, R7, 0xf8, !PT ;  /* 0x0000008000077812 */ /* 0x000fca00078ef807 */
[----:B------:R1:W-:Y:S01]  /*36310*/  STG.E.U8 desc[UR36][R2.64], R7 ;  /* 0x0000000702007986 */ /* 0x0003e2000c101124 */
[----:B------:R-:W-:Y:S05]  /*36320*/  BRA `(.L_x_8646) ;  /* 0x00000000009c7947 */ /* 0x000fea0003800000 */
.L_x_8668:
        /* <DEDUP_REMOVED lines=9> */
[----:B-1----:R-:W-:-:S05]  /*363c0*/  @!P0 FMUL R7, R7, 1.175494350822287508e-38 ;  /* 0x0080000007078820 */ /* 0x002fca0000400000 */
        /* <DEDUP_REMOVED lines=10> */
.L_x_8674:
[----:B------:R-:W-:Y:S01]  /*36470*/  IMAD.MOV.U32 R0, RZ, RZ, 0x7f ;  /* 0x0000007fff007424 */ /* 0x000fe200078e00ff */
[----:B------:R-:W-:-:S04]  /*36480*/  ISETP.GT.U32.AND P0, PT, R6, 0x7f800000, PT ;  /* 0x7f8000000600780c */ /* 0x000fc80003f04070 */
[----:B------:R-:W-:-:S09]  /*36490*/  SEL R0, R0, 0x7c, P0 ;  /* 0x0000007c00007807 */ /* 0x000fd20000000000 */
.L_x_8675:
[----:B------:R-:W-:Y:S05]  /*364a0*/  BSYNC.RECONVERGENT B0 ;  /* 0x0000000000007941 */ /* 0x000fea0003800200 */
.L_x_8673:
[----:B------:R-:W-:-:S04]  /*364b0*/  SHF.R.U32.HI R5, RZ, 0x18, R7 ;  /* 0x00000018ff057819 */ /* 0x000fc80000011607 */
[----:B------:R-:W-:-:S05]  /*364c0*/  LOP3.LUT R5, R0, 0x80, R5, 0xf8, !PT ;  /* 0x0000008000057812 */ /* 0x000fca00078ef805 */
[----:B------:R1:W-:Y:S01]  /*364d0*/  STG.E.U8 desc[UR36][R2.64], R5 ;  /* 0x0000000502007986 */ /* 0x0003e2000c101124 */
[----:B------:R-:W-:Y:S05]  /*364e0*/  BRA `(.L_x_8646) ;  /* 0x00000000002c7947 */ /* 0x000fea0003800000 */
.L_x_8667:
        /* <DEDUP_REMOVED lines=9> */
[----:B------:R-:W-:-:S05]  /*36580*/  F2FP.BF16.F32.PACK_AB R0, RZ, R0 ;  /* 0x00000000ff00723e */ /* 0x000fca00000010ff */
[----:B------:R1:W-:Y:S02]  /*36590*/  STG.E.U16 desc[UR36][R2.64], R0 ;  /* 0x0000000002007986 */ /* 0x0003e4000c101524 */
.L_x_8646:
[----:B------:R-:W-:-:S07]  /*365a0*/  VIADD R16, R16, 0x80 ;  /* 0x0000008010107836 */ /* 0x000fce0000000000 */
.L_x_8487:
[----:B------:R-:W-:Y:S05]  /*365b0*/  BSYNC.RECONVERGENT B6 ;  /* 0x0000000000067941 */ /* 0x000fea0003800200 */
.L_x_8486:
[----:B------:R-:W5:Y:S01]  /*365c0*/  LDCU UR4, c[0x0][0x380] ;  /* 0x00007000ff0477ac */ /* 0x000f620008000800 */
[----:B------:R-:W-:Y:S01]  /*365d0*/  BSSY.RECONVERGENT B6, `(.L_x_8676) ;  /* 0x0001b27000067945 */ /* 0x000fe20003800200 */
[----:B-----5:R-:W-:-:S13]  /*365e0*/  ISETP.GE.AND P0, PT, R16, UR4, PT ;  /* 0x0000000410007c0c */ /* 0x020fda000bf06270 */
[----:B------:R-:W-:Y:S05]  /*365f0*/  @P0 BRA `(.L_x_8677) ;  /* 0x000001b000900947 */ /* 0x000fea0003800000 */
[----:B------:R-:W5:Y:S01]  /*36600*/  LDCU UR4, c[0x0][0x388] ;  /* 0x00007100ff0477ac */ /* 0x000f620008000800 */
[----:B01-34-:R-:W-:Y:S01]  /*36610*/  IMAD.MOV.U32 R0, RZ, RZ, RZ ;  /* 0x000000ffff007224 */ /* 0x01bfe200078e00ff */
[----:B------:R-:W-:Y:S01]  /*36620*/  MOV R17, RZ ;  /* 0x000000ff00117202 */ /* 0x000fe20000000f00 */
[----:B-----5:R-:W-:-:S09]  /*36630*/  UISETP.NE.AND UP0, UPT, UR4, URZ, UPT ;  /* 0x000000ff0400728c */ /* 0x020fd2000bf05270 */
[----:B------:R-:W-:Y:S05]  /*36640*/  BRA.U !UP0, `(.L_x_8678) ;  /* 0x0000001108ac7547 */ /* 0x000fea000b800000 */
[----:B------:R-:W0:Y:S01]  /*36650*/  LDCU.64 UR4, c[0x0][0x390] ;  /* 0x00007200ff0477ac */ /* 0x000e220008000a00 */
[----:B--2---:R-:W-:Y:S02]  /*36660*/  IMAD.MOV.U32 R2, RZ, RZ, RZ ;  /* 0x000000ffff027224 */ /* 0x004fe400078e00ff */
        /* <DEDUP_REMOVED lines=297> */
.L_x_8678:
[----:B------:R-:W2:Y:S01]  /*37900*/  LDCU.64 UR6, c[0x0][0x588] ;  /* 0x0000b100ff0677ac */ /* 0x000ea20008000a00 */
[----:B------:R-:W-:Y:S01]  /*37910*/  BSSY.RECONVERGENT B7, `(.L_x_8679) ;  /* 0x000010c000077945 */ /* 0x000fe20003800200 */
[----:B------:R-:W-:-:S04]  /*37920*/  UPRMT UR4, UR41, 0x9910, URZ ;  /* 0x0000991029047896 */ /* 0x000fc800080000ff */
[----:B------:R-:W-:Y:S01]  /*37930*/  UISETP.GT.AND UP0, UPT, UR4, 0x9, UPT ;  /* 0x000000090400788c */ /* 0x000fe2000bf04270 */
[----:B--2---:R-:W-:-:S05]  /*37940*/  IADD3 R2, P0, PT, R0, UR6, RZ ;  /* 0x0000000600027c10 */ /* 0x004fca000ff1e0ff */
        /* <DEDUP_REMOVED lines=14> */
.L_x_8683:
[----:B------:R-:W2:Y:S01]  /*37a30*/  LDG.E.U8 R2, desc[UR36][R2.64] ;  /* 0x0000002402027981 */ /* 0x000ea2000c1e1100 */
[----:B------:R-:W-:Y:S01]  /*37a40*/  CS2R R6, SRZ ;  /* 0x0000000000067805 */ /* 0x000fe2000001ff00 */
[----:B--2---:R0:W1:Y:S02]  /*37a50*/  I2F.F64.U16 R4, R2 ;  /* 0x0000000200047312 */ /* 0x0040640000101800 */
[----:B01----:R-:W-:Y:S05]  /*37a60*/  BRA `(.L_x_8685) ;  /* 0x0000000c00d87947 */ /* 0x003fea0003800000 */
.L_x_8682:
        /* <DEDUP_REMOVED lines=10> */
.L_x_8687:
[----:B------:R-:W2:Y:S01]  /*37b10*/  LDG.E R2, desc[UR36][R2.64] ;  /* 0x0000002402027981 */ /* 0x000ea2000c1e1900 */
[----:B------:R-:W-:Y:S01]  /*37b20*/  CS2R R6, SRZ ;  /* 0x0000000000067805 */ /* 0x000fe2000001ff00 */
[----:B--2---:R0:W1:Y:S02]  /*37b30*/  I2F.F64 R4, R2 ;  /* 0x0000000200047312 */ /* 0x0040640000201c00 */
[----:B01----:R-:W-:Y:S05]  /*37b40*/  BRA `(.L_x_8685) ;  /* 0x0000000c00a07947 */ /* 0x003fea0003800000 */
.L_x_8686:
[----:B------:R-:W2:Y:S01]  /*37b50*/  LDG.E.U16 R2, desc[UR36][R2.64] ;  /* 0x0000002402027981 */ /* 0x000ea2000c1e1500 */
[----:B------:R-:W-:Y:S01]  /*37b60*/  CS2R R6, SRZ ;  /* 0x0000000000067805 */ /* 0x000fe2000001ff00 */
[----:B--2---:R0:W1:Y:S02]  /*37b70*/  I2F.F64.S16 R4, R2 ;  /* 0x0000000200047312 */ /* 0x0040640000101c00 */
[----:B01----:R-:W-:Y:S05]  /*37b80*/  BRA `(.L_x_8685) ;  /* 0x0000000c00907947 */ /* 0x003fea0003800000 */
.L_x_8681:
        /* <DEDUP_REMOVED lines=9> */
[----:B------:R-:W0:Y:S02]  /*37c20*/  F2F.F64.F32 R4, R4 ;  /* 0x0000000400047310 */ /* 0x000e240000201800 */
[----:B0-----:R-:W-:Y:S05]  /*37c30*/  BRA `(.L_x_8685) ;  /* 0x0000000c00647947 */ /* 0x001fea0003800000 */
.L_x_8689:
[----:B------:R-:W2:Y:S01]  /*37c40*/  LDG.E.U16 R0, desc[UR36][R2.64] ;  /* 0x0000002402007981 */ /* 0x000ea2000c1e1500 */
[----:B------:R-:W-:Y:S01]  /*37c50*/  CS2R R6, SRZ ;  /* 0x0000000000067805 */ /* 0x000fe2000001ff00 */
[----:B--2---:R-:W-:-:S05]  /*37c60*/  HADD2.F32 R0, -RZ, R0.H0_H0 ;  /* 0x20000000ff007230 */ /* 0x004fca0000004100 */
[----:B------:R-:W-:-:S04]  /*37c70*/  FMUL.FTZ R0, R0, 1 ;  /* 0x3f80000000007820 */ /* 0x000fc80000410000 */
[----:B------:R0:W1:Y:S02]  /*37c80*/  F2F.F64.F32 R4, R0 ;  /* 0x0000000000047310 */ /* 0x0000640000201800 */
[----:B01----:R-:W-:Y:S05]  /*37c90*/  BRA `(.L_x_8685) ;  /* 0x0000000c004c7947 */ /* 0x003fea0003800000 */
.L_x_8688:
        /* <DEDUP_REMOVED lines=16> */
.L_x_8691:
        /* <DEDUP_REMOVED lines=12> */
.L_x_8690:
[----:B------:R0:W5:Y:S01]  /*37e60*/  LDG.E.64 R4, desc[UR36][R2.64] ;  /* 0x0000002402047981 */ /* 0x000162000c1e1b00 */
[----:B------:R-:W-:Y:S01]  /*37e70*/  CS2R R6, SRZ ;  /* 0x0000000000067805 */ /* 0x000fe2000001ff00 */
[----:B------:R-:W-:Y:S06]  /*37e80*/  BRA `(.L_x_8685) ;  /* 0x0000000800d07947 */ /* 0x000fec0003800000 */
.L_x_8680:
        /* <DEDUP_REMOVED lines=14> */
.L_x_8694:
[----:B------:R1:W5:Y:S01]  /*37f70*/  LDG.E.128 R4, desc[UR36][R2.64] ;  /* 0x0000002402047981 */ /* 0x000362000c1e1d00 */
[----:B------:R-:W-:Y:S05]  /*37f80*/  BRA `(.L_x_8685) ;  /* 0x0000000800907947 */ /* 0x000fea0003800000 */
.L_x_8693:
        /* <DEDUP_REMOVED lines=19> */
[----:B------:R-:W-:Y:S02]  /*380c0*/  SHF.R.S32.HI R5, RZ, 0x8, R5 ;  /* 0x00000008ff057819 */ /* 0x000fe40000011405 */
[----:B------:R-:W-:-:S04]  /*380d0*/  IADD3 R6, PT, PT, R6, 0x3c000000, RZ ;  /* 0x3c00000006067810 */ /* 0x000fc80007ffe0ff */
[----:B------:R-:W-:Y:S02]  /*380e0*/  LOP3.LUT R5, R6, 0x7f800000, R5, 0xf8, !PT ;  /* 0x7f80000006057812 */ /* 0x000fe400078ef805 */
[----:B------:R-:W-:Y:S02]  /*380f0*/  CS2R R6, SRZ ;  /* 0x0000000000067805 */ /* 0x000fe4000001ff00 */
[----:B------:R-:W-:-:S04]  /*38100*/  SEL R5, R5, RZ, P0 ;  /* 0x000000ff05057207 */ /* 0x000fc80000000000 */
[----:B------:R-:W-:-:S05]  /*38110*/  LOP3.LUT R5, R5, 0x80000000, R0, 0xf8, !PT ;  /* 0x8000000005057812 */ /* 0x000fca00078ef800 */
[----:B------:R-:W-:-:S06]  /*38120*/  FMUL.FTZ R5, R5, 1 ;  /* 0x3f80000005057820 */ /* 0x000fcc0000410000 */
[----:B------:R-:W1:Y:S02]  /*38130*/  F2F.F64.F32 R4, R5 ;  /* 0x0000000500047310 */ /* 0x000e640000201800 */
[----:B-1----:R-:W-:Y:S05]  /*38140*/  BRA `(.L_x_8685) ;  /* 0x0000000800207947 */ /* 0x002fea0003800000 */
.L_x_8696:
        /* <DEDUP_REMOVED lines=15> */
.L_x_8695:
[----:B------:R-:W2:Y:S01]  /*38240*/  LDG.E.U16 R0, desc[UR36][R2.64] ;  /* 0x0000002402007981 */ /* 0x000ea2000c1e1500 */
[----:B------:R-:W-:Y:S01]  /*38250*/  CS2R R6, SRZ ;  /* 0x0000000000067805 */ /* 0x000fe2000001ff00 */
[----:B--2---:R-:W-:-:S04]  /*38260*/  IMAD.U32 R0, R0, 0x10000, RZ ;  /* 0x0001000000007824 */ /* 0x004fc800078e00ff */
[----:B------:R-:W-:-:S04]  /*38270*/  FMUL.FTZ R0, R0, 1 ;  /* 0x3f80000000007820 */ /* 0x000fc80000410000 */
[----:B------:R1:W2:Y:S02]  /*38280*/  F2F.F64.F32 R4, R0 ;  /* 0x0000000000047310 */ /* 0x0002a40000201800 */
[----:B-12---:R-:W-:Y:S05]  /*38290*/  BRA `(.L_x_8685) ;  /* 0x0000000400cc7947 */ /* 0x006fea0003800000 */
.L_x_8692:
        /* <DEDUP_REMOVED lines=12> */
.L_x_8699:
        /* <DEDUP_REMOVED lines=22> */
.L_x_8701:
[----:B------:R-:W-:Y:S05]  /*384c0*/  BSYNC.RECONVERGENT B0 ;  /* 0x0000000000007941 */ /* 0x000fea0003800200 */
.L_x_8700:
[----:B------:R-:W-:Y:S01]  /*384d0*/  IMAD.SHL.U32 R0, R0, 0x100000, RZ ;  /* 0x0010000000007824 */ /* 0x000fe200078e00ff */
[----:B------:R-:W-:-:S04]  /*384e0*/  LEA R2, R2, 0x3b800000, 0x17 ;  /* 0x3b80000002027811 */ /* 0x000fc800078eb8ff */
[----:B------:R-:W-:-:S05]  /*384f0*/  LOP3.LUT R0, R2, R0, R9, 0xfe, !PT ;  /* 0x0000000002007212 */ /* 0x000fca00078efe09 */
[----:B------:R-:W-:-:S04]  /*38500*/  FMUL.FTZ R0, R0, 1 ;  /* 0x3f80000000007820 */ /* 0x000fc80000410000 */
[----:B------:R4:W0:Y:S02]  /*38510*/  F2F.F64.F32 R4, R0 ;  /* 0x0000000000047310 */ /* 0x0008240000201800 */
[----:B0---4-:R-:W-:Y:S05]  /*38520*/  BRA `(.L_x_8685) ;  /* 0x0000000400287947 */ /* 0x011fea0003800000 */
.L_x_8698:
        /* <DEDUP_REMOVED lines=22> */
.L_x_8703:
[----:B------:R-:W-:Y:S05]  /*38690*/  BSYNC.RECONVERGENT B0 ;  /* 0x0000000000007941 */ /* 0x000fea0003800200 */
.L_x_8702:
[----:B------:R-:W-:Y:S01]  /*386a0*/  IMAD.SHL.U32 R0, R0, 0x200000, RZ ;  /* 0x0020000000007824 */ /* 0x000fe200078e00ff */
[----:B------:R-:W-:-:S04]  /*386b0*/  LEA R2, R2, 0x37800000, 0x17 ;  /* 0x3780000002027811 */ /* 0x000fc800078eb8ff */
[----:B------:R-:W-:-:S05]  /*386c0*/  LOP3.LUT R0, R2, R0, R9, 0xfe, !PT ;  /* 0x0000000002007212 */ /* 0x000fca00078efe09 */
[----:B------:R-:W-:-:S04]  /*386d0*/  FMUL.FTZ R0, R0, 1 ;  /* 0x3f80000000007820 */ /* 0x000fc80000410000 */
[----:B------:R4:W0:Y:S02]  /*386e0*/  F2F.F64.F32 R4, R0 ;  /* 0x0000000000047310 */ /* 0x0008240000201800 */
[----:B0---4-:R-:W-:Y:S05]  /*386f0*/  BRA `(.L_x_8685) ;  /* 0x0000000000b47947 */ /* 0x011fea0003800000 */
.L_x_8697:
        /* <DEDUP_REMOVED lines=8> */
[----:B------:R-:W-:Y:S01]  /*38780*/  CS2R R6, SRZ ;  /* 0x0000000000067805 */ /* 0x000fe2000001ff00 */
        /* <DEDUP_REMOVED lines=8> */
[----:B------:R4:W0:Y:S02]  /*38810*/  @P0 F2F.F64.F32 R4, R0 ;  /* 0x0000000000040310 */ /* 0x0008240000201800 */
[----:B0---4-:R-:W-:Y:S05]  /*38820*/  BRA `(.L_x_8685) ;  /* 0x0000000000687947 */ /* 0x011fea0003800000 */
.L_x_8684:
        /* <DEDUP_REMOVED lines=12> */
[----:B----4-:R-:W-:Y:S01]  /*388f0*/  IMAD.U32 R10, RZ, RZ, UR8 ;  /* 0x00000008ff0a7e24 */ /* 0x010fe2000f8e00ff */
[----:B-1----:R-:W-:-:S07]  /*38900*/  MOV R11, UR9 ;  /* 0x00000009000b7c02 */ /* 0x002fce0008000f00 */
[----:B------:R-:W-:-:S07]  /*38910*/  LEPC R20, `(.L_x_8706) ;  /* 0x000000001014794e */ /* 0x000fce0000000000 */
[----:B--2---:R-:W-:Y:S05]  /*38920*/  CALL.ABS.NOINC R2 ;  /* 0x0000000002007343 */ /* 0x004fea0003c00000 */
.L_x_8706:
[----:B------:R-:W-:Y:S02]  /*38930*/  CS2R R6, SRZ ;  /* 0x0000000000067805 */ /* 0x000fe4000001ff00 */
[----:B------:R-:W-:Y:S01]  /*38940*/  CS2R R4, SRZ ;  /* 0x0000000000047805 */ /* 0x000fe2000001ff00 */
[----:B------:R-:W-:Y:S06]  /*38950*/  BRA `(.L_x_8685) ;  /* 0x00000000001c7947 */ /* 0x000fec0003800000 */
.L_x_8705:
[----:B------:R-:W2:Y:S01]  /*38960*/  LDG.E.64 R4, desc[UR36][R2.64] ;  /* 0x0000002402047981 */ /* 0x000ea2000c1e1b00 */
[----:B------:R-:W-:Y:S01]  /*38970*/  CS2R R6, SRZ ;  /* 0x0000000000067805 */ /* 0x000fe2000001ff00 */
[----:B--2---:R-:W4:Y:S02]  /*38980*/  I2F.F64.U64 R4, R4 ;  /* 0x0000000400047312 */ /* 0x004f240000301800 */
[----:B----4-:R-:W-:Y:S05]  /*38990*/  BRA `(.L_x_8685) ;  /* 0x00000000000c7947 */ /* 0x010fea0003800000 */
.L_x_8704:
[----:B------:R-:W2:Y:S01]  /*389a0*/  LDG.E R2, desc[UR36][R2.64] ;  /* 0x0000002402027981 */ /* 0x000ea2000c1e1900 */
[----:B------:R-:W-:Y:S01]  /*389b0*/  CS2R R6, SRZ ;  /* 0x0000000000067805 */ /* 0x000fe2000001ff00 */
[----:B--2---:R2:W3:Y:S06]  /*389c0*/  I2F.F64.U32 R4, R2 ;  /* 0x0000000200047312 */ /* 0x0044ec0000201800 */
.L_x_8685:
[----:B------:R-:W-:Y:S05]  /*389d0*/  BSYNC.RECONVERGENT B7 ;  /* 0x0000000000077941 */ /* 0x000fea0003800200 */
.L_x_8679:
        /* <DEDUP_REMOVED lines=31> */
[----:B0-----:R-:W-:Y:S01]  /*38bd0*/  @!P0 IMAD.MOV.U32 R6, RZ, RZ, R4 ;  /* 0x000000ffff068224 */ /* 0x001fe200078e0004 */
[----:B-1----:R-:W-:Y:S01]  /*38be0*/  @!P0 MOV R4, R2 ;  /* 0x0000000200048202 */ /* 0x002fe20000000f00 */
[----:B------:R-:W-:Y:S02]  /*38bf0*/  @!P0 IMAD.MOV.U32 R7, RZ, RZ, R5 ;  /* 0x000000ffff078224 */ /* 0x000fe400078e0005 */
        /* <DEDUP_REMOVED lines=19> */
[----:B------:R-:W-:-:S15]  /*38d30*/  @P0 IMAD.MOV.U32 R7, RZ, RZ, R5 ;  /* 0x000000ffff070224 */ /* 0x000fde00078e0005 */
[----:B------:R-:W-:-:S15]  /*38d40*/  NOP ;  /* 0x0000000000007918 */ /* 0x000fde0000000000 */
[----:B------:R-:W-:-:S15]  /*38d50*/  NOP ;  /* 0x0000000000007918 */ /* 0x000fde0000000000 */
[----:B------:R-:W-:-:S15]  /*38d60*/  NOP ;  /* 0x0000000000007918 */ /* 0x000fde0000000000 */
[----:B------:R-:W0:Y:S02]  /*38d70*/  @!P0 DADD R6, R6, R6 ;  /* 0x0000000006068229 */ /* 0x000e240000000006 */
[----:B0-----:R-:W-:Y:S05]  /*38d80*/  BRA `(.L_x_8709) ;  /* 0x0000017400707947 */ /* 0x001fea0003800000 */
.L_x_8708:
[----:B------:R-:W-:Y:S01]  /*38d90*/  IMAD.MOV.U32 R0, RZ, RZ, R3 ;  /* 0x000000ffff007224 */ /* 0x000fe200078e0003 */
[----:B------:R-:W0:Y:S01]  /*38da0*/  DSETP.MAX.AND P0, P1, R2, R22, PT ;  /* 0x000000160200722a */ /* 0x000e22000390f000 */
[----:B------:R-:W-:Y:S02]  /*38db0*/  IMAD.MOV.U32 R11, RZ, RZ, R23 ;  /* 0x000000ffff0b7224 */ /* 0x000fe400078e0017 */
[----:B------:R-:W-:-:S03]  /*38dc0*/  IMAD.MOV.U32 R9, RZ, RZ, R22 ;  /* 0x000000ffff097224 */ /* 0x000fc600078e0016 */
[----:B0-----:R-:W-:Y:S02]  /*38dd0*/  FSEL R13, R0, R11, P0 ;  /* 0x0000000b000d7208 */ /* 0x001fe40000000000 */
[----:B------:R-:W-:Y:S02]  /*38de0*/  MOV R0, R2 ;  /* 0x0000000200007202 */ /* 0x000fe40000000f00 */
[----:B------:R-:W-:Y:S02]  /*38df0*/  @P1 LOP3.LUT R13, R11, 0x80000, RZ, 0xfc, !PT ;  /* 0x000800000b0d1812 */ /* 0x000fe400078efcff */
[----:B------:R-:W-:-:S03]  /*38e00*/  SEL R8, R0, R9, P0 ;  /* 0x0000000900087207 */ /* 0x000fc60000000000 */
[----:B------:R-:W-:-:S15]  /*38e10*/  IMAD.MOV.U32 R9, RZ, RZ, R13 ;  /* 0x000000ffff097224 */ /* 0x000fde00078e000d */
[----:B------:R-:W-:-:S15]  /*38e20*/  NOP ;  /* 0x0000000000007918 */ /* 0x000fde0000000000 */
[----:B------:R-:W-:-:S15]  /*38e30*/  NOP ;  /* 0x0000000000007918 */ /* 0x000fde0000000000 */
[----:B------:R-:W-:-:S04]  /*38e40*/  NOP ;  /* 0x0000000000007918 */ /* 0x000fc80000000000 */
        /* <DEDUP_REMOVED lines=30> */
[----:B------:R-:W-:Y:S01]  /*39030*/  MOV R37, 0x3fd80000 ;  /* 0x3fd8000000257802 */ /* 0x000fe20000000f00 */
[----:B------:R-:W-:Y:S01]  /*39040*/  IMAD.MOV.U32 R36, RZ, RZ, 0x0 ;  /* 0x00000000ff247424 */ /* 0x000fe200078e00ff */
[----:B------:R-:W-:Y:S01]  /*39050*/  SEL R41, R24, R2, P0 ;  /* 0x0000000218297207 */ /* 0x000fe20000000000 */
[----:B------:R-:W-:Y:S01]  /*39060*/  BSSY.RECONVERGENT B2, `(.L_x_8711) ;  /* 0x000061d000027945 */ /* 0x000fe20003800200 */
        /* <DEDUP_REMOVED lines=36> */
[----:B------:R-:W-:Y:S02]  /*392b0*/  ISETP.GT.U32.AND P0, PT, R2, R12, PT ;  /* 0x0000000c0200720c */ /* 0x000fe40003f04070 */
[----:B------:R-:W-:Y:S01]  /*392c0*/  MOV R18, R39 ;  /* 0x0000002700127202 */ /* 0x000fe20000000f00 */
        /* <DEDUP_REMOVED lines=51> */
[----:B------:R-:W-:Y:S02]  /*39600*/  MOV R12, RZ ;  /* 0x000000ff000c7202 */ /* 0x000fe40000000f00 */
        /* <DEDUP_REMOVED lines=79> */
[----:B0-----:R-:W-:Y:S02]  /*39b00*/  IMAD.MOV.U32 R28, RZ, RZ, R41 ;  /* 0x000000ffff1c7224 */ /* 0x001fe400078e0029 */
[----:B------:R-:W-:-:S15]  /*39b10*/  IMAD.MOV.U32 R29, RZ, RZ, R42 ;  /* 0x000000ffff1d7224 */ /* 0x000fde00078e002a */
[----:B------:R-:W-:-:S15]  /*39b20*/  NOP ;  /* 0x0000000000007918 */ /* 0x000fde0000000000 */
[----:B------:R-:W-:-:S15]  /*39b30*/  NOP ;  /* 0x0000000000007918 */ /* 0x000fde0000000000 */
[----:B------:R-:W-:-:S15]  /*39b40*/  NOP ;  /* 0x0000000000007918 */ /* 0x000fde0000000000 */
        /* <DEDUP_REMOVED lines=84> */
.L_x_8714:
[----:B------:R-:W-:Y:S05]  /*3a090*/  BSYNC.RECONVERGENT B3 ;  /* 0x0000000000037941 */ /* 0x000fea0003800200 */
.L_x_8713:
[----:B------:R-:W0:Y:S02]  /*3a0a0*/  DADD R8, R32, R8 ;  /* 0x0000000020087229 */ /* 0x000e240000000008 */
[----:B0-----:R-:W-:Y:S01]  /*3a0b0*/  ISETP.GT.AND P0, PT, R9, 0xfffff, PT ;  /* 0x000fffff0900780c */ /* 0x001fe20003f04270 */
[--C-:B------:R-:W-:Y:S02]  /*3a0c0*/  IMAD.MOV.U32 R10, RZ, RZ, R8.reuse ;  /* 0x000000ffff0a7224 */ /* 0x100fe400078e0008 */
[--C-:B------:R-:W-:Y:S02]  /*3a0d0*/  IMAD.MOV.U32 R11, RZ, RZ, R9.reuse ;  /* 0x000000ffff0b7224 */ /* 0x100fe400078e0009 */
[----:B------:R-:W-:Y:S02]  /*3a0e0*/  IMAD.MOV.U32 R0, RZ, RZ, R9 ;  /* 0x000000ffff007224 */ /* 0x000fe400078e0009 */
[----:B------:R-:W-:-:S15]  /*3a0f0*/  IMAD.MOV.U32 R14, RZ, RZ, R8 ;  /* 0x000000ffff0e7224 */ /* 0x000fde00078e0008 */
[----:B------:R-:W-:-:S15]  /*3a100*/  NOP ;  /* 0x0000000000007918 */ /* 0x000fde0000000000 */
[----:B------:R-:W-:-:S15]  /*3a110*/  NOP ;  /* 0x0000000000007918 */ /* 0x000fde0000000000 */
[----:B------:R-:W-:-:S10]  /*3a120*/  NOP ;  /* 0x0000000000007918 */ /* 0x000fd40000000000 */
        /* <DEDUP_REMOVED lines=12> */
[----:B-1----:R-:W-:Y:S02]  /*3a1f0*/  @P1 FSEL R40, R8, RZ, P2 ;  /* 0x000000ff08281208 */ /* 0x002fe40001000000 */
[----:B------:R-:W-:Y:S02]  /*3a200*/  @P1 FSEL R41, R9, -QNAN , P2 ;  /* 0xfff0000009291808 */ /* 0x000fe40001000000 */
[----:B------:R-:W-:Y:S01]  /*3a210*/  @!P0 MOV R13, 0xfffffbcb ;  /* 0xfffffbcb000d8802 */ /* 0x000fe20000000f00 */
        /* <DEDUP_REMOVED lines=172> */
.L_x_8712:
        /* <DEDUP_REMOVED lines=76> */
.L_x_8721:
[----:B------:R-:W-:Y:S05]  /*3b1a0*/  BSYNC.RECONVERGENT B4 ;  /* 0x0000000000047941 */ /* 0x000fea0003800200 */
.L_x_8720:
[----:B------:R-:W-:Y:S02]  /*3b1b0*/  IMAD.MOV.U32 R40, RZ, RZ, R20 ;  /* 0x000000ffff287224 */ /* 0x000fe400078e0014 */
[----:B------:R-:W-:-:S07]  /*3b1c0*/  IMAD.MOV.U32 R41, RZ, RZ, R21 ;  /* 0x000000ffff297224 */ /* 0x000fce00078e0015 */
.L_x_8719:
[----:B------:R-:W-:Y:S05]  /*3b1d0*/  BSYNC.RECONVERGENT B3 ;  /* 0x0000000000037941 */ /* 0x000fea0003800200 */
.L_x_8718:
        /* <DEDUP_REMOVED lines=69> */
.L_x_8726:
[----:B------:R-:W-:Y:S05]  /*3b630*/  BSYNC.RECONVERGENT B4 ;  /* 0x0000000000047941 */ /* 0x000fea0003800200 */
.L_x_8725:
[----:B------:R-:W-:Y:S05]  /*3b640*/  BRA `(.L_x_8724) ;  /* 0x0000000000047947 */ /* 0x000fea0003800000 */
.L_x_8723:
[----:B------:R0:W1:Y:S02]  /*3b650*/  DADD R20, R30, -R8 ;  /* 0x000000001e147229 */ /* 0x0000640000000808 */
.L_x_8724:
[----:B------:R-:W-:Y:S05]  /*3b660*/  BSYNC.RECONVERGENT B3 ;  /* 0x0000000000037941 */ /* 0x000fea0003800200 */
.L_x_8722:
        /* <DEDUP_REMOVED lines=71> */
.L_x_8728:
[----:B------:R-:W-:Y:S05]  /*3bae0*/  BSYNC.RECONVERGENT B3 ;  /* 0x0000000000037941 */ /* 0x000fea0003800200 */
.L_x_8727:
        /* <DEDUP_REMOVED lines=11> */
[----:B------:R-:W-:-:S15]  /*3bba0*/  @!P0 IMAD.MOV.U32 R13, RZ, RZ, -0x435 ;  /* 0xfffffbcbff0d8424 */ /* 0x000fde00078e00ff */
[----:B------:R-:W-:-:S15]  /*3bbb0*/  NOP ;  /* 0x0000000000007918 */ /* 0x000fde0000000000 */
[----:B------:R-:W-:-:S15]  /*3bbc0*/  NOP ;  /* 0x0000000000007918 */ /* 0x000fde0000000000 */
[----:B------:R-:W-:-:S04]  /*3bbd0*/  NOP ;  /* 0x0000000000007918 */ /* 0x000fc80000000000 */
[----:B------:R-:W0:Y:S02]  /*3bbe0*/  @!P0 DMUL R8, R8, 1.80143985094819840000e+16 ;  /* 0x4350000008088828 */ /* 0x000e240000000000 */
[----:B0-----:R-:W-:Y:S02]  /*3bbf0*/  @!P0 IMAD.MOV.U32 R0, RZ, RZ, R9 ;  /* 0x000000ffff008224 */ /* 0x001fe400078e0009 */
[----:B------:R-:W-:Y:S02]  /*3bc00*/  @!P0 IMAD.MOV.U32 R12, RZ, RZ, R8 ;  /* 0x000000ffff0c8224 */ /* 0x000fe400078e0008 */
[----:B------:R-:W-:-:S05]  /*3bc10*/  VIADD R10, R0, 0xffffffff ;  /* 0xffffffff000a7836 */ /* 0x000fca0000000000 */
[----:B------:R-:W-:-:S13]  /*3bc20*/  ISETP.GE.U32.AND P1, PT, R10, 0x7fefffff, PT ;  /* 0x7fefffff0a00780c */ /* 0x000fda0003f26070 */
[----:B------:R-:W-:Y:S01]  /*3bc30*/  @P1 MOV R10, 0x0 ;  /* 0x00000000000a1802 */ /* 0x000fe20000000f00 */
[----:B------:R-:W-:Y:S01]  /*3bc40*/  @P1 IMAD.MOV.U32 R11, RZ, RZ, 0x7ff00000 ;  /* 0x7ff00000ff0b1424 */ /* 0x000fe200078e00ff */
[----:B------:R-:W-:-:S15]  /*3bc50*/  @P1 LOP3.LUT P2, RZ, R9, 0x7fffffff, RZ, 0xc0, !PT ;  /* 0x7fffffff09ff1812 */ /* 0x000fde000784c0ff */
        /* <DEDUP_REMOVED lines=178> */
.L_x_8729:
        /* <DEDUP_REMOVED lines=53> */
.L_x_8731:
[----:B------:R-:W-:Y:S05]  /*3cad0*/  BSYNC.RECONVERGENT B3 ;  /* 0x0000000000037941 */ /* 0x000fea0003800200 */
.L_x_8730:
        /* <DEDUP_REMOVED lines=78> */
.L_x_8717:
[----:B------:R-:W0:Y:S02]  /*3cfc0*/  DSETP.GEU.AND P0, PT, R22, 1, PT ;  /* 0x3ff000001600742a */ /* 0x000e240003f0e000 */
[----:B0-----:R-:W-:Y:S05]  /*3cfd0*/  @!P0 BRA `(.L_x_8732) ;  /* 0x0000001800088947 */ /* 0x001fea0003800000 */
        /* <DEDUP_REMOVED lines=49> */
[----:B------:R-:W-:-:S07]  /*3d2f0*/  IMAD.MOV.U32 R9, RZ, RZ, R21 ;  /* 0x000000ffff097224 */ /* 0x000fce00078e0015 */
[----:B------:R-:W-:Y:S05]  /*3d300*/  CALL.REL.NOINC `($__internal_13_$__cuda_sm20_dsqrt_rn_f64_mediumpath_v1) ;  /* 0x00000300000c7944 */ /* 0x000fea0003c00000 */
[----:B------:R-:W-:Y:S02]  /*3d310*/  IMAD.MOV.U32 R40, RZ, RZ, R8 ;  /* 0x000000ffff287224 */ /* 0x000fe400078e0008 */
[----:B------:R-:W-:-:S07]  /*3d320*/  IMAD.MOV.U32 R41, RZ, RZ, R9 ;  /* 0x000000ffff297224 */ /* 0x000fce00078e0009 */
.L_x_8734:
[----:B------:R-:W-:Y:S05]  /*3d330*/  BSYNC.RECONVERGENT B3 ;  /* 0x0000000000037941 */ /* 0x000fea0003800200 */
.L_x_8733:
[----:B------:R-:W0:Y:S02]  /*3d340*/  DADD R40, R26, R40 ;  /* 0x000000001a287229 */ /* 0x000e240000000028 */
[C---:B0-----:R-:W-:Y:S02]  /*3d350*/  FSETP.GEU.FTZ.AND P1, PT, R41.reuse, 1.7916666269302368164, PT ;  /* 0x3fe555552900780b */ /* 0x041fe40003f3e000 */
[----:B------:R-:W-:-:S13]  /*3d360*/  FSETP.GT.FTZ.AND P0, PT, R41, -1.6999999284744262695, PT ;  /* 0xbfd999992900780b */ /* 0x000fda0003f14000 */
[----:B------:R-:W-:Y:S05]  /*3d370*/  @P0 BRA !P1, `(.L_x_8735) ;  /* 0x0000000c00100947 */ /* 0x000fea0004800000 */
[----:B------:R-:W0:Y:S01]  /*3d380*/  DADD R40, R40, 1 ;  /* 0x3ff0000028287429 */ /* 0x000e220000000000 */
[----:B------:R-:W-:Y:S01]  /*3d390*/  IMAD.MOV.U32 R13, RZ, RZ, -0x3ff ;  /* 0xfffffc01ff0d7424 */ /* 0x000fe200078e00ff */
[----:B0-----:R-:W-:Y:S01]  /*3d3a0*/  ISETP.GT.AND P0, PT, R41, 0xfffff, PT ;  /* 0x000fffff2900780c */ /* 0x001fe20003f04270 */
[----:B------:R-:W-:Y:S01]  /*3d3b0*/  IMAD.MOV.U32 R8, RZ, RZ, R40 ;  /* 0x000000ffff087224 */ /* 0x000fe200078e0028 */
[----:B------:R-:W-:Y:S01]  /*3d3c0*/  MOV R9, R41 ;  /* 0x0000002900097202 */ /* 0x000fe20000000f00 */
[----:B------:R-:W-:Y:S01]  /*3d3d0*/  IMAD.MOV.U32 R0, RZ, RZ, R41 ;  /* 0x000000ffff007224 */ /* 0x000fe200078e0029 */
[----:B------:R-:W-:-:S09]  /*3d3e0*/  MOV R12, R40 ;  /* 0x00000028000c7202 */ /* 0x000fd20000000f00 */
        /* <DEDUP_REMOVED lines=189> */
.L_x_8735:
[----:B------:R-:W0:Y:S01]  /*3dfc0*/  DADD R12, R40, 2 ;  /* 0x40000000280c7429 */ /* 0x000e220000000000 */
[----:B------:R-:W-:Y:S01]  /*3dfd0*/  MOV R8, 0x1 ;  /* 0x0000000100087802 */ /* 0x000fe20000000f00 */
        /* <DEDUP_REMOVED lines=51> */
.L_x_8737:
[----:B------:R-:W-:Y:S05]  /*3e310*/  BSYNC.RECONVERGENT B3 ;  /* 0x0000000000037941 */ /* 0x000fea0003800200 */
.L_x_8736:
[----:B------:R-:W-:Y:S01]  /*3e320*/  IMAD.MOV.U32 R12, RZ, RZ, -0x314d23bc ;  /* 0xceb2dc44ff0c7424 */ /* 0x000fe200078e00ff */
[----:B------:R-:W-:Y:S01]  /*3e330*/  MOV R13, 0x3ed087ff ;  /* 0x3ed087ff000d7802 */ /* 0x000fe20000000f00 */
        /* <DEDUP_REMOVED lines=76> */
.L_x_8732:
        /* <DEDUP_REMOVED lines=58> */
.L_x_8739:
[----:B------:R-:W-:Y:S05]  /*3eba0*/  BSYNC.RECONVERGENT B3 ;  /* 0x0000000000037941 */ /* 0x000fea0003800200 */
.L_x_8738:
        /* <DEDUP_REMOVED lines=47> */
.L_x_8741:
[----:B------:R-:W-:Y:S05]  /*3eea0*/  BSYNC.RECONVERGENT B3 ;  /* 0x0000000000037941 */ /* 0x000fea0003800200 */
.L_x_8740:
[----:B------:R-:W-:Y:S01]  /*3eeb0*/  MOV R40, R20 ;  /* 0x0000001400287202 */ /* 0x000fe20000000f00 */
[----:B------:R-:W-:Y:S01]  /*3eec0*/  IMAD.MOV.U32 R41, RZ, RZ, R21 ;  /* 0x000000ffff297224 */ /* 0x000fe200078e0015 */
[----:B------:R-:W-:Y:S06]  /*3eed0*/  BRA `(.L_x_8715) ;  /* 0x0000000000d47947 */ /* 0x000fec0003800000 */
.L_x_8716:
        /* <DEDUP_REMOVED lines=52> */
.L_x_8742:
[----:B------:R-:W-:Y:S05]  /*3f220*/  BSYNC.RECONVERGENT B3 ;  /* 0x0000000000037941 */ /* 0x000fea0003800200 */
.L_x_8715:
[----:B------:R-:W-:Y:S05]  /*3f230*/  BSYNC.RECONVERGENT B2 ;  /* 0x0000000000027941 */ /* 0x000fea0003800200 */
.L_x_8711:
        /* <DEDUP_REMOVED lines=53> */
.L_x_8747:
[----:B------:R-:W-:Y:S05]  /*3f590*/  BSYNC.RECONVERGENT B4 ;  /* 0x0000000000047941 */ /* 0x000fea0003800200 */
.L_x_8746:
[----:B------:R-:W-:Y:S01]  /*3f5a0*/  UMOV UR4, 0x703afb7f ;  /* 0x703afb7f00047882 */ /* 0x000fe20000000000 */
[----:B------:R-:W-:Y:S02]  /*3f5b0*/  UMOV UR5, 0x3fe488ce ;  /* 0x3fe488ce00057882 */ /* 0x000fe40000000000 */
[----:B------:R-:W0:Y:S02]  /*3f5c0*/  DSETP.GT.AND P0, PT, R20, UR4, PT ;  /* 0x0000000414007e2a */ /* 0x000e24000bf04000 */
[----:B0-----:R-:W-:Y:S05]  /*3f5d0*/  @!P0 BREAK.RELIABLE B2 ;  /* 0x0000000000028942 */ /* 0x001fea0003800100 */
[----:B------:R-:W-:Y:S05]  /*3f5e0*/  @P0 BRA `(.L_x_8748) ;  /* 0x0000001000380947 */ /* 0x000fea0003800000 */
[----:B------:R-:W-:-:S13]  /*3f5f0*/  FSETP.GEU.FTZ.AND P0, PT, |R21|, 1.7687499523162841797, PT ;  /* 0x3fe266661500780b */ /* 0x000fda0003f1e200 */
[----:B------:R-:W-:Y:S05]  /*3f600*/  @!P0 BRA `(.L_x_8749) ;  /* 0x0000000800a88947 */ /* 0x000fea0003800000 */
[----:B------:R-:W-:Y:S01]  /*3f610*/  MOV R2, 0x0 ;  /* 0x0000000000027802 */ /* 0x000fe20000000f00 */
[----:B------:R-:W-:Y:S01]  /*3f620*/  IMAD.MOV.U32 R3, RZ, RZ, 0x3fe00000 ;  /* 0x3fe00000ff037424 */ /* 0x000fe200078e00ff */
[----:B------:R-:W-:Y:S01]  /*3f630*/  UMOV UR4, 0xdc1895e9 ;  /* 0xdc1895e900047882 */ /* 0x000fe20000000000 */
[----:B------:R-:W-:Y:S01]  /*3f640*/  IMAD.MOV.U32 R8, RZ, RZ, 0x180754af ;  /* 0x180754afff087424 */ /* 0x000fe200078e00ff */
[----:B------:R-:W-:Y:S01]  /*3f650*/  UMOV UR5, 0x3fb0066b ;  /* 0x3fb0066b00057882 */ /* 0x000fe20000000000 */
[----:B------:R-:W-:Y:S01]  /*3f660*/  IMAD.MOV.U32 R9, RZ, RZ, 0x3fb3823b ;  /* 0x3fb3823bff097424 */ /* 0x000fe200078e00ff */
        /* <DEDUP_REMOVED lines=164> */
.L_x_8749:
        /* <DEDUP_REMOVED lines=98> */
.L_x_8748:
        /* <DEDUP_REMOVED lines=77> */
.L_x_8757:
[----:B------:R-:W-:Y:S05]  /*40ba0*/  BSYNC.RECONVERGENT B7 ;  /* 0x0000000000077941 */ /* 0x000fea0003800200 */
.L_x_8756:
[----:B------:R-:W-:Y:S02]  /*40bb0*/  IMAD.MOV.U32 R42, RZ, RZ, R20 ;  /* 0x000000ffff2a7224 */ /* 0x000fe400078e0014 */
[----:B------:R-:W-:-:S07]  /*40bc0*/  IMAD.MOV.U32 R43, RZ, RZ, R21 ;  /* 0x000000ffff2b7224 */ /* 0x000fce00078e0015 */
.L_x_8755:
[----:B------:R-:W-:Y:S05]  /*40bd0*/  BSYNC.RECONVERGENT B5 ;  /* 0x0000000000057941 */ /* 0x000fea0003800200 */
.L_x_8754:
        /* <DEDUP_REMOVED lines=59> */
[----:B------:R-:W-:Y:S02]  /*40f90*/  MOV R9, R27 ;  /* 0x0000001b00097202 */ /* 0x000fe40000000f00 */
[----:B------:R-:W-:-:S07]  /*40fa0*/  MOV R0, 0x40fc0 ;  /* 0x00040fc000007802 */ /* 0x000fce0000000f00 */
[----:B------:R-:W-:Y:S05]  /*40fb0*/  CALL.REL.NOINC `($__internal_12_$__cuda_sm20_div_rn_f64_full) ;  /* 0x000002b800c47944 */ /* 0x000fea0003c00000 */
.L_x_8762:
[----:B------:R-:W-:Y:S05]  /*40fc0*/  BSYNC.RECONVERGENT B7 ;  /* 0x0000000000077941 */ /* 0x000fea0003800200 */
.L_x_8761:
[----:B------:R-:W-:Y:S02]  /*40fd0*/  IMAD.MOV.U32 R2, RZ, RZ, R20 ;  /* 0x000000ffff027224 */ /* 0x000fe400078e0014 */
[----:B------:R-:W-:Y:S01]  /*40fe0*/  IMAD.MOV.U32 R3, RZ, RZ, R21 ;  /* 0x000000ffff037224 */ /* 0x000fe200078e0015 */
[----:B------:R-:W-:Y:S06]  /*40ff0*/  BRA `(.L_x_8760) ;  /* 0x0000000000047947 */ /* 0x000fec0003800000 */
.L_x_8759:
[----:B------:R0:W1:Y:S02]  /*41000*/  DADD R2, -R26, R30 ;  /* 0x000000001a027229 */ /* 0x000064000000011e */
.L_x_8760:
[----:B------:R-:W-:Y:S05]  /*41010*/  BSYNC.RECONVERGENT B5 ;  /* 0x0000000000057941 */ /* 0x000fea0003800200 */
.L_x_8758:
        /* <DEDUP_REMOVED lines=20> */
[----:B------:R-:W-:-:S05]  /*41160*/  VIADD R18, R13, 0xfcb00000 ;  /* 0xfcb000000d127836 */ /* 0x000fca0000000000 */
[----:B------:R-:W-:-:S15]  /*41170*/  ISETP.GE.U32.AND P0, PT, R18, 0x7ca00000, PT ;  /* 0x7ca000001200780c */ /* 0x000fde0003f06070 */
[----:B------:R-:W-:-:S15]  /*41180*/  NOP ;  /* 0x0000000000007918 */ /* 0x000fde0000000000 */
[----:B------:R-:W-:-:S15]  /*41190*/  NOP ;  /* 0x0000000000007918 */ /* 0x000fde0000000000 */
[----:B------:R-:W-:-:S11]  /*411a0*/  NOP ;  /* 0x0000000000007918 */ /* 0x000fd60000000000 */
        /* <DEDUP_REMOVED lines=21> */
[----:B-1----:R-:W-:Y:S01]  /*41300*/  IADD3 R3, PT, PT, R9, -0x100000, RZ ;  /* 0xfff0000009037810 */ /* 0x002fe20007ffe0ff */
[----:B------:R-:W-:-:S15]  /*41310*/  IMAD.MOV.U32 R2, RZ, RZ, R8 ;  /* 0x000000ffff027224 */ /* 0x000fde00078e0008 */
[----:B------:R-:W-:-:S15]  /*41320*/  NOP ;  /* 0x0000000000007918 */ /* 0x000fde0000000000 */
[----:B------:R-:W-:-:S15]  /*41330*/  NOP ;  /* 0x0000000000007918 */ /* 0x000fde0000000000 */
[----:B------:R-:W-:-:S15]  /*41340*/  NOP ;  /* 0x0000000000007918 */ /* 0x000fde0000000000 */
[----:B------:R-:W-:-:S01]  /*41350*/  NOP ;  /* 0x0000000000007918 */ /* 0x000fc20000000000 */
        /* <DEDUP_REMOVED lines=12> */
[----:B------:R-:W-:Y:S02]  /*41420*/  IMAD.MOV.U32 R0, RZ, RZ, R8 ;  /* 0x000000ffff007224 */ /* 0x000fe400078e0008 */
[----:B------:R-:W-:Y:S01]  /*41430*/  IMAD.MOV.U32 R8, RZ, RZ, R14 ;  /* 0x000000ffff087224 */ /* 0x000fe200078e000e */
[----:B------:R-:W-:Y:S01]  /*41440*/  MOV R14, 0x41480 ;  /* 0x00041480000e7802 */ /* 0x000fe20000000f00 */
[----:B------:R-:W-:Y:S02]  /*41450*/  IMAD.MOV.U32 R9, RZ, RZ, R15 ;  /* 0x000000ffff097224 */ /* 0x000fe400078e000f */
[----:B------:R-:W-:-:S07]  /*41460*/  IMAD.MOV.U32 R15, RZ, RZ, R3 ;  /* 0x000000ffff0f7224 */ /* 0x000fce00078e0003 */
[----:B0-----:R-:W-:Y:S05]  /*41470*/  CALL.REL.NOINC `($__internal_13_$__cuda_sm20_dsqrt_rn_f64_mediumpath_v1) ;  /* 0x000002bc00b07944 */ /* 0x001fea0003c00000 */
[----:B------:R-:W-:Y:S01]  /*41480*/  MOV R32, R8 ;  /* 0x0000000800207202 */ /* 0x000fe20000000f00 */
[----:B------:R-:W-:-:S07]  /*41490*/  IMAD.MOV.U32 R33, RZ, RZ, R9 ;  /* 0x000000ffff217224 */ /* 0x000fce00078e0009 */
.L_x_8764:
[----:B------:R-:W-:Y:S05]  /*414a0*/  BSYNC.RECONVERGENT B5 ;  /* 0x0000000000057941 */ /* 0x000fea0003800200 */
.L_x_8763:
[----:B------:R-:W-:Y:S05]  /*414b0*/  BRA `(.L_x_8765) ;  /* 0x0000001000bc7947 */ /* 0x000fea0003800000 */
.L_x_8753:
[----:B------:R-:W0:Y:S02]  /*414c0*/  DSETP.GT.AND P0, PT, R22, 1, PT ;  /* 0x3ff000001600742a */ /* 0x000e240003f04000 */
[----:B0-----:R-:W-:Y:S05]  /*414d0*/  @P0 BRA `(.L_x_8766) ;  /* 0x0000000400000947 */ /* 0x001fea0003800000 */
        /* <DEDUP_REMOVED lines=57> */
[----:B------:R-:W-:Y:S02]  /*41870*/  IMAD.MOV.U32 R9, RZ, RZ, R15 ;  /* 0x000000ffff097224 */ /* 0x000fe400078e000f */
[----:B------:R-:W-:-:S07]  /*41880*/  IMAD.MOV.U32 R15, RZ, RZ, R3 ;  /* 0x000000ffff0f7224 */ /* 0x000fce00078e0003 */
[----:B------:R-:W-:Y:S05]  /*41890*/  CALL.REL.NOINC `($__internal_13_$__cuda_sm20_dsqrt_rn_f64_mediumpath_v1) ;  /* 0x000002b800a87944 */ /* 0x000fea0003c00000 */
[----:B------:R-:W-:Y:S01]  /*418a0*/  IMAD.MOV.U32 R32, RZ, RZ, R8 ;  /* 0x000000ffff207224 */ /* 0x000fe200078e0008 */
[----:B------:R-:W-:-:S07]  /*418b0*/  MOV R33, R9 ;  /* 0x0000000900217202 */ /* 0x000fce0000000f00 */
.L_x_8768:
[----:B------:R-:W-:Y:S05]  /*418c0*/  BSYNC.RECONVERGENT B5 ;  /* 0x0000000000057941 */ /* 0x000fea0003800200 */
.L_x_8767:
[----:B------:R-:W-:Y:S05]  /*418d0*/  BRA `(.L_x_8765) ;  /* 0x0000000c00b47947 */ /* 0x000fea0003800000 */
.L_x_8766:
        /* <DEDUP_REMOVED lines=58> */
[----:B------:R-:W-:Y:S01]  /*41c80*/  MOV R0, R10 ;  /* 0x0000000a00007202 */ /* 0x000fe20000000f00 */
[----:B------:R-:W-:Y:S01]  /*41c90*/  IMAD.MOV.U32 R10, RZ, RZ, R24 ;  /* 0x000000ffff0a7224 */ /* 0x000fe200078e0018 */
[----:B------:R-:W-:Y:S01]  /*41ca0*/  MOV R14, 0x41cf0 ;  /* 0x00041cf0000e7802 */ /* 0x000fe20000000f00 */
[----:B------:R-:W-:Y:S02]  /*41cb0*/  IMAD.MOV.U32 R11, RZ, RZ, R25 ;  /* 0x000000ffff0b7224 */ /* 0x000fe400078e0019 */
[----:B------:R-:W-:Y:S02]  /*41cc0*/  IMAD.MOV.U32 R8, RZ, RZ, R20 ;  /* 0x000000ffff087224 */ /* 0x000fe400078e0014 */
[----:B------:R-:W-:-:S07]  /*41cd0*/  IMAD.MOV.U32 R9, RZ, RZ, R21 ;  /* 0x000000ffff097224 */ /* 0x000fce00078e0015 */
[----:B------:R-:W-:Y:S05]  /*41ce0*/  CALL.REL.NOINC `($__internal_13_$__cuda_sm20_dsqrt_rn_f64_mediumpath_v1) ;  /* 0x000002b400947944 */ /* 0x000fea0003c00000 */
.L_x_8770:
[----:B------:R-:W-:Y:S05]  /*41cf0*/  BSYNC.RECONVERGENT B5 ;  /* 0x0000000000057941 */ /* 0x000fea0003800200 */
.L_x_8769:
        /* <DEDUP_REMOVED lines=47> */
.L_x_8772:
[----:B------:R-:W-:Y:S05]  /*41ff0*/  BSYNC.RECONVERGENT B5 ;  /* 0x0000000000057941 */ /* 0x000fea0003800200 */
.L_x_8771:
[----:B------:R-:W0:Y:S01]  /*42000*/  DMUL R22, R22, 8.11296384146066816958e+31 ;  /* 0x4690000016167828 */ /* 0x000e220000000000 */
[----:B------:R-:W-:Y:S02]  /*42010*/  IMAD.MOV.U32 R32, RZ, RZ, R20 ;  /* 0x000000ffff207224 */ /* 0x000fe400078e0014 */
[----:B------:R-:W-:Y:S01]  /*42020*/  IMAD.MOV.U32 R33, RZ, RZ, R21 ;  /* 0x000000ffff217224 */ /* 0x000fe200078e0015 */
[----:B0-----:R-:W-:Y:S06]  /*42030*/  BRA `(.L_x_8765) ;  /* 0x0000000400dc7947 */ /* 0x001fec0003800000 */
.L_x_8752:
        /* <DEDUP_REMOVED lines=53> */
.L_x_8774:
[----:B------:R-:W-:Y:S05]  /*42390*/  BSYNC.RECONVERGENT B5 ;  /* 0x0000000000057941 */ /* 0x000fea0003800200 */
.L_x_8773:
        /* <DEDUP_REMOVED lines=61> */
.L_x_8776:
[----:B------:R-:W-:Y:S05]  /*42770*/  BSYNC.RECONVERGENT B5 ;  /* 0x0000000000057941 */ /* 0x000fea0003800200 */
.L_x_8775:
[----:B------:R0:W1:Y:S01]  /*42780*/  DMUL R32, R32, R20 ;  /* 0x0000001420207228 */ /* 0x0000620000000000 */
[----:B------:R-:W-:Y:S02]  /*42790*/  IMAD.MOV.U32 R22, RZ, RZ, 0x0 ;  /* 0x00000000ff167424 */ /* 0x000fe400078e00ff */
[----:B01----:R-:W-:-:S07]  /*427a0*/  IMAD.MOV.U32 R23, RZ, RZ, 0x3ff00000 ;  /* 0x3ff00000ff177424 */ /* 0x003fce00078e00ff */
.L_x_8765:
[----:B------:R-:W-:Y:S05]  /*427b0*/  BSYNC.RECONVERGENT B4 ;  /* 0x0000000000047941 */ /* 0x000fea0003800200 */
.L_x_8751:
[----:B------:R-:W-:Y:S05]  /*427c0*/  BRA `(.L_x_8777) ;  /* 0x0000000000187947 */ /* 0x000fea0003800000 */
.L_x_8745:
[----:B------:R-:W0:-:S15]  /*427d0*/  DMUL R32, R32, 9.00719925474099200000e+15 ;  /* 0x4340000020207828 */ /* 0x000e1e0000000000 */
[----:B------:R-:W-:-:S15]  /*427e0*/  NOP ;  /* 0x0000000000007918 */ /* 0x000fde0000000000 */
[----:B------:R-:W-:-:S15]  /*427f0*/  NOP ;  /* 0x0000000000007918 */ /* 0x000fde0000000000 */
[----:B------:R-:W-:-:S15]  /*42800*/  NOP ;  /* 0x0000000000007918 */ /* 0x000fde0000000000 */
[----:B------:R-:W-:-:S04]  /*42810*/  NOP ;  /* 0x0000000000007918 */ /* 0x000fc80000000000 */
[----:B0-----:R-:W1:Y:S02]  /*42820*/  DMUL R22, R22, 9.00719925474099200000e+15 ;  /* 0x4340000016167828 */ /* 0x001e640000000000 */
.L_x_8777:
[----:B------:R-:W-:Y:S05]  /*42830*/  BSYNC.RELIABLE B2 ;  /* 0x0000000000027941 */ /* 0x000fea0003800100 */
.L_x_8744:
        /* <DEDUP_REMOVED lines=56> */
[----:B------:R-:W-:Y:S01]  /*42bc0*/  MOV R8, R2 ;  /* 0x0000000200087202 */ /* 0x000fe20000000f00 */
[----:B------:R-:W-:Y:S01]  /*42bd0*/  IMAD.MOV.U32 R9, RZ, RZ, R3 ;  /* 0x000000ffff097224 */ /* 0x000fe200078e0003 */
[----:B------:R-:W-:-:S07]  /*42be0*/  MOV R0, 0x42c00 ;  /* 0x00042c0000007802 */ /* 0x000fce0000000f00 */
[----:B0-----:R-:W-:Y:S05]  /*42bf0*/  CALL.REL.NOINC `($__internal_12_$__cuda_sm20_div_rn_f64_full) ;  /* 0x0000029c00b47944 */ /* 0x001fea0003c00000 */
.L_x_8779:
[----:B------:R-:W-:Y:S05]  /*42c00*/  BSYNC.RECONVERGENT B2 ;  /* 0x0000000000027941 */ /* 0x000fea0003800200 */
.L_x_8778:
[----:B------:R-:W-:Y:S01]  /*42c10*/  IMAD.MOV.U32 R8, RZ, RZ, -0x2449a4b7 ;  /* 0xdbb65b49ff087424 */ /* 0x000fe200078e00ff */
[----:B------:R-:W-:Y:S01]  /*42c20*/  DSETP.NEU.AND P3, PT, R2, RZ, PT ;  /* 0x000000ff0200722a */ /* 0x000fe20003f6d000 */
[----:B------:R-:W-:Y:S01]  /*42c30*/  IMAD.MOV.U32 R9, RZ, RZ, 0x3f2d3b63 ;  /* 0x3f2d3b63ff097424 */ /* 0x000fe200078e00ff */
[----:B------:R-:W-:Y:S01]  /*42c40*/  UMOV UR4, 0x2a25ff7e ;  /* 0x2a25ff7e00047882 */ /* 0x000fe20000000000 */
[----:B------:R-:W-:Y:S01]  /*42c50*/  UMOV UR5, 0x3ef53e1d ;  /* 0x3ef53e1d00057882 */ /* 0x000fe20000000000 */
[----:B------:R-:W-:Y:S01]  /*42c60*/  ISETP.GE.AND P2, PT, R33, RZ, PT ;  /* 0x000000ff2100720c */ /* 0x000fe20003f46270 */
[----:B------:R-:W-:Y:S01]  /*42c70*/  @P1 IMAD.MOV.U32 R11, RZ, RZ, 0x3ff921fb ;  /* 0x3ff921fbff0b1424 */ /* 0x000fe200078e00ff */
[----:B------:R-:W-:Y:S01]  /*42c80*/  @P1 MOV R10, 0x54442d18 ;  /* 0x54442d18000a1802 */ /* 0x000fe20000000f00 */
[----:B------:R-:W-:Y:S01]  /*42c90*/  BSSY.RECONVERGENT B0, `(.L_x_8780) ;  /* 0x00000aa000007945 */ /* 0x000fe20003800200 */
[----:B------:R-:W-:-:S15]  /*42ca0*/  @!P1 PLOP3.LUT P0, PT, P2, PT, PT, 0x80, 0x8 ;  /* 0x000000000008981c */ /* 0x000fde000170f070 */
[----:B------:R-:W-:-:S15]  /*42cb0*/  NOP ;  /* 0x0000000000007918 */ /* 0x000fde0000000000 */
[----:B------:R-:W-:-:S15]  /*42cc0*/  NOP ;  /* 0x0000000000007918 */ /* 0x000fde0000000000 */
[----:B------:R-:W-:-:S11]  /*42cd0*/  NOP ;  /* 0x0000000000007918 */ /* 0x000fd60000000000 */
        /* <DEDUP_REMOVED lines=155> */
[----:B------:R-:W-:Y:S02]  /*43690*/  IMAD.MOV.U32 R9, RZ, RZ, 0x7f3321d2 ;  /* 0x7f3321d2ff097424 */ /* 0x000fe400078e00ff */
[----:B------:R-:W-:-:S03]  /*436a0*/  IMAD.MOV.U32 R11, RZ, RZ, 0x4002d97c ;  /* 0x4002d97cff0b7424 */ /* 0x000fc600078e00ff */
[----:B------:R-:W-:Y:S02]  /*436b0*/  FSEL R9, R9, 3.37028055040000000000e+12, !P0 ;  /* 0x54442d1809097808 */ /* 0x000fe40004000000 */
[----:B------:R-:W-:Y:S01]  /*436c0*/  FSEL R11, R11, 1.8213495016098022461, !P0 ;  /* 0x3fe921fb0b0b7808 */ /* 0x000fe20004000000 */
[----:B------:R-:W1:Y:S02]  /*436d0*/  DSETP.NEU.AND P0, PT, |R32|, R22, PT ;  /* 0x000000162000722a */ /* 0x000e640003f0d200 */
[----:B-1----:R-:W-:Y:S02]  /*436e0*/  FSEL R2, R9, R2, !P0 ;  /* 0x0000000209027208 */ /* 0x002fe40004000000 */
[----:B------:R-:W-:Y:S01]  /*436f0*/  FSEL R3, R11, R3, !P0 ;  /* 0x000000030b037208 */ /* 0x000fe20004000000 */
[----:B------:R-:W-:Y:S06]  /*43700*/  BRA `(.L_x_8782) ;  /* 0x0000000000087947 */ /* 0x000fec0003800000 */
.L_x_8781:
[----:B------:R-:W-:Y:S02]  /*43710*/  FSEL R2, RZ, 3.37028055040000000000e+12, P0 ;  /* 0x54442d18ff027808 */ /* 0x000fe40000000000 */
[----:B------:R-:W-:-:S07]  /*43720*/  FSEL R3, RZ, 2.1426990032196044922, P0 ;  /* 0x400921fbff037808 */ /* 0x000fce0000000000 */
.L_x_8782:
[----:B------:R-:W-:Y:S05]  /*43730*/  BSYNC.RECONVERGENT B0 ;  /* 0x0000000000007941 */ /* 0x000fea0003800200 */
.L_x_8780:
        /* <DEDUP_REMOVED lines=13> */
.L_x_8750:
[----:B------:R-:W-:Y:S05]  /*43810*/  BSYNC.RECONVERGENT B3 ;  /* 0x0000000000037941 */ /* 0x000fea0003800200 */
.L_x_8743:
[----:B------:R-:W-:Y:S01]  /*43820*/  LOP3.LUT R7, R41, 0x80000000, R7, 0xb8, !PT ;  /* 0x8000000029077812 */ /* 0x000fe200078eb807 */
[----:B------:R-:W-:Y:S01]  /*43830*/  IMAD.MOV.U32 R6, RZ, RZ, R40 ;  /* 0x000000ffff067224 */ /* 0x000fe200078e0028 */
[----:B------:R-:W-:Y:S01]  /*43840*/  LOP3.LUT R5, R3, 0x80000000, R5, 0xb8, !PT ;  /* 0x8000000003057812 */ /* 0x000fe200078eb805 */
[----:B------:R-:W-:Y:S01]  /*43850*/  IMAD.MOV.U32 R4, RZ, RZ, R2 ;  /* 0x000000ffff047224 */ /* 0x000fe200078e0002 */
[----:B------:R-:W-:Y:S06]  /*43860*/  BRA `(.L_x_8709) ;  /* 0x000000c800b87947 */ /* 0x000fec0003800000 */
.L_x_8710:
        /* <DEDUP_REMOVED lines=34> */
[----:B------:R-:W-:Y:S01]  /*43a90*/  MOV R12, 0x1 ;  /* 0x00000001000c7802 */ /* 0x000fe20000000f00 */
[----:B------:R-:W-:Y:S01]  /*43aa0*/  BSSY.RECONVERGENT B0, `(.L_x_8787) ;  /* 0x00000f2000007945 */ /* 0x000fe20003800200 */
[----:B------:R-:W-:-:S15]  /*43ab0*/  FSETP.GEU.AND P5, PT, |R27|, 6.5827683646048100446e-37, PT ;  /* 0x036000001b00780b */ /* 0x000fde0003fae200 */
[----:B------:R-:W-:-:S15]  /*43ac0*/  NOP ;  /* 0x0000000000007918 */ /* 0x000fde0000000000 */
[----:B------:R-:W-:-:S15]  /*43ad0*/  NOP ;  /* 0x0000000000007918 */ /* 0x000fde0000000000 */
[----:B------:R-:W-:-:S15]  /*43ae0*/  NOP ;  /* 0x0000000000007918 */ /* 0x000fde0000000000 */
[----:B0-----:R-:W0:Y:S02]  /*43af0*/  DFMA R8, R28, R28, R8 ;  /* 0x0000001c1c08722b */ /* 0x001e240000000008 */
[----:B0-----:R-:W-:Y:S01]  /*43b00*/  ISETP.GT.AND P0, PT, R9, 0xfffff, PT ;  /* 0x000fffff0900780c */ /* 0x001fe20003f04270 */
[----:B------:R-:W-:Y:S02]  /*43b10*/  IMAD.MOV.U32 R10, RZ, RZ, R8 ;  /* 0x000000ffff0a7224 */ /* 0x000fe400078e0008 */
[--C-:B------:R-:W-:Y:S02]  /*43b20*/  IMAD.MOV.U32 R11, RZ, RZ, R9.reuse ;  /* 0x000000ffff0b7224 */ /* 0x100fe400078e0009 */
[----:B------:R-:W-:-:S15]  /*43b30*/  IMAD.MOV.U32 R0, RZ, RZ, R9 ;  /* 0x000000ffff007224 */ /* 0x000fde00078e0009 */
[----:B------:R-:W-:-:S15]  /*43b40*/  NOP ;  /* 0x0000000000007918 */ /* 0x000fde0000000000 */
[----:B------:R-:W-:-:S15]  /*43b50*/  NOP ;  /* 0x0000000000007918 */ /* 0x000fde0000000000 */
[----:B------:R-:W-:-:S12]  /*43b60*/  NOP ;  /* 0x0000000000007918 */ /* 0x000fd80000000000 */
        /* <DEDUP_REMOVED lines=43> */
[----:B0-----:R-:W-:Y:S01]  /*43e20*/  @P2 MOV R12, 0x0 ;  /* 0x00000000000c2802 */ /* 0x001fe20000000f00 */
[----:B------:R-:W-:Y:S02]  /*43e30*/  @P2 IMAD.MOV.U32 R13, RZ, RZ, 0x7ff00000 ;  /* 0x7ff00000ff0d2424 */ /* 0x000fe400078e00ff */
[----:B-1----:R-:W-:Y:S01]  /*43e40*/  FFMA R9, RZ, R29, R21 ;  /* 0x0000001dff097223 */ /* 0x002fe20000000015 */
[----:B------:R-:W-:Y:S02]  /*43e50*/  IMAD.MOV.U32 R14, RZ, RZ, R8 ;  /* 0x000000ffff0e7224 */ /* 0x000fe400078e0008 */
[----:B------:R-:W-:Y:S02]  /*43e60*/  @!P0 IMAD.MOV.U32 R14, RZ, RZ, R10 ;  /* 0x000000ffff0e8224 */ /* 0x000fe400078e000a */
[----:B------:R-:W-:-:S15]  /*43e70*/  FSETP.GT.AND P4, PT, |R9|, 1.469367938527859385e-39, PT ;  /* 0x001000000900780b */ /* 0x000fde0003f84200 */
[----:B------:R-:W-:-:S15]  /*43e80*/  NOP ;  /* 0x0000000000007918 */ /* 0x000fde0000000000 */
[----:B------:R-:W-:-:S15]  /*43e90*/  NOP ;  /* 0x0000000000007918 */ /* 0x000fde0000000000 */
[----:B------:R-:W-:-:S09]  /*43ea0*/  NOP ;  /* 0x0000000000007918 */ /* 0x000fd20000000000 */
        /* <DEDUP_REMOVED lines=177> */
.L_x_8788:
[----:B------:R-:W-:Y:S05]  /*449c0*/  BSYNC.RECONVERGENT B0 ;  /* 0x0000000000007941 */ /* 0x000fea0003800200 */
.L_x_8787:
[----:B------:R-:W-:Y:S04]  /*449d0*/  BSSY.RECONVERGENT B3, `(.L_x_8789) ;  /* 0x0000008000037945 */ /* 0x000fe80003800200 */
[----:B------:R-:W-:Y:S05]  /*449e0*/  @P4 BRA P5, `(.L_x_8790) ;  /* 0x0000000000184947 */ /* 0x000fea0002800000 */
[----:B------:R-:W-:Y:S01]  /*449f0*/  IMAD.MOV.U32 R14, RZ, RZ, R26 ;  /* 0x000000ffff0e7224 */ /* 0x000fe200078e001a */
[----:B------:R-:W-:Y:S01]  /*44a00*/  MOV R0, 0x44a50 ;  /* 0x00044a5000007802 */ /* 0x000fe20000000f00 */
[----:B------:R-:W-:Y:S02]  /*44a10*/  IMAD.MOV.U32 R15, RZ, RZ, R27 ;  /* 0x000000ffff0f7224 */ /* 0x000fe400078e001b */
[----:B0-----:R-:W-:Y:S02]  /*44a20*/  IMAD.MOV.U32 R8, RZ, RZ, R28 ;  /* 0x000000ffff087224 */ /* 0x001fe400078e001c */
[----:B------:R-:W-:-:S07]  /*44a30*/  IMAD.MOV.U32 R9, RZ, RZ, R29 ;  /* 0x000000ffff097224 */ /* 0x000fce00078e001d */
[----:B-1----:R-:W-:Y:S05]  /*44a40*/  CALL.REL.NOINC `($__internal_12_$__cuda_sm20_div_rn_f64_full) ;  /* 0x0000028000207944 */ /* 0x002fea0003c00000 */
.L_x_8790:
[----:B------:R-:W-:Y:S05]  /*44a50*/  BSYNC.RECONVERGENT B3 ;  /* 0x0000000000037941 */ /* 0x000fea0003800200 */
.L_x_8789:
[----:B------:R-:W-:Y:S01]  /*44a60*/  MOV R10, 0xdbb65b49 ;  /* 0xdbb65b49000a7802 */ /* 0x000fe20000000f00 */
[----:B------:R-:W-:Y:S01]  /*44a70*/  IMAD.MOV.U32 R11, RZ, RZ, 0x3f2d3b63 ;  /* 0x3f2d3b63ff0b7424 */ /* 0x000fe200078e00ff */
[----:B------:R-:W-:Y:S01]  /*44a80*/  UMOV UR4, 0x2a25ff7e ;  /* 0x2a25ff7e00047882 */ /* 0x000fe20000000000 */
        /* <DEDUP_REMOVED lines=165> */
[----:B------:R-:W-:Y:S01]  /*454e0*/  IMAD.MOV.U32 R13, RZ, RZ, 0x4002d97c ;  /* 0x4002d97cff0d7424 */ /* 0x000fe200078e00ff */
[----:B------:R-:W-:-:S04]  /*454f0*/  MOV R11, 0x7f3321d2 ;  /* 0x7f3321d2000b7802 */ /* 0x000fc80000000f00 */
[----:B------:R-:W-:Y:S02]  /*45500*/  FSEL R11, R11, 3.37028055040000000000e+12, !P0 ;  /* 0x54442d180b0b7808 */ /* 0x000fe40004000000 */
[----:B------:R-:W-:Y:S01]  /*45510*/  FSEL R13, R13, 1.8213495016098022461, !P0 ;  /* 0x3fe921fb0d0d7808 */ /* 0x000fe20004000000 */
[----:B------:R-:W0:Y:S02]  /*45520*/  DSETP.NEU.AND P0, PT, R2, R22, PT ;  /* 0x000000160200722a */ /* 0x000e240003f0d000 */
[----:B0-----:R-:W-:Y:S02]  /*45530*/  FSEL R8, R11, R8, !P0 ;  /* 0x000000080b087208 */ /* 0x001fe40004000000 */
[----:B------:R-:W-:Y:S01]  /*45540*/  FSEL R9, R13, R9, !P0 ;  /* 0x000000090d097208 */ /* 0x000fe20004000000 */
[----:B------:R-:W-:Y:S06]  /*45550*/  BRA `(.L_x_8793) ;  /* 0x0000000000087947 */ /* 0x000fec0003800000 */
.L_x_8792:
[----:B------:R-:W-:Y:S02]  /*45560*/  FSEL R8, RZ, 3.37028055040000000000e+12, P0 ;  /* 0x54442d18ff087808 */ /* 0x000fe40000000000 */
[----:B------:R-:W-:-:S07]  /*45570*/  FSEL R9, RZ, 2.1426990032196044922, P0 ;  /* 0x400921fbff097808 */ /* 0x000fce0000000000 */
.L_x_8793:
[----:B------:R-:W-:Y:S05]  /*45580*/  BSYNC.RECONVERGENT B0 ;  /* 0x0000000000007941 */ /* 0x000fea0003800200 */
.L_x_8791:
        /* <DEDUP_REMOVED lines=14> */
.L_x_8786:
        /* <DEDUP_REMOVED lines=12> */
[----:B------:R-:W-:Y:S01]  /*45730*/  ISETP.GT.U32.AND P0, PT, R2, R22, PT ;  /* 0x000000160200720c */ /* 0x000fe20003f04070 */
[----:B------:R-:W-:Y:S01]  /*45740*/  IMAD.MOV.U32 R12, RZ, RZ, R35 ;  /* 0x000000ffff0c7224 */ /* 0x000fe200078e0023 */
[----:B------:R-:W-:Y:S01]  /*45750*/  FSETP.GEU.AND P5, PT, |R27|, 6.5827683646048100446e-37, PT ;  /* 0x036000001b00780b */ /* 0x000fe20003fae200 */
[----:B------:R-:W-:Y:S01]  /*45760*/  IMAD.MOV.U32 R13, RZ, RZ, R30 ;  /* 0x000000ffff0d7224 */ /* 0x000fe200078e001e */
[CC--:B------:R-:W-:Y:S01]  /*45770*/  ISETP.GT.U32.AND.EX P0, PT, R3.reuse, R23.reuse, PT, P0 ;  /* 0x000000170300720c */ /* 0x0c0fe20003f04100 */
[----:B0-----:R-:W0:Y:S03]  /*45780*/  DFMA R10, -R28, R8, 1 ;  /* 0x3ff000001c0a742b */ /* 0x001e260000000108 */
[----:B------:R-:W-:-:S02]  /*45790*/  SEL R25, R3, R23, P0 ;  /* 0x0000001703197207 */ /* 0x000fc40000000000 */
        /* <DEDUP_REMOVED lines=73> */
[----:B------:R-:W-:Y:S01]  /*45c30*/  IMAD.MOV.U32 R12, RZ, RZ, RZ ;  /* 0x000000ffff0c7224 */ /* 0x000fe200078e00ff */
[----:B------:R-:W-:Y:S02]  /*45c40*/  ISETP.GE.U32.AND P3, PT, R30, 0x7ff00000, PT ;  /* 0x7ff000001e00780c */ /* 0x000fe40003f66070 */
        /* <DEDUP_REMOVED lines=54> */
[----:B------:R-:W-:Y:S02]  /*45fb0*/  @P2 MOV R11, 0x7ff00000 ;  /* 0x7ff00000000b2802 */ /* 0x000fe40000000f00 */
[----:B------:R-:W-:-:S15]  /*45fc0*/  @P2 LOP3.LUT P3, RZ, R9, 0x7fffffff, RZ, 0xc0, !PT ;  /* 0x7fffffff09ff2812 */ /* 0x000fde000786c0ff */
        /* <DEDUP_REMOVED lines=176> */
.L_x_8796:
[----:B------:R-:W-:Y:S05]  /*46ad0*/  BSYNC.RECONVERGENT B0 ;  /* 0x0000000000007941 */ /* 0x000fea0003800200 */
.L_x_8795:
[----:B------:R-:W-:Y:S04]  /*46ae0*/  BSSY.RECONVERGENT B3, `(.L_x_8797) ;  /* 0x0000008000037945 */ /* 0x000fe80003800200 */
[----:B------:R-:W-:Y:S05]  /*46af0*/  @P4 BRA P5, `(.L_x_8798) ;  /* 0x0000000000184947 */ /* 0x000fea0002800000 */
[----:B------:R-:W-:Y:S01]  /*46b00*/  MOV R14, R26 ;  /* 0x0000001a000e7202 */ /* 0x000fe20000000f00 */
[----:B------:R-:W-:Y:S01]  /*46b10*/  IMAD.MOV.U32 R15, RZ, RZ, R27 ;  /* 0x000000ffff0f7224 */ /* 0x000fe200078e001b */
[----:B------:R-:W-:Y:S01]  /*46b20*/  MOV R0, 0x46b60 ;  /* 0x00046b6000007802 */ /* 0x000fe20000000f00 */
[----:B0-----:R-:W-:Y:S02]  /*46b30*/  IMAD.MOV.U32 R8, RZ, RZ, R28 ;  /* 0x000000ffff087224 */ /* 0x001fe400078e001c */
[----:B------:R-:W-:-:S07]  /*46b40*/  IMAD.MOV.U32 R9, RZ, RZ, R29 ;  /* 0x000000ffff097224 */ /* 0x000fce00078e001d */
[----:B-1----:R-:W-:Y:S05]  /*46b50*/  CALL.REL.NOINC `($__internal_12_$__cuda_sm20_div_rn_f64_full) ;  /* 0x0000025c00dc7944 */ /* 0x002fea0003c00000 */
.L_x_8798:
[----:B------:R-:W-:Y:S05]  /*46b60*/  BSYNC.RECONVERGENT B3 ;  /* 0x0000000000037941 */ /* 0x000fea0003800200 */
.L_x_8797:
        /* <DEDUP_REMOVED lines=138> */
[----:B0-----:R-:W-:Y:S01]  /*47410*/  @P1 MOV R8, 0x54442d18 ;  /* 0x54442d1800081802 */ /* 0x001fe20000000f00 */
[----:B------:R-:W-:-:S15]  /*47420*/  @P1 IMAD.MOV.U32 R9, RZ, RZ, 0x400921fb ;  /* 0x400921fbff091424 */ /* 0x000fde00078e00ff */
        /* <DEDUP_REMOVED lines=37> */
.L_x_8800:
[----:B------:R-:W-:Y:S02]  /*47680*/  FSEL R8, RZ, 3.37028055040000000000e+12, P0 ;  /* 0x54442d18ff087808 */ /* 0x000fe40000000000 */
[----:B------:R-:W-:-:S07]  /*47690*/  FSEL R9, RZ, 2.1426990032196044922, P0 ;  /* 0x400921fbff097808 */ /* 0x000fce0000000000 */
.L_x_8801:
[----:B------:R-:W-:Y:S05]  /*476a0*/  BSYNC.RECONVERGENT B0 ;  /* 0x0000000000007941 */ /* 0x000fea0003800200 */
.L_x_8799:
        /* <DEDUP_REMOVED lines=10> */
.L_x_8785:
        /* <DEDUP_REMOVED lines=51> */
[----:B------:R-:W-:Y:S02]  /*47a80*/  IMAD.MOV.U32 R24, RZ, RZ, R20 ;  /* 0x000000ffff187224 */ /* 0x000fe400078e0014 */
[----:B------:R-:W-:-:S07]  /*47a90*/  IMAD.MOV.U32 R25, RZ, RZ, R21 ;  /* 0x000000ffff197224 */ /* 0x000fce00078e0015 */
.L_x_8803:
[----:B------:R-:W-:Y:S05]  /*47aa0*/  BSYNC.RECONVERGENT B3 ;  /* 0x0000000000037941 */ /* 0x000fea0003800200 */
.L_x_8802:
        /* <DEDUP_REMOVED lines=51> */
.L_x_8805:
[----:B------:R-:W-:Y:S05]  /*47de0*/  BSYNC.RECONVERGENT B3 ;  /* 0x0000000000037941 */ /* 0x000fea0003800200 */
.L_x_8804:
[----:B------:R-:W-:Y:S01]  /*47df0*/  DADD R24, -RZ, |R24| ;  /* 0x00000000ff187229 */ /* 0x000fe20000000518 */
[----:B------:R-:W0:Y:S01]  /*47e00*/  MUFU.RCP64H R9, R29 ;  /* 0x0000001d00097308 */ /* 0x000e220000001800 */
[----:B------:R-:W-:Y:S01]  /*47e10*/  IMAD.MOV.U32 R8, RZ, RZ, 0x1 ;  /* 0x00000001ff087424 */ /* 0x000fe200078e00ff */
[----:B------:R-:W-:Y:S01]  /*47e20*/  UMOV UR5, 0x7fefffff ;  /* 0x7fefffff00057882 */ /* 0x000fe20000000000 */
[----:B------:R-:W-:Y:S01]  /*47e30*/  UMOV UR4, 0xffffffff ;  /* 0xffffffff00047882 */ /* 0x000fe20000000000 */
[----:B------:R-:W-:Y:S01]  /*47e40*/  UMOV UR6, UR5 ;  /* 0x0000000500067c82 */ /* 0x000fe20008000000 */
[----:B------:R-:W-:Y:S01]  /*47e50*/  MOV R18, 0x0 ;  /* 0x0000000000127802 */ /* 0x000fe20000000f00 */
[----:B------:R-:W-:Y:S01]  /*47e60*/  IMAD.MOV.U32 R19, RZ, RZ, 0x3fd80000 ;  /* 0x3fd80000ff137424 */ /* 0x000fe200078e00ff */
[----:B------:R-:W-:Y:S01]  /*47e70*/  BSSY.RECONVERGENT B0, `(.L_x_8806) ;  /* 0x0000148000007945 */ /* 0x000fe20003800200 */
        /* <DEDUP_REMOVED lines=11> */
[----:B------:R-:W-:Y:S02]  /*47f30*/  MOV R13, R30 ;  /* 0x0000001e000d7202 */ /* 0x000fe40000000f00 */
        /* <DEDUP_REMOVED lines=26> */
[----:B0-----:R0:W-:Y:S02]  /*480e0*/  DFMA R14, R10, R8, R10 ;  /* 0x000000080a0e722b */ /* 0x0011e4000000000a */
        /* <DEDUP_REMOVED lines=37> */
[----:B------:R-:W0:-:S15]  /*48340*/  DFMA R12, -R28, R20, R26 ;  /* 0x000000141c0c722b */ /* 0x000e1e000000011a */
        /* <DEDUP_REMOVED lines=65> */
[----:B------:R-:W-:-:S03]  /*48760*/  @!P2 IMAD.MOV.U32 R35, RZ, RZ, R8 ;  /* 0x000000ffff23a224 */ /* 0x000fc600078e0008 */
[----:B------:R-:W-:-:S04]  /*48770*/  IADD3 R0, PT, PT, R30, -0x1, RZ ;  /* 0xffffffff1e007810 */ /* 0x000fc80007ffe0ff */
        /* <DEDUP_REMOVED lines=183> */
.L_x_8807:
[----:B------:R-:W-:Y:S05]  /*492f0*/  BSYNC.RECONVERGENT B0 ;  /* 0x0000000000007941 */ /* 0x000fea0003800200 */
.L_x_8806:
[----:B------:R-:W-:Y:S01]  /*49300*/  BSSY.RECONVERGENT B3, `(.L_x_8808) ;  /* 0x0000009000037945 */ /* 0x000fe20003800200 */
[----:B------:R2:W3:Y:S03]  /*49310*/  DSETP.GEU.AND P1, PT, R2, R22, PT ;  /* 0x000000160200722a */ /* 0x0004e60003f2e000 */
[----:B---3--:R-:W-:Y:S05]  /*49320*/  @P3 BRA P4, `(.L_x_8809) ;  /* 0x0000000000183947 */ /* 0x008fea0002000000 */
[----:B------:R-:W-:Y:S01]  /*49330*/  IMAD.MOV.U32 R14, RZ, RZ, R26 ;  /* 0x000000ffff0e7224 */ /* 0x000fe200078e001a */
[----:B------:R-:W-:Y:S01]  /*49340*/  MOV R0, 0x49390 ;  /* 0x0004939000007802 */ /* 0x000fe20000000f00 */
[----:B------:R-:W-:Y:S02]  /*49350*/  IMAD.MOV.U32 R15, RZ, RZ, R27 ;  /* 0x000000ffff0f7224 */ /* 0x000fe400078e001b */
[----:B0-----:R-:W-:Y:S02]  /*49360*/  IMAD.MOV.U32 R8, RZ, RZ, R28 ;  /* 0x000000ffff087224 */ /* 0x001fe400078e001c */
[----:B------:R-:W-:-:S07]  /*49370*/  IMAD.MOV.U32 R9, RZ, RZ, R29 ;  /* 0x000000ffff097224 */ /* 0x000fce00078e001d */
[----:B-12---:R-:W-:Y:S05]  /*49380*/  CALL.REL.NOINC `($__internal_12_$__cuda_sm20_div_rn_f64_full) ;  /* 0x0000023400d07944 */ /* 0x006fea0003c00000 */
.L_x_8809:
[----:B------:R-:W-:Y:S05]  /*49390*/  BSYNC.RECONVERGENT B3 ;  /* 0x0000000000037941 */ /* 0x000fea0003800200 */
.L_x_8808:
        /* <DEDUP_REMOVED lines=138> */
[----:B0-----:R-:W-:Y:S02]  /*49c40*/  @P1 IMAD.MOV.U32 R8, RZ, RZ, 0x54442d18 ;  /* 0x54442d18ff081424 */ /* 0x001fe400078e00ff */
[----:B------:R-:W-:-:S15]  /*49c50*/  @P1 IMAD.MOV.U32 R9, RZ, RZ, 0x400921fb ;  /* 0x400921fbff091424 */ /* 0x000fde00078e00ff */
[----:B------:R-:W-:-:S15]  /*49c60*/  NOP ;  /* 0x0000000000007918 */ /* 0x000fde0000000000 */
[----:B------:R-:W-:-:S15]  /*49c70*/  NOP ;  /* 0x0000000000007918 */ /* 0x000fde0000000000 */
[----:B------:R-:W-:-:S15]  /*49c80*/  NOP ;  /* 0x0000000000007918 */ /* 0x000fde0000000000 */
        /* <DEDUP_REMOVED lines=33> */
.L_x_8811:
[----:B------:R-:W-:Y:S02]  /*49ea0*/  FSEL R8, RZ, 3.37028055040000000000e+12, P0 ;  /* 0x54442d18ff087808 */ /* 0x000fe40000000000 */
[----:B------:R-:W-:-:S07]  /*49eb0*/  FSEL R9, RZ, 2.1426990032196044922, P0 ;  /* 0x400921fbff097808 */ /* 0x000fce0000000000 */
.L_x_8812:
[----:B------:R-:W-:Y:S05]  /*49ec0*/  BSYNC.RECONVERGENT B0 ;  /* 0x0000000000007941 */ /* 0x000fea0003800200 */
.L_x_8810:
        /* <DEDUP_REMOVED lines=14> */
.L_x_8784:
        /* <DEDUP_REMOVED lines=36> */
[----:B0-----:R-:W-:Y:S01]  /*4a1f0*/  @!P0 MOV R0, R11 ;  /* 0x0000000b00008202 */ /* 0x001fe20000000f00 */
[----:B------:R-:W-:-:S04]  /*4a200*/  @!P0 IMAD.MOV.U32 R8, RZ, RZ, R10 ;  /* 0x000000ffff088224 */ /* 0x000fc800078e000a */
[----:B------:R-:W-:-:S05]  /*4a210*/  VIADD R9, R0, 0xffffffff ;  /* 0xffffffff00097836 */ /* 0x000fca0000000000 */
[----:B------:R-:W-:-:S13]  /*4a220*/  ISETP.GE.U32.AND P2, PT, R9, 0x7fefffff, PT ;  /* 0x7fefffff0900780c */ /* 0x000fda0003f46070 */
[----:B------:R-:W-:-:S15]  /*4a230*/  @P2 LOP3.LUT P3, RZ, R11, 0x7fffffff, RZ, 0xc0, !PT ;  /* 0x7fffffff0bff2812 */ /* 0x000fde000786c0ff */
[----:B------:R-:W-:-:S15]  /*4a240*/  NOP ;  /* 0x0000000000007918 */ /* 0x000fde0000000000 */
[----:B------:R-:W-:-:S09]  /*4a250*/  NOP ;  /* 0x0000000000007918 */ /* 0x000fd20000000000 */
        /* <DEDUP_REMOVED lines=45> */
[----:B------:R-:W-:Y:S02]  /*4a530*/  @P2 FSEL R24, R12, RZ, P3 ;  /* 0x000000ff0c182208 */ /* 0x000fe40001800000 */
[----:B------:R-:W-:Y:S01]  /*4a540*/  @!P0 MOV R13, 0xfffffbcb ;  /* 0xfffffbcb000d8802 */ /* 0x000fe20000000f00 */
[----:B------:R-:W-:Y:S06]  /*4a550*/  @P2 BRA `(.L_x_8816) ;  /* 0x0000000800a82947 */ /* 0x000fec0003800000 */
        /* <DEDUP_REMOVED lines=170> */
.L_x_8816:
[----:B------:R-:W-:Y:S05]  /*4b000*/  BSYNC.RECONVERGENT B0 ;  /* 0x0000000000007941 */ /* 0x000fea0003800200 */
.L_x_8815:
[----:B------:R-:W-:Y:S01]  /*4b010*/  BSSY.RECONVERGENT B3, `(.L_x_8817) ;  /* 0x0000009000037945 */ /* 0x000fe20003800200 */
[----:B-1----:R-:W1:Y:S03]  /*4b020*/  DMUL R24, R24, 0.5 ;  /* 0x3fe0000018187828 */ /* 0x002e660000000000 */
[----:B-1----:R-:W-:Y:S05]  /*4b030*/  @P4 BRA P5, `(.L_x_8818) ;  /* 0x0000000000184947 */ /* 0x002fea0002800000 */
[----:B------:R-:W-:Y:S01]  /*4b040*/  IMAD.MOV.U32 R14, RZ, RZ, R26 ;  /* 0x000000ffff0e7224 */ /* 0x000fe200078e001a */
[----:B------:R-:W-:Y:S01]  /*4b050*/  MOV R0, 0x4b0a0 ;  /* 0x0004b0a000007802 */ /* 0x000fe20000000f00 */
[----:B------:R-:W-:Y:S02]  /*4b060*/  IMAD.MOV.U32 R15, RZ, RZ, R27 ;  /* 0x000000ffff0f7224 */ /* 0x000fe400078e001b */
[----:B0-----:R-:W-:Y:S02]  /*4b070*/  IMAD.MOV.U32 R8, RZ, RZ, R28 ;  /* 0x000000ffff087224 */ /* 0x001fe400078e001c */
[----:B------:R-:W-:-:S07]  /*4b080*/  IMAD.MOV.U32 R9, RZ, RZ, R29 ;  /* 0x000000ffff097224 */ /* 0x000fce00078e001d */
[----:B------:R-:W-:Y:S05]  /*4b090*/  CALL.REL.NOINC `($__internal_12_$__cuda_sm20_div_rn_f64_full) ;  /* 0x00000218008c7944 */ /* 0x000fea0003c00000 */
.L_x_8818:
[----:B------:R-:W-:Y:S05]  /*4b0a0*/  BSYNC.RECONVERGENT B3 ;  /* 0x0000000000037941 */ /* 0x000fea0003800200 */
.L_x_8817:
[----:B0-----:R-:W-:Y:S01]  /*4b0b0*/  MOV R8, 0xdbb65b49 ;  /* 0xdbb65b4900087802 */ /* 0x001fe20000000f00 */
[----:B------:R-:W-:Y:S01]  /*4b0c0*/  IMAD.MOV.U32 R9, RZ, RZ, 0x3f2d3b63 ;  /* 0x3f2d3b63ff097424 */ /* 0x000fe200078e00ff */
[----:B------:R-:W-:Y:S01]  /*4b0d0*/  DSETP.NEU.AND P2, PT, R2, R22, PT ;  /* 0x000000160200722a */ /* 0x000fe20003f4d000 */
[----:B------:R-:W-:Y:S01]  /*4b0e0*/  UMOV UR4, 0x2a25ff7e ;  /* 0x2a25ff7e00047882 */ /* 0x000fe20000000000 */
[----:B------:R-:W-:-:S15]  /*4b0f0*/  UMOV UR5, 0x3ef53e1d ;  /* 0x3ef53e1d00057882 */ /* 0x000fde0000000000 */
[----:B------:R-:W-:-:S15]  /*4b100*/  NOP ;  /* 0x0000000000007918 */ /* 0x000fde0000000000 */
[----:B------:R-:W-:-:S15]  /*4b110*/  NOP ;  /* 0x0000000000007918 */ /* 0x000fde0000000000 */
[----:B------:R-:W-:-:S15]  /*4b120*/  NOP ;  /* 0x0000000000007918 */ /* 0x000fde0000000000 */
[----:B------:R-:W-:-:S02]  /*4b130*/  NOP ;  /* 0x0000000000007918 */ /* 0x000fc40000000000 */
        /* <DEDUP_REMOVED lines=165> */
.L_x_8814:
        /* <DEDUP_REMOVED lines=29> */
[----:B------:R-:W-:Y:S02]  /*4bd60*/  IMAD.MOV.U32 R8, RZ, RZ, RZ ;  /* 0x000000ffff087224 */ /* 0x000fe400078e00ff */
[----:B------:R-:W-:Y:S02]  /*4bd70*/  IMAD.MOV.U32 R10, RZ, RZ, R31 ;  /* 0x000000ffff0a7224 */ /* 0x000fe400078e001f */
[----:B------:R-:W-:-:S15]  /*4bd80*/  IMAD.MOV.U32 R11, RZ, RZ, R0 ;  /* 0x000000ffff0b7224 */ /* 0x000fde00078e0000 */
        /* <DEDUP_REMOVED lines=106> */
[----:B------:R-:W-:-:S15]  /*4c430*/  @!P0 IMAD.MOV.U32 R13, RZ, RZ, -0x435 ;  /* 0xfffffbcbff0d8424 */ /* 0x000fde00078e00ff */
[----:B------:R-:W-:-:S15]  /*4c440*/  NOP ;  /* 0x0000000000007918 */ /* 0x000fde0000000000 */
[----:B------:R-:W-:-:S15]  /*4c450*/  NOP ;  /* 0x0000000000007918 */ /* 0x000fde0000000000 */
[----:B------:R-:W0:Y:S02]  /*4c460*/  @!P0 DMUL R8, R8, 1.80143985094819840000e+16 ;  /* 0x4350000008088828 */ /* 0x000e240000000000 */
[----:B0-----:R-:W-:Y:S02]  /*4c470*/  @!P0 IMAD.MOV.U32 R0, RZ, RZ, R9 ;  /* 0x000000ffff008224 */ /* 0x001fe400078e0009 */
[----:B------:R-:W-:Y:S02]  /*4c480*/  @!P0 IMAD.MOV.U32 R31, RZ, RZ, R8 ;  /* 0x000000ffff1f8224 */ /* 0x000fe400078e0008 */
[----:B------:R-:W-:-:S05]  /*4c490*/  VIADD R10, R0, 0xffffffff ;  /* 0xffffffff000a7836 */ /* 0x000fca0000000000 */
[----:B------:R-:W-:-:S13]  /*4c4a0*/  ISETP.GE.U32.AND P2, PT, R10, 0x7fefffff, PT ;  /* 0x7fefffff0a00780c */ /* 0x000fda0003f46070 */
        /* <DEDUP_REMOVED lines=179> */
.L_x_8820:
[----:B------:R-:W-:Y:S05]  /*4cfe0*/  BSYNC.RECONVERGENT B0 ;  /* 0x0000000000007941 */ /* 0x000fea0003800200 */
.L_x_8819:
        /* <DEDUP_REMOVED lines=8> */
.L_x_8822:
[----:B------:R-:W-:Y:S05]  /*4d070*/  BSYNC.RECONVERGENT B3 ;  /* 0x0000000000037941 */ /* 0x000fea0003800200 */
.L_x_8821:
        /* <DEDUP_REMOVED lines=174> */
.L_x_8813:
        /* <DEDUP_REMOVED lines=53> */
.L_x_8824:
[----:B------:R-:W-:Y:S05]  /*4deb0*/  BSYNC.RECONVERGENT B3 ;  /* 0x0000000000037941 */ /* 0x000fea0003800200 */
.L_x_8823:
        /* <DEDUP_REMOVED lines=51> */
.L_x_8826:
[----:B------:R-:W-:Y:S05]  /*4e1f0*/  BSYNC.RECONVERGENT B3 ;  /* 0x0000000000037941 */ /* 0x000fea0003800200 */
.L_x_8825:
        /* <DEDUP_REMOVED lines=21> */
[----:B------:R-:W-:Y:S02]  /*4e350*/  ISETP.GT.U32.AND.EX P0, PT, R25, R21, PT, P0 ;  /* 0x000000151900720c */ /* 0x000fe40003f04100 */
[----:B------:R-:W-:-:S02]  /*4e360*/  ISETP.GE.U32.AND P3, PT, R30, 0x7ff00000, PT ;  /* 0x7ff000001e00780c */ /* 0x000fc40003f66070 */
        /* <DEDUP_REMOVED lines=318> */
.L_x_8828:
[----:B------:R-:W-:Y:S05]  /*4f750*/  BSYNC.RECONVERGENT B0 ;  /* 0x0000000000007941 */ /* 0x000fea0003800200 */
.L_x_8827:
[----:B------:R-:W-:Y:S01]  /*4f760*/  BSSY.RECONVERGENT B3, `(.L_x_8829) ;  /* 0x0000009000037945 */ /* 0x000fe20003800200 */
[----:B-1----:R-:W1:Y:S03]  /*4f770*/  DADD R24, R24, 1 ;  /* 0x3ff0000018187429 */ /* 0x002e660000000000 */
[----:B-1----:R-:W-:Y:S05]  /*4f780*/  @P4 BRA P5, `(.L_x_8830) ;  /* 0x0000000000184947 */ /* 0x002fea0002800000 */
[----:B------:R-:W-:Y:S01]  /*4f790*/  IMAD.MOV.U32 R14, RZ, RZ, R26 ;  /* 0x000000ffff0e7224 */ /* 0x000fe200078e001a */
[----:B------:R-:W-:Y:S01]  /*4f7a0*/  MOV R0, 0x4f7f0 ;  /* 0x0004f7f000007802 */ /* 0x000fe20000000f00 */
[----:B------:R-:W-:Y:S02]  /*4f7b0*/  IMAD.MOV.U32 R15, RZ, RZ, R27 ;  /* 0x000000ffff0f7224 */ /* 0x000fe400078e001b */
[----:B0-----:R-:W-:Y:S02]  /*4f7c0*/  IMAD.MOV.U32 R8, RZ, RZ, R28 ;  /* 0x000000ffff087224 */ /* 0x001fe400078e001c */
[----:B------:R-:W-:-:S07]  /*4f7d0*/  IMAD.MOV.U32 R9, RZ, RZ, R29 ;  /* 0x000000ffff097224 */ /* 0x000fce00078e001d */
[----:B------:R-:W-:Y:S05]  /*4f7e0*/  CALL.REL.NOINC `($__internal_12_$__cuda_sm20_div_rn_f64_full) ;  /* 0x000001d000b87944 */ /* 0x000fea0003c00000 */
.L_x_8830:
[----:B------:R-:W-:Y:S05]  /*4f7f0*/  BSYNC.RECONVERGENT B3 ;  /* 0x0000000000037941 */ /* 0x000fea0003800200 */
.L_x_8829:
        /* <DEDUP_REMOVED lines=173> */
.L_x_8794:
[----:B------:R-:W-:Y:S05]  /*502d0*/  BSYNC.RECONVERGENT B2 ;  /* 0x0000000000027941 */ /* 0x000fea0003800200 */
.L_x_8783:
[----:B------:R-:W-:Y:S01]  /*502e0*/  UMOV UR4, 0xfefa39ef ;  /* 0xfefa39ef00047882 */ /* 0x000fe20000000000 */
[----:B------:R-:W-:Y:S01]  /*502f0*/  UMOV UR5, 0x3fe62e42 ;  /* 0x3fe62e4200057882 */ /* 0x000fe20000000000 */
[----:B------:R-:W-:Y:S01]  /*50300*/  LOP3.LUT R5, R9, 0x80000000, R5, 0xb8, !PT ;  /* 0x8000000009057812 */ /* 0x000fe200078eb805 */
[----:B-1----:R-:W0:Y:S01]  /*50310*/  DADD R24, R24, UR4 ;  /* 0x0000000418187e29 */ /* 0x002e220008000000 */
[----:B------:R-:W-:Y:S01]  /*50320*/  IMAD.MOV.U32 R4, RZ, RZ, R8 ;  /* 0x000000ffff047224 */ /* 0x000fe200078e0008 */
[----:B0-----:R-:W-:Y:S01]  /*50330*/  LOP3.LUT R7, R25, 0x80000000, R7, 0xb8, !PT ;  /* 0x8000000019077812 */ /* 0x001fe200078eb807 */
[----:B------:R-:W-:-:S07]  /*50340*/  IMAD.MOV.U32 R6, RZ, RZ, R24 ;  /* 0x000000ffff067224 */ /* 0x000fce00078e0018 */
.L_x_8709:
[----:B------:R-:W-:Y:S05]  /*50350*/  BSYNC.RECONVERGENT B1 ;  /* 0x0000000000017941 */ /* 0x000fea0003800200 */
.L_x_8707:
        /* <DEDUP_REMOVED lines=17> */
.L_x_8834:
[----:B------:R-:W1:Y:S02]  /*50470*/  F2I.S64.F64.TRUNC R4, R4 ;  /* 0x0000000400047311 */ /* 0x000e64000030d900 */
[----:B-1----:R-:W-:-:S05]  /*50480*/  IMAD.MOV.U32 R7, RZ, RZ, R4 ;  /* 0x000000ffff077224 */ /* 0x002fca00078e0004 */
[----:B------:R2:W-:Y:S01]  /*50490*/  STG.E.U8 desc[UR36][R2.64], R7 ;  /* 0x0000000702007986 */ /* 0x0005e2000c101124 */
[----:B------:R-:W-:Y:S05]  /*504a0*/  BRA `(.L_x_8836) ;  /* 0x0000001000e07947 */ /* 0x000fea0003800000 */
.L_x_8833:
        /* <DEDUP_REMOVED lines=9> */
.L_x_8838:
[----:B------:R-:W1:Y:S02]  /*50540*/  F2I.F64.TRUNC R5, R4 ;  /* 0x0000000400057311 */ /* 0x000e64000030d100 */
[----:B-1----:R4:W-:Y:S01]  /*50550*/  STG.E desc[UR36][R2.64], R5 ;  /* 0x0000000502007986 */ /* 0x0029e2000c101924 */
[----:B------:R-:W-:Y:S05]  /*50560*/  BRA `(.L_x_8836) ;  /* 0x0000001000b07947 */ /* 0x000fea0003800000 */
.L_x_8837:
[----:B------:R-:W1:Y:S02]  /*50570*/  F2I.F64.TRUNC R5, R4 ;  /* 0x0000000400057311 */ /* 0x000e64000030d100 */
[----:B-1----:R3:W-:Y:S01]  /*50580*/  STG.E.U16 desc[UR36][R2.64], R5 ;  /* 0x0000000502007986 */ /* 0x0027e2000c101524 */
[----:B------:R-:W-:Y:S05]  /*50590*/  BRA `(.L_x_8836) ;  /* 0x0000001000a47947 */ /* 0x000fea0003800000 */
.L_x_8832:
        /* <DEDUP_REMOVED lines=17> */
.L_x_8840:
        /* <DEDUP_REMOVED lines=12> */
.L_x_8839:
        /* <DEDUP_REMOVED lines=28> */
.L_x_8842:
        /* <DEDUP_REMOVED lines=23> */
.L_x_8841:
[----:B------:R1:W-:Y:S01]  /*50aa0*/  STG.E.64 desc[UR36][R2.64], R4 ;  /* 0x0000000402007986 */ /* 0x0003e2000c101b24 */
[----:B------:R-:W-:Y:S05]  /*50ab0*/  BRA `(.L_x_8836) ;  /* 0x0000000c005c7947 */ /* 0x000fea0003800000 */
.L_x_8831:
        /* <DEDUP_REMOVED lines=13> */
.L_x_8846:
        /* <DEDUP_REMOVED lines=26> */
.L_x_8849:
[----:B------:R-:W-:-:S04]  /*50d30*/  SHF.R.U32.HI R5, RZ, 0x18, R7 ;  /* 0x00000018ff057819 */ /* 0x000fc80000011607 */
[----:B------:R-:W-:-:S07]  /*50d40*/  LOP3.LUT R0, R0, 0x80, R5, 0xf8, !PT ;  /* 0x0000008000007812 */ /* 0x000fce00078ef805 */
.L_x_8848:
[----:B------:R-:W-:Y:S05]  /*50d50*/  BSYNC.RECONVERGENT B0 ;  /* 0x0000000000007941 */ /* 0x000fea0003800200 */
.L_x_8847:
[----:B------:R1:W-:Y:S01]  /*50d60*/  STG.E.U8 desc[UR36][R2.64], R0 ;  /* 0x0000000002007986 */ /* 0x0003e2000c101124 */
[----:B------:R-:W-:Y:S05]  /*50d70*/  BRA `(.L_x_8836) ;  /* 0x0000000800ac7947 */ /* 0x000fea0003800000 */
.L_x_8845:
        /* <DEDUP_REMOVED lines=26> */
.L_x_8852:
[----:B------:R-:W-:-:S04]  /*50f20*/  SHF.R.U32.HI R5, RZ, 0x18, R7 ;  /* 0x00000018ff057819 */ /* 0x000fc80000011607 */
[----:B------:R-:W-:-:S07]  /*50f30*/  LOP3.LUT R0, R0, 0x80, R5, 0xf8, !PT ;  /* 0x0000008000007812 */ /* 0x000fce00078ef805 */
.L_x_8851:
[----:B------:R-:W-:Y:S05]  /*50f40*/  BSYNC.RECONVERGENT B0 ;  /* 0x0000000000007941 */ /* 0x000fea0003800200 */
.L_x_8850:
[----:B------:R1:W-:Y:S01]  /*50f50*/  STG.E.U8 desc[UR36][R2.64], R0 ;  /* 0x0000000002007986 */ /* 0x0003e2000c101124 */
[----:B------:R-:W-:Y:S05]  /*50f60*/  BRA `(.L_x_8836) ;  /* 0x0000000800307947 */ /* 0x000fea0003800000 */
.L_x_8844:
        /* <DEDUP_REMOVED lines=30> */
.L_x_8854:
[----:B------:R-:W1:Y:S02]  /*51150*/  F2I.U64.F64.TRUNC R4, R4 ;  /* 0x0000000400047311 */ /* 0x000e64000030d800 */
[----:B-1----:R1:W-:Y:S01]  /*51160*/  STG.E.64 desc[UR36][R2.64], R4 ;  /* 0x0000000402007986 */ /* 0x0023e2000c101b24 */
[----:B------:R-:W-:Y:S05]  /*51170*/  BRA `(.L_x_8836) ;  /* 0x0000000400ac7947 */ /* 0x000fea0003800000 */
.L_x_8853:
[----:B------:R-:W1:Y:S02]  /*51180*/  F2I.U32.F64.TRUNC R5, R4 ;  /* 0x0000000400057311 */ /* 0x000e64000030d000 */
[----:B-1----:R1:W-:Y:S01]  /*51190*/  STG.E desc[UR36][R2.64], R5 ;  /* 0x0000000502007986 */ /* 0x0023e2000c101924 */
[----:B------:R-:W-:Y:S05]  /*511a0*/  BRA `(.L_x_8836) ;  /* 0x0000000400a07947 */ /* 0x000fea0003800000 */
.L_x_8843:
        /* <DEDUP_REMOVED lines=15> */
.L_x_8856:
[----:B------:R1:W-:Y:S01]  /*512a0*/  STG.E.128 desc[UR36][R2.64], R4 ;  /* 0x0000000402007986 */ /* 0x0003e2000c101d24 */
[----:B------:R-:W-:Y:S05]  /*512b0*/  BRA `(.L_x_8836) ;  /* 0x00000004005c7947 */ /* 0x000fea0003800000 */
.L_x_8855:
[----:B------:R-:W-:-:S09]  /*512c0*/  UISETP.NE.AND UP0, UPT, UR4, 0xf, UPT ;  /* 0x0000000f0400788c */ /* 0x000fd2000bf05270 */
[----:B------:R-:W-:Y:S05]  /*512d0*/  BRA.U !UP0, `(.L_x_8857) ;  /* 0x0000000508287547 */ /* 0x000fea000b800000 */
[----:B------:R-:W-:-:S09]  /*512e0*/  UISETP.NE.AND UP0, UPT, UR4, 0x17, UPT ;  /* 0x000000170400788c */ /* 0x000fd2000bf05270 */
[----:B------:R-:W-:Y:S05]  /*512f0*/  BRA.U !UP0, `(.L_x_8858) ;  /* 0x0000000108b07547 */ /* 0x000fea000b800000 */
[----:B------:R-:W-:-:S09]  /*51300*/  UISETP.NE.AND UP0, UPT, UR4, 0x18, UPT ;  /* 0x000000180400788c */ /* 0x000fd2000bf05270 */
[----:B------:R-:W-:Y:S05]  /*51310*/  BRA.U !UP0, `(.L_x_8859) ;  /* 0x0000000108447547 */ /* 0x000fea000b800000 */
.L_x_8835:
[----:B------:R-:W-:Y:S01]  /*51320*/  MOV R0, 0x0 ;  /* 0x0000000000007802 */ /* 0x000fe20000000f00 */
[----:B------:R-:W1:Y:S01]  /*51330*/  LDCU.64 UR4, c[0x4][0x158] ;  /* 0x01002b00ff0477ac */ /* 0x000e620008000a00 */
[----:B------:R-:W-:Y:S02]  /*51340*/  IMAD.MOV.U32 R8, RZ, RZ, 0x65 ;  /* 0x00000065ff087424 */ /* 0x000fe400078e00ff */
[----:B------:R2:W3:Y:S01]  /*51350*/  LDC.64 R2, c[0x4][R0] ;  /* 0x0100000000027b82 */ /* 0x0004e20000000a00 */
[----:B------:R-:W4:Y:S01]  /*51360*/  LDCU.64 UR6, c[0x4][0x160] ;  /* 0x01002c00ff0677ac */ /* 0x000f220008000a00 */
[----:B------:R-:W-:Y:S02]  /*51370*/  IMAD.MOV.U32 R12, RZ, RZ, 0x1 ;  /* 0x00000001ff0c7424 */ /* 0x000fe400078e00ff */
[----:B------:R-:W-:Y:S01]  /*51380*/  IMAD.MOV.U32 R13, RZ, RZ, RZ ;  /* 0x000000ffff0d7224 */ /* 0x000fe200078e00ff */
[----:B------:R-:W5:Y:S01]  /*51390*/  LDCU.64 UR8, c[0x4][0x10] ;  /* 0x01000200ff0877ac */ /* 0x000f620008000a00 */
[----:B-1----:R-:W-:-:S02]  /*513a0*/  IMAD.U32 R4, RZ, RZ, UR4 ;  /* 0x00000004ff047e24 */ /* 0x002fc4000f8e00ff */
[----:B------:R-:W-:Y:S02]  /*513b0*/  IMAD.U32 R5, RZ, RZ, UR5 ;  /* 0x00000005ff057e24 */ /* 0x000fe4000f8e00ff */
[----:B----4-:R-:W-:Y:S02]  /*513c0*/  IMAD.U32 R6, RZ, RZ, UR6 ;  /* 0x00000006ff067e24 */ /* 0x010fe4000f8e00ff */
[----:B------:R-:W-:Y:S01]  /*513d0*/  IMAD.U32 R7, RZ, RZ, UR7 ;  /* 0x00000007ff077e24 */ /* 0x000fe2000f8e00ff */
[----:B-----5:R-:W-:Y:S01]  /*513e0*/  MOV R10, UR8 ;  /* 0x00000008000a7c02 */ /* 0x020fe20008000f00 */
[----:B--2---:R-:W-:-:S07]  /*513f0*/  IMAD.U32 R11, RZ, RZ, UR9 ;  /* 0x00000009ff0b7e24 */ /* 0x004fce000f8e00ff */
[----:B------:R-:W-:-:S07]  /*51400*/  LEPC R20, `(.L_x_8860) ;  /* 0x000000001014794e */ /* 0x000fce0000000000 */
[----:B0--3--:R-:W-:Y:S05]  /*51410*/  CALL.ABS.NOINC R2 ;  /* 0x0000000002007343 */ /* 0x009fea0003c00000 */
.L_x_8860:
[----:B------:R-:W-:Y:S05]  /*51420*/  BRA `(.L_x_8836) ;  /* 0x0000000400007947 */ /* 0x000fea0003800000 */
.L_x_8859:
        /* <DEDUP_REMOVED lines=21> */
.L_x_8862:
[----:B------:R-:W-:Y:S05]  /*51580*/  BSYNC.RECONVERGENT B0 ;  /* 0x0000000000007941 */ /* 0x000fea0003800200 */
.L_x_8861:
[----:B------:R-:W-:-:S05]  /*51590*/  LOP3.LUT R7, R0, 0x80, R7, 0xf8, !PT ;  /* 0x0000008000077812 */ /* 0x000fca00078ef807 */
[----:B------:R1:W-:Y:S01]  /*515a0*/  STG.E.U8 desc[UR36][R2.64], R7 ;  /* 0x0000000702007986 */ /* 0x0003e2000c101124 */
[----:B------:R-:W-:Y:S05]  /*515b0*/  BRA `(.L_x_8836) ;  /* 0x00000000009c7947 */ /* 0x000fea0003800000 */
.L_x_8858:
        /* <DEDUP_REMOVED lines=20> */
.L_x_8864:
[----:B------:R-:W-:Y:S02]  /*51700*/  ISETP.GT.U32.AND P0, PT, R6, 0x7f800000, PT ;  /* 0x7f8000000600780c */ /* 0x000fe40003f04070 */
[----:B------:R-:W-:-:S04]  /*51710*/  MOV R0, 0x7f ;  /* 0x0000007f00007802 */ /* 0x000fc80000000f00 */
[----:B------:R-:W-:-:S07]  /*51720*/  SEL R0, R0, 0x7c, P0 ;  /* 0x0000007c00007807 */ /* 0x000fce0000000000 */
.L_x_8865:
[----:B------:R-:W-:Y:S05]  /*51730*/  BSYNC.RECONVERGENT B0 ;  /* 0x0000000000007941 */ /* 0x000fea0003800200 */
.L_x_8863:
[----:B------:R-:W-:-:S04]  /*51740*/  SHF.R.U32.HI R5, RZ, 0x18, R7 ;  /* 0x00000018ff057819 */ /* 0x000fc80000011607 */
[----:B------:R-:W-:-:S05]  /*51750*/  LOP3.LUT R5, R0, 0x80, R5, 0xf8, !PT ;  /* 0x0000008000057812 */ /* 0x000fca00078ef805 */
[----:B------:R1:W-:Y:S01]  /*51760*/  STG.E.U8 desc[UR36][R2.64], R5 ;  /* 0x0000000502007986 */ /* 0x0003e2000c101124 */
[----:B------:R-:W-:Y:S05]  /*51770*/  BRA `(.L_x_8836) ;  /* 0x00000000002c7947 */ /* 0x000fea0003800000 */
.L_x_8857:
        /* <DEDUP_REMOVED lines=11> */
.L_x_8836:
[----:B------:R-:W-:-:S07]  /*51830*/  VIADD R16, R16, 0x80 ;  /* 0x0000008010107836 */ /* 0x000fce0000000000 */
.L_x_8677:
[----:B------:R-:W-:Y:S05]  /*51840*/  BSYNC.RECONVERGENT B6 ;  /* 0x0000000000067941 */ /* 0x000fea0003800200 */
.L_x_8676:
[----:B------:R-:W5:Y:S02]  /*51850*/  LDCU UR4, c[0x0][0x380] ;  /* 0x00007000ff0477ac */ /* 0x000f640008000800 */
[----:B-----5:R-:W-:-:S13]  /*51860*/  ISETP.GE.AND P0, PT, R16, UR4, PT ;  /* 0x0000000410007c0c */ /* 0x020fda000bf06270 */
[----:B------:R-:W-:Y:S05]  /*51870*/  @P0 EXIT ;  /* 0x000000000000094d */ /* 0x000fea0003800000 */
[----:B------:R-:W5:Y:S01]  /*51880*/  LDCU UR4, c[0x0][0x388] ;  /* 0x00007100ff0477ac */ /* 0x000f620008000800 */
[----:B01-34-:R-:W-:Y:S02]  /*51890*/  IMAD.MOV.U32 R0, RZ, RZ, RZ ;  /* 0x000000ffff007224 */ /* 0x01bfe400078e00ff */
[----:B------:R-:W-:Y:S01]  /*518a0*/  IMAD.MOV.U32 R17, RZ, RZ, RZ ;  /* 0x000000ffff117224 */ /* 0x000fe200078e00ff */
        /* <DEDUP_REMOVED lines=301> */
.L_x_8866:
[----:B------:R-:W0:Y:S01]  /*52b80*/  LDCU.128 UR8, c[0x0][0x580] ;  /* 0x0000b000ff0877ac */ /* 0x000e220008000c00 */
[----:B------:R-:W-:Y:S01]  /*52b90*/  BSSY.RECONVERGENT B6, `(.L_x_8867) ;  /* 0x000010e000067945 */ /* 0x000fe20003800200 */
[----:B------:R-:W-:-:S04]  /*52ba0*/  UPRMT UR4, UR41, 0x9910, URZ ;  /* 0x0000991029047896 */ /* 0x000fc800080000ff */
[----:B------:R-:W-:Y:S01]  /*52bb0*/  UISETP.GT.AND UP0, UPT, UR4, 0x9, UPT ;  /* 0x000000090400788c */ /* 0x000fe2000bf04270 */
[----:B0-----:R-:W-:Y:S02]  /*52bc0*/  IADD3 R16, P0, PT, R17, UR8, RZ ;  /* 0x0000000811107c10 */ /* 0x001fe4000ff1e0ff */
[----:B--2---:R-:W-:-:S03]  /*52bd0*/  IADD3 R2, P1, PT, R0, UR10, RZ ;  /* 0x0000000a00027c10 */ /* 0x004fc6000ff3e0ff */
[----:B------:R-:W-:Y:S02]  /*52be0*/  IMAD.X R17, RZ, RZ, UR9, P0 ;  /* 0x00000009ff117e24 */ /* 0x000fe400080e06ff */
        /* <DEDUP_REMOVED lines=14> */
.L_x_8871:
[----:B------:R-:W2:Y:S01]  /*52cd0*/  LDG.E.U8 R2, desc[UR36][R2.64] ;  /* 0x0000002402027981 */ /* 0x000ea2000c1e1100 */
[----:B------:R-:W-:Y:S01]  /*52ce0*/  CS2R R6, SRZ ;  /* 0x0000000000067805 */ /* 0x000fe2000001ff00 */
[----:B--2---:R4:W0:Y:S02]  /*52cf0*/  I2F.F64.U16 R4, R2 ;  /* 0x0000000200047312 */ /* 0x0048240000101800 */
[----:B0---4-:R-:W-:Y:S05]  /*52d00*/  BRA `(.L_x_8873) ;  /* 0x0000000c00d87947 */ /* 0x011fea0003800000 */
.L_x_8870:
        /* <DEDUP_REMOVED lines=10> */
.L_x_8875:
[----:B------:R-:W2:Y:S01]  /*52db0*/  LDG.E R2, desc[UR36][R2.64] ;  /* 0x0000002402027981 */ /* 0x000ea2000c1e1900 */
[----:B------:R-:W-:Y:S01]  /*52dc0*/  CS2R R6, SRZ ;  /* 0x0000000000067805 */ /* 0x000fe2000001ff00 */
[----:B--2---:R4:W0:Y:S02]  /*52dd0*/  I2F.F64 R4, R2 ;  /* 0x0000000200047312 */ /* 0x0048240000201c00 */
[----:B0---4-:R-:W-:Y:S05]  /*52de0*/  BRA `(.L_x_8873) ;  /* 0x0000000c00a07947 */ /* 0x011fea0003800000 */
.L_x_8874:
[----:B------:R-:W2:Y:S01]  /*52df0*/  LDG.E.U16 R2, desc[UR36][R2.64] ;  /* 0x0000002402027981 */ /* 0x000ea2000c1e1500 */
[----:B------:R-:W-:Y:S01]  /*52e00*/  CS2R R6, SRZ ;  /* 0x0000000000067805 */ /* 0x000fe2000001ff00 */
[----:B--2---:R4:W0:Y:S02]  /*52e10*/  I2F.F64.S16 R4, R2 ;  /* 0x0000000200047312 */ /* 0x0048240000101c00 */
[----:B0---4-:R-:W-:Y:S05]  /*52e20*/  BRA `(.L_x_8873) ;  /* 0x0000000c00907947 */ /* 0x011fea0003800000 */
.L_x_8869:
        /* <DEDUP_REMOVED lines=11> */
.L_x_8877:
[----:B------:R-:W2:Y:S01]  /*52ee0*/  LDG.E.U16 R0, desc[UR36][R2.64] ;  /* 0x0000002402007981 */ /* 0x000ea2000c1e1500 */
[----:B------:R-:W-:Y:S01]  /*52ef0*/  CS2R R6, SRZ ;  /* 0x0000000000067805 */ /* 0x000fe2000001ff00 */
[----:B--2---:R-:W-:-:S05]  /*52f00*/  HADD2.F32 R0, -RZ, R0.H0_H0 ;  /* 0x20000000ff007230 */ /* 0x004fca0000004100 */
[----:B------:R-:W-:-:S04]  /*52f10*/  FMUL.FTZ R0, R0, 1 ;  /* 0x3f80000000007820 */ /* 0x000fc80000410000 */
[----:B------:R3:W4:Y:S02]  /*52f20*/  F2F.F64.F32 R4, R0 ;  /* 0x0000000000047310 */ /* 0x0007240000201800 */
[----:B---34-:R-:W-:Y:S05]  /*52f30*/  BRA `(.L_x_8873) ;  /* 0x0000000c004c7947 */ /* 0x018fea0003800000 */
.L_x_8876:
        /* <DEDUP_REMOVED lines=16> */
.L_x_8879:
        /* <DEDUP_REMOVED lines=12> */
.L_x_8878:
[----:B------:R3:W5:Y:S01]  /*53100*/  LDG.E.64 R4, desc[UR36][R2.64] ;  /* 0x0000002402047981 */ /* 0x000762000c1e1b00 */
[----:B------:R-:W-:Y:S01]  /*53110*/  CS2R R6, SRZ ;  /* 0x0000000000067805 */ /* 0x000fe2000001ff00 */
[----:B------:R-:W-:Y:S06]  /*53120*/  BRA `(.L_x_8873) ;  /* 0x0000000800d07947 */ /* 0x000fec0003800000 */
.L_x_8868:
        /* <DEDUP_REMOVED lines=14> */
.L_x_8882:
[----:B------:R2:W5:Y:S01]  /*53210*/  LDG.E.128 R4, desc[UR36][R2.64] ;  /* 0x0000002402047981 */ /* 0x000562000c1e1d00 */
[----:B------:R-:W-:Y:S05]  /*53220*/  BRA `(.L_x_8873) ;  /* 0x0000000800907947 */ /* 0x000fea0003800000 */
.L_x_8881:
        /* <DEDUP_REMOVED lines=28> */
.L_x_8884:
[----:B------:R-:W2:Y:S01]  /*533f0*/  LDG.E.U8 R2, desc[UR36][R2.64] ;  /* 0x0000002402027981 */ /* 0x000ea2000c1e1100 */
[----:B------:R-:W-:Y:S01]  /*53400*/  CS2R R6, SRZ ;  /* 0x0000000000067805 */ /* 0x000fe2000001ff00 */
        /* <DEDUP_REMOVED lines=13> */
.L_x_8883:
[----:B------:R-:W2:Y:S01]  /*534e0*/  LDG.E.U16 R0, desc[UR36][R2.64] ;  /* 0x0000002402007981 */ /* 0x000ea2000c1e1500 */
[----:B------:R-:W-:Y:S01]  /*534f0*/  CS2R R6, SRZ ;  /* 0x0000000000067805 */ /* 0x000fe2000001ff00 */
[----:B--2---:R-:W-:-:S04]  /*53500*/  IMAD.U32 R0, R0, 0x10000, RZ ;  /* 0x0001000000007824 */ /* 0x004fc800078e00ff */
[----:B------:R-:W-:-:S04]  /*53510*/  FMUL.FTZ R0, R0, 1 ;  /* 0x3f80000000007820 */ /* 0x000fc80000410000 */
[----:B------:R2:W3:Y:S02]  /*53520*/  F2F.F64.F32 R4, R0 ;  /* 0x0000000000047310 */ /* 0x0004e40000201800 */
[----:B--23--:R-:W-:Y:S05]  /*53530*/  BRA `(.L_x_8873) ;  /* 0x0000000400cc7947 */ /* 0x00cfea0003800000 */
.L_x_8880:
        /* <DEDUP_REMOVED lines=12> */
.L_x_8887:
        /* <DEDUP_REMOVED lines=22> */
.L_x_8889:
[----:B------:R-:W-:Y:S05]  /*53760*/  BSYNC.RECONVERGENT B0 ;  /* 0x0000000000007941 */ /* 0x000fea0003800200 */
.L_x_8888:
[----:B------:R-:W-:Y:S02]  /*53770*/  SHF.L.U32 R0, R0, 0x14, RZ ;  /* 0x0000001400007819 */ /* 0x000fe400000006ff */
[----:B------:R-:W-:-:S04]  /*53780*/  LEA R2, R2, 0x3b800000, 0x17 ;  /* 0x3b80000002027811 */ /* 0x000fc800078eb8ff */
[----:B------:R-:W-:-:S05]  /*53790*/  LOP3.LUT R0, R2, R0, R9, 0xfe, !PT ;  /* 0x0000000002007212 */ /* 0x000fca00078efe09 */
[----:B------:R-:W-:-:S04]  /*537a0*/  FMUL.FTZ R0, R0, 1 ;  /* 0x3f80000000007820 */ /* 0x000fc80000410000 */
[----:B------:R2:W3:Y:S02]  /*537b0*/  F2F.F64.F32 R4, R0 ;  /* 0x0000000000047310 */ /* 0x0004e40000201800 */
[----:B--23--:R-:W-:Y:S05]  /*537c0*/  BRA `(.L_x_8873) ;  /* 0x0000000400287947 */ /* 0x00cfea0003800000 */
.L_x_8886:
        /* <DEDUP_REMOVED lines=22> */
.L_x_8891:
[----:B------:R-:W-:Y:S05]  /*53930*/  BSYNC.RECONVERGENT B0 ;  /* 0x0000000000007941 */ /* 0x000fea0003800200 */
.L_x_8890:
[----:B------:R-:W-:Y:S01]  /*53940*/  IMAD.SHL.U32 R0, R0, 0x200000, RZ ;  /* 0x0020000000007824 */ /* 0x000fe200078e00ff */
[----:B------:R-:W-:-:S04]  /*53950*/  LEA R2, R2, 0x37800000, 0x17 ;  /* 0x3780000002027811 */ /* 0x000fc800078eb8ff */
[----:B------:R-:W-:-:S05]  /*53960*/  LOP3.LUT R0, R2, R0, R9, 0xfe, !PT ;  /* 0x0000000002007212 */ /* 0x000fca00078efe09 */
[----:B------:R-:W-:-:S04]  /*53970*/  FMUL.FTZ R0, R0, 1 ;  /* 0x3f80000000007820 */ /* 0x000fc80000410000 */
[----:B------:R2:W3:Y:S02]  /*53980*/  F2F.F64.F32 R4, R0 ;  /* 0x0000000000047310 */ /* 0x0004e40000201800 */
[----:B--23--:R-:W-:Y:S05]  /*53990*/  BRA `(.L_x_8873) ;  /* 0x0000000000b47947 */ /* 0x00cfea0003800000 */
.L_x_8885:
        /* <DEDUP_REMOVED lines=19> */
.L_x_8872:
        /* <DEDUP_REMOVED lines=11> */
[----:B------:R-:W-:Y:S02]  /*53b80*/  IMAD.U32 R7, RZ, RZ, UR7 ;  /* 0x00000007ff077e24 */ /* 0x000fe4000f8e00ff */
[----:B----4-:R-:W-:Y:S02]  /*53b90*/  IMAD.U32 R10, RZ, RZ, UR8 ;  /* 0x00000008ff0a7e24 */ /* 0x010fe4000f8e00ff */
[----:B-1----:R-:W-:-:S07]  /*53ba0*/  IMAD.U32 R11, RZ, RZ, UR9 ;  /* 0x00000009ff0b7e24 */ /* 0x002fce000f8e00ff */
[----:B------:R-:W-:-:S07]  /*53bb0*/  LEPC R20, `(.L_x_8894) ;  /* 0x000000001014794e */ /* 0x000fce0000000000 */
[----:B--2---:R-:W-:Y:S05]  /*53bc0*/  CALL.ABS.NOINC R2 ;  /* 0x0000000002007343 */ /* 0x004fea0003c00000 */
.L_x_8894:
[----:B------:R-:W-:Y:S02]  /*53bd0*/  CS2R R6, SRZ ;  /* 0x0000000000067805 */ /* 0x000fe4000001ff00 */
[----:B------:R-:W-:Y:S01]  /*53be0*/  CS2R R4, SRZ ;  /* 0x0000000000047805 */ /* 0x000fe2000001ff00 */
[----:B------:R-:W-:Y:S06]  /*53bf0*/  BRA `(.L_x_8873) ;  /* 0x00000000001c7947 */ /* 0x000fec0003800000 */
.L_x_8893:
[----:B------:R-:W2:Y:S01]  /*53c00*/  LDG.E.64 R4, desc[UR36][R2.64] ;  /* 0x0000002402047981 */ /* 0x000ea2000c1e1b00 */
[----:B------:R-:W-:Y:S01]  /*53c10*/  CS2R R6, SRZ ;  /* 0x0000000000067805 */ /* 0x000fe2000001ff00 */
[----:B--2---:R-:W0:Y:S02]  /*53c20*/  I2F.F64.U64 R4, R4 ;  /* 0x0000000400047312 */ /* 0x004e240000301800 */
[----:B0-----:R-:W-:Y:S05]  /*53c30*/  BRA `(.L_x_8873) ;  /* 0x00000000000c7947 */ /* 0x001fea0003800000 */
.L_x_8892:
[----:B------:R-:W2:Y:S01]  /*53c40*/  LDG.E R2, desc[UR36][R2.64] ;  /* 0x0000002402027981 */ /* 0x000ea2000c1e1900 */
[----:B------:R-:W-:Y:S01]  /*53c50*/  CS2R R6, SRZ ;  /* 0x0000000000067805 */ /* 0x000fe2000001ff00 */
[----:B--2---:R0:W1:Y:S06]  /*53c60*/  I2F.F64.U32 R4, R2 ;  /* 0x0000000200047312 */ /* 0x00406c0000201800 */
.L_x_8873:
[----:B------:R-:W-:Y:S05]  /*53c70*/  BSYNC.RECONVERGENT B6 ;  /* 0x0000000000067941 */ /* 0x000fea0003800200 */
.L_x_8867:
        /* <DEDUP_REMOVED lines=11> */
[----:B0-23--:R0:W2:-:S15]  /*53d30*/  DADD R2, -RZ, |R6| ;  /* 0x00000000ff027229 */ /* 0x00d09e0000000506 */
[----:B------:R-:W-:-:S15]  /*53d40*/  NOP ;  /* 0x0000000000007918 */ /* 0x000fde0000000000 */
[----:B------:R-:W-:-:S15]  /*53d50*/  NOP ;  /* 0x0000000000007918 */ /* 0x000fde0000000000 */
[----:B------:R-:W-:-:S15]  /*53d60*/  NOP ;  /* 0x0000000000007918 */ /* 0x000fde0000000000 */
[----:B------:R-:W-:-:S04]  /*53d70*/  NOP ;  /* 0x0000000000007918 */ /* 0x000fc80000000000 */
[----:B------:R0:W3:Y:S02]  /*53d80*/  DADD R22, -RZ, |R4| ;  /* 0x00000000ff167229 */ /* 0x0000e40000000504 */
[----:B0123--:R-:W-:Y:S05]  /*53d90*/  @!P0 BRA P1, `(.L_x_8896) ;  /* 0x0000000000a88947 */ /* 0x00ffea0000800000 */
[----:B------:R-:W0:-:S15]  /*53da0*/  DSETP.NEU.AND P0, PT, R2, +INF , PT ;  /* 0x7ff000000200742a */ /* 0x000e1e0003f0d000 */
[----:B------:R-:W-:-:S15]  /*53db0*/  NOP ;  /* 0x0000000000007918 */ /* 0x000fde0000000000 */
[----:B------:R-:W-:-:S15]  /*53dc0*/  NOP ;  /* 0x0000000000007918 */ /* 0x000fde0000000000 */
[----:B------:R-:W-:-:S15]  /*53dd0*/  NOP ;  /* 0x0000000000007918 */ /* 0x000fde0000000000 */
[----:B------:R-:W-:-:S04]  /*53de0*/  NOP ;  /* 0x0000000000007918 */ /* 0x000fc80000000000 */
[----:B0-----:R-:W1:Y:S02]  /*53df0*/  @!P0 DADD R4, R4, R4 ;  /* 0x0000000004048229 */ /* 0x001e640000000004 */
[----:B-1----:R-:W-:Y:S05]  /*53e00*/  @!P0 BRA `(.L_x_8897) ;  /* 0x0000017800008947 */ /* 0x002fea0003800000 */
        /* <DEDUP_REMOVED lines=27> */
[----:B0-----:R-:W-:Y:S01]  /*53fc0*/  @P0 MOV R6, R4 ;  /* 0x0000000400060202 */ /* 0x001fe20000000f00 */
[----:B------:R-:W-:-:S15]  /*53fd0*/  @P0 IMAD.MOV.U32 R7, RZ, RZ, R5 ;  /* 0x000000ffff070224 */ /* 0x000fde00078e0005 */
[----:B------:R-:W-:-:S15]  /*53fe0*/  NOP ;  /* 0x0000000000007918 */ /* 0x000fde0000000000 */
[----:B------:R-:W-:-:S15]  /*53ff0*/  NOP ;  /* 0x0000000000007918 */ /* 0x000fde0000000000 */
[----:B------:R-:W-:-:S15]  /*54000*/  NOP ;  /* 0x0000000000007918 */ /* 0x000fde0000000000 */
[----:B------:R-:W-:-:S01]  /*54010*/  NOP ;  /* 0x0000000000007918 */ /* 0x000fc20000000000 */
[----:B------:R-:W1:Y:S02]  /*54020*/  @!P0 DADD R6, R6, R6 ;  /* 0x0000000006068229 */ /* 0x000e640000000006 */
[----:B-1----:R-:W-:Y:S05]  /*54030*/  BRA `(.L_x_8897) ;  /* 0x0000017400747947 */ /* 0x002fea0003800000 */
.L_x_8896:
[----:B------:R-:W-:Y:S01]  /*54040*/  IMAD.MOV.U32 R0, RZ, RZ, R3 ;  /* 0x000000ffff007224 */ /* 0x000fe200078e0003 */
[----:B------:R-:W0:Y:S01]  /*54050*/  DSETP.MAX.AND P0, P1, R2, R22, PT ;  /* 0x000000160200722a */ /* 0x000e22000390f000 */
[----:B------:R-:W-:Y:S02]  /*54060*/  IMAD.MOV.U32 R11, RZ, RZ, R23 ;  /* 0x000000ffff0b7224 */ /* 0x000fe400078e0017 */
[----:B------:R-:W-:-:S03]  /*54070*/  IMAD.MOV.U32 R9, RZ, RZ, R22 ;  /* 0x000000ffff097224 */ /* 0x000fc600078e0016 */
[----:B0-----:R-:W-:Y:S01]  /*54080*/  FSEL R13, R0, R11, P0 ;  /* 0x0000000b000d7208 */ /* 0x001fe20000000000 */
[----:B------:R-:W-:Y:S01]  /*54090*/  IMAD.MOV.U32 R0, RZ, RZ, R2 ;  /* 0x000000ffff007224 */ /* 0x000fe200078e0002 */
[----:B------:R-:W-:-:S04]  /*540a0*/  @P1 LOP3.LUT R13, R11, 0x80000, RZ, 0xfc, !PT ;  /* 0x000800000b0d1812 */ /* 0x000fc800078efcff */
[----:B------:R-:W-:Y:S02]  /*540b0*/  SEL R8, R0, R9, P0 ;  /* 0x0000000900087207 */ /* 0x000fe40000000000 */
[----:B------:R-:W-:-:S15]  /*540c0*/  MOV R9, R13 ;  /* 0x0000000d00097202 */ /* 0x000fde0000000f00 */
[----:B------:R-:W-:-:S15]  /*540d0*/  NOP ;  /* 0x0000000000007918 */ /* 0x000fde0000000000 */
[----:B------:R-:W-:-:S15]  /*540e0*/  NOP ;  /* 0x0000000000007918 */ /* 0x000fde0000000000 */
[----:B------:R-:W-:-:S05]  /*540f0*/  NOP ;  /* 0x0000000000007918 */ /* 0x000fca0000000000 */
        /* <DEDUP_REMOVED lines=203> */
[----:B0-----:R-:W-:Y:S01]  /*54db0*/  MOV R28, R41 ;  /* 0x00000029001c7202 */ /* 0x001fe20000000f00 */
[----:B------:R-:W-:-:S15]  /*54dc0*/  IMAD.MOV.U32 R29, RZ, RZ, R42 ;  /* 0x000000ffff1d7224 */ /* 0x000fde00078e002a */
        /* <DEDUP_REMOVED lines=89> */
.L_x_8902:
[----:B------:R-:W-:Y:S05]  /*55360*/  BSYNC.RECONVERGENT B3 ;  /* 0x0000000000037941 */ /* 0x000fea0003800200 */
.L_x_8901:
[----:B------:R-:W0:Y:S02]  /*55370*/  DADD R8, R32, R8 ;  /* 0x0000000020087229 */ /* 0x000e240000000008 */
[----:B0-----:R-:W-:Y:S01]  /*55380*/  ISETP.GT.AND P0, PT, R9, 0xfffff, PT ;  /* 0x000fffff0900780c */ /* 0x001fe20003f04270 */
[--C-:B------:R-:W-:Y:S01]  /*55390*/  IMAD.MOV.U32 R11, RZ, RZ, R9.reuse ;  /* 0x000000ffff0b7224 */ /* 0x100fe200078e0009 */
[----:B------:R-:W-:Y:S01]  /*553a0*/  MOV R10, R8 ;  /* 0x00000008000a7202 */ /* 0x000fe20000000f00 */
[----:B------:R-:W-:Y:S02]  /*553b0*/  IMAD.MOV.U32 R0, RZ, RZ, R9 ;  /* 0x000000ffff007224 */ /* 0x000fe400078e0009 */
[----:B------:R-:W-:-:S15]  /*553c0*/  IMAD.MOV.U32 R14, RZ, RZ, R8 ;  /* 0x000000ffff0e7224 */ /* 0x000fde00078e0008 */
[----:B------:R-:W-:-:S15]  /*553d0*/  NOP ;  /* 0x0000000000007918 */ /* 0x000fde0000000000 */
[----:B------:R-:W-:-:S15]  /*553e0*/  NOP ;  /* 0x0000000000007918 */ /* 0x000fde0000000000 */
[----:B------:R-:W-:-:S12]  /*553f0*/  NOP ;  /* 0x0000000000007918 */ /* 0x000fd80000000000 */
        /* <DEDUP_REMOVED lines=23> */
[----:B------:R-:W-:Y:S01]  /*55570*/  @P0 IADD3 R11, PT, PT, R9, -0x100000, RZ ;  /* 0xfff00000090b0810 */ /* 0x000fe20007ffe0ff */
[----:B------:R-:W-:-:S04]  /*55580*/  @P0 VIADD R13, R13, 0x1 ;  /* 0x000000010d0d0836 */ /* 0x000fc80000000000 */
        /* <DEDUP_REMOVED lines=22> */
[----:B0-----:R-:W-:Y:S01]  /*556f0*/  IMAD.MOV.U32 R8, RZ, RZ, -0x748574fc ;  /* 0x8b7a8b04ff087424 */ /* 0x001fe200078e00ff */
[----:B------:R-:W-:-:S15]  /*55700*/  MOV R9, 0x3ed0ee25 ;  /* 0x3ed0ee2500097802 */ /* 0x000fde0000000f00 */
        /* <DEDUP_REMOVED lines=139> */
.L_x_8900:
        /* <DEDUP_REMOVED lines=76> */
.L_x_8909:
[----:B------:R-:W-:Y:S05]  /*56480*/  BSYNC.RECONVERGENT B4 ;  /* 0x0000000000047941 */ /* 0x000fea0003800200 */
.L_x_8908:
[----:B------:R-:W-:Y:S01]  /*56490*/  MOV R40, R20 ;  /* 0x0000001400287202 */ /* 0x000fe20000000f00 */
[----:B------:R-:W-:-:S07]  /*564a0*/  IMAD.MOV.U32 R41, RZ, RZ, R21 ;  /* 0x000000ffff297224 */ /* 0x000fce00078e0015 */
.L_x_8907:
[----:B------:R-:W-:Y:S05]  /*564b0*/  BSYNC.RECONVERGENT B3 ;  /* 0x0000000000037941 */ /* 0x000fea0003800200 */
.L_x_8906:
        /* <DEDUP_REMOVED lines=69> */
.L_x_8914:
[----:B------:R-:W-:Y:S05]  /*56910*/  BSYNC.RECONVERGENT B4 ;  /* 0x0000000000047941 */ /* 0x000fea0003800200 */
.L_x_8913:
[----:B------:R-:W-:Y:S05]  /*56920*/  BRA `(.L_x_8912) ;  /* 0x0000000000047947 */ /* 0x000fea0003800000 */
.L_x_8911:
[----:B------:R0:W1:Y:S02]  /*56930*/  DADD R20, R30, -R8 ;  /* 0x000000001e147229 */ /* 0x0000640000000808 */
.L_x_8912:
[----:B------:R-:W-:Y:S05]  /*56940*/  BSYNC.RECONVERGENT B3 ;  /* 0x0000000000037941 */ /* 0x000fea0003800200 */
.L_x_8910:
        /* <DEDUP_REMOVED lines=70> */
.L_x_8916:
[----:B------:R-:W-:Y:S05]  /*56db0*/  BSYNC.RECONVERGENT B3 ;  /* 0x0000000000037941 */ /* 0x000fea0003800200 */
.L_x_8915:
        /* <DEDUP_REMOVED lines=200> */
.L_x_8917:
        /* <DEDUP_REMOVED lines=53> */
.L_x_8919:
[----:B------:R-:W-:Y:S05]  /*57d90*/  BSYNC.RECONVERGENT B3 ;  /* 0x0000000000037941 */ /* 0x000fea0003800200 */
.L_x_8918:
        /* <DEDUP_REMOVED lines=78> */
.L_x_8905:
        /* <DEDUP_REMOVED lines=55> */
.L_x_8922:
[----:B------:R-:W-:Y:S05]  /*585f0*/  BSYNC.RECONVERGENT B3 ;  /* 0x0000000000037941 */ /* 0x000fea0003800200 */
.L_x_8921:
        /* <DEDUP_REMOVED lines=16> */
[----:B0-----:R-:W-:Y:S02]  /*58700*/  @!P0 MOV R0, R9 ;  /* 0x0000000900008202 */ /* 0x001fe40000000f00 */
[----:B------:R-:W-:-:S03]  /*58710*/  @!P0 MOV R12, R8 ;  /* 0x00000008000c8202 */ /* 0x000fc60000000f00 */
        /* <DEDUP_REMOVED lines=182> */
.L_x_8923:
        /* <DEDUP_REMOVED lines=53> */
.L_x_8925:
[----:B------:R-:W-:Y:S05]  /*595d0*/  BSYNC.RECONVERGENT B3 ;  /* 0x0000000000037941 */ /* 0x000fea0003800200 */
.L_x_8924:
        /* <DEDUP_REMOVED lines=78> */
.L_x_8920:
        /* <DEDUP_REMOVED lines=59> */
.L_x_8927:
[----:B------:R-:W-:Y:S05]  /*59e70*/  BSYNC.RECONVERGENT B3 ;  /* 0x0000000000037941 */ /* 0x000fea0003800200 */
.L_x_8926:
        /* <DEDUP_REMOVED lines=47> */
.L_x_8929:
[----:B------:R-:W-:Y:S05]  /*5a170*/  BSYNC.RECONVERGENT B3 ;  /* 0x0000000000037941 */ /* 0x000fea0003800200 */
.L_x_8928:
[----:B------:R-:W-:Y:S02]  /*5a180*/  IMAD.MOV.U32 R40, RZ, RZ, R20 ;  /* 0x000000ffff287224 */ /* 0x000fe400078e0014 */
[----:B------:R-:W-:Y:S01]  /*5a190*/  IMAD.MOV.U32 R41, RZ, RZ, R21 ;  /* 0x000000ffff297224 */ /* 0x000fe200078e0015 */
[----:B------:R-:W-:Y:S06]  /*5a1a0*/  BRA `(.L_x_8903) ;  /* 0x0000000000d47947 */ /* 0x000fec0003800000 */
.L_x_8904:
[----:B------:R-:W0:Y:S01]  /*5a1b0*/  MUFU.RSQ64H R19, R3 ;  /* 0x0000000300137308 */ /* 0x000e220000001c00 */
[----:B------:R-:W-:Y:S01]  /*5a1c0*/  IADD3 R18, PT, PT, R3, -0x3500000, RZ ;  /* 0xfcb0000003127810 */ /* 0x000fe20007ffe0ff */
[----:B------:R-:W-:Y:S03]  /*5a1d0*/  BSSY.RECONVERGENT B3, `(.L_x_8903) ;  /* 0x0000032000037945 */ /* 0x000fe60003800200 */
[----:B------:R-:W-:Y:S02]  /*5a1e0*/  ISETP.GE.U32.AND P0, PT, R18, 0x7ca00000, PT ;  /* 0x7ca000001200780c */ /* 0x000fe40003f06070 */
        /* <DEDUP_REMOVED lines=48> */
.L_x_8930:
[----:B------:R-:W-:Y:S05]  /*5a4f0*/  BSYNC.RECONVERGENT B3 ;  /* 0x0000000000037941 */ /* 0x000fea0003800200 */
.L_x_8903:
[----:B------:R-:W-:Y:S05]  /*5a500*/  BSYNC.RECONVERGENT B2 ;  /* 0x0000000000027941 */ /* 0x000fea0003800200 */
.L_x_8899:
        /* <DEDUP_REMOVED lines=53> */
.L_x_8935:
[----:B------:R-:W-:Y:S05]  /*5a860*/  BSYNC.RECONVERGENT B4 ;  /* 0x0000000000047941 */ /* 0x000fea0003800200 */
.L_x_8934:
        /* <DEDUP_REMOVED lines=177> */
.L_x_8937:
        /* <DEDUP_REMOVED lines=98> */
.L_x_8936:
        /* <DEDUP_REMOVED lines=77> */
.L_x_8945:
[----:B------:R-:W-:Y:S05]  /*5be70*/  BSYNC.RECONVERGENT B6 ;  /* 0x0000000000067941 */ /* 0x000fea0003800200 */
.L_x_8944:
[----:B------:R-:W-:Y:S01]  /*5be80*/  MOV R42, R20 ;  /* 0x00000014002a7202 */ /* 0x000fe20000000f00 */
[----:B------:R-:W-:-:S07]  /*5be90*/  IMAD.MOV.U32 R43, RZ, RZ, R21 ;  /* 0x000000ffff2b7224 */ /* 0x000fce00078e0015 */
.L_x_8943:
[----:B------:R-:W-:Y:S05]  /*5bea0*/  BSYNC.RECONVERGENT B5 ;  /* 0x0000000000057941 */ /* 0x000fea0003800200 */
.L_x_8942:
        /* <DEDUP_REMOVED lines=62> */
.L_x_8950:
[----:B------:R-:W-:Y:S05]  /*5c290*/  BSYNC.RECONVERGENT B6 ;  /* 0x0000000000067941 */ /* 0x000fea0003800200 */
.L_x_8949:
[----:B------:R-:W-:Y:S01]  /*5c2a0*/  MOV R2, R20 ;  /* 0x0000001400027202 */ /* 0x000fe20000000f00 */
[----:B------:R-:W-:Y:S01]  /*5c2b0*/  IMAD.MOV.U32 R3, RZ, RZ, R21 ;  /* 0x000000ffff037224 */ /* 0x000fe200078e0015 */
[----:B------:R-:W-:Y:S06]  /*5c2c0*/  BRA `(.L_x_8948) ;  /* 0x0000000000047947 */ /* 0x000fec0003800000 */
.L_x_8947:
[----:B------:R0:W1:Y:S02]  /*5c2d0*/  DADD R2, -R26, R30 ;  /* 0x000000001a027229 */ /* 0x000064000000011e */
.L_x_8948:
[----:B------:R-:W-:Y:S05]  /*5c2e0*/  BSYNC.RECONVERGENT B5 ;  /* 0x0000000000057941 */ /* 0x000fea0003800200 */
.L_x_8946:
        /* <DEDUP_REMOVED lines=67> */
[----:B------:R-:W-:Y:S01]  /*5c720*/  IMAD.MOV.U32 R9, RZ, RZ, R15 ;  /* 0x000000ffff097224 */ /* 0x000fe200078e000f */
[----:B------:R-:W-:-:S07]  /*5c730*/  MOV R15, R3 ;  /* 0x00000003000f7202 */ /* 0x000fce0000000f00 */
[----:B0-----:R-:W-:Y:S05]  /*5c740*/  CALL.REL.NOINC `($__internal_13_$__cuda_sm20_dsqrt_rn_f64_mediumpath_v1) ;  /* 0x0000010800fc7944 */ /* 0x001fea0003c00000 */
[----:B------:R-:W-:Y:S02]  /*5c750*/  IMAD.MOV.U32 R32, RZ, RZ, R8 ;  /* 0x000000ffff207224 */ /* 0x000fe400078e0008 */
[----:B------:R-:W-:-:S07]  /*5c760*/  IMAD.MOV.U32 R33, RZ, RZ, R9 ;  /* 0x000000ffff217224 */ /* 0x000fce00078e0009 */
.L_x_8952:
[----:B------:R-:W-:Y:S05]  /*5c770*/  BSYNC.RECONVERGENT B5 ;  /* 0x0000000000057941 */ /* 0x000fea0003800200 */
.L_x_8951:
[----:B------:R-:W-:Y:S05]  /*5c780*/  BRA `(.L_x_8953) ;  /* 0x0000001000c07947 */ /* 0x000fea0003800000 */
.L_x_8941:
[----:B------:R-:W0:Y:S02]  /*5c790*/  DSETP.GT.AND P0, PT, R22, 1, PT ;  /* 0x3ff000001600742a */ /* 0x000e240003f04000 */
[----:B0-----:R-:W-:Y:S05]  /*5c7a0*/  @P0 BRA `(.L_x_8954) ;  /* 0x0000000000fc0947 */ /* 0x001fea0003800000 */
[----:B------:R-:W0:Y:S01]  /*5c7b0*/  DADD R2, -R22, 1 ;  /* 0x3ff0000016027429 */ /* 0x000e220000000100 */
[----:B------:R-:W-:Y:S01]  /*5c7c0*/  IMAD.MOV.U32 R8, RZ, RZ, 0x0 ;  /* 0x00000000ff087424 */ /* 0x000fe200078e00ff */
[----:B------:R-:W-:Y:S01]  /*5c7d0*/  MOV R9, 0x3fd80000 ;  /* 0x3fd8000000097802 */ /* 0x000fe20000000f00 */
        /* <DEDUP_REMOVED lines=58> */
.L_x_8956:
[----:B------:R-:W-:Y:S05]  /*5cb80*/  BSYNC.RECONVERGENT B5 ;  /* 0x0000000000057941 */ /* 0x000fea0003800200 */
.L_x_8955:
[----:B------:R-:W-:Y:S05]  /*5cb90*/  BRA `(.L_x_8953) ;  /* 0x0000000c00bc7947 */ /* 0x000fea0003800000 */
.L_x_8954:
[----:B------:R-:W0:Y:S01]  /*5cba0*/  DMUL R12, R24, R26 ;  /* 0x0000001a180c7228 */ /* 0x000e220000000000 */
[----:B------:R-:W-:Y:S01]  /*5cbb0*/  MOV R8, 0x0 ;  /* 0x0000000000087802 */ /* 0x000fe20000000f00 */
        /* <DEDUP_REMOVED lines=8> */
[----:B------:R-:W1:-:S15]  /*5cc40*/  DMUL R2, R2, 8.11296384146066816958e+31 ;  /* 0x4690000002027828 */ /* 0x000e5e0000000000 */
[----:B------:R-:W-:-:S15]  /*5cc50*/  NOP ;  /* 0x0000000000007918 */ /* 0x000fde0000000000 */
[----:B------:R-:W-:-:S15]  /*5cc60*/  NOP ;  /* 0x0000000000007918 */ /* 0x000fde0000000000 */
[----:B------:R-:W-:-:S15]  /*5cc70*/  NOP ;  /* 0x0000000000007918 */ /* 0x000fde0000000000 */
[----:B------:R-:W-:-:S04]  /*5cc80*/  NOP ;  /* 0x0000000000007918 */ /* 0x000fc80000000000 */
[----:B-1----:R-:W-:-:S15]  /*5cc90*/  DMUL R24, R22, R2 ;  /* 0x0000000216187228 */ /* 0x002fde0000000000 */
        /* <DEDUP_REMOVED lines=50> */
.L_x_8958:
[----:B------:R-:W-:Y:S05]  /*5cfc0*/  BSYNC.RECONVERGENT B5 ;  /* 0x0000000000057941 */ /* 0x000fea0003800200 */
.L_x_8957:
        /* <DEDUP_REMOVED lines=47> */
.L_x_8960:
[----:B------:R-:W-:Y:S05]  /*5d2c0*/  BSYNC.RECONVERGENT B5 ;  /* 0x0000000000057941 */ /* 0x000fea0003800200 */
.L_x_8959:
[----:B------:R-:W1:Y:S01]  /*5d2d0*/  DMUL R22, R22, 8.11296384146066816958e+31 ;  /* 0x4690000016167828 */ /* 0x000e620000000000 */
[----:B------:R-:W-:Y:S02]  /*5d2e0*/  IMAD.MOV.U32 R32, RZ, RZ, R20 ;  /* 0x000000ffff207224 */ /* 0x000fe400078e0014 */
[----:B------:R-:W-:Y:S01]  /*5d2f0*/  IMAD.MOV.U32 R33, RZ, RZ, R21 ;  /* 0x000000ffff217224 */ /* 0x000fe200078e0015 */
[----:B-1----:R-:W-:Y:S06]  /*5d300*/  BRA `(.L_x_8953) ;  /* 0x0000000400e07947 */ /* 0x002fec0003800000 */
.L_x_8940:
[----:B------:R-:W0:Y:S01]  /*5d310*/  MUFU.RSQ64H R19, R3 ;  /* 0x0000000300137308 */ /* 0x000e220000001c00 */
[----:B------:R-:W-:Y:S01]  /*5d320*/  IADD3 R18, PT, PT, R3, -0x3500000, RZ ;  /* 0xfcb0000003127810 */ /* 0x000fe20007ffe0ff */
[----:B------:R-:W-:Y:S01]  /*5d330*/  IMAD.MOV.U32 R10, RZ, RZ, 0x0 ;  /* 0x00000000ff0a7424 */ /* 0x000fe200078e00ff */
[----:B------:R-:W-:Y:S01]  /*5d340*/  BSSY.RECONVERGENT B5, `(.L_x_8961) ;  /* 0x0000032000057945 */ /* 0x000fe20003800200 */
[----:B------:R-:W-:Y:S01]  /*5d350*/  IMAD.MOV.U32 R11, RZ, RZ, 0x3fd80000 ;  /* 0x3fd80000ff0b7424 */ /* 0x000fe200078e00ff */
        /* <DEDUP_REMOVED lines=46> */
[----:B------:R-:W-:Y:S01]  /*5d640*/  MOV R20, R8 ;  /* 0x0000000800147202 */ /* 0x000fe20000000f00 */
[----:B------:R-:W-:-:S07]  /*5d650*/  IMAD.MOV.U32 R21, RZ, RZ, R9 ;  /* 0x000000ffff157224 */ /* 0x000fce00078e0009 */
.L_x_8962:
[----:B------:R-:W-:Y:S05]  /*5d660*/  BSYNC.RECONVERGENT B5 ;  /* 0x0000000000057941 */ /* 0x000fea0003800200 */
.L_x_8961:
        /* <DEDUP_REMOVED lines=62> */
.L_x_8964:
[----:B------:R-:W-:Y:S05]  /*5da50*/  BSYNC.RECONVERGENT B5 ;  /* 0x0000000000057941 */ /* 0x000fea0003800200 */
.L_x_8963:
[----:B------:R0:W1:Y:S01]  /*5da60*/  DMUL R32, R32, R20 ;  /* 0x0000001420207228 */ /* 0x0000620000000000 */
[----:B------:R-:W-:Y:S02]  /*5da70*/  IMAD.MOV.U32 R22, RZ, RZ, 0x0 ;  /* 0x00000000ff167424 */ /* 0x000fe400078e00ff */
[----:B01----:R-:W-:-:S07]  /*5da80*/  IMAD.MOV.U32 R23, RZ, RZ, 0x3ff00000 ;  /* 0x3ff00000ff177424 */ /* 0x003fce00078e00ff */
.L_x_8953:
[----:B------:R-:W-:Y:S05]  /*5da90*/  BSYNC.RECONVERGENT B4 ;  /* 0x0000000000047941 */ /* 0x000fea0003800200 */
.L_x_8939:
[----:B------:R-:W-:Y:S05]  /*5daa0*/  BRA `(.L_x_8965) ;  /* 0x0000000000187947 */ /* 0x000fea0003800000 */
.L_x_8933:
[----:B------:R-:W0:-:S15]  /*5dab0*/  DMUL R32, R32, 9.00719925474099200000e+15 ;  /* 0x4340000020207828 */ /* 0x000e1e0000000000 */
[----:B------:R-:W-:-:S15]  /*5dac0*/  NOP ;  /* 0x0000000000007918 */ /* 0x000fde0000000000 */
[----:B------:R-:W-:-:S15]  /*5dad0*/  NOP ;  /* 0x0000000000007918 */ /* 0x000fde0000000000 */
[----:B------:R-:W-:-:S15]  /*5dae0*/  NOP ;  /* 0x0000000000007918 */ /* 0x000fde0000000000 */
[----:B------:R-:W-:-:S04]  /*5daf0*/  NOP ;  /* 0x0000000000007918 */ /* 0x000fc80000000000 */
[----:B0-----:R-:W1:Y:S02]  /*5db00*/  DMUL R22, R22, 9.00719925474099200000e+15 ;  /* 0x4340000016167828 */ /* 0x001e640000000000 */
.L_x_8965:
[----:B------:R-:W-:Y:S05]  /*5db10*/  BSYNC.RELIABLE B2 ;  /* 0x0000000000027941 */ /* 0x000fea0003800100 */
.L_x_8932:
[----:B-1----:R-:W-:Y:S01]  /*5db20*/  DSETP.GT.AND P1, PT, R22, |R32|, PT ;  /* 0x400000201600722a */ /* 0x002fe20003f24000 */
[----:B------:R-:W-:Y:S01]  /*5db30*/  MOV R8, 0x1 ;  /* 0x0000000100087802 */ /* 0x000fe20000000f00 */
        /* <DEDUP_REMOVED lines=58> */
.L_x_8967:
[----:B------:R-:W-:Y:S05]  /*5dee0*/  BSYNC.RECONVERGENT B2 ;  /* 0x0000000000027941 */ /* 0x000fea0003800200 */
.L_x_8966:
[----:B------:R-:W-:Y:S01]  /*5def0*/  IMAD.MOV.U32 R8, RZ, RZ, -0x2449a4b7 ;  /* 0xdbb65b49ff087424 */ /* 0x000fe200078e00ff */
[----:B------:R-:W-:Y:S01]  /*5df00*/  DSETP.NEU.AND P3, PT, R2, RZ, PT ;  /* 0x000000ff0200722a */ /* 0x000fe20003f6d000 */
[----:B------:R-:W-:Y:S01]  /*5df10*/  IMAD.MOV.U32 R9, RZ, RZ, 0x3f2d3b63 ;  /* 0x3f2d3b63ff097424 */ /* 0x000fe200078e00ff */
        /* <DEDUP_REMOVED lines=140> */
[----:B-1----:R-:W-:Y:S01]  /*5e7e0*/  @!P1 MOV R2, 0x54442d18 ;  /* 0x54442d1800029802 */ /* 0x002fe20000000f00 */
[----:B------:R-:W-:-:S15]  /*5e7f0*/  @!P1 IMAD.MOV.U32 R3, RZ, RZ, 0x400921fb ;  /* 0x400921fbff039424 */ /* 0x000fde00078e00ff */
[----:B------:R-:W-:-:S15]  /*5e800*/  NOP ;  /* 0x0000000000007918 */ /* 0x000fde0000000000 */
[----:B------:R-:W-:-:S15]  /*5e810*/  NOP ;  /* 0x0000000000007918 */ /* 0x000fde0000000000 */
[----:B------:R-:W-:-:S15]  /*5e820*/  NOP ;  /* 0x0000000000007918 */ /* 0x000fde0000000000 */
[----:B------:R-:W-:-:S01]  /*5e830*/  NOP ;  /* 0x0000000000007918 */ /* 0x000fc20000000000 */
        /* <DEDUP_REMOVED lines=28> */
.L_x_8969:
[----:B------:R-:W-:Y:S02]  /*5ea00*/  FSEL R2, RZ, 3.37028055040000000000e+12, P0 ;  /* 0x54442d18ff027808 */ /* 0x000fe40000000000 */
[----:B------:R-:W-:-:S07]  /*5ea10*/  FSEL R3, RZ, 2.1426990032196044922, P0 ;  /* 0x400921fbff037808 */ /* 0x000fce0000000000 */
.L_x_8970:
[----:B------:R-:W-:Y:S05]  /*5ea20*/  BSYNC.RECONVERGENT B0 ;  /* 0x0000000000007941 */ /* 0x000fea0003800200 */
.L_x_8968:
        /* <DEDUP_REMOVED lines=13> */
.L_x_8938:
[----:B------:R-:W-:Y:S05]  /*5eb00*/  BSYNC.RECONVERGENT B3 ;  /* 0x0000000000037941 */ /* 0x000fea0003800200 */
.L_x_8931:
[----:B------:R-:W-:Y:S01]  /*5eb10*/  LOP3.LUT R7, R41, 0x80000000, R7, 0xb8, !PT ;  /* 0x8000000029077812 */ /* 0x000fe200078eb807 */
[----:B------:R-:W-:Y:S01]  /*5eb20*/  IMAD.MOV.U32 R6, RZ, RZ, R40 ;  /* 0x000000ffff067224 */ /* 0x000fe200078e0028 */
[----:B------:R-:W-:Y:S01]  /*5eb30*/  LOP3.LUT R5, R3, 0x80000000, R5, 0xb8, !PT ;  /* 0x8000000003057812 */ /* 0x000fe200078eb805 */
[----:B------:R-:W-:Y:S01]  /*5eb40*/  IMAD.MOV.U32 R4, RZ, RZ, R2 ;  /* 0x000000ffff047224 */ /* 0x000fe200078e0002 */
[----:B------:R-:W-:Y:S06]  /*5eb50*/  BRA `(.L_x_8897) ;  /* 0x000000c800ac7947 */ /* 0x000fec0003800000 */
.L_x_8898:
        /* <DEDUP_REMOVED lines=91> */
[----:B0-----:R-:W-:Y:S01]  /*5f110*/  @P2 IMAD.MOV.U32 R12, RZ, RZ, 0x0 ;  /* 0x00000000ff0c2424 */ /* 0x001fe200078e00ff */
[----:B------:R-:W-:Y:S01]  /*5f120*/  @P2 MOV R13, 0x7ff00000 ;  /* 0x7ff00000000d2802 */ /* 0x000fe20000000f00 */
[----:B-1----:R-:W-:Y:S01]  /*5f130*/  FFMA R9, RZ, R29, R21 ;  /* 0x0000001dff097223 */ /* 0x002fe20000000015 */
[----:B------:R-:W-:Y:S02]  /*5f140*/  IMAD.MOV.U32 R14, RZ, RZ, R8 ;  /* 0x000000ffff0e7224 */ /* 0x000fe400078e0008 */
[----:B------:R-:W-:Y:S02]  /*5f150*/  @!P0 IMAD.MOV.U32 R14, RZ, RZ, R10 ;  /* 0x000000ffff0e8224 */ /* 0x000fe400078e000a */
[----:B------:R-:W-:-:S15]  /*5f160*/  FSETP.GT.AND P4, PT, |R9|, 1.469367938527859385e-39, PT ;  /* 0x001000000900780b */ /* 0x000fde0003f84200 */
[----:B------:R-:W-:-:S15]  /*5f170*/  NOP ;  /* 0x0000000000007918 */ /* 0x000fde0000000000 */
[----:B------:R-:W-:-:S15]  /*5f180*/  NOP ;  /* 0x0000000000007918 */ /* 0x000fde0000000000 */
[----:B------:R-:W-:-:S10]  /*5f190*/  NOP ;  /* 0x0000000000007918 */ /* 0x000fd40000000000 */
        /* <DEDUP_REMOVED lines=176> */
.L_x_8976:
[----:B------:R-:W-:Y:S05]  /*5fca0*/  BSYNC.RECONVERGENT B0 ;  /* 0x0000000000007941 */ /* 0x000fea0003800200 */
.L_x_8975:
        /* <DEDUP_REMOVED lines=8> */
.L_x_8978:
[----:B------:R-:W-:Y:S05]  /*5fd30*/  BSYNC.RECONVERGENT B3 ;  /* 0x0000000000037941 */ /* 0x000fea0003800200 */
.L_x_8977:
        /* <DEDUP_REMOVED lines=177> */
.L_x_8980:
[----:B------:R-:W-:Y:S02]  /*60850*/  FSEL R8, RZ, 3.37028055040000000000e+12, P0 ;  /* 0x54442d18ff087808 */ /* 0x000fe40000000000 */
[----:B------:R-:W-:-:S07]  /*60860*/  FSEL R9, RZ, 2.1426990032196044922, P0 ;  /* 0x400921fbff097808 */ /* 0x000fce0000000000 */
.L_x_8981:
[----:B------:R-:W-:Y:S05]  /*60870*/  BSYNC.RECONVERGENT B0 ;  /* 0x0000000000007941 */ /* 0x000fea0003800200 */
.L_x_8979:
        /* <DEDUP_REMOVED lines=14> */
.L_x_8974:
[CC--:B------:R-:W-:Y:S01]  /*60960*/  ISETP.LT.U32.AND P0, PT, R22.reuse, R2.reuse, PT ;  /* 0x000000021600720c */ /* 0x0c0fe20003f01070 */
[----:B------:R-:W0:Y:S01]  /*60970*/  MUFU.RCP64H R9, R29 ;  /* 0x0000001d00097308 */ /* 0x000e220000001800 */
[----:B------:R-:W-:Y:S01]  /*60980*/  MOV R8, 0x1 ;  /* 0x0000000100087802 */ /* 0x000fe20000000f00 */
        /* <DEDUP_REMOVED lines=79> */
[----:B0-----:R-:W-:Y:S01]  /*60e80*/  IMAD.U32 R12, RZ, RZ, UR6 ;  /* 0x00000006ff0c7e24 */ /* 0x001fe2000f8e00ff */
[----:B------:R-:W-:-:S15]  /*60e90*/  MOV R10, R9 ;  /* 0x00000009000a7202 */ /* 0x000fde0000000f00 */
        /* <DEDUP_REMOVED lines=242> */
.L_x_8984:
[----:B------:R-:W-:Y:S05]  /*61dc0*/  BSYNC.RECONVERGENT B0 ;  /* 0x0000000000007941 */ /* 0x000fea0003800200 */
.L_x_8983:
        /* <DEDUP_REMOVED lines=8> */
.L_x_8986:
[----:B------:R-:W-:Y:S05]  /*61e50*/  BSYNC.RECONVERGENT B3 ;  /* 0x0000000000037941 */ /* 0x000fea0003800200 */
.L_x_8985:
        /* <DEDUP_REMOVED lines=177> */
.L_x_8988:
[----:B------:R-:W-:Y:S02]  /*62970*/  FSEL R8, RZ, 3.37028055040000000000e+12, P0 ;  /* 0x54442d18ff087808 */ /* 0x000fe40000000000 */
[----:B------:R-:W-:-:S07]  /*62980*/  FSEL R9, RZ, 2.1426990032196044922, P0 ;  /* 0x400921fbff097808 */ /* 0x000fce0000000000 */
.L_x_8989:
[----:B------:R-:W-:Y:S05]  /*62990*/  BSYNC.RECONVERGENT B0 ;  /* 0x0000000000007941 */ /* 0x000fea0003800200 */
.L_x_8987:
        /* <DEDUP_REMOVED lines=10> */
.L_x_8973:
        /* <DEDUP_REMOVED lines=53> */
.L_x_8991:
[----:B------:R-:W-:Y:S05]  /*62d90*/  BSYNC.RECONVERGENT B3 ;  /* 0x0000000000037941 */ /* 0x000fea0003800200 */
.L_x_8990:
        /* <DEDUP_REMOVED lines=51> */
.L_x_8993:
[----:B------:R-:W-:Y:S05]  /*630d0*/  BSYNC.RECONVERGENT B3 ;  /* 0x0000000000037941 */ /* 0x000fea0003800200 */
.L_x_8992:
[----:B------:R-:W-:Y:S01]  /*630e0*/  DADD R24, -RZ, |R24| ;  /* 0x00000000ff187229 */ /* 0x000fe20000000518 */
[----:B------:R-:W0:Y:S01]  /*630f0*/  MUFU.RCP64H R9, R29 ;  /* 0x0000001d00097308 */ /* 0x000e220000001800 */
[----:B------:R-:W-:Y:S01]  /*63100*/  IMAD.MOV.U32 R8, RZ, RZ, 0x1 ;  /* 0x00000001ff087424 */ /* 0x000fe200078e00ff */
[----:B------:R-:W-:Y:S01]  /*63110*/  UMOV UR5, 0x7fefffff ;  /* 0x7fefffff00057882 */ /* 0x000fe20000000000 */
[----:B------:R-:W-:Y:S01]  /*63120*/  UMOV UR4, 0xffffffff ;  /* 0xffffffff00047882 */ /* 0x000fe20000000000 */
[----:B------:R-:W-:Y:S01]  /*63130*/  UMOV UR6, UR5 ;  /* 0x0000000500067c82 */ /* 0x000fe20008000000 */
[----:B------:R-:W-:Y:S01]  /*63140*/  IMAD.MOV.U32 R18, RZ, RZ, 0x0 ;  /* 0x00000000ff127424 */ /* 0x000fe200078e00ff */
[----:B------:R-:W-:Y:S01]  /*63150*/  MOV R19, 0x3fd80000 ;  /* 0x3fd8000000137802 */ /* 0x000fe20000000f00 */
        /* <DEDUP_REMOVED lines=327> */
.L_x_8995:
[----:B------:R-:W-:Y:S05]  /*645d0*/  BSYNC.RECONVERGENT B0 ;  /* 0x0000000000007941 */ /* 0x000fea0003800200 */
.L_x_8994:
        /* <DEDUP_REMOVED lines=9> */
.L_x_8997:
[----:B------:R-:W-:Y:S05]  /*64670*/  BSYNC.RECONVERGENT B3 ;  /* 0x0000000000037941 */ /* 0x000fea0003800200 */
.L_x_8996:
        /* <DEDUP_REMOVED lines=138> */
[----:B0-----:R-:W-:Y:S01]  /*64f20*/  @P1 MOV R8, 0x54442d18 ;  /* 0x54442d1800081802 */ /* 0x001fe20000000f00 */
[----:B------:R-:W-:-:S15]  /*64f30*/  @P1 IMAD.MOV.U32 R9, RZ, RZ, 0x400921fb ;  /* 0x400921fbff091424 */ /* 0x000fde00078e00ff */
        /* <DEDUP_REMOVED lines=37> */
.L_x_8999:
[----:B------:R-:W-:Y:S02]  /*65190*/  FSEL R8, RZ, 3.37028055040000000000e+12, P0 ;  /* 0x54442d18ff087808 */ /* 0x000fe40000000000 */
[----:B------:R-:W-:-:S07]  /*651a0*/  FSEL R9, RZ, 2.1426990032196044922, P0 ;  /* 0x400921fbff097808 */ /* 0x000fce0000000000 */
.L_x_9000:
[----:B------:R-:W-:Y:S05]  /*651b0*/  BSYNC.RECONVERGENT B0 ;  /* 0x0000000000007941 */ /* 0x000fea0003800200 */
.L_x_8998:
        /* <DEDUP_REMOVED lines=14> */
.L_x_8972:
        /* <DEDUP_REMOVED lines=36> */
[----:B0-----:R-:W-:Y:S02]  /*654e0*/  @!P0 MOV R0, R11 ;  /* 0x0000000b00008202 */ /* 0x001fe40000000f00 */
[----:B------:R-:W-:-:S03]  /*654f0*/  @!P0 MOV R8, R10 ;  /* 0x0000000a00088202 */ /* 0x000fc60000000f00 */
        /* <DEDUP_REMOVED lines=222> */
.L_x_9004:
[----:B------:R-:W-:Y:S05]  /*662e0*/  BSYNC.RECONVERGENT B0 ;  /* 0x0000000000007941 */ /* 0x000fea0003800200 */
.L_x_9003:
        /* <DEDUP_REMOVED lines=9> */
.L_x_9006:
[----:B------:R-:W-:Y:S05]  /*66380*/  BSYNC.RECONVERGENT B3 ;  /* 0x0000000000037941 */ /* 0x000fea0003800200 */
.L_x_9005:
        /* <DEDUP_REMOVED lines=174> */
.L_x_9002:
        /* <DEDUP_REMOVED lines=325> */
.L_x_9008:
[----:B------:R-:W-:Y:S05]  /*682c0*/  BSYNC.RECONVERGENT B0 ;  /* 0x0000000000007941 */ /* 0x000fea0003800200 */
.L_x_9007:
        /* <DEDUP_REMOVED lines=8> */
.L_x_9010:
[----:B------:R-:W-:Y:S05]  /*68350*/  BSYNC.RECONVERGENT B3 ;  /* 0x0000000000037941 */ /* 0x000fea0003800200 */
.L_x_9009:
        /* <DEDUP_REMOVED lines=174> */
.L_x_9001:
        /* <DEDUP_REMOVED lines=53> */
.L_x_9012:
[----:B------:R-:W-:Y:S05]  /*69190*/  BSYNC.RECONVERGENT B3 ;  /* 0x0000000000037941 */ /* 0x000fea0003800200 */
.L_x_9011:
        /* <DEDUP_REMOVED lines=51> */
.L_x_9014:
[----:B------:R-:W-:Y:S05]  /*694d0*/  BSYNC.RECONVERGENT B3 ;  /* 0x0000000000037941 */ /* 0x000fea0003800200 */
.L_x_9013:
[----:B------:R-:W-:Y:S01]  /*694e0*/  DADD R24, -RZ, |R24| ;  /* 0x00000000ff187229 */ /* 0x000fe20000000518 */
[----:B------:R-:W0:Y:S01]  /*694f0*/  MUFU.RCP64H R9, R29 ;  /* 0x0000001d00097308 */ /* 0x000e220000001800 */
[----:B------:R-:W-:Y:S01]  /*69500*/  MOV R8, 0x1 ;  /* 0x0000000100087802 */ /* 0x000fe20000000f00 */
        /* <DEDUP_REMOVED lines=336> */
.L_x_9016:
[----:B------:R-:W-:Y:S05]  /*6aa10*/  BSYNC.RECONVERGENT B0 ;  /* 0x0000000000007941 */ /* 0x000fea0003800200 */
.L_x_9015:
[----:B------:R-:W-:Y:S01]  /*6aa20*/  BSSY.RECONVERGENT B3, `(.L_x_9017) ;  /* 0x0000009000037945 */ /* 0x000fe20003800200 */
[----:B-1----:R-:W1:Y:S03]  /*6aa30*/  DADD R24, R24, 1 ;  /* 0x3ff0000018187429 */ /* 0x002e660000000000 */
[----:B-1----:R-:W-:Y:S05]  /*6aa40*/  @P4 BRA P5, `(.L_x_9018) ;  /* 0x0000000000184947 */ /* 0x002fea0002800000 */
[----:B------:R-:W-:Y:S01]  /*6aa50*/  IMAD.MOV.U32 R14, RZ, RZ, R26 ;  /* 0x000000ffff0e7224 */ /* 0x000fe200078e001a */
[----:B0-----:R-:W-:Y:S01]  /*6aa60*/  MOV R8, R28 ;  /* 0x0000001c00087202 */ /* 0x001fe20000000f00 */
[----:B------:R-:W-:Y:S01]  /*6aa70*/  IMAD.MOV.U32 R15, RZ, RZ, R27 ;  /* 0x000000ffff0f7224 */ /* 0x000fe200078e001b */
[----:B------:R-:W-:Y:S01]  /*6aa80*/  MOV R0, 0x6aab0 ;  /* 0x0006aab000007802 */ /* 0x000fe20000000f00 */
[----:B------:R-:W-:-:S07]  /*6aa90*/  IMAD.MOV.U32 R9, RZ, RZ, R29 ;  /* 0x000000ffff097224 */ /* 0x000fce00078e001d */
[----:B------:R-:W-:Y:S05]  /*6aaa0*/  CALL.REL.NOINC `($__internal_12_$__cuda_sm20_div_rn_f64_full) ;  /* 0x0000002000087944 */ /* 0x000fea0003c00000 */
.L_x_9018:
[----:B------:R-:W-:Y:S05]  /*6aab0*/  BSYNC.RECONVERGENT B3 ;  /* 0x0000000000037941 */ /* 0x000fea0003800200 */
.L_x_9017:
        /* <DEDUP_REMOVED lines=173> */
.L_x_8982:
[----:B------:R-:W-:Y:S05]  /*6b590*/  BSYNC.RECONVERGENT B2 ;  /* 0x0000000000027941 */ /* 0x000fea0003800200 */
.L_x_8971:
[----:B------:R-:W-:Y:S01]  /*6b5a0*/  UMOV UR4, 0xfefa39ef ;  /* 0xfefa39ef00047882 */ /* 0x000fe20000000000 */
[----:B------:R-:W-:Y:S01]  /*6b5b0*/  UMOV UR5, 0x3fe62e42 ;  /* 0x3fe62e4200057882 */ /* 0x000fe20000000000 */
[----:B------:R-:W-:Y:S01]  /*6b5c0*/  LOP3.LUT R5, R9, 0x80000000, R5, 0xb8, !PT ;  /* 0x8000000009057812 */ /* 0x000fe200078eb805 */
[----:B-1----:R-:W0:Y:S01]  /*6b5d0*/  DADD R24, R24, UR4 ;  /* 0x0000000418187e29 */ /* 0x002e220008000000 */
[----:B------:R-:W-:Y:S01]  /*6b5e0*/  IMAD.MOV.U32 R4, RZ, RZ, R8 ;  /* 0x000000ffff047224 */ /* 0x000fe200078e0008 */
[----:B0-----:R-:W-:Y:S02]  /*6b5f0*/  LOP3.LUT R7, R25, 0x80000000, R7, 0xb8, !PT ;  /* 0x8000000019077812 */ /* 0x001fe400078eb807 */
[----:B------:R-:W-:-:S07]  /*6b600*/  MOV R6, R24 ;  /* 0x0000001800067202 */ /* 0x000fce0000000f00 */
.L_x_8897:
[----:B------:R-:W-:Y:S05]  /*6b610*/  BSYNC.RECONVERGENT B1 ;  /* 0x0000000000017941 */ /* 0x000fea0003800200 */
.L_x_8895:
        /* <DEDUP_REMOVED lines=12> */
[----:B-1----:R-:W-:Y:S01]  /*6b6e0*/  STG.E.U8 desc[UR36][R16.64], R5 ;  /* 0x0000000510007986 */ /* 0x002fe2000c101124 */
[----:B------:R-:W-:Y:S05]  /*6b6f0*/  EXIT ;  /* 0x000000000000794d */ /* 0x000fea0003800000 */
.L_x_9022:
[----:B------:R-:W1:Y:S02]  /*6b700*/  F2I.S64.F64.TRUNC R4, R4 ;  /* 0x0000000400047311 */ /* 0x000e64000030d900 */
[----:B-1----:R-:W-:-:S05]  /*6b710*/  IMAD.MOV.U32 R3, RZ, RZ, R4 ;  /* 0x000000ffff037224 */ /* 0x002fca00078e0004 */
[----:B------:R-:W-:Y:S01]  /*6b720*/  STG.E.U8 desc[UR36][R16.64], R3 ;  /* 0x0000000310007986 */ /* 0x000fe2000c101124 */
[----:B------:R-:W-:Y:S05]  /*6b730*/  EXIT ;  /* 0x000000000000794d */ /* 0x000fea0003800000 */
.L_x_9021:
[----:B------:R-:W-:-:S09]  /*6b740*/  UISETP.NE.AND UP0, UPT, UR4, 0x2, UPT ;  /* 0x000000020400788c */ /* 0x000fd2000bf05270 */
[----:B------:R-:W-:Y:S05]  /*6b750*/  BRA.U !UP0, `(.L_x_9024) ;  /* 0x0000000108287547 */ /* 0x000fea000b800000 */
[----:B------:R-:W-:-:S09]  /*6b760*/  UISETP.NE.AND UP0, UPT, UR4, 0x3, UPT ;  /* 0x000000030400788c */ /* 0x000fd2000bf05270 */
[----:B------:R-:W-:Y:S05]  /*6b770*/  BRA.U !UP0, `(.L_x_9025) ;  /* 0x0000000108147547 */ /* 0x000fea000b800000 */
[----:B------:R-:W-:-:S09]  /*6b780*/  UISETP.NE.AND UP0, UPT, UR4, 0x4, UPT ;  /* 0x000000040400788c */ /* 0x000fd2000bf05270 */
[----:B------:R-:W-:Y:S05]  /*6b790*/  BRA.U UP0, `(.L_x_9023) ;  /* 0x0000000d00847547 */ /* 0x000fea000b800000 */
[----:B------:R-:W1:Y:S02]  /*6b7a0*/  F2I.S64.F64.TRUNC R4, R4 ;  /* 0x0000000400047311 */ /* 0x000e64000030d900 */
[----:B-1----:R-:W-:Y:S01]  /*6b7b0*/  STG.E.64 desc[UR36][R16.64], R4 ;  /* 0x0000000410007986 */ /* 0x002fe2000c101b24 */
[----:B------:R-:W-:Y:S05]  /*6b7c0*/  EXIT ;  /* 0x000000000000794d */ /* 0x000fea0003800000 */
.L_x_9025:
[----:B------:R-:W1:Y:S02]  /*6b7d0*/  F2I.F64.TRUNC R5, R4 ;  /* 0x0000000400057311 */ /* 0x000e64000030d100 */
[----:B-1----:R-:W-:Y:S01]  /*6b7e0*/  STG.E desc[UR36][R16.64], R5 ;  /* 0x0000000510007986 */ /* 0x002fe2000c101924 */
[----:B------:R-:W-:Y:S05]  /*6b7f0*/  EXIT ;  /* 0x000000000000794d */ /* 0x000fea0003800000 */
.L_x_9024:
[----:B------:R-:W1:Y:S02]  /*6b800*/  F2I.F64.TRUNC R5, R4 ;  /* 0x0000000400057311 */ /* 0x000e64000030d100 */
[----:B-1----:R-:W-:Y:S01]  /*6b810*/  STG.E.U16 desc[UR36][R16.64], R5 ;  /* 0x0000000510007986 */ /* 0x002fe2000c101524 */
[----:B------:R-:W-:Y:S05]  /*6b820*/  EXIT ;  /* 0x000000000000794d */ /* 0x000fea0003800000 */
.L_x_9020:
        /* <DEDUP_REMOVED lines=15> */
[----:B------:R-:W-:Y:S01]  /*6b920*/  STG.E desc[UR36][R16.64], R3 ;  /* 0x0000000310007986 */ /* 0x000fe2000c101924 */
[----:B------:R-:W-:Y:S05]  /*6b930*/  EXIT ;  /* 0x000000000000794d */ /* 0x000fea0003800000 */
.L_x_9027:
        /* <DEDUP_REMOVED lines=12> */
.L_x_9026:
        /* <DEDUP_REMOVED lines=26> */
[----:B------:R-:W-:Y:S01]  /*6bba0*/  STG.E.64 desc[UR36][R16.64], R2 ;  /* 0x0000000210007986 */ /* 0x000fe2000c101b24 */
[----:B------:R-:W-:Y:S05]  /*6bbb0*/  EXIT ;  /* 0x000000000000794d */ /* 0x000fea0003800000 */
.L_x_9029:
        /* <DEDUP_REMOVED lines=21> */
[----:B------:R-:W-:Y:S01]  /*6bd10*/  STG.E desc[UR36][R16.64], R3 ;  /* 0x0000000310007986 */ /* 0x000fe2000c101924 */
[----:B------:R-:W-:Y:S05]  /*6bd20*/  EXIT ;  /* 0x000000000000794d */ /* 0x000fea0003800000 */
.L_x_9028:
[----:B------:R-:W-:Y:S01]  /*6bd30*/  STG.E.64 desc[UR36][R16.64], R4 ;  /* 0x0000000410007986 */ /* 0x000fe2000c101b24 */
[----:B------:R-:W-:Y:S05]  /*6bd40*/  EXIT ;  /* 0x000000000000794d */ /* 0x000fea0003800000 */
.L_x_9019:
        /* <DEDUP_REMOVED lines=11> */
[----:B-1----:R-:W-:Y:S01]  /*6be00*/  STG.E.U16 desc[UR36][R16.64], R5 ;  /* 0x0000000510007986 */ /* 0x002fe2000c101524 */
[----:B------:R-:W-:Y:S05]  /*6be10*/  EXIT ;  /* 0x000000000000794d */ /* 0x000fea0003800000 */
.L_x_9033:
        /* <DEDUP_REMOVED lines=25> */
.L_x_9036:
[----:B------:R-:W-:-:S04]  /*6bfb0*/  SHF.R.U32.HI R3, RZ, 0x18, R3 ;  /* 0x00000018ff037819 */ /* 0x000fc80000011603 */
[----:B------:R-:W-:-:S04]  /*6bfc0*/  LOP3.LUT R0, R0, 0x80, R3, 0xf8, !PT ;  /* 0x0000008000007812 */ /* 0x000fc800078ef803 */
[----:B------:R-:W-:-:S07]  /*6bfd0*/  PRMT R8, R0, 0x7610, R8 ;  /* 0x0000761000087816 */ /* 0x000fce0000000008 */
.L_x_9035:
[----:B------:R-:W-:Y:S05]  /*6bfe0*/  BSYNC.RECONVERGENT B0 ;  /* 0x0000000000007941 */ /* 0x000fea0003800200 */
.L_x_9034:
[----:B------:R-:W-:Y:S01]  /*6bff0*/  STG.E.U8 desc[UR36][R16.64], R8 ;  /* 0x0000000810007986 */ /* 0x000fe2000c101124 */
[----:B------:R-:W-:Y:S05]  /*6c000*/  EXIT ;  /* 0x000000000000794d */ /* 0x000fea0003800000 */
.L_x_9032:
        /* <DEDUP_REMOVED lines=25> */
.L_x_9039:
[----:B------:R-:W-:-:S04]  /*6c1a0*/  SHF.R.U32.HI R3, RZ, 0x18, R3 ;  /* 0x00000018ff037819 */ /* 0x000fc80000011603 */
[----:B------:R-:W-:-:S04]  /*6c1b0*/  LOP3.LUT R0, R0, 0x80, R3, 0xf8, !PT ;  /* 0x0000008000007812 */ /* 0x000fc800078ef803 */
[----:B------:R-:W-:-:S07]  /*6c1c0*/  PRMT R8, R0, 0x7610, R8 ;  /* 0x0000761000087816 */ /* 0x000fce0000000008 */
.L_x_9038:
[----:B------:R-:W-:Y:S05]  /*6c1d0*/  BSYNC.RECONVERGENT B0 ;  /* 0x0000000000007941 */ /* 0x000fea0003800200 */
.L_x_9037:
[----:B------:R-:W-:Y:S01]  /*6c1e0*/  STG.E.U8 desc[UR36][R16.64], R8 ;  /* 0x0000000810007986 */ /* 0x000fe2000c101124 */
[----:B------:R-:W-:Y:S05]  /*6c1f0*/  EXIT ;  /* 0x000000000000794d */ /* 0x000fea0003800000 */
.L_x_9031:
        /* <DEDUP_REMOVED lines=30> */
.L_x_9041:
[----:B------:R-:W1:Y:S02]  /*6c3e0*/  F2I.U64.F64.TRUNC R4, R4 ;  /* 0x0000000400047311 */ /* 0x000e64000030d800 */
[----:B-1----:R-:W-:Y:S01]  /*6c3f0*/  STG.E.64 desc[UR36][R16.64], R4 ;  /* 0x0000000410007986 */ /* 0x002fe2000c101b24 */
[----:B------:R-:W-:Y:S05]  /*6c400*/  EXIT ;  /* 0x000000000000794d */ /* 0x000fea0003800000 */
.L_x_9040:
[----:B------:R-:W1:Y:S02]  /*6c410*/  F2I.U32.F64.TRUNC R5, R4 ;  /* 0x0000000400057311 */ /* 0x000e64000030d000 */
[----:B-1----:R-:W-:Y:S01]  /*6c420*/  STG.E desc[UR36][R16.64], R5 ;  /* 0x0000000510007986 */ /* 0x002fe2000c101924 */
[----:B------:R-:W-:Y:S05]  /*6c430*/  EXIT ;  /* 0x000000000000794d */ /* 0x000fea0003800000 */
.L_x_9030:
        /* <DEDUP_REMOVED lines=13> */
[----:B------:R-:W-:Y:S01]  /*6c510*/  STG.E.U8 desc[UR36][R16.64], R3 ;  /* 0x0000000310007986 */ /* 0x000fe2000c101124 */
[----:B------:R-:W-:Y:S05]  /*6c520*/  EXIT ;  /* 0x000000000000794d */ /* 0x000fea0003800000 */
.L_x_9043:
[----:B------:R-:W-:Y:S01]  /*6c530*/  STG.E.128 desc[UR36][R16.64], R4 ;  /* 0x0000000410007986 */ /* 0x000fe2000c101d24 */
[----:B------:R-:W-:Y:S05]  /*6c540*/  EXIT ;  /* 0x000000000000794d */ /* 0x000fea0003800000 */
.L_x_9042:
[----:B------:R-:W-:-:S09]  /*6c550*/  UISETP.NE.AND UP0, UPT, UR4, 0xf, UPT ;  /* 0x0000000f0400788c */ /* 0x000fd2000bf05270 */
[----:B------:R-:W-:Y:S05]  /*6c560*/  BRA.U !UP0, `(.L_x_9044) ;  /* 0x0000000508287547 */ /* 0x000fea000b800000 */
[----:B------:R-:W-:-:S09]  /*6c570*/  UISETP.NE.AND UP0, UPT, UR4, 0x17, UPT ;  /* 0x000000170400788c */ /* 0x000fd2000bf05270 */
[----:B------:R-:W-:Y:S05]  /*6c580*/  BRA.U !UP0, `(.L_x_9045) ;  /* 0x0000000108b07547 */ /* 0x000fea000b800000 */
[----:B------:R-:W-:-:S09]  /*6c590*/  UISETP.NE.AND UP0, UPT, UR4, 0x18, UPT ;  /* 0x000000180400788c */ /* 0x000fd2000bf05270 */
[----:B------:R-:W-:Y:S05]  /*6c5a0*/  BRA.U !UP0, `(.L_x_9046) ;  /* 0x0000000108447547 */ /* 0x000fea000b800000 */
.L_x_9023:
        /* <DEDUP_REMOVED lines=8> */
[----:B-1----:R-:W-:Y:S02]  /*6c630*/  IMAD.U32 R4, RZ, RZ, UR4 ;  /* 0x00000004ff047e24 */ /* 0x002fe4000f8e00ff */
[----:B------:R-:W-:Y:S01]  /*6c640*/  IMAD.U32 R5, RZ, RZ, UR5 ;  /* 0x00000005ff057e24 */ /* 0x000fe2000f8e00ff */
[----:B----4-:R-:W-:Y:S01]  /*6c650*/  MOV R6, UR6 ;  /* 0x0000000600067c02 */ /* 0x010fe20008000f00 */
[----:B------:R-:W-:-:S02]  /*6c660*/  IMAD.U32 R7, RZ, RZ, UR7 ;  /* 0x00000007ff077e24 */ /* 0x000fc4000f8e00ff */
[----:B-----5:R-:W-:Y:S02]  /*6c670*/  IMAD.U32 R10, RZ, RZ, UR8 ;  /* 0x00000008ff0a7e24 */ /* 0x020fe4000f8e00ff */
[----:B--2---:R-:W-:-:S07]  /*6c680*/  IMAD.U32 R11, RZ, RZ, UR9 ;  /* 0x00000009ff0b7e24 */ /* 0x004fce000f8e00ff */
[----:B------:R-:W-:-:S07]  /*6c690*/  LEPC R20, `(.L_x_9047) ;  /* 0x000000001014794e */ /* 0x000fce0000000000 */
[----:B0--3--:R-:W-:Y:S05]  /*6c6a0*/  CALL.ABS.NOINC R2 ;  /* 0x0000000002007343 */ /* 0x009fea0003c00000 */
.L_x_9047:
[----:B------:R-:W-:Y:S05]  /*6c6b0*/  EXIT ;  /* 0x000000000000794d */ /* 0x000fea0003800000 */
.L_x_9046:
        /* <DEDUP_REMOVED lines=21> */
.L_x_9049:
[----:B------:R-:W-:Y:S05]  /*6c810*/  BSYNC.RECONVERGENT B0 ;  /* 0x0000000000007941 */ /* 0x000fea0003800200 */
.L_x_9048:
[----:B------:R-:W-:-:S05]  /*6c820*/  LOP3.LUT R3, R0, 0x80, R3, 0xf8, !PT ;  /* 0x0000008000037812 */ /* 0x000fca00078ef803 */
[----:B------:R-:W-:Y:S01]  /*6c830*/  STG.E.U8 desc[UR36][R16.64], R3 ;  /* 0x0000000310007986 */ /* 0x000fe2000c101124 */
[----:B------:R-:W-:Y:S05]  /*6c840*/  EXIT ;  /* 0x000000000000794d */ /* 0x000fea0003800000 */
.L_x_9045:
        /* <DEDUP_REMOVED lines=20> */
.L_x_9051:
[----:B------:R-:W-:Y:S01]  /*6c990*/  IMAD.MOV.U32 R0, RZ, RZ, 0x7f ;  /* 0x0000007fff007424 */ /* 0x000fe200078e00ff */
[----:B------:R-:W-:-:S04]  /*6c9a0*/  ISETP.GT.U32.AND P0, PT, R2, 0x7f800000, PT ;  /* 0x7f8000000200780c */ /* 0x000fc80003f04070 */
[----:B------:R-:W-:-:S09]  /*6c9b0*/  SEL R0, R0, 0x7c, P0 ;  /* 0x0000007c00007807 */ /* 0x000fd20000000000 */
.L_x_9052:
[----:B------:R-:W-:Y:S05]  /*6c9c0*/  BSYNC.RECONVERGENT B0 ;  /* 0x0000000000007941 */ /* 0x000fea0003800200 */
.L_x_9050:
[----:B------:R-:W-:-:S04]  /*6c9d0*/  SHF.R.U32.HI R3, RZ, 0x18, R3 ;  /* 0x00000018ff037819 */ /* 0x000fc80000011603 */
[----:B------:R-:W-:-:S05]  /*6c9e0*/  LOP3.LUT R3, R0, 0x80, R3, 0xf8, !PT ;  /* 0x0000008000037812 */ /* 0x000fca00078ef803 */
[----:B------:R-:W-:Y:S01]  /*6c9f0*/  STG.E.U8 desc[UR36][R16.64], R3 ;  /* 0x0000000310007986 */ /* 0x000fe2000c101124 */
[----:B------:R-:W-:Y:S05]  /*6ca00*/  EXIT ;  /* 0x000000000000794d */ /* 0x000fea0003800000 */
.L_x_9044:
        /* <DEDUP_REMOVED lines=12> */
        .weak           $__internal_12_$__cuda_sm20_div_rn_f64_full
        .type           $__internal_12_$__cuda_sm20_div_rn_f64_full,@function
        .size           $__internal_12_$__cuda_sm20_div_rn_f64_full,($__internal_13_$__cuda_sm20_dsqrt_rn_f64_mediumpath_v1 - $__internal_12_$__cuda_sm20_div_rn_f64_full)
$__internal_12_$__cuda_sm20_div_rn_f64_full:
[C---:B------:R-:W-:Y:S01]  /*6cad0*/  FSETP.GEU.AND P0, PT, |R15|.reuse, 1.469367938527859385e-39, PT ;  /* 0x001000000f00780b */ /* 0x040fe20003f0e200 */
[----:B------:R-:W-:Y:S01]  /*6cae0*/  IMAD.MOV.U32 R45, RZ, RZ, 0x1ca00000 ;  /* 0x1ca00000ff2d7424 */ /* 0x000fe200078e00ff */
[----:B------:R-:W-:Y:S01]  /*6caf0*/  LOP3.LUT R20, R15, 0x7ff00000, RZ, 0xc0, !PT ;  /* 0x7ff000000f147812 */ /* 0x000fe200078ec0ff */
[----:B------:R-:W-:Y:S01]  /*6cb00*/  BSSY.RECONVERGENT B0, `(.L_x_9053) ;  /* 0x0000080000007945 */ /* 0x000fe20003800200 */
[C---:B------:R-:W-:Y:S02]  /*6cb10*/  LOP3.LUT R21, R9.reuse, 0x7ff00000, RZ, 0xc0, !PT ;  /* 0x7ff0000009157812 */ /* 0x040fe400078ec0ff */
[C---:B------:R-:W-:Y:S01]  /*6cb20*/  FSETP.GEU.AND P2, PT, |R9|.reuse, 1.469367938527859385e-39, PT ;  /* 0x001000000900780b */ /* 0x040fe20003f4e200 */
[----:B------:R-:W-:Y:S01]  /*6cb30*/  IMAD.MOV.U32 R38, RZ, RZ, R20 ;  /* 0x000000ffff267224 */ /* 0x000fe200078e0014 */
[----:B------:R-:W-:Y:S02]  /*6cb40*/  ISETP.GE.U32.AND P4, PT, R20, R21, PT ;  /* 0x000000151400720c */ /* 0x000fe40003f86070 */
[----:B------:R-:W-:-:S02]  /*6cb50*/  LOP3.LUT R10, R9, 0x800fffff, RZ, 0xc0, !PT ;  /* 0x800fffff090a7812 */ /* 0x000fc400078ec0ff */
[----:B------:R-:W-:Y:S02]  /*6cb60*/  MOV R39, R21 ;  /* 0x0000001500277202 */ /* 0x000fe40000000f00 */
[----:B------:R-:W-:Y:S02]  /*6cb70*/  @!P0 LOP3.LUT R12, R9, 0x7ff00000, RZ, 0xc0, !PT ;  /* 0x7ff00000090c8812 */ /* 0x000fe400078ec0ff */
[----:B------:R-:W-:Y:S01]  /*6cb80*/  LOP3.LUT R11, R10, 0x3ff00000, RZ, 0xfc, !PT ;  /* 0x3ff000000a0b7812 */ /* 0x000fe200078efcff */
[----:B------:R-:W-:Y:S01]  /*6cb90*/  IMAD.MOV.U32 R10, RZ, RZ, R8 ;  /* 0x000000ffff0a7224 */ /* 0x000fe200078e0008 */
[----:B------:R-:W-:Y:S02]  /*6cba0*/  @!P0 ISETP.GE.U32.AND P3, PT, R20, R12, PT ;  /* 0x0000000c1400820c */ /* 0x000fe40003f66070 */
[C---:B------:R-:W-:Y:S02]  /*6cbb0*/  SEL R12, R45.reuse, 0x63400000, !P4 ;  /* 0x634000002d0c7807 */ /* 0x040fe40006000000 */
[----:B------:R-:W-:Y:S01]  /*6cbc0*/  @!P0 SEL R36, R45, 0x63400000, !P3 ;  /* 0x634000002d248807 */ /* 0x000fe20005800000 */
[----:B------:R-:W0:Y:S01]  /*6cbd0*/  @!P2 DMUL R10, R8, 8.98846567431157953865e+307 ;  /* 0x7fe00000080aa828 */ /* 0x000e220000000000 */
[--C-:B------:R-:W-:Y:S01]  /*6cbe0*/  LOP3.LUT R13, R12, 0x800fffff, R15.reuse, 0xf8, !PT ;  /* 0x800fffff0c0d7812 */ /* 0x100fe200078ef80f */
[----:B------:R-:W-:Y:S01]  /*6cbf0*/  IMAD.MOV.U32 R12, RZ, RZ, R14 ;  /* 0x000000ffff0c7224 */ /* 0x000fe200078e000e */
[----:B------:R-:W-:Y:S01]  /*6cc00*/  @!P0 LOP3.LUT R36, R36, 0x80000000, R15, 0xf8, !PT ;  /* 0x8000000024248812 */ /* 0x000fe200078ef80f */
[----:B0-----:R-:W0:Y:S01]  /*6cc10*/  MUFU.RCP64H R19, R11 ;  /* 0x0000000b00137308 */ /* 0x001e220000001800 */
[----:B------:R-:W-:-:S02]  /*6cc20*/  @!P2 LOP3.LUT R39, R11, 0x7ff00000, RZ, 0xc0, !PT ;  /* 0x7ff000000b27a812 */ /* 0x000fc400078ec0ff */
[----:B------:R-:W-:Y:S01]  /*6cc30*/  @!P0 LOP3.LUT R37, R36, 0x100000, RZ, 0xfc, !PT ;  /* 0x0010000024258812 */ /* 0x000fe200078efcff */
[----:B------:R-:W-:Y:S01]  /*6cc40*/  @!P0 IMAD.MOV.U32 R36, RZ, RZ, RZ ;  /* 0x000000ffff248224 */ /* 0x000fe200078e00ff */
[----:B------:R-:W-:Y:S01]  /*6cc50*/  MOV R18, 0x1 ;  /* 0x0000000100127802 */ /* 0x000fe20000000f00 */
[----:B------:R-:W-:-:S15]  /*6cc60*/  VIADD R21, R39, 0xffffffff ;  /* 0xffffffff27157836 */ /* 0x000fde0000000000 */
[----:B------:R-:W-:-:S15]  /*6cc70*/  NOP ;  /* 0x0000000000007918 */ /* 0x000fde0000000000 */
[----:B------:R-:W-:-:S15]  /*6cc80*/  NOP ;  /* 0x0000000000007918 */ /* 0x000fde0000000000 */
[----:B------:R-:W-:-:S09]  /*6cc90*/  NOP ;  /* 0x0000000000007918 */ /* 0x000fd20000000000 */
[----:B------:R-:W1:Y:S02]  /*6cca0*/  @!P0 DFMA R12, R12, 2, -R36 ;  /* 0x400000000c0c882b */ /* 0x000e640000000824 */
[----:B-1----:R-:W-:-:S05]  /*6ccb0*/  @!P0 LOP3.LUT R38, R13, 0x7ff00000, RZ, 0xc0, !PT ;  /* 0x7ff000000d268812 */ /* 0x002fca00078ec0ff */
[----:B------:R-:W-:-:S05]  /*6ccc0*/  VIADD R44, R38, 0xffffffff ;  /* 0xffffffff262c7836 */ /* 0x000fca0000000000 */
[----:B------:R-:W-:-:S04]  /*6ccd0*/  ISETP.GT.U32.AND P0, PT, R44, 0x7feffffe, PT ;  /* 0x7feffffe2c00780c */ /* 0x000fc80003f04070 */
[----:B------:R-:W-:-:S15]  /*6cce0*/  ISETP.GT.U32.OR P0, PT, R21, 0x7feffffe, P0 ;  /* 0x7feffffe1500780c */ /* 0x000fde0000704470 */
[----:B------:R-:W-:-:S15]  /*6ccf0*/  NOP ;  /* 0x0000000000007918 */ /* 0x000fde0000000000 */
[----:B------:R-:W-:-:S15]  /*6cd00*/  NOP ;  /* 0x0000000000007918 */ /* 0x000fde0000000000 */
[----:B------:R-:W-:-:S03]  /*6cd10*/  NOP ;  /* 0x0000000000007918 */ /* 0x000fc60000000000 */
        /* <DEDUP_REMOVED lines=36> */
[----:B01----:R-:W-:Y:S05]  /*6cf60*/  @P0 BRA `(.L_x_9054) ;  /* 0x0000000000840947 */ /* 0x003fea0003800000 */
[----:B------:R-:W-:Y:S02]  /*6cf70*/  LOP3.LUT R14, R9, 0x7ff00000, RZ, 0xc0, !PT ;  /* 0x7ff00000090e7812 */ /* 0x000fe400078ec0ff */
[----:B------:R-:W-:Y:S02]  /*6cf80*/  MOV R34, RZ ;  /* 0x000000ff00227202 */ /* 0x000fe40000000f00 */
[CC--:B------:R-:W-:Y:S02]  /*6cf90*/  VIADDMNMX R15, R20.reuse, -R14.reuse, 0xb9600000, !PT ;  /* 0xb9600000140f7446 */ /* 0x0c0fe4000780090e */
[----:B------:R-:W-:Y:S02]  /*6cfa0*/  ISETP.GE.U32.AND P0, PT, R20, R14, PT ;  /* 0x0000000e1400720c */ /* 0x000fe40003f06070 */
[----:B------:R-:W-:Y:S02]  /*6cfb0*/  VIMNMX R14, PT, PT, R15, 0x46a00000, PT ;  /* 0x46a000000f0e7848 */ /* 0x000fe40003fe0100 */
[----:B------:R-:W-:-:S05]  /*6cfc0*/  SEL R15, R45, 0x63400000, !P0 ;  /* 0x634000002d0f7807 */ /* 0x000fca0004000000 */
[----:B------:R-:W-:-:S04]  /*6cfd0*/  IMAD.IADD R14, R14, 0x1, -R15 ;  /* 0x000000010e0e7824 */ /* 0x000fc800078e0a0f */
[----:B------:R-:W-:-:S06]  /*6cfe0*/  VIADD R35, R14, 0x7fe00000 ;  /* 0x7fe000000e237836 */ /* 0x000fcc0000000000 */
[----:B------:R-:W0:Y:S02]  /*6cff0*/  DMUL R20, R18, R34 ;  /* 0x0000002212147228 */ /* 0x000e240000000000 */
[----:B0-----:R-:W-:-:S13]  /*6d000*/  FSETP.GTU.AND P0, PT, |R21|, 1.469367938527859385e-39, PT ;  /* 0x001000001500780b */ /* 0x001fda0003f0c200 */
[----:B------:R-:W-:Y:S05]  /*6d010*/  @P0 BRA `(.L_x_9055) ;  /* 0x0000000000b80947 */ /* 0x000fea0003800000 */
[----:B------:R-:W0:Y:S01]  /*6d020*/  DFMA R10, R18, -R10, R12 ;  /* 0x8000000a120a722b */ /* 0x000e22000000000c */
[----:B------:R-:W-:Y:S01]  /*6d030*/  IMAD.MOV.U32 R34, RZ, RZ, RZ ;  /* 0x000000ffff227224 */ /* 0x000fe200078e00ff */
[C---:B0-----:R-:W-:Y:S02]  /*6d040*/  FSETP.NEU.AND P0, PT, R11.reuse, RZ, PT ;  /* 0x000000ff0b00720b */ /* 0x041fe40003f0d000 */
[----:B------:R-:W-:-:S04]  /*6d050*/  LOP3.LUT R8, R11, 0x80000000, R9, 0x48, !PT ;  /* 0x800000000b087812 */ /* 0x000fc800078e4809 */
[----:B------:R-:W-:-:S07]  /*6d060*/  LOP3.LUT R35, R8, R35, RZ, 0xfc, !PT ;  /* 0x0000002308237212 */ /* 0x000fce00078efcff */
[----:B------:R-:W-:Y:S05]  /*6d070*/  @!P0 BRA `(.L_x_9055) ;  /* 0x0000000000a08947 */ /* 0x000fea0003800000 */
[----:B------:R-:W-:Y:S01]  /*6d080*/  IMAD.MOV R11, RZ, RZ, -R14 ;  /* 0x000000ffff0b7224 */ /* 0x000fe200078e0a0e */
[----:B------:R-:W-:Y:S01]  /*6d090*/  IADD3 R14, PT, PT, -R14, -0x43300000, RZ ;  /* 0xbcd000000e0e7810 */ /* 0x000fe20007ffe1ff */
[----:B------:R-:W-:-:S06]  /*6d0a0*/  IMAD.MOV.U32 R10, RZ, RZ, RZ ;  /* 0x000000ffff0a7224 */ /* 0x000fcc00078e00ff */
[----:B------:R-:W0:Y:S02]  /*6d0b0*/  DFMA R10, R20, -R10, R18 ;  /* 0x8000000a140a722b */ /* 0x000e240000000012 */
[----:B0-----:R-:W-:-:S15]  /*6d0c0*/  FSETP.NEU.AND P0, PT, |R11|, R14, PT ;  /* 0x0000000e0b00720b */ /* 0x001fde0003f0d200 */
[----:B------:R-:W-:-:S15]  /*6d0d0*/  NOP ;  /* 0x0000000000007918 */ /* 0x000fde0000000000 */
[----:B------:R-:W-:-:S15]  /*6d0e0*/  NOP ;  /* 0x0000000000007918 */ /* 0x000fde0000000000 */
[----:B------:R-:W-:-:S15]  /*6d0f0*/  NOP ;  /* 0x0000000000007918 */ /* 0x000fde0000000000 */
[----:B------:R-:W-:-:S02]  /*6d100*/  NOP ;  /* 0x0000000000007918 */ /* 0x000fc40000000000 */
[----:B------:R-:W0:Y:S02]  /*6d110*/  DMUL.RP R18, R18, R34 ;  /* 0x0000002212127228 */ /* 0x000e240000008000 */
[----:B0-----:R-:W-:Y:S02]  /*6d120*/  LOP3.LUT R8, R19, R8, RZ, 0x3c, !PT ;  /* 0x0000000813087212 */ /* 0x001fe400078e3cff */
[----:B------:R-:W-:Y:S02]  /*6d130*/  FSEL R18, R18, R20, !P0 ;  /* 0x0000001412127208 */ /* 0x000fe40004000000 */
[----:B------:R-:W-:-:S03]  /*6d140*/  FSEL R8, R8, R21, !P0 ;  /* 0x0000001508087208 */ /* 0x000fc60004000000 */
[----:B------:R-:W-:Y:S01]  /*6d150*/  IMAD.MOV.U32 R20, RZ, RZ, R18 ;  /* 0x000000ffff147224 */ /* 0x000fe200078e0012 */
[----:B------:R-:W-:Y:S01]  /*6d160*/  MOV R21, R8 ;  /* 0x0000000800157202 */ /* 0x000fe20000000f00 */
[----:B------:R-:W-:Y:S06]  /*6d170*/  BRA `(.L_x_9055) ;  /* 0x0000000000607947 */ /* 0x000fec0003800000 */
.L_x_9054:
[----:B------:R-:W0:Y:S02]  /*6d180*/  DSETP.NAN.AND P0, PT, R14, R14, PT ;  /* 0x0000000e0e00722a */ /* 0x000e240003f08000 */
[----:B0-----:R-:W-:Y:S05]  /*6d190*/  @P0 BRA `(.L_x_9056) ;  /* 0x00000000004c0947 */ /* 0x001fea0003800000 */
[----:B------:R-:W0:Y:S02]  /*6d1a0*/  DSETP.NAN.AND P0, PT, R8, R8, PT ;  /* 0x000000080800722a */ /* 0x000e240003f08000 */
[----:B0-----:R-:W-:Y:S05]  /*6d1b0*/  @P0 BRA `(.L_x_9057) ;  /* 0x0000000000340947 */ /* 0x001fea0003800000 */
[----:B------:R-:W-:Y:S01]  /*6d1c0*/  ISETP.NE.AND P0, PT, R38, R39, PT ;  /* 0x000000272600720c */ /* 0x000fe20003f05270 */
[----:B------:R-:W-:Y:S02]  /*6d1d0*/  IMAD.MOV.U32 R20, RZ, RZ, 0x0 ;  /* 0x00000000ff147424 */ /* 0x000fe400078e00ff */
[----:B------:R-:W-:-:S10]  /*6d1e0*/  IMAD.MOV.U32 R21, RZ, RZ, -0x80000 ;  /* 0xfff80000ff157424 */ /* 0x000fd400078e00ff */
[----:B------:R-:W-:Y:S05]  /*6d1f0*/  @!P0 BRA `(.L_x_9055) ;  /* 0x0000000000408947 */ /* 0x000fea0003800000 */
[----:B------:R-:W-:Y:S02]  /*6d200*/  ISETP.NE.AND P0, PT, R38, 0x7ff00000, PT ;  /* 0x7ff000002600780c */ /* 0x000fe40003f05270 */
[----:B------:R-:W-:Y:S02]  /*6d210*/  LOP3.LUT R9, R15, 0x80000000, R9, 0x48, !PT ;  /* 0x800000000f097812 */ /* 0x000fe400078e4809 */
[----:B------:R-:W-:-:S13]  /*6d220*/  ISETP.EQ.OR P0, PT, R39, RZ, !P0 ;  /* 0x000000ff2700720c */ /* 0x000fda0004702670 */
[----:B------:R-:W-:Y:S01]  /*6d230*/  @P0 LOP3.LUT R8, R9, 0x7ff00000, RZ, 0xfc, !PT ;  /* 0x7ff0000009080812 */ /* 0x000fe200078efcff */
[----:B------:R-:W-:Y:S01]  /*6d240*/  @!P0 IMAD.MOV.U32 R20, RZ, RZ, RZ ;  /* 0x000000ffff148224 */ /* 0x000fe200078e00ff */
[----:B------:R-:W-:Y:S01]  /*6d250*/  @P0 MOV R20, RZ ;  /* 0x000000ff00140202 */ /* 0x000fe20000000f00 */
[----:B------:R-:W-:Y:S02]  /*6d260*/  @!P0 IMAD.MOV.U32 R21, RZ, RZ, R9 ;  /* 0x000000ffff158224 */ /* 0x000fe400078e0009 */
[----:B------:R-:W-:Y:S01]  /*6d270*/  @P0 IMAD.MOV.U32 R21, RZ, RZ, R8 ;  /* 0x000000ffff150224 */ /* 0x000fe200078e0008 */
[----:B------:R-:W-:Y:S06]  /*6d280*/  BRA `(.L_x_9055) ;  /* 0x00000000001c7947 */ /* 0x000fec0003800000 */
.L_x_9057:
[----:B------:R-:W-:-:S05]  /*6d290*/  LOP3.LUT R20, R9, 0x80000, RZ, 0xfc, !PT ;  /* 0x0008000009147812 */ /* 0x000fca00078efcff */
[----:B------:R-:W-:Y:S02]  /*6d2a0*/  IMAD.MOV.U32 R21, RZ, RZ, R20 ;  /* 0x000000ffff157224 */ /* 0x000fe400078e0014 */
[----:B------:R-:W-:Y:S01]  /*6d2b0*/  IMAD.MOV.U32 R20, RZ, RZ, R8 ;  /* 0x000000ffff147224 */ /* 0x000fe200078e0008 */
[----:B------:R-:W-:Y:S06]  /*6d2c0*/  BRA `(.L_x_9055) ;  /* 0x00000000000c7947 */ /* 0x000fec0003800000 */
.L_x_9056:
[----:B------:R-:W-:-:S05]  /*6d2d0*/  LOP3.LUT R20, R15, 0x80000, RZ, 0xfc, !PT ;  /* 0x000800000f147812 */ /* 0x000fca00078efcff */
[----:B------:R-:W-:Y:S01]  /*6d2e0*/  IMAD.MOV.U32 R21, RZ, RZ, R20 ;  /* 0x000000ffff157224 */ /* 0x000fe200078e0014 */
[----:B------:R-:W-:-:S07]  /*6d2f0*/  MOV R20, R14 ;  /* 0x0000000e00147202 */ /* 0x000fce0000000f00 */
.L_x_9055:
[----:B------:R-:W-:Y:S05]  /*6d300*/  BSYNC.RECONVERGENT B0 ;  /* 0x0000000000007941 */ /* 0x000fea0003800200 */
.L_x_9053:
[----:B------:R-:W-:Y:S02]  /*6d310*/  IMAD.MOV.U32 R8, RZ, RZ, R0 ;  /* 0x000000ffff087224 */ /* 0x000fe400078e0000 */
[----:B------:R-:W-:-:S04]  /*6d320*/  IMAD.MOV.U32 R9, RZ, RZ, 0x0 ;  /* 0x00000000ff097424 */ /* 0x000fc800078e00ff */
[----:B------:R-:W-:Y:S05]  /*6d330*/  RET.REL.NODEC R8 `(_ZN2at6native18elementwise_kernelILi128ELi4EZNS0_15gpu_kernel_implIZZZNS0_16asin_kernel_cudaERNS_18TensorIteratorBaseEENKUlvE_clEvENKUlvE_clEvEUlN3c107complexIdEEE_EEvS4_RKT_EUliE_EEviT1_) ;  /* 0xfffff92c08307950 */ /* 0x000fea0003c3ffff */
        .weak           $__internal_13_$__cuda_sm20_dsqrt_rn_f64_mediumpath_v1
        .type           $__internal_13_$__cuda_sm20_dsqrt_rn_f64_mediumpath_v1,@function
        .size           $__internal_13_$__cuda_sm20_dsqrt_rn_f64_mediumpath_v1,(.L_x_14577 - $__internal_13_$__cuda_sm20_dsqrt_rn_f64_mediumpath_v1)
$__internal_13_$__cuda_sm20_dsqrt_rn_f64_mediumpath_v1:
[----:B------:R-:W-:Y:S01]  /*6d340*/  ISETP.GE.U32.AND P0, PT, R18, -0x3400000, PT ;  /* 0xfcc000001200780c */ /* 0x000fe20003f06070 */
[----:B------:R-:W-:Y:S01]  /*6d350*/  BSSY.RECONVERGENT B0, `(.L_x_9058) ;  /* 0x000004b000007945 */ /* 0x000fe20003800200 */
[----:B------:R-:W-:Y:S02]  /*6d360*/  IMAD.MOV.U32 R18, RZ, RZ, R0 ;  /* 0x000000ffff127224 */ /* 0x000fe400078e0000 */
[----:B------:R-:W-:-:S09]  /*6d370*/  IMAD.MOV.U32 R19, RZ, RZ, R15 ;  /* 0x000000ffff137224 */ /* 0x000fd200078e000f */
[----:B------:R-:W-:Y:S05]  /*6d380*/  @!P0 BRA `(.L_x_9059) ;  /* 0x00000000003c8947 */ /* 0x000fea0003800000 */
[----:B------:R-:W0:Y:S02]  /*6d390*/  DFMA.RM R10, R10, R18, R8 ;  /* 0x000000120a0a722b */ /* 0x000e240000004008 */
[----:B0-----:R-:W-:-:S04]  /*6d3a0*/  IADD3 R8, P0, PT, R10, 0x1, RZ ;  /* 0x000000010a087810 */ /* 0x001fc80007f1e0ff */
[----:B------:R-:W-:-:S15]  /*6d3b0*/  IADD3.X R9, PT, PT, RZ, R11, RZ, P0, !PT ;  /* 0x0000000bff097210 */ /* 0x000fde00007fe4ff */
[----:B------:R-:W-:-:S15]  /*6d3c0*/  NOP ;  /* 0x0000000000007918 */ /* 0x000fde0000000000 */
[----:B------:R-:W-:-:S15]  /*6d3d0*/  NOP ;  /* 0x0000000000007918 */ /* 0x000fde0000000000 */
[----:B------:R-:W-:-:S13]  /*6d3e0*/  NOP ;  /* 0x0000000000007918 */ /* 0x000fda0000000000 */
[----:B------:R-:W0:-:S15]  /*6d3f0*/  DFMA.RP R12, -R10, R8, R12 ;  /* 0x000000080a0c722b */ /* 0x000e1e000000810c */
[----:B------:R-:W-:-:S15]  /*6d400*/  NOP ;  /* 0x0000000000007918 */ /* 0x000fde0000000000 */
[----:B------:R-:W-:-:S15]  /*6d410*/  NOP ;  /* 0x0000000000007918 */ /* 0x000fde0000000000 */
[----:B------:R-:W-:-:S15]  /*6d420*/  NOP ;  /* 0x0000000000007918 */ /* 0x000fde0000000000 */
[----:B------:R-:W-:-:S04]  /*6d430*/  NOP ;  /* 0x0000000000007918 */ /* 0x000fc80000000000 */
[----:B0-----:R-:W0:Y:S02]  /*6d440*/  DSETP.GT.AND P0, PT, R12, RZ, PT ;  /* 0x000000ff0c00722a */ /* 0x001e240003f04000 */
[----:B0-----:R-:W-:Y:S02]  /*6d450*/  FSEL R8, R8, R10, P0 ;  /* 0x0000000a08087208 */ /* 0x001fe40000000000 */
[----:B------:R-:W-:Y:S01]  /*6d460*/  FSEL R9, R9, R11, P0 ;  /* 0x0000000b09097208 */ /* 0x000fe20000000000 */
[----:B------:R-:W-:Y:S06]  /*6d470*/  BRA `(.L_x_9060) ;  /* 0x0000000000e07947 */ /* 0x000fec0003800000 */
.L_x_9059:
[----:B------:R-:W0:Y:S02]  /*6d480*/  DSETP.NE.AND P0, PT, R12, RZ, PT ;  /* 0x000000ff0c00722a */ /* 0x000e240003f05000 */
[----:B0-----:R-:W-:Y:S05]  /*6d490*/  @!P0 BRA `(.L_x_9061) ;  /* 0x0000000000d48947 */ /* 0x001fea0003800000 */
[----:B------:R-:W-:-:S13]  /*6d4a0*/  ISETP.GE.AND P0, PT, R13, RZ, PT ;  /* 0x000000ff0d00720c */ /* 0x000fda0003f06270 */
[----:B------:R-:W-:Y:S02]  /*6d4b0*/  @!P0 IMAD.MOV.U32 R8, RZ, RZ, 0x0 ;  /* 0x00000000ff088424 */ /* 0x000fe400078e00ff */
[----:B------:R-:W-:Y:S01]  /*6d4c0*/  @!P0 IMAD.MOV.U32 R9, RZ, RZ, -0x80000 ;  /* 0xfff80000ff098424 */ /* 0x000fe200078e00ff */
[----:B------:R-:W-:Y:S06]  /*6d4d0*/  @!P0 BRA `(.L_x_9060) ;  /* 0x0000000000c88947 */ /* 0x000fec0003800000 */
[----:B------:R-:W-:-:S13]  /*6d4e0*/  ISETP.GT.AND P0, PT, R13, 0x7fefffff, PT ;  /* 0x7fefffff0d00780c */ /* 0x000fda0003f04270 */
[----:B------:R-:W-:Y:S05]  /*6d4f0*/  @P0 BRA `(.L_x_9061) ;  /* 0x0000000000bc0947 */ /* 0x000fea0003800000 */
[----:B------:R-:W0:Y:S01]  /*6d500*/  DMUL R12, R12, 8.11296384146066816958e+31 ;  /* 0x469000000c0c7828 */ /* 0x000e220000000000 */
[----:B------:R-:W-:Y:S01]  /*6d510*/  IMAD.MOV.U32 R8, RZ, RZ, RZ ;  /* 0x000000ffff087224 */ /* 0x000fe200078e00ff */
[----:B0-----:R-:W0:Y:S01]  /*6d520*/  MUFU.RSQ64H R9, R13 ;  /* 0x0000000d00097308 */ /* 0x001e220000001c00 */
[----:B------:R-:W-:Y:S01]  /*6d530*/  IMAD.MOV.U32 R18, RZ, RZ, 0x0 ;  /* 0x00000000ff127424 */ /* 0x000fe200078e00ff */
[----:B------:R-:W-:-:S15]  /*6d540*/  MOV R19, 0x3fd80000 ;  /* 0x3fd8000000137802 */ /* 0x000fde0000000f00 */
[----:B------:R-:W-:-:S15]  /*6d550*/  NOP ;  /* 0x0000000000007918 */ /* 0x000fde0000000000 */
[----:B------:R-:W-:-:S15]  /*6d560*/  NOP ;  /* 0x0000000000007918 */ /* 0x000fde0000000000 */
[----:B------:R-:W-:-:S15]  /*6d570*/  NOP ;  /* 0x0000000000007918 */ /* 0x000fde0000000000 */
        /* <DEDUP_REMOVED lines=26> */
[----:B0-----:R-:W-:-:S15]  /*6d720*/  VIADD R11, R11, 0xfff00000 ;  /* 0xfff000000b0b7836 */ /* 0x001fde0000000000 */
[----:B------:R-:W-:-:S15]  /*6d730*/  NOP ;  /* 0x0000000000007918 */ /* 0x000fde0000000000 */
[----:B------:R-:W-:-:S15]  /*6d740*/  NOP ;  /* 0x0000000000007918 */ /* 0x000fde0000000000 */
[----:B------:R-:W-:-:S15]  /*6d750*/  NOP ;  /* 0x0000000000007918 */ /* 0x000fde0000000000 */
[----:B------:R-:W-:-:S02]  /*6d760*/  NOP ;  /* 0x0000000000007918 */ /* 0x000fc40000000000 */
[----:B-1----:R-:W0:-:S15]  /*6d770*/  DFMA R18, R8, -R8, R12 ;  /* 0x800000080812722b */ /* 0x002e1e000000000c */
[----:B------:R-:W-:-:S15]  /*6d780*/  NOP ;  /* 0x0000000000007918 */ /* 0x000fde0000000000 */
[----:B------:R-:W-:-:S15]  /*6d790*/  NOP ;  /* 0x0000000000007918 */ /* 0x000fde0000000000 */
[----:B------:R-:W-:-:S15]  /*6d7a0*/  NOP ;  /* 0x0000000000007918 */ /* 0x000fde0000000000 */
[----:B------:R-:W-:-:S04]  /*6d7b0*/  NOP ;  /* 0x0000000000007918 */ /* 0x000fc80000000000 */
[----:B0-----:R-:W0:Y:S02]  /*6d7c0*/  DFMA R8, R10, R18, R8 ;  /* 0x000000120a08722b */ /* 0x001e240000000008 */
[----:B0-----:R-:W-:Y:S01]  /*6d7d0*/  VIADD R9, R9, 0xfcb00000 ;  /* 0xfcb0000009097836 */ /* 0x001fe20000000000 */
[----:B------:R-:W-:Y:S06]  /*6d7e0*/  BRA `(.L_x_9060) ;  /* 0x0000000000047947 */ /* 0x000fec0003800000 */
.L_x_9061:
[----:B------:R0:W1:Y:S02]  /*6d7f0*/  DADD R8, R12, R12 ;  /* 0x000000000c087229 */ /* 0x000064000000000c */
.L_x_9060:
[----:B------:R-:W-:Y:S05]  /*6d800*/  BSYNC.RECONVERGENT B0 ;  /* 0x0000000000007941 */ /* 0x000fea0003800200 */
.L_x_9058:
[----:B------:R-:W-:-:S04]  /*6d810*/  IMAD.MOV.U32 R15, RZ, RZ, 0x0 ;  /* 0x00000000ff0f7424 */ /* 0x000fc800078e00ff */
[----:B01----:R-:W-:Y:S05]  /*6d820*/  RET.REL.NODEC R14 `(_ZN2at6native18elementwise_kernelILi128ELi4EZNS0_15gpu_kernel_implIZZZNS0_16asin_kernel_cudaERNS_18TensorIteratorBaseEENKUlvE_clEvENKUlvE_clEvEUlN3c107complexIdEEE_EEvS4_RKT_EUliE_EEviT1_) ;  /* 0xfffff9240ef47950 */ /* 0x003fea0003c3ffff */
.L_x_9062:
        /* <DEDUP_REMOVED lines=13> */
.L_x_14577:


//--------------------- .text._ZN2at6native27unrolled_elementwise_kernelIZZZNS0_16asin_kernel_cudaERNS_18TensorIteratorBaseEENKUlvE_clEvENKUlvE_clEvEUlN3c107complexIdEEE_St5arrayIPcLm2EELi4E23TrivialOffsetCalculatorILi1EjESE_NS0_6memory12LoadWithCastILi1EEENSF_13StoreWithCastILi1EEEEEviT_T0_T2_T3_T4_T5_ --------------------------
	.section	.text._ZN2at6native27unrolled_elementwise_kernelIZZZNS0_16asin_kernel_cudaERNS_18TensorIteratorBaseEENKUlvE_clEvENKUlvE_clEvEUlN3c107complexIdEEE_St5arrayIPcLm2EELi4E23TrivialOffsetCalculatorILi1EjESE_NS0_6memory12LoadWithCastILi1EEENSF_13StoreWithCastILi1EEEEEviT_T0_T2_T3_T4_T5_,"ax",@progbits
	.align	128
        .global         _ZN2at6native27unrolled_elementwise_kernelIZZZNS0_16asin_kernel_cudaERNS_18TensorIteratorBaseEENKUlvE_clEvENKUlvE_clEvEUlN3c107complexIdEEE_St5arrayIPcLm2EELi4E23TrivialOffsetCalculatorILi1EjESE_NS0_6memory12LoadWithCastILi1EEENSF_13StoreWithCastILi1EEEEEviT_T0_T2_T3_T4_T5_
        .type           _ZN2at6native27unrolled_elementwise_kernelIZZZNS0_16asin_kernel_cudaERNS_18TensorIteratorBaseEENKUlvE_clEvENKUlvE_clEvEUlN3c107complexIdEEE_St5arrayIPcLm2EELi4E23TrivialOffsetCalculatorILi1EjESE_NS0_6memory12LoadWithCastILi1EEENSF_13StoreWithCastILi1EEEEEviT_T0_T2_T3_T4_T5_,@function
        .size           _ZN2at6native27unrolled_elementwise_kernelIZZZNS0_16asin_kernel_cudaERNS_18TensorIteratorBaseEENKUlvE_clEvENKUlvE_clEvEUlN3c107complexIdEEE_St5arrayIPcLm2EELi4E23TrivialOffsetCalculatorILi1EjESE_NS0_6memory12LoadWithCastILi1EEENSF_13StoreWithCastILi1EEEEEviT_T0_T2_T3_T4_T5_,(.L_x_14579 - _ZN2at6native27unrolled_elementwise_kernelIZZZNS0_16asin_kernel_cudaERNS_18TensorIteratorBaseEENKUlvE_clEvENKUlvE_clEvEUlN3c107complexIdEEE_St5arrayIPcLm2EELi4E23TrivialOffsetCalculatorILi1EjESE_NS0_6memory12LoadWithCastILi1EEENSF_13StoreWithCastILi1EEEEEviT_T0_T2_T3_T4_T5_)
        .other          _ZN2at6native27unrolled_elementwise_kernelIZZZNS0_16asin_kernel_cudaERNS_18TensorIteratorBaseEENKUlvE_clEvENKUlvE_clEvEUlN3c107complexIdEEE_St5arrayIPcLm2EELi4E23TrivialOffsetCalculatorILi1EjESE_NS0_6memory12LoadWithCastILi1EEENSF_13StoreWithCastILi1EEEEEviT_T0_T2_T3_T4_T5_,@"STO_CUDA_ENTRY STV_DEFAULT"
_ZN2at6native27unrolled_elementwise_kernelIZZZNS0_16asin_kernel_cudaERNS_18TensorIteratorBaseEENKUlvE_clEvENKUlvE_clEvEUlN3c107complexIdEEE_St5arrayIPcLm2EELi4E23TrivialOffsetCalculatorILi1EjESE_NS0_6memory12LoadWithCastILi1EEENSF_13StoreWithCastILi1EEEEEviT_T0_T2_T3_T4_T5_:
.text._ZN2at6native27unrolled_elementwise_kernelIZZZNS0_16asin_kernel_cudaERNS_18TensorIteratorBaseEENKUlvE_clEvENKUlvE_clEvEUlN3c107complexIdEEE_St5arrayIPcLm2EELi4E23TrivialOffsetCalculatorILi1EjESE_NS0_6memory12LoadWithCastILi1EEENSF_13StoreWithCastILi1EEEEEviT_T0_T2_T3_T4_T5_:
        /* <DEDUP_REMOVED lines=8> */
[----:B------:R-:W-:Y:S01]  /*0080*/  CS2R R28, SRZ ;  /* 0x00000000001c7805 */ /* 0x000fe2000001ff00 */
        /* <DEDUP_REMOVED lines=26> */
.L_x_9069:
[----:B------:R-:W2:Y:S01]  /*0230*/  LDG.E.U8 R2, desc[UR36][R2.64] ;  /* 0x0000002402027981 */ /* 0x000ea2000c1e1100 */
[----:B------:R-:W-:Y:S01]  /*0240*/  CS2R R30, SRZ ;  /* 0x00000000001e7805 */ /* 0x000fe2000001ff00 */
[----:B--2---:R0:W1:Y:S02]  /*0250*/  I2F.F64.U16 R28, R2 ;  /* 0x00000002001c7312 */ /* 0x0040640000101800 */
[----:B01----:R-:W-:Y:S05]  /*0260*/  BRA `(.L_x_9071) ;  /* 0x0000000c00d87947 */ /* 0x003fea0003800000 */
.L_x_9068:
        /* <DEDUP_REMOVED lines=10> */
.L_x_9073:
[----:B------:R-:W2:Y:S01]  /*0310*/  LDG.E R2, desc[UR36][R2.64] ;  /* 0x0000002402027981 */ /* 0x000ea2000c1e1900 */
[----:B------:R-:W-:Y:S01]  /*0320*/  CS2R R30, SRZ ;  /* 0x00000000001e7805 */ /* 0x000fe2000001ff00 */
[----:B--2---:R0:W1:Y:S02]  /*0330*/  I2F.F64 R28, R2 ;  /* 0x00000002001c7312 */ /* 0x0040640000201c00 */
[----:B01----:R-:W-:Y:S05]  /*0340*/  BRA `(.L_x_9071) ;  /* 0x0000000c00a07947 */ /* 0x003fea0003800000 */
.L_x_9072:
[----:B------:R-:W2:Y:S01]  /*0350*/  LDG.E.U16 R2, desc[UR36][R2.64] ;  /* 0x0000002402027981 */ /* 0x000ea2000c1e1500 */
[----:B------:R-:W-:Y:S01]  /*0360*/  CS2R R30, SRZ ;  /* 0x00000000001e7805 */ /* 0x000fe2000001ff00 */
[----:B--2---:R0:W1:Y:S02]  /*0370*/  I2F.F64.S16 R28, R2 ;  /* 0x00000002001c7312 */ /* 0x0040640000101c00 */
[----:B01----:R-:W-:Y:S05]  /*0380*/  BRA `(.L_x_9071) ;  /* 0x0000000c00907947 */ /* 0x003fea0003800000 */
.L_x_9067:
        /* <DEDUP_REMOVED lines=11> */
.L_x_9075:
[----:B------:R-:W2:Y:S01]  /*0440*/  LDG.E.U16 R0, desc[UR36][R2.64] ;  /* 0x0000002402007981 */ /* 0x000ea2000c1e1500 */
[----:B------:R-:W-:Y:S01]  /*0450*/  CS2R R30, SRZ ;  /* 0x00000000001e7805 */ /* 0x000fe2000001ff00 */
[----:B--2---:R-:W-:-:S05]  /*0460*/  HADD2.F32 R0, -RZ, R0.H0_H0 ;  /* 0x20000000ff007230 */ /* 0x004fca0000004100 */
[----:B------:R-:W-:-:S04]  /*0470*/  FMUL.FTZ R0, R0, 1 ;  /* 0x3f80000000007820 */ /* 0x000fc80000410000 */
[----:B------:R1:W2:Y:S02]  /*0480*/  F2F.F64.F32 R28, R0 ;  /* 0x00000000001c7310 */ /* 0x0002a40000201800 */
[----:B-12---:R-:W-:Y:S05]  /*0490*/  BRA `(.L_x_9071) ;  /* 0x0000000c004c7947 */ /* 0x006fea0003800000 */
.L_x_9074:
        /* <DEDUP_REMOVED lines=16> */
.L_x_9077:
        /* <DEDUP_REMOVED lines=12> */
.L_x_9076:
[----:B------:R0:W5:Y:S01]  /*0660*/  LDG.E.64 R28, desc[UR36][R2.64] ;  /* 0x00000024021c7981 */ /* 0x000162000c1e1b00 */
[----:B------:R-:W-:Y:S01]  /*0670*/  CS2R R30, SRZ ;  /* 0x00000000001e7805 */ /* 0x000fe2000001ff00 */
[----:B------:R-:W-:Y:S06]  /*0680*/  BRA `(.L_x_9071) ;  /* 0x0000000800d07947 */ /* 0x000fec0003800000 */
.L_x_9066:
        /* <DEDUP_REMOVED lines=14> */
.L_x_9080:
[----:B------:R1:W5:Y:S01]  /*0770*/  LDG.E.128 R28, desc[UR36][R2.64] ;  /* 0x00000024021c7981 */ /* 0x000362000c1e1d00 */
[----:B------:R-:W-:Y:S05]  /*0780*/  BRA `(.L_x_9071) ;  /* 0x0000000800907947 */ /* 0x000fea0003800000 */
.L_x_9079:
        /* <DEDUP_REMOVED lines=28> */
.L_x_9082:
[----:B------:R-:W2:Y:S01]  /*0950*/  LDG.E.U8 R2, desc[UR36][R2.64] ;  /* 0x0000002402027981 */ /* 0x000ea2000c1e1100 */
[----:B------:R-:W-:Y:S02]  /*0960*/  CS2R R30, SRZ ;  /* 0x00000000001e7805 */ /* 0x000fe4000001ff00 */
        /* <DEDUP_REMOVED lines=13> */
.L_x_9081:
[----:B------:R-:W2:Y:S01]  /*0a40*/  LDG.E.U16 R0, desc[UR36][R2.64] ;  /* 0x0000002402007981 */ /* 0x000ea2000c1e1500 */
[----:B------:R-:W-:Y:S01]  /*0a50*/  CS2R R30, SRZ ;  /* 0x00000000001e7805 */ /* 0x000fe2000001ff00 */
[----:B--2---:R-:W-:-:S04]  /*0a60*/  IMAD.U32 R0, R0, 0x10000, RZ ;  /* 0x0001000000007824 */ /* 0x004fc800078e00ff */
[----:B------:R-:W-:-:S04]  /*0a70*/  FMUL.FTZ R0, R0, 1 ;  /* 0x3f80000000007820 */ /* 0x000fc80000410000 */
[----:B------:R2:W3:Y:S02]  /*0a80*/  F2F.F64.F32 R28, R0 ;  /* 0x00000000001c7310 */ /* 0x0004e40000201800 */
[----:B--23--:R-:W-:Y:S05]  /*0a90*/  BRA `(.L_x_9071) ;  /* 0x0000000400cc7947 */ /* 0x00cfea0003800000 */
.L_x_9078:
        /* <DEDUP_REMOVED lines=12> */
.L_x_9085:
        /* <DEDUP_REMOVED lines=22> */
.L_x_9087:
[----:B------:R-:W-:Y:S05]  /*0cc0*/  BSYNC.RECONVERGENT B0 ;  /* 0x0000000000007941 */ /* 0x000fea0003800200 */
.L_x_9086:
[----:B------:R-:W-:Y:S01]  /*0cd0*/  IMAD.SHL.U32 R0, R0, 0x100000, RZ ;  /* 0x0010000000007824 */ /* 0x000fe200078e00ff */
[----:B------:R-:W-:-:S04]  /*0ce0*/  LEA R2, R2, 0x3b800000, 0x17 ;  /* 0x3b80000002027811 */ /* 0x000fc800078eb8ff */
[----:B------:R-:W-:-:S05]  /*0cf0*/  LOP3.LUT R0, R2, R0, R7, 0xfe, !PT ;  /* 0x0000000002007212 */ /* 0x000fca00078efe07 */
[----:B------:R-:W-:-:S04]  /*0d00*/  FMUL.FTZ R0, R0, 1 ;  /* 0x3f80000000007820 */ /* 0x000fc80000410000 */
[----:B------:R4:W0:Y:S02]  /*0d10*/  F2F.F64.F32 R28, R0 ;  /* 0x00000000001c7310 */ /* 0x0008240000201800 */
[----:B0---4-:R-:W-:Y:S05]  /*0d20*/  BRA `(.L_x_9071) ;  /* 0x0000000400287947 */ /* 0x011fea0003800000 */
.L_x_9084:
        /* <DEDUP_REMOVED lines=22> */
.L_x_9089:
[----:B------:R-:W-:Y:S05]  /*0e90*/  BSYNC.RECONVERGENT B0 ;  /* 0x0000000000007941 */ /* 0x000fea0003800200 */
.L_x_9088:
[----:B------:R-:W-:Y:S02]  /*0ea0*/  SHF.L.U32 R0, R0, 0x15, RZ ;  /* 0x0000001500007819 */ /* 0x000fe400000006ff */
[----:B------:R-:W-:-:S04]  /*0eb0*/  LEA R2, R2, 0x37800000, 0x17 ;  /* 0x3780000002027811 */ /* 0x000fc800078eb8ff */
[----:B------:R-:W-:-:S05]  /*0ec0*/  LOP3.LUT R0, R2, R0, R7, 0xfe, !PT ;  /* 0x0000000002007212 */ /* 0x000fca00078efe07 */
[----:B------:R-:W-:-:S04]  /*0ed0*/  FMUL.FTZ R0, R0, 1 ;  /* 0x3f80000000007820 */ /* 0x000fc80000410000 */
[----:B------:R4:W0:Y:S02]  /*0ee0*/  F2F.F64.F32 R28, R0 ;  /* 0x00000000001c7310 */ /* 0x0008240000201800 */
[----:B0---4-:R-:W-:Y:S05]  /*0ef0*/  BRA `(.L_x_9071) ;  /* 0x0000000000b47947 */ /* 0x011fea0003800000 */
.L_x_9083:
[----:B------:R-:W-:-:S09]  /*0f00*/  UISETP.NE.AND UP0, UPT, UR4, 0x1c, UPT ;  /* 0x0000001c0400788c */ /* 0x000fd2000bf05270 */
[----:B------:R-:W-:Y:S05]  /*0f10*/  BRA.U !UP0, `(.L_x_9090) ;  /* 0x0000000108a07547 */ /* 0x000fea000b800000 */
[----:B------:R-:W-:-:S09]  /*0f20*/  UISETP.NE.AND UP0, UPT, UR4, 0x1d, UPT ;  /* 0x0000001d0400788c */ /* 0x000fd2000bf05270 */
[----:B------:R-:W-:Y:S05]  /*0f30*/  BRA.U !UP0, `(.L_x_9091) ;  /* 0x0000000108887547 */ /* 0x000fea000b800000 */
[----:B------:R-:W-:-:S09]  /*0f40*/  UISETP.NE.AND UP0, UPT, UR4, 0x2c, UPT ;  /* 0x0000002c0400788c */ /* 0x000fd2000bf05270 */
[----:B------:R-:W-:Y:S05]  /*0f50*/  BRA.U !UP0, `(.L_x_9092) ;  /* 0x00000001084c7547 */ /* 0x000fea000b800000 */
.L_x_9070:
        /* <DEDUP_REMOVED lines=16> */
.L_x_9093:
[----:B------:R-:W-:Y:S02]  /*1060*/  CS2R R28, SRZ ;  /* 0x00000000001c7805 */ /* 0x000fe4000001ff00 */
[----:B------:R-:W-:Y:S01]  /*1070*/  CS2R R30, SRZ ;  /* 0x00000000001e7805 */ /* 0x000fe2000001ff00 */
[----:B------:R-:W-:Y:S06]  /*1080*/  BRA `(.L_x_9071) ;  /* 0x0000000000507947 */ /* 0x000fec0003800000 */
.L_x_9092:
[----:B------:R-:W2:Y:S01]  /*1090*/  LDG.E.U8 R0, desc[UR36][R2.64] ;  /* 0x0000002402007981 */ /* 0x000ea2000c1e1100 */
[----:B------:R-:W-:Y:S01]  /*10a0*/  CS2R R30, SRZ ;  /* 0x00000000001e7805 */ /* 0x000fe2000001ff00 */
        /* <DEDUP_REMOVED lines=9> */
[----:B------:R4:W0:Y:S02]  /*1140*/  @P0 F2F.F64.F32 R28, R0 ;  /* 0x00000000001c0310 */ /* 0x0008240000201800 */
[----:B0---4-:R-:W-:Y:S05]  /*1150*/  BRA `(.L_x_9071) ;  /* 0x00000000001c7947 */ /* 0x011fea0003800000 */
.L_x_9091:
[----:B------:R-:W2:Y:S01]  /*1160*/  LDG.E.64 R28, desc[UR36][R2.64] ;  /* 0x00000024021c7981 */ /* 0x000ea2000c1e1b00 */
[----:B------:R-:W-:Y:S01]  /*1170*/  CS2R R30, SRZ ;  /* 0x00000000001e7805 */ /* 0x000fe2000001ff00 */
[----:B--2---:R-:W4:Y:S02]  /*1180*/  I2F.F64.U64 R28, R28 ;  /* 0x0000001c001c7312 */ /* 0x004f240000301800 */
[----:B----4-:R-:W-:Y:S05]  /*1190*/  BRA `(.L_x_9071) ;  /* 0x00000000000c7947 */ /* 0x010fea0003800000 */
.L_x_9090:
[----:B------:R-:W2:Y:S01]  /*11a0*/  LDG.E R2, desc[UR36][R2.64] ;  /* 0x0000002402027981 */ /* 0x000ea2000c1e1900 */
[----:B------:R-:W-:Y:S01]  /*11b0*/  CS2R R30, SRZ ;  /* 0x00000000001e7805 */ /* 0x000fe2000001ff00 */
[----:B--2---:R2:W3:Y:S06]  /*11c0*/  I2F.F64.U32 R28, R2 ;  /* 0x00000002001c7312 */ /* 0x0044ec0000201800 */
.L_x_9071:
[----:B------:R-:W-:Y:S05]  /*11d0*/  BSYNC.RECONVERGENT B7 ;  /* 0x0000000000077941 */ /* 0x000fea0003800200 */
.L_x_9065:
[----:B------:R-:W-:-:S07]  /*11e0*/  VIADD R33, R38, 0x80 ;  /* 0x0000008026217836 */ /* 0x000fce0000000000 */
.L_x_9064:
[----:B------:R-:W-:Y:S05]  /*11f0*/  BSYNC.RECONVERGENT B6 ;  /* 0x0000000000067941 */ /* 0x000fea0003800200 */
.L_x_9063:
[----:B------:R-:W-:Y:S01]  /*1200*/  ISETP.GE.AND P0, PT, R33, R56, PT ;  /* 0x000000382100720c */ /* 0x000fe20003f06270 */
[----:B------:R-:W-:Y:S01]  /*1210*/  BSSY.RECONVERGENT B6, `(.L_x_9094) ;  /* 0x0000116000067945 */ /* 0x000fe20003800200 */
[----:B------:R-:W-:Y:S02]  /*1220*/  CS2R R18, SRZ ;  /* 0x0000000000127805 */ /* 0x000fe4000001ff00 */
[----:B------:R-:W-:-:S09]  /*1230*/  CS2R R16, SRZ ;  /* 0x0000000000107805 */ /* 0x000fd2000001ff00 */
[----:B------:R-:W-:Y:S05]  /*1240*/  @P0 BRA `(.L_x_9095) ;  /* 0x0000001000480947 */ /* 0x000fea0003800000 */
[----:B012---:R-:W0:Y:S01]  /*1250*/  LDC.64 R2, c[0x0][0x390] ;  /* 0x0000e400ff027b82 */ /* 0x007e220000000a00 */
        /* <DEDUP_REMOVED lines=19> */
[----:B--2---:R1:W2:Y:S02]  /*1390*/  I2F.F64.S16 R16, R2 ;  /* 0x0000000200107312 */ /* 0x0042a40000101c00 */
[----:B-12---:R-:W-:Y:S05]  /*13a0*/  BRA `(.L_x_9102) ;  /* 0x0000000c00e87947 */ /* 0x006fea0003800000 */
.L_x_9100:
[----:B------:R-:W2:Y:S01]  /*13b0*/  LDG.E.U8 R2, desc[UR36][R2.64] ;  /* 0x0000002402027981 */ /* 0x000ea2000c1e1100 */
[----:B------:R-:W-:Y:S01]  /*13c0*/  CS2R R18, SRZ ;  /* 0x0000000000127805 */ /* 0x000fe2000001ff00 */
[----:B--2---:R1:W2:Y:S02]  /*13d0*/  I2F.F64.U16 R16, R2 ;  /* 0x0000000200107312 */ /* 0x0042a40000101800 */
[----:B-12---:R-:W-:Y:S05]  /*13e0*/  BRA `(.L_x_9102) ;  /* 0x0000000c00d87947 */ /* 0x006fea0003800000 */
.L_x_9099:
        /* <DEDUP_REMOVED lines=8> */
[----:B--2---:R-:W1:Y:S02]  /*1470*/  I2F.F64.S64 R16, R16 ;  /* 0x0000001000107312 */ /* 0x004e640000301c00 */
[----:B-1----:R-:W-:Y:S05]  /*1480*/  BRA `(.L_x_9102) ;  /* 0x0000000c00b07947 */ /* 0x002fea0003800000 */
.L_x_9104:
[----:B------:R-:W2:Y:S01]  /*1490*/  LDG.E R2, desc[UR36][R2.64] ;  /* 0x0000002402027981 */ /* 0x000ea2000c1e1900 */
[----:B------:R-:W-:Y:S01]  /*14a0*/  CS2R R18, SRZ ;  /* 0x0000000000127805 */ /* 0x000fe2000001ff00 */
[----:B--2---:R1:W2:Y:S02]  /*14b0*/  I2F.F64 R16, R2 ;  /* 0x0000000200107312 */ /* 0x0042a40000201c00 */
[----:B-12---:R-:W-:Y:S05]  /*14c0*/  BRA `(.L_x_9102) ;  /* 0x0000000c00a07947 */ /* 0x006fea0003800000 */
.L_x_9103:
[----:B------:R-:W2:Y:S01]  /*14d0*/  LDG.E.U16 R2, desc[UR36][R2.64] ;  /* 0x0000002402027981 */ /* 0x000ea2000c1e1500 */
[----:B------:R-:W-:Y:S01]  /*14e0*/  CS2R R18, SRZ ;  /* 0x0000000000127805 */ /* 0x000fe2000001ff00 */
[----:B--2---:R1:W2:Y:S02]  /*14f0*/  I2F.F64.S16 R16, R2 ;  /* 0x0000000200107312 */ /* 0x0042a40000101c00 */
[----:B-12---:R-:W-:Y:S05]  /*1500*/  BRA `(.L_x_9102) ;  /* 0x0000000c00907947 */ /* 0x006fea0003800000 */
.L_x_9098:
        /* <DEDUP_REMOVED lines=11> */
.L_x_9106:
[----:B------:R-:W2:Y:S01]  /*15c0*/  LDG.E.U16 R0, desc[UR36][R2.64] ;  /* 0x0000002402007981 */ /* 0x000ea2000c1e1500 */
[----:B------:R-:W-:Y:S01]  /*15d0*/  CS2R R18, SRZ ;  /* 0x0000000000127805 */ /* 0x000fe2000001ff00 */
[----:B--2---:R-:W-:-:S05]  /*15e0*/  HADD2.F32 R0, -RZ, R0.H0_H0 ;  /* 0x20000000ff007230 */ /* 0x004fca0000004100 */
[----:B------:R-:W-:-:S04]  /*15f0*/  FMUL.FTZ R0, R0, 1 ;  /* 0x3f80000000007820 */ /* 0x000fc80000410000 */
[----:B------:R0:W1:Y:S02]  /*1600*/  F2F.F64.F32 R16, R0 ;  /* 0x0000000000107310 */ /* 0x0000640000201800 */
[----:B01----:R-:W-:Y:S05]  /*1610*/  BRA `(.L_x_9102) ;  /* 0x0000000c004c7947 */ /* 0x003fea0003800000 */
.L_x_9105:
        /* <DEDUP_REMOVED lines=9> */
[----:B------:R-:W0:-:S15]  /*16b0*/  F2F.F64.F32 R16, R16 ;  /* 0x0000001000107310 */ /* 0x000e1e0000201800 */
[----:B------:R-:W-:-:S15]  /*16c0*/  NOP ;  /* 0x0000000000007918 */ /* 0x000fde0000000000 */
[----:B------:R-:W-:-:S15]  /*16d0*/  NOP ;  /* 0x0000000000007918 */ /* 0x000fde0000000000 */
[----:B------:R-:W-:-:S15]  /*16e0*/  NOP ;  /* 0x0000000000007918 */ /* 0x000fde0000000000 */
[----:B------:R-:W-:-:S04]  /*16f0*/  NOP ;  /* 0x0000000000007918 */ /* 0x000fc80000000000 */
[----:B------:R-:W1:Y:S02]  /*1700*/  F2F.F64.F32 R18, R18 ;  /* 0x0000001200127310 */ /* 0x000e640000201800 */
[----:B01----:R-:W-:Y:S05]  /*1710*/  BRA `(.L_x_9102) ;  /* 0x0000000c000c7947 */ /* 0x003fea0003800000 */
.L_x_9108:
[----:B------:R-:W2:Y:S02]  /*1720*/  LDG.E R2, desc[UR36][R2.64] ;  /* 0x0000002402027981 */ /* 0x000ea4000c1e1900 */
[----:B--2---:R-:W-:-:S05]  /*1730*/  HADD2.F32 R0, -RZ, R2.H0_H0 ;  /* 0x20000002ff007230 */ /* 0x004fca0000004100 */
[----:B------:R-:W-:Y:S01]  /*1740*/  FMUL.FTZ R16, R0, 1 ;  /* 0x3f80000000107820 */ /* 0x000fe20000410000 */
[----:B------:R-:W-:-:S05]  /*1750*/  HADD2.F32 R0, -RZ, R2.H1_H1 ;  /* 0x30000002ff007230 */ /* 0x000fca0000004100 */
[----:B------:R-:W-:Y:S01]  /*1760*/  FMUL.FTZ R0, R0, 1 ;  /* 0x3f80000000007820 */ /* 0x000fe20000410000 */
[----:B------:R-:W0:-:S15]  /*1770*/  F2F.F64.F32 R16, R16 ;  /* 0x0000001000107310 */ /* 0x000e1e0000201800 */
[----:B------:R-:W-:-:S15]  /*1780*/  NOP ;  /* 0x0000000000007918 */ /* 0x000fde0000000000 */
[----:B------:R-:W-:-:S15]  /*1790*/  NOP ;  /* 0x0000000000007918 */ /* 0x000fde0000000000 */
[----:B------:R-:W-:-:S15]  /*17a0*/  NOP ;  /* 0x0000000000007918 */ /* 0x000fde0000000000 */
[----:B------:R-:W-:-:S04]  /*17b0*/  NOP ;  /* 0x0000000000007918 */ /* 0x000fc80000000000 */
[----:B------:R1:W2:Y:S02]  /*17c0*/  F2F.F64.F32 R18, R0 ;  /* 0x0000000000127310 */ /* 0x0002a40000201800 */
[----:B012---:R-:W-:Y:S05]  /*17d0*/  BRA `(.L_x_9102) ;  /* 0x0000000800dc7947 */ /* 0x007fea0003800000 */
.L_x_9107:
[----:B------:R0:W5:Y:S01]  /*17e0*/  LDG.E.64 R16, desc[UR36][R2.64] ;  /* 0x0000002402107981 */ /* 0x000162000c1e1b00 */
[----:B------:R-:W-:Y:S01]  /*17f0*/  CS2R R18, SRZ ;  /* 0x0000000000127805 */ /* 0x000fe2000001ff00 */
[----:B------:R-:W-:Y:S06]  /*1800*/  BRA `(.L_x_9102) ;  /* 0x0000000800d07947 */ /* 0x000fec0003800000 */
.L_x_9097:
        /* <DEDUP_REMOVED lines=14> */
.L_x_9111:
[----:B------:R4:W5:Y:S01]  /*18f0*/  LDG.E.128 R16, desc[UR36][R2.64] ;  /* 0x0000002402107981 */ /* 0x000962000c1e1d00 */
[----:B------:R-:W-:Y:S05]  /*1900*/  BRA `(.L_x_9102) ;  /* 0x0000000800907947 */ /* 0x000fea0003800000 */
.L_x_9110:
        /* <DEDUP_REMOVED lines=28> */
.L_x_9113:
        /* <DEDUP_REMOVED lines=13> */
[----:B------:R4:W0:Y:S02]  /*1ba0*/  F2F.F64.F32 R16, R0 ;  /* 0x0000000000107310 */ /* 0x0008240000201800 */
[----:B0---4-:R-:W-:Y:S05]  /*1bb0*/  BRA `(.L_x_9102) ;  /* 0x0000000400e47947 */ /* 0x011fea0003800000 */
.L_x_9112:
[----:B------:R-:W2:Y:S01]  /*1bc0*/  LDG.E.U16 R0, desc[UR36][R2.64] ;  /* 0x0000002402007981 */ /* 0x000ea2000c1e1500 */
[----:B------:R-:W-:Y:S01]  /*1bd0*/  CS2R R18, SRZ ;  /* 0x0000000000127805 */ /* 0x000fe2000001ff00 */
[----:B--2---:R-:W-:-:S04]  /*1be0*/  IMAD.U32 R0, R0, 0x10000, RZ ;  /* 0x0001000000007824 */ /* 0x004fc800078e00ff */
[----:B------:R-:W-:-:S04]  /*1bf0*/  FMUL.FTZ R0, R0, 1 ;  /* 0x3f80000000007820 */ /* 0x000fc80000410000 */
[----:B------:R4:W0:Y:S02]  /*1c00*/  F2F.F64.F32 R16, R0 ;  /* 0x0000000000107310 */ /* 0x0008240000201800 */
[----:B0---4-:R-:W-:Y:S05]  /*1c10*/  BRA `(.L_x_9102) ;  /* 0x0000000400cc7947 */ /* 0x011fea0003800000 */
.L_x_9109:
        /* <DEDUP_REMOVED lines=12> */
.L_x_9116:
        /* <DEDUP_REMOVED lines=22> */
.L_x_9118:
[----:B------:R-:W-:Y:S05]  /*1e40*/  BSYNC.RECONVERGENT B0 ;  /* 0x0000000000007941 */ /* 0x000fea0003800200 */
.L_x_9117:
[----:B------:R-:W-:Y:S01]  /*1e50*/  IMAD.SHL.U32 R0, R0, 0x100000, RZ ;  /* 0x0010000000007824 */ /* 0x000fe200078e00ff */
[----:B------:R-:W-:-:S04]  /*1e60*/  LEA R2, R2, 0x3b800000, 0x17 ;  /* 0x3b80000002027811 */ /* 0x000fc800078eb8ff */
[----:B------:R-:W-:-:S05]  /*1e70*/  LOP3.LUT R0, R2, R0, R7, 0xfe, !PT ;  /* 0x0000000002007212 */ /* 0x000fca00078efe07 */
[----:B------:R-:W-:-:S04]  /*1e80*/  FMUL.FTZ R0, R0, 1 ;  /* 0x3f80000000007820 */ /* 0x000fc80000410000 */
[----:B------:R4:W0:Y:S02]  /*1e90*/  F2F.F64.F32 R16, R0 ;  /* 0x0000000000107310 */ /* 0x0008240000201800 */
[----:B0---4-:R-:W-:Y:S05]  /*1ea0*/  BRA `(.L_x_9102) ;  /* 0x0000000400287947 */ /* 0x011fea0003800000 */
.L_x_9115:
        /* <DEDUP_REMOVED lines=22> */
.L_x_9120:
[----:B------:R-:W-:Y:S05]  /*2010*/  BSYNC.RECONVERGENT B0 ;  /* 0x0000000000007941 */ /* 0x000fea0003800200 */
.L_x_9119:
[----:B------:R-:W-:Y:S01]  /*2020*/  IMAD.SHL.U32 R0, R0, 0x200000, RZ ;  /* 0x0020000000007824 */ /* 0x000fe200078e00ff */
[----:B------:R-:W-:-:S04]  /*2030*/  LEA R2, R2, 0x37800000, 0x17 ;  /* 0x3780000002027811 */ /* 0x000fc800078eb8ff */
[----:B------:R-:W-:-:S05]  /*2040*/  LOP3.LUT R0, R2, R0, R7, 0xfe, !PT ;  /* 0x0000000002007212 */ /* 0x000fca00078efe07 */
[----:B------:R-:W-:-:S04]  /*2050*/  FMUL.FTZ R0, R0, 1 ;  /* 0x3f80000000007820 */ /* 0x000fc80000410000 */
[----:B------:R4:W0:Y:S02]  /*2060*/  F2F.F64.F32 R16, R0 ;  /* 0x0000000000107310 */ /* 0x0008240000201800 */
[----:B0---4-:R-:W-:Y:S05]  /*2070*/  BRA `(.L_x_9102) ;  /* 0x0000000000b47947 */ /* 0x011fea0003800000 */
.L_x_9114:
[----:B------:R-:W-:-:S09]  /*2080*/  UISETP.NE.AND UP0, UPT, UR4, 0x1c, UPT ;  /* 0x0000001c0400788c */ /* 0x000fd2000bf05270 */
[----:B------:R-:W-:Y:S05]  /*2090*/  BRA.U !UP0, `(.L_x_9121) ;  /* 0x0000000108a07547 */ /* 0x000fea000b800000 */
[----:B------:R-:W-:-:S09]  /*20a0*/  UISETP.NE.AND UP0, UPT, UR4, 0x1d, UPT ;  /* 0x0000001d0400788c */ /* 0x000fd2000bf05270 */
[----:B------:R-:W-:Y:S05]  /*20b0*/  BRA.U !UP0, `(.L_x_9122) ;  /* 0x0000000108887547 */ /* 0x000fea000b800000 */
[----:B------:R-:W-:-:S09]  /*20c0*/  UISETP.NE.AND UP0, UPT, UR4, 0x2c, UPT ;  /* 0x0000002c0400788c */ /* 0x000fd2000bf05270 */
[----:B------:R-:W-:Y:S05]  /*20d0*/  BRA.U UP0, `(.L_x_9101) ;  /* 0x0000000100347547 */ /* 0x000fea000b800000 */
[----:B------:R-:W2:Y:S01]  /*20e0*/  LDG.E.U8 R0, desc[UR36][R2.64] ;  /* 0x0000002402007981 */ /* 0x000ea2000c1e1100 */
[----:B------:R-:W-:Y:S01]  /*20f0*/  CS2R R18, SRZ ;  /* 0x0000000000127805 */ /* 0x000fe2000001ff00 */
        /* <DEDUP_REMOVED lines=11> */
.L_x_9101:
        /* <DEDUP_REMOVED lines=11> */
[----:B------:R-:W-:Y:S01]  /*2260*/  IMAD.U32 R7, RZ, RZ, UR7 ;  /* 0x00000007ff077e24 */ /* 0x000fe2000f8e00ff */
[----:B---3--:R-:W-:Y:S01]  /*2270*/  MOV R10, UR8 ;  /* 0x00000008000a7c02 */ /* 0x008fe20008000f00 */
[----:B-1----:R-:W-:-:S07]  /*2280*/  IMAD.U32 R11, RZ, RZ, UR9 ;  /* 0x00000009ff0b7e24 */ /* 0x002fce000f8e00ff */
[----:B------:R-:W-:-:S07]  /*2290*/  LEPC R20, `(.L_x_9123) ;  /* 0x000000001014794e */ /* 0x000fce0000000000 */
[----:B--2--5:R-:W-:Y:S05]  /*22a0*/  CALL.ABS.NOINC R2 ;  /* 0x0000000002007343 */ /* 0x024fea0003c00000 */
.L_x_9123:
[----:B------:R-:W-:Y:S02]  /*22b0*/  CS2R R16, SRZ ;  /* 0x0000000000107805 */ /* 0x000fe4000001ff00 */
[----:B------:R-:W-:Y:S01]  /*22c0*/  CS2R R18, SRZ ;  /* 0x0000000000127805 */ /* 0x000fe2000001ff00 */
[----:B------:R-:W-:Y:S06]  /*22d0*/  BRA `(.L_x_9102) ;  /* 0x00000000001c7947 */ /* 0x000fec0003800000 */
.L_x_9122:
[----:B------:R-:W2:Y:S01]  /*22e0*/  LDG.E.64 R16, desc[UR36][R2.64] ;  /* 0x0000002402107981 */ /* 0x000ea2000c1e1b00 */
[----:B------:R-:W-:Y:S01]  /*22f0*/  CS2R R18, SRZ ;  /* 0x0000000000127805 */ /* 0x000fe2000001ff00 */
[----:B--2---:R-:W1:Y:S02]  /*2300*/  I2F.F64.U64 R16, R16 ;  /* 0x0000001000107312 */ /* 0x004e640000301800 */
[----:B-1----:R-:W-:Y:S05]  /*2310*/  BRA `(.L_x_9102) ;  /* 0x00000000000c7947 */ /* 0x002fea0003800000 */
.L_x_9121:
[----:B------:R-:W2:Y:S01]  /*2320*/  LDG.E R2, desc[UR36][R2.64] ;  /* 0x0000002402027981 */ /* 0x000ea2000c1e1900 */
[----:B------:R-:W-:Y:S01]  /*2330*/  CS2R R18, SRZ ;  /* 0x0000000000127805 */ /* 0x000fe2000001ff00 */
[----:B--2---:R1:W2:Y:S06]  /*2340*/  I2F.F64.U32 R16, R2 ;  /* 0x0000000200107312 */ /* 0x0042ac0000201800 */
.L_x_9102:
[----:B------:R-:W-:Y:S05]  /*2350*/  BSYNC.RECONVERGENT B7 ;  /* 0x0000000000077941 */ /* 0x000fea0003800200 */
.L_x_9096:
[----:B------:R-:W-:-:S07]  /*2360*/  VIADD R33, R33, 0x80 ;  /* 0x0000008021217836 */ /* 0x000fce0000000000 */
.L_x_9095:
[----:B------:R-:W-:Y:S05]  /*2370*/  BSYNC.RECONVERGENT B6 ;  /* 0x0000000000067941 */ /* 0x000fea0003800200 */
.L_x_9094:
[----:B------:R-:W-:Y:S01]  /*2380*/  ISETP.GE.AND P0, PT, R33, R56, PT ;  /* 0x000000382100720c */ /* 0x000fe20003f06270 */
[----:B------:R-:W-:Y:S01]  /*2390*/  BSSY.RECONVERGENT B6, `(.L_x_9124) ;  /* 0x0000116000067945 */ /* 0x000fe20003800200 */
[----:B------:R-:W-:Y:S02]  /*23a0*/  CS2R R26, SRZ ;  /* 0x00000000001a7805 */ /* 0x000fe4000001ff00 */
[----:B------:R-:W-:-:S09]  /*23b0*/  CS2R R24, SRZ ;  /* 0x0000000000187805 */ /* 0x000fd2000001ff00 */
[----:B------:R-:W-:Y:S05]  /*23c0*/  @P0 BRA `(.L_x_9125) ;  /* 0x0000001000480947 */ /* 0x000fea0003800000 */
[----:B012-4-:R-:W0:Y:S01]  /*23d0*/  LDC.64 R2, c[0x0][0x390] ;  /* 0x0000e400ff027b82 */ /* 0x017e220000000a00 */
        /* <DEDUP_REMOVED lines=21> */
.L_x_9130:
[----:B------:R-:W2:Y:S01]  /*2530*/  LDG.E.U8 R2, desc[UR36][R2.64] ;  /* 0x0000002402027981 */ /* 0x000ea2000c1e1100 */
[----:B------:R-:W-:Y:S01]  /*2540*/  CS2R R26, SRZ ;  /* 0x00000000001a7805 */ /* 0x000fe2000001ff00 */
[----:B--2---:R0:W1:Y:S02]  /*2550*/  I2F.F64.U16 R24, R2 ;  /* 0x0000000200187312 */ /* 0x0040640000101800 */
[----:B01----:R-:W-:Y:S05]  /*2560*/  BRA `(.L_x_9132) ;  /* 0x0000000c00d87947 */ /* 0x003fea0003800000 */
.L_x_9129:
        /* <DEDUP_REMOVED lines=10> */
.L_x_9134:
[----:B------:R-:W2:Y:S01]  /*2610*/  LDG.E R2, desc[UR36][R2.64] ;  /* 0x0000002402027981 */ /* 0x000ea2000c1e1900 */
[----:B------:R-:W-:Y:S01]  /*2620*/  CS2R R26, SRZ ;  /* 0x00000000001a7805 */ /* 0x000fe2000001ff00 */
[----:B--2---:R0:W1:Y:S02]  /*2630*/  I2F.F64 R24, R2 ;  /* 0x0000000200187312 */ /* 0x0040640000201c00 */
[----:B01----:R-:W-:Y:S05]  /*2640*/  BRA `(.L_x_9132) ;  /* 0x0000000c00a07947 */ /* 0x003fea0003800000 */
.L_x_9133:
[----:B------:R-:W2:Y:S01]  /*2650*/  LDG.E.U16 R2, desc[UR36][R2.64] ;  /* 0x0000002402027981 */ /* 0x000ea2000c1e1500 */
[----:B------:R-:W-:Y:S01]  /*2660*/  CS2R R26, SRZ ;  /* 0x00000000001a7805 */ /* 0x000fe2000001ff00 */
[----:B--2---:R0:W1:Y:S02]  /*2670*/  I2F.F64.S16 R24, R2 ;  /* 0x0000000200187312 */ /* 0x0040640000101c00 */
[----:B01----:R-:W-:Y:S05]  /*2680*/  BRA `(.L_x_9132) ;  /* 0x0000000c00907947 */ /* 0x003fea0003800000 */
.L_x_9128:
        /* <DEDUP_REMOVED lines=11> */
.L_x_9136:
[----:B------:R-:W2:Y:S01]  /*2740*/  LDG.E.U16 R0, desc[UR36][R2.64] ;  /* 0x0000002402007981 */ /* 0x000ea2000c1e1500 */
[----:B------:R-:W-:Y:S01]  /*2750*/  CS2R R26, SRZ ;  /* 0x00000000001a7805 */ /* 0x000fe2000001ff00 */
[----:B--2---:R-:W-:-:S05]  /*2760*/  HADD2.F32 R0, -RZ, R0.H0_H0 ;  /* 0x20000000ff007230 */ /* 0x004fca0000004100 */
[----:B------:R-:W-:-:S04]  /*2770*/  FMUL.FTZ R0, R0, 1 ;  /* 0x3f80000000007820 */ /* 0x000fc80000410000 */
[----:B------:R1:W2:Y:S02]  /*2780*/  F2F.F64.F32 R24, R0 ;  /* 0x0000000000187310 */ /* 0x0002a40000201800 */
[----:B-12---:R-:W-:Y:S05]  /*2790*/  BRA `(.L_x_9132) ;  /* 0x0000000c004c7947 */ /* 0x006fea0003800000 */
.L_x_9135:
        /* <DEDUP_REMOVED lines=16> */
.L_x_9138:
        /* <DEDUP_REMOVED lines=10> */
[----:B------:R2:W4:Y:S02]  /*2940*/  F2F.F64.F32 R26, R0 ;  /* 0x00000000001a7310 */ /* 0x0005240000201800 */
[----:B-12-4-:R-:W-:Y:S05]  /*2950*/  BRA `(.L_x_9132) ;  /* 0x0000000800dc7947 */ /* 0x016fea0003800000 */
.L_x_9137:
[----:B------:R0:W5:Y:S01]  /*2960*/  LDG.E.64 R24, desc[UR36][R2.64] ;  /* 0x0000002402187981 */ /* 0x000162000c1e1b00 */
[----:B------:R-:W-:Y:S01]  /*2970*/  CS2R R26, SRZ ;  /* 0x00000000001a7805 */ /* 0x000fe2000001ff00 */
[----:B------:R-:W-:Y:S06]  /*2980*/  BRA `(.L_x_9132) ;  /* 0x0000000800d07947 */ /* 0x000fec0003800000 */
.L_x_9127:
        /* <DEDUP_REMOVED lines=14> */
.L_x_9141:
[----:B------:R1:W5:Y:S01]  /*2a70*/  LDG.E.128 R24, desc[UR36][R2.64] ;  /* 0x0000002402187981 */ /* 0x000362000c1e1d00 */
[----:B------:R-:W-:Y:S05]  /*2a80*/  BRA `(.L_x_9132) ;  /* 0x0000000800907947 */ /* 0x000fea0003800000 */
.L_x_9140:
        /* <DEDUP_REMOVED lines=26> */
[----:B------:R2:W4:Y:S02]  /*2c30*/  F2F.F64.F32 R24, R5 ;  /* 0x0000000500187310 */ /* 0x0005240000201800 */
[----:B--2-4-:R-:W-:Y:S05]  /*2c40*/  BRA `(.L_x_9132) ;  /* 0x0000000800207947 */ /* 0x014fea0003800000 */
.L_x_9143:
        /* <DEDUP_REMOVED lines=13> */
[----:B------:R2:W4:Y:S02]  /*2d20*/  F2F.F64.F32 R24, R0 ;  /* 0x0000000000187310 */ /* 0x0005240000201800 */
[----:B--2-4-:R-:W-:Y:S05]  /*2d30*/  BRA `(.L_x_9132) ;  /* 0x0000000400e47947 */ /* 0x014fea0003800000 */
.L_x_9142:
[----:B------:R-:W2:Y:S01]  /*2d40*/  LDG.E.U16 R0, desc[UR36][R2.64] ;  /* 0x0000002402007981 */ /* 0x000ea2000c1e1500 */
[----:B------:R-:W-:Y:S01]  /*2d50*/  CS2R R26, SRZ ;  /* 0x00000000001a7805 */ /* 0x000fe2000001ff00 */
[----:B--2---:R-:W-:-:S04]  /*2d60*/  IMAD.U32 R0, R0, 0x10000, RZ ;  /* 0x0001000000007824 */ /* 0x004fc800078e00ff */
[----:B------:R-:W-:-:S04]  /*2d70*/  FMUL.FTZ R0, R0, 1 ;  /* 0x3f80000000007820 */ /* 0x000fc80000410000 */
[----:B------:R2:W4:Y:S02]  /*2d80*/  F2F.F64.F32 R24, R0 ;  /* 0x0000000000187310 */ /* 0x0005240000201800 */
[----:B--2-4-:R-:W-:Y:S05]  /*2d90*/  BRA `(.L_x_9132) ;  /* 0x0000000400cc7947 */ /* 0x014fea0003800000 */
.L_x_9139:
        /* <DEDUP_REMOVED lines=10> */
[----:B--2---:R0:W1:Y:S02]  /*2e40*/  I2F.F64.U16 R24, R2 ;  /* 0x0000000200187312 */ /* 0x0040640000101800 */
[----:B01----:R-:W-:Y:S05]  /*2e50*/  BRA `(.L_x_9132) ;  /* 0x00000004009c7947 */ /* 0x003fea0003800000 */
.L_x_9146:
        /* <DEDUP_REMOVED lines=22> */
.L_x_9148:
[----:B------:R-:W-:Y:S05]  /*2fc0*/  BSYNC.RECONVERGENT B0 ;  /* 0x0000000000007941 */ /* 0x000fea0003800200 */
.L_x_9147:
[----:B------:R-:W-:Y:S01]  /*2fd0*/  IMAD.SHL.U32 R0, R0, 0x100000, RZ ;  /* 0x0010000000007824 */ /* 0x000fe200078e00ff */
[----:B------:R-:W-:-:S04]  /*2fe0*/  LEA R2, R2, 0x3b800000, 0x17 ;  /* 0x3b80000002027811 */ /* 0x000fc800078eb8ff */
[----:B------:R-:W-:-:S05]  /*2ff0*/  LOP3.LUT R0, R2, R0, R7, 0xfe, !PT ;  /* 0x0000000002007212 */ /* 0x000fca00078efe07 */
[----:B------:R-:W-:-:S04]  /*3000*/  FMUL.FTZ R0, R0, 1 ;  /* 0x3f80000000007820 */ /* 0x000fc80000410000 */
[----:B------:R0:W1:Y:S02]  /*3010*/  F2F.F64.F32 R24, R0 ;  /* 0x0000000000187310 */ /* 0x0000640000201800 */
[----:B01----:R-:W-:Y:S05]  /*3020*/  BRA `(.L_x_9132) ;  /* 0x0000000400287947 */ /* 0x003fea0003800000 */
.L_x_9145:
        /* <DEDUP_REMOVED lines=22> */
.L_x_9150:
[----:B------:R-:W-:Y:S05]  /*3190*/  BSYNC.RECONVERGENT B0 ;  /* 0x0000000000007941 */ /* 0x000fea0003800200 */
.L_x_9149:
[----:B------:R-:W-:Y:S01]  /*31a0*/  IMAD.SHL.U32 R0, R0, 0x200000, RZ ;  /* 0x0020000000007824 */ /* 0x000fe200078e00ff */
[----:B------:R-:W-:-:S04]  /*31b0*/  LEA R2, R2, 0x37800000, 0x17 ;  /* 0x3780000002027811 */ /* 0x000fc800078eb8ff */
[----:B------:R-:W-:-:S05]  /*31c0*/  LOP3.LUT R0, R2, R0, R7, 0xfe, !PT ;  /* 0x0000000002007212 */ /* 0x000fca00078efe07 */
[----:B------:R-:W-:-:S04]  /*31d0*/  FMUL.FTZ R0, R0, 1 ;  /* 0x3f80000000007820 */ /* 0x000fc80000410000 */
[----:B------:R0:W1:Y:S02]  /*31e0*/  F2F.F64.F32 R24, R0 ;  /* 0x0000000000187310 */ /* 0x0000640000201800 */
[----:B01----:R-:W-:Y:S05]  /*31f0*/  BRA `(.L_x_9132) ;  /* 0x0000000000b47947 */ /* 0x003fea0003800000 */
.L_x_9144:
        /* <DEDUP_REMOVED lines=19> */
.L_x_9131:
        /* <DEDUP_REMOVED lines=9> */
[----:B------:R-:W-:Y:S01]  /*33c0*/  IMAD.U32 R5, RZ, RZ, UR5 ;  /* 0x00000005ff057e24 */ /* 0x000fe2000f8e00ff */
[----:B----4-:R-:W-:Y:S01]  /*33d0*/  MOV R6, UR6 ;  /* 0x0000000600067c02 */ /* 0x010fe20008000f00 */
[----:B------:R-:W-:Y:S02]  /*33e0*/  IMAD.U32 R7, RZ, RZ, UR7 ;  /* 0x00000007ff077e24 */ /* 0x000fe4000f8e00ff */
[----:B---3--:R-:W-:Y:S02]  /*33f0*/  IMAD.U32 R10, RZ, RZ, UR8 ;  /* 0x00000008ff0a7e24 */ /* 0x008fe4000f8e00ff */
[----:B-1----:R-:W-:-:S07]  /*3400*/  IMAD.U32 R11, RZ, RZ, UR9 ;  /* 0x00000009ff0b7e24 */ /* 0x002fce000f8e00ff */
[----:B------:R-:W-:-:S07]  /*3410*/  LEPC R20, `(.L_x_9153) ;  /* 0x000000001014794e */ /* 0x000fce0000000000 */
[----:B--2--5:R-:W-:Y:S05]  /*3420*/  CALL.ABS.NOINC R2 ;  /* 0x0000000002007343 */ /* 0x024fea0003c00000 */
.L_x_9153:
[----:B------:R-:W-:Y:S02]  /*3430*/  CS2R R24, SRZ ;  /* 0x0000000000187805 */ /* 0x000fe4000001ff00 */
[----:B------:R-:W-:Y:S01]  /*3440*/  CS2R R26, SRZ ;  /* 0x00000000001a7805 */ /* 0x000fe2000001ff00 */
[----:B------:R-:W-:Y:S06]  /*3450*/  BRA `(.L_x_9132) ;  /* 0x00000000001c7947 */ /* 0x000fec0003800000 */
.L_x_9152:
[----:B------:R-:W2:Y:S01]  /*3460*/  LDG.E.64 R24, desc[UR36][R2.64] ;  /* 0x0000002402187981 */ /* 0x000ea2000c1e1b00 */
[----:B------:R-:W-:Y:S01]  /*3470*/  CS2R R26, SRZ ;  /* 0x00000000001a7805 */ /* 0x000fe2000001ff00 */
[----:B--2---:R-:W0:Y:S02]  /*3480*/  I2F.F64.U64 R24, R24 ;  /* 0x0000001800187312 */ /* 0x004e240000301800 */
[----:B0-----:R-:W-:Y:S05]  /*3490*/  BRA `(.L_x_9132) ;  /* 0x00000000000c7947 */ /* 0x001fea0003800000 */
.L_x_9151:
[----:B------:R-:W2:Y:S01]  /*34a0*/  LDG.E R2, desc[UR36][R2.64] ;  /* 0x0000002402027981 */ /* 0x000ea2000c1e1900 */
[----:B------:R-:W-:Y:S01]  /*34b0*/  CS2R R26, SRZ ;  /* 0x00000000001a7805 */ /* 0x000fe2000001ff00 */
[----:B--2---:R2:W4:Y:S06]  /*34c0*/  I2F.F64.U32 R24, R2 ;  /* 0x0000000200187312 */ /* 0x00452c0000201800 */
.L_x_9132:
[----:B------:R-:W-:Y:S05]  /*34d0*/  BSYNC.RECONVERGENT B7 ;  /* 0x0000000000077941 */ /* 0x000fea0003800200 */
.L_x_9126:
[----:B------:R-:W-:-:S07]  /*34e0*/  VIADD R33, R33, 0x80 ;  /* 0x0000008021217836 */ /* 0x000fce0000000000 */
.L_x_9125:
[----:B------:R-:W-:Y:S05]  /*34f0*/  BSYNC.RECONVERGENT B6 ;  /* 0x0000000000067941 */ /* 0x000fea0003800200 */
.L_x_9124:
        /* <DEDUP_REMOVED lines=25> */
.L_x_9159:
[----:B------:R-:W2:Y:S02]  /*3690*/  LDG.E.U8 R2, desc[UR36][R2.64] ;  /* 0x0000002402027981 */ /* 0x000ea4000c1e1100 */
[----:B--2---:R0:W1:Y:S02]  /*36a0*/  I2F.F64.U16 R20, R2 ;  /* 0x0000000200147312 */ /* 0x0040640000101800 */
[----:B01----:R-:W-:Y:S05]  /*36b0*/  BRA `(.L_x_9155) ;  /* 0x0000000c00947947 */ /* 0x003fea0003800000 */
.L_x_9158:
        /* <DEDUP_REMOVED lines=9> */
.L_x_9162:
[----:B------:R-:W2:Y:S02]  /*3750*/  LDG.E R2, desc[UR36][R2.64] ;  /* 0x0000002402027981 */ /* 0x000ea4000c1e1900 */
[----:B--2---:R0:W1:Y:S02]  /*3760*/  I2F.F64 R20, R2 ;  /* 0x0000000200147312 */ /* 0x0040640000201c00 */
[----:B01----:R-:W-:Y:S05]  /*3770*/  BRA `(.L_x_9155) ;  /* 0x0000000c00647947 */ /* 0x003fea0003800000 */
.L_x_9161:
[----:B------:R-:W2:Y:S02]  /*3780*/  LDG.E.U16 R2, desc[UR36][R2.64] ;  /* 0x0000002402027981 */ /* 0x000ea4000c1e1500 */
[----:B--2---:R0:W1:Y:S02]  /*3790*/  I2F.F64.S16 R20, R2 ;  /* 0x0000000200147312 */ /* 0x0040640000101c00 */
[----:B01----:R-:W-:Y:S05]  /*37a0*/  BRA `(.L_x_9155) ;  /* 0x0000000c00587947 */ /* 0x003fea0003800000 */
.L_x_9157:
        /* <DEDUP_REMOVED lines=10> */
.L_x_9164:
[----:B------:R-:W2:Y:S02]  /*3850*/  LDG.E.U16 R0, desc[UR36][R2.64] ;  /* 0x0000002402007981 */ /* 0x000ea4000c1e1500 */
[----:B--2---:R-:W-:-:S05]  /*3860*/  HADD2.F32 R0, -RZ, R0.H0_H0 ;  /* 0x20000000ff007230 */ /* 0x004fca0000004100 */
[----:B------:R-:W-:-:S04]  /*3870*/  FMUL.FTZ R0, R0, 1 ;  /* 0x3f80000000007820 */ /* 0x000fc80000410000 */
[----:B------:R0:W1:Y:S02]  /*3880*/  F2F.F64.F32 R20, R0 ;  /* 0x0000000000147310 */ /* 0x0000640000201800 */
[----:B01----:R-:W-:Y:S05]  /*3890*/  BRA `(.L_x_9155) ;  /* 0x0000000c001c7947 */ /* 0x003fea0003800000 */
.L_x_9163:
        /* <DEDUP_REMOVED lines=16> */
.L_x_9166:
        /* <DEDUP_REMOVED lines=12> */
.L_x_9165:
[----:B------:R0:W5:Y:S01]  /*3a60*/  LDG.E.64 R20, desc[UR36][R2.64] ;  /* 0x0000002402147981 */ /* 0x000162000c1e1b00 */
[----:B------:R-:W-:Y:S05]  /*3a70*/  BRA `(.L_x_9155) ;  /* 0x0000000800a47947 */ /* 0x000fea0003800000 */
.L_x_9156:
        /* <DEDUP_REMOVED lines=13> */
.L_x_9169:
[----:B------:R0:W5:Y:S01]  /*3b50*/  LDG.E.128 R20, desc[UR36][R2.64] ;  /* 0x0000002402147981 */ /* 0x000162000c1e1d00 */
[----:B------:R-:W-:Y:S05]  /*3b60*/  BRA `(.L_x_9155) ;  /* 0x0000000800687947 */ /* 0x000fea0003800000 */
.L_x_9168:
        /* <DEDUP_REMOVED lines=27> */
.L_x_9171:
        /* <DEDUP_REMOVED lines=14> */
.L_x_9170:
[----:B------:R-:W2:Y:S02]  /*3e00*/  LDG.E.U16 R0, desc[UR36][R2.64] ;  /* 0x0000002402007981 */ /* 0x000ea4000c1e1500 */
[----:B--2---:R-:W-:-:S04]  /*3e10*/  IMAD.U32 R0, R0, 0x10000, RZ ;  /* 0x0001000000007824 */ /* 0x004fc800078e00ff */
[----:B------:R-:W-:-:S04]  /*3e20*/  FMUL.FTZ R0, R0, 1 ;  /* 0x3f80000000007820 */ /* 0x000fc80000410000 */
[----:B------:R0:W1:Y:S02]  /*3e30*/  F2F.F64.F32 R20, R0 ;  /* 0x0000000000147310 */ /* 0x0000640000201800 */
[----:B01----:R-:W-:Y:S05]  /*3e40*/  BRA `(.L_x_9155) ;  /* 0x0000000400b07947 */ /* 0x003fea0003800000 */
.L_x_9167:
        /* <DEDUP_REMOVED lines=9> */
[----:B--2---:R0:W1:Y:S02]  /*3ee0*/  I2F.F64.U16 R20, R2 ;  /* 0x0000000200147312 */ /* 0x0040640000101800 */
[----:B01----:R-:W-:Y:S05]  /*3ef0*/  BRA `(.L_x_9155) ;  /* 0x0000000400847947 */ /* 0x003fea0003800000 */
.L_x_9174:
        /* <DEDUP_REMOVED lines=21> */
.L_x_9176:
[----:B------:R-:W-:Y:S05]  /*4050*/  BSYNC.RECONVERGENT B0 ;  /* 0x0000000000007941 */ /* 0x000fea0003800200 */
.L_x_9175:
[----:B------:R-:W-:Y:S01]  /*4060*/  IMAD.SHL.U32 R0, R0, 0x100000, RZ ;  /* 0x0010000000007824 */ /* 0x000fe200078e00ff */
[----:B------:R-:W-:-:S04]  /*4070*/  LEA R2, R2, 0x3b800000, 0x17 ;  /* 0x3b80000002027811 */ /* 0x000fc800078eb8ff */
[----:B------:R-:W-:-:S05]  /*4080*/  LOP3.LUT R0, R2, R0, R7, 0xfe, !PT ;  /* 0x0000000002007212 */ /* 0x000fca00078efe07 */
[----:B------:R-:W-:-:S04]  /*4090*/  FMUL.FTZ R0, R0, 1 ;  /* 0x3f80000000007820 */ /* 0x000fc80000410000 */
[----:B------:R0:W1:Y:S02]  /*40a0*/  F2F.F64.F32 R20, R0 ;  /* 0x0000000000147310 */ /* 0x0000640000201800 */
[----:B01----:R-:W-:Y:S05]  /*40b0*/  BRA `(.L_x_9155) ;  /* 0x0000000400147947 */ /* 0x003fea0003800000 */
.L_x_9173:
        /* <DEDUP_REMOVED lines=21> */
.L_x_9178:
[----:B------:R-:W-:Y:S05]  /*4210*/  BSYNC.RECONVERGENT B0 ;  /* 0x0000000000007941 */ /* 0x000fea0003800200 */
.L_x_9177:
[----:B------:R-:W-:Y:S01]  /*4220*/  IMAD.SHL.U32 R0, R0, 0x200000, RZ ;  /* 0x0020000000007824 */ /* 0x000fe200078e00ff */
[----:B------:R-:W-:-:S04]  /*4230*/  LEA R2, R2, 0x37800000, 0x17 ;  /* 0x3780000002027811 */ /* 0x000fc800078eb8ff */
[----:B------:R-:W-:-:S05]  /*4240*/  LOP3.LUT R0, R2, R0, R7, 0xfe, !PT ;  /* 0x0000000002007212 */ /* 0x000fca00078efe07 */
[----:B------:R-:W-:-:S04]  /*4250*/  FMUL.FTZ R0, R0, 1 ;  /* 0x3f80000000007820 */ /* 0x000fc80000410000 */
[----:B------:R0:W1:Y:S02]  /*4260*/  F2F.F64.F32 R20, R0 ;  /* 0x0000000000147310 */ /* 0x0000640000201800 */
[----:B01----:R-:W-:Y:S05]  /*4270*/  BRA `(.L_x_9155) ;  /* 0x0000000000a47947 */ /* 0x003fea0003800000 */
.L_x_9172:
        /* <DEDUP_REMOVED lines=18> */
.L_x_9160:
        /* <DEDUP_REMOVED lines=8> */
[----:B0-----:R-:W-:Y:S01]  /*4420*/  MOV R4, UR4 ;  /* 0x0000000400047c02 */ /* 0x001fe20008000f00 */
[----:B------:R-:W-:-:S02]  /*4430*/  IMAD.U32 R5, RZ, RZ, UR5 ;  /* 0x00000005ff057e24 */ /* 0x000fc4000f8e00ff */
[----:B----4-:R-:W-:Y:S02]  /*4440*/  IMAD.U32 R6, RZ, RZ, UR6 ;  /* 0x00000006ff067e24 */ /* 0x010fe4000f8e00ff */
[----:B------:R-:W-:Y:S02]  /*4450*/  IMAD.U32 R7, RZ, RZ, UR7 ;  /* 0x00000007ff077e24 */ /* 0x000fe4000f8e00ff */
[----:B---3--:R-:W-:Y:S02]  /*4460*/  IMAD.U32 R10, RZ, RZ, UR8 ;  /* 0x00000008ff0a7e24 */ /* 0x008fe4000f8e00ff */
[----:B-1----:R-:W-:-:S07]  /*4470*/  IMAD.U32 R11, RZ, RZ, UR9 ;  /* 0x00000009ff0b7e24 */ /* 0x002fce000f8e00ff */
[----:B------:R-:W-:-:S07]  /*4480*/  LEPC R20, `(.L_x_9181) ;  /* 0x000000001014794e */ /* 0x000fce0000000000 */
[----:B--2--5:R-:W-:Y:S05]  /*4490*/  CALL.ABS.NOINC R2 ;  /* 0x0000000002007343 */ /* 0x024fea0003c00000 */
.L_x_9181:
[----:B------:R-:W-:Y:S01]  /*44a0*/  CS2R R20, SRZ ;  /* 0x0000000000147805 */ /* 0x000fe2000001ff00 */
[----:B------:R-:W-:Y:S06]  /*44b0*/  BRA `(.L_x_9155) ;  /* 0x0000000000147947 */ /* 0x000fec0003800000 */
.L_x_9180:
[----:B------:R-:W2:Y:S02]  /*44c0*/  LDG.E.64 R20, desc[UR36][R2.64] ;  /* 0x0000002402147981 */ /* 0x000ea4000c1e1b00 */
[----:B--2---:R-:W0:Y:S02]  /*44d0*/  I2F.F64.U64 R20, R20 ;  /* 0x0000001400147312 */ /* 0x004e240000301800 */
[----:B0-----:R-:W-:Y:S05]  /*44e0*/  BRA `(.L_x_9155) ;  /* 0x0000000000087947 */ /* 0x001fea0003800000 */
.L_x_9179:
[----:B------:R-:W2:Y:S02]  /*44f0*/  LDG.E R2, desc[UR36][R2.64] ;  /* 0x0000002402027981 */ /* 0x000ea4000c1e1900 */
[----:B--2---:R0:W1:Y:S02]  /*4500*/  I2F.F64.U32 R20, R2 ;  /* 0x0000000200147312 */ /* 0x0040640000201800 */
.L_x_9155:
[----:B------:R-:W-:Y:S05]  /*4510*/  BSYNC.RECONVERGENT B6 ;  /* 0x0000000000067941 */ /* 0x000fea0003800200 */
.L_x_9154:
[----:B------:R-:W-:Y:S01]  /*4520*/  ISETP.GE.AND P0, PT, R38, R56, PT ;  /* 0x000000382600720c */ /* 0x000fe20003f06270 */
[----:B------:R-:W-:Y:S01]  /*4530*/  BSSY.RECONVERGENT B1, `(.L_x_9182) ;  /* 0x00017dd000017945 */ /* 0x000fe20003800200 */
[----:B------:R-:W-:Y:S02]  /*4540*/  CS2R R10, SRZ ;  /* 0x00000000000a7805 */ /* 0x000fe4000001ff00 */
[----:B------:R-:W-:-:S09]  /*4550*/  CS2R R8, SRZ ;  /* 0x0000000000087805 */ /* 0x000fd2000001ff00 */
[----:B------:R-:W-:Y:S05]  /*4560*/  @P0 BRA `(.L_x_9183) ;  /* 0x0000017c00640947 */ /* 0x000fea0003800000 */
[----:B---3-5:R-:W-:-:S15]  /*4570*/  DSETP.NAN.AND P0, PT, R28, R28, PT ;  /* 0x0000001c1c00722a */ /* 0x028fde0003f08000 */
[----:B------:R-:W-:-:S15]  /*4580*/  NOP ;  /* 0x0000000000007918 */ /* 0x000fde0000000000 */
[----:B------:R-:W-:-:S15]  /*4590*/  NOP ;  /* 0x0000000000007918 */ /* 0x000fde0000000000 */
[----:B------:R-:W-:-:S15]  /*45a0*/  NOP ;  /* 0x0000000000007918 */ /* 0x000fde0000000000 */
[----:B------:R-:W-:-:S04]  /*45b0*/  NOP ;  /* 0x0000000000007918 */ /* 0x000fc80000000000 */
[----:B------:R-:W3:-:S15]  /*45c0*/  DSETP.NUM.AND P1, PT, R30, R30, PT ;  /* 0x0000001e1e00722a */ /* 0x000ede0003f27000 */
        /* <DEDUP_REMOVED lines=10> */
[----:B0--3--:R-:W-:Y:S05]  /*4670*/  @!P0 BRA P1, `(.L_x_9184) ;  /* 0x0000000000a88947 */ /* 0x009fea0000800000 */
[----:B------:R-:W0:Y:S02]  /*4680*/  DSETP.NEU.AND P0, PT, R32, +INF , PT ;  /* 0x7ff000002000742a */ /* 0x000e240003f0d000 */
[----:B0-----:R-:W-:Y:S02]  /*4690*/  @!P0 IMAD.MOV.U32 R10, RZ, RZ, R30 ;  /* 0x000000ffff0a8224 */ /* 0x001fe400078e001e */
[----:B------:R-:W-:-:S15]  /*46a0*/  @!P0 IMAD.MOV.U32 R11, RZ, RZ, R31 ;  /* 0x000000ffff0b8224 */ /* 0x000fde00078e001f */
[----:B------:R-:W-:-:S15]  /*46b0*/  NOP ;  /* 0x0000000000007918 */ /* 0x000fde0000000000 */
[----:B------:R-:W-:-:S15]  /*46c0*/  NOP ;  /* 0x0000000000007918 */ /* 0x000fde0000000000 */
[----:B------:R-:W-:-:S15]  /*46d0*/  NOP ;  /* 0x0000000000007918 */ /* 0x000fde0000000000 */
[----:B------:R0:W3:Y:S02]  /*46e0*/  @!P0 DADD R8, R28, R28 ;  /* 0x000000001c088229 */ /* 0x0000e4000000001c */
[----:B0--3--:R-:W-:Y:S05]  /*46f0*/  @!P0 BRA `(.L_x_9183) ;  /* 0x0000017c00008947 */ /* 0x009fea0003800000 */
[----:B------:R-:W0:Y:S02]  /*4700*/  DSETP.NEU.AND P0, PT, R34, +INF , PT ;  /* 0x7ff000002200742a */ /* 0x000e240003f0d000 */
[----:B0-----:R-:W-:Y:S01]  /*4710*/  @!P0 IMAD.MOV.U32 R10, RZ, RZ, R28 ;  /* 0x000000ffff0a8224 */ /* 0x001fe200078e001c */
[----:B------:R-:W-:-:S15]  /*4720*/  @!P0 MOV R11, R29 ;  /* 0x0000001d000b8202 */ /* 0x000fde0000000f00 */
[----:B------:R-:W-:-:S15]  /*4730*/  NOP ;  /* 0x0000000000007918 */ /* 0x000fde0000000000 */
[----:B------:R-:W-:-:S15]  /*4740*/  NOP ;  /* 0x0000000000007918 */ /* 0x000fde0000000000 */
[----:B------:R-:W-:-:S15]  /*4750*/  NOP ;  /* 0x0000000000007918 */ /* 0x000fde0000000000 */
[----:B------:R-:W-:-:S01]  /*4760*/  NOP ;  /* 0x0000000000007918 */ /* 0x000fc20000000000 */
[----:B------:R0:W3:Y:S02]  /*4770*/  @!P0 DADD R8, R30, R30 ;  /* 0x000000001e088229 */ /* 0x0000e4000000001e */
[----:B0--3--:R-:W-:Y:S05]  /*4780*/  @!P0 BRA `(.L_x_9183) ;  /* 0x0000017800dc8947 */ /* 0x009fea0003800000 */
[----:B------:R-:W0:Y:S02]  /*4790*/  DSETP.NEU.AND P0, PT, R28, RZ, PT ;  /* 0x000000ff1c00722a */ /* 0x000e240003f0d000 */
[----:B0-----:R-:W-:Y:S02]  /*47a0*/  @!P0 IMAD.MOV.U32 R8, RZ, RZ, R28 ;  /* 0x000000ffff088224 */ /* 0x001fe400078e001c */
[----:B------:R-:W-:-:S15]  /*47b0*/  @!P0 IMAD.MOV.U32 R9, RZ, RZ, R29 ;  /* 0x000000ffff098224 */ /* 0x000fde00078e001d */
[----:B------:R-:W-:-:S15]  /*47c0*/  NOP ;  /* 0x0000000000007918 */ /* 0x000fde0000000000 */
[----:B------:R-:W-:-:S15]  /*47d0*/  NOP ;  /* 0x0000000000007918 */ /* 0x000fde0000000000 */
[----:B------:R-:W-:-:S15]  /*47e0*/  NOP ;  /* 0x0000000000007918 */ /* 0x000fde0000000000 */
[----:B-12-4-:R-:W-:-:S15]  /*47f0*/  @P0 DADD R2, RZ, R30 ;  /* 0x00000000ff020229 */ /* 0x016fde000000001e */
        /* <DEDUP_REMOVED lines=9> */
[----:B------:R-:W-:-:S15]  /*4890*/  @!P0 DADD R10, R30, R30 ;  /* 0x000000001e0a8229 */ /* 0x000fde000000001e */
        /* <DEDUP_REMOVED lines=8> */
.L_x_9184:
[----:B------:R-:W-:Y:S01]  /*4920*/  IMAD.MOV.U32 R0, RZ, RZ, R33 ;  /* 0x000000ffff007224 */ /* 0x000fe200078e0021 */
[----:B------:R-:W0:Y:S01]  /*4930*/  DSETP.MAX.AND P0, P1, R32, R34, PT ;  /* 0x000000222000722a */ /* 0x000e22000390f000 */
[----:B------:R-:W-:Y:S02]  /*4940*/  IMAD.MOV.U32 R5, RZ, RZ, R35 ;  /* 0x000000ffff057224 */ /* 0x000fe400078e0023 */
[----:B-1--4-:R-:W-:-:S03]  /*4950*/  IMAD.MOV.U32 R3, RZ, RZ, R34 ;  /* 0x000000ffff037224 */ /* 0x012fc600078e0022 */
[----:B0-----:R-:W-:Y:S01]  /*4960*/  FSEL R7, R0, R5, P0 ;  /* 0x0000000500077208 */ /* 0x001fe20000000000 */
[----:B------:R-:W-:Y:S01]  /*4970*/  IMAD.MOV.U32 R0, RZ, RZ, R32 ;  /* 0x000000ffff007224 */ /* 0x000fe200078e0020 */
[----:B------:R-:W-:-:S04]  /*4980*/  @P1 LOP3.LUT R7, R5, 0x80000, RZ, 0xfc, !PT ;  /* 0x0008000005071812 */ /* 0x000fc800078efcff */
[----:B--2---:R-:W-:Y:S01]  /*4990*/  SEL R2, R0, R3, P0 ;  /* 0x0000000300027207 */ /* 0x004fe20000000000 */
[----:B------:R-:W-:-:S15]  /*49a0*/  IMAD.MOV.U32 R3, RZ, RZ, R7 ;  /* 0x000000ffff037224 */ /* 0x000fde00078e0007 */
[----:B------:R-:W-:-:S15]  /*49b0*/  NOP ;  /* 0x0000000000007918 */ /* 0x000fde0000000000 */
[----:B------:R-:W-:-:S15]  /*49c0*/  NOP ;  /* 0x0000000000007918 */ /* 0x000fde0000000000 */
[----:B------:R-:W-:-:S06]  /*49d0*/  NOP ;  /* 0x0000000000007918 */ /* 0x000fcc0000000000 */
        /* <DEDUP_REMOVED lines=67> */
[----:B------:R-:W-:Y:S05]  /*4e10*/  CALL.REL.NOINC `($__internal_14_$__cuda_sm20_div_rn_f64_full) ;  /* 0x0000064400087944 */ /* 0x000fea0003c00000 */
[----:B------:R-:W-:Y:S02]  /*4e20*/  IMAD.MOV.U32 R8, RZ, RZ, R2 ;  /* 0x000000ffff087224 */ /* 0x000fe400078e0002 */
[----:B------:R-:W-:-:S07]  /*4e30*/  IMAD.MOV.U32 R9, RZ, RZ, R3 ;  /* 0x000000ffff097224 */ /* 0x000fce00078e0003 */
.L_x_9190:
[----:B------:R-:W-:Y:S05]  /*4e40*/  BSYNC.RECONVERGENT B3 ;  /* 0x0000000000037941 */ /* 0x000fea0003800200 */
.L_x_9189:
        /* <DEDUP_REMOVED lines=49> */
[----:B------:R-:W-:-:S07]  /*5160*/  IMAD.MOV.U32 R3, RZ, RZ, 0x4005bf0a ;  /* 0x4005bf0aff037424 */ /* 0x000fce00078e00ff */
[----:B------:R-:W-:Y:S05]  /*5170*/  CALL.REL.NOINC `($__internal_14_$__cuda_sm20_div_rn_f64_full) ;  /* 0x0000064000307944 */ /* 0x000fea0003c00000 */
.L_x_9192:
[----:B------:R-:W-:Y:S05]  /*5180*/  BSYNC.RECONVERGENT B3 ;  /* 0x0000000000037941 */ /* 0x000fea0003800200 */
.L_x_9191:
[----:B------:R-:W-:Y:S01]  /*5190*/  DADD R2, -RZ, |R2| ;  /* 0x00000000ff027229 */ /* 0x000fe20000000502 */
[----:B------:R-:W-:Y:S01]  /*51a0*/  IMAD.MOV.U32 R6, RZ, RZ, RZ ;  /* 0x000000ffff067224 */ /* 0x000fe200078e00ff */
[----:B------:R-:W-:Y:S01]  /*51b0*/  UMOV UR5, 0x7fefffff ;  /* 0x7fefffff00057882 */ /* 0x000fe20000000000 */
[----:B------:R-:W-:Y:S01]  /*51c0*/  UMOV UR4, 0xffffffff ;  /* 0xffffffff00047882 */ /* 0x000fe20000000000 */
[----:B------:R-:W-:Y:S01]  /*51d0*/  UMOV UR6, UR5 ;  /* 0x0000000500067c82 */ /* 0x000fe20008000000 */
[----:B------:R-:W-:Y:S01]  /*51e0*/  IMAD.MOV.U32 R40, RZ, RZ, 0x0 ;  /* 0x00000000ff287424 */ /* 0x000fe200078e00ff */
[----:B------:R-:W-:Y:S01]  /*51f0*/  BSSY.RECONVERGENT B0, `(.L_x_9193) ;  /* 0x000011c000007945 */ /* 0x000fe20003800200 */
[----:B------:R-:W-:Y:S02]  /*5200*/  IMAD.U32 R12, RZ, RZ, UR6 ;  /* 0x00000006ff0c7e24 */ /* 0x000fe4000f8e00ff */
[----:B------:R-:W-:-:S15]  /*5210*/  IMAD.MOV.U32 R41, RZ, RZ, 0x3fd80000 ;  /* 0x3fd80000ff297424 */ /* 0x000fde00078e00ff */
[----:B------:R-:W-:-:S15]  /*5220*/  NOP ;  /* 0x0000000000007918 */ /* 0x000fde0000000000 */
[----:B------:R-:W-:-:S15]  /*5230*/  NOP ;  /* 0x0000000000007918 */ /* 0x000fde0000000000 */
[----:B------:R-:W-:-:S10]  /*5240*/  NOP ;  /* 0x0000000000007918 */ /* 0x000fd40000000000 */
[----:B------:R-:W0:Y:S02]  /*5250*/  DADD R8, -RZ, |R8| ;  /* 0x00000000ff087229 */ /* 0x000e240000000508 */
[----:B0-----:R-:W-:-:S04]  /*5260*/  ISETP.LT.U32.AND P0, PT, R2, R8, PT ;  /* 0x000000080200720c */ /* 0x001fc80003f01070 */
[----:B------:R-:W-:-:S04]  /*5270*/  ISETP.LT.U32.AND.EX P0, PT, R3, R9, PT, P0 ;  /* 0x000000090300720c */ /* 0x000fc80003f01100 */
[----:B------:R-:W-:Y:S02]  /*5280*/  SEL R4, R2, R8, P0 ;  /* 0x0000000802047207 */ /* 0x000fe40000000000 */
[----:B------:R-:W-:Y:S02]  /*5290*/  SEL R5, R3, R9, P0 ;  /* 0x0000000903057207 */ /* 0x000fe40000000000 */
[----:B------:R-:W-:-:S04]  /*52a0*/  ISETP.GT.U32.AND P0, PT, R8, R2, PT ;  /* 0x000000020800720c */ /* 0x000fc80003f04070 */
        /* <DEDUP_REMOVED lines=71> */
[----:B------:R-:W-:-:S15]  /*5720*/  DSETP.NEU.AND P2, PT, R4, RZ, PT ;  /* 0x000000ff0400722a */ /* 0x000fde0003f4d000 */
[----:B------:R-:W-:-:S15]  /*5730*/  NOP ;  /* 0x0000000000007918 */ /* 0x000fde0000000000 */
[----:B------:R-:W-:-:S15]  /*5740*/  NOP ;  /* 0x0000000000007918 */ /* 0x000fde0000000000 */
[----:B------:R-:W-:-:S15]  /*5750*/  NOP ;  /* 0x0000000000007918 */ /* 0x000fde0000000000 */
[----:B------:R-:W-:-:S04]  /*5760*/  NOP ;  /* 0x0000000000007918 */ /* 0x000fc80000000000 */
[----:B-1----:R-:W0:Y:S02]  /*5770*/  DMUL R14, R14, R6 ;  /* 0x000000060e0e7228 */ /* 0x002e240000000000 */
[----:B0-----:R-:W-:Y:S02]  /*5780*/  @!P0 FSEL R5, R3, R15, !P2 ;  /* 0x0000000f03058208 */ /* 0x001fe40005000000 */
[----:B------:R-:W-:Y:S02]  /*5790*/  @!P0 FSEL R4, R2, R14, !P2 ;  /* 0x0000000e02048208 */ /* 0x000fe40005000000 */
[----:B------:R-:W-:Y:S01]  /*57a0*/  ISETP.GT.AND P3, PT, R5, 0xfffff, PT ;  /* 0x000fffff0500780c */ /* 0x000fe20003f64270 */
[----:B------:R-:W-:Y:S02]  /*57b0*/  IMAD.MOV.U32 R3, RZ, RZ, R5 ;  /* 0x000000ffff037224 */ /* 0x000fe400078e0005 */
[----:B------:R-:W-:-:S15]  /*57c0*/  IMAD.MOV.U32 R2, RZ, RZ, R4 ;  /* 0x000000ffff027224 */ /* 0x000fde00078e0004 */
[----:B------:R-:W-:-:S15]  /*57d0*/  NOP ;  /* 0x0000000000007918 */ /* 0x000fde0000000000 */
[----:B------:R-:W-:-:S15]  /*57e0*/  NOP ;  /* 0x0000000000007918 */ /* 0x000fde0000000000 */
[----:B------:R-:W-:-:S10]  /*57f0*/  NOP ;  /* 0x0000000000007918 */ /* 0x000fd40000000000 */
[----:B------:R-:W0:Y:S02]  /*5800*/  @!P3 DMUL R2, R2, 1.80143985094819840000e+16 ;  /* 0x435000000202b828 */ /* 0x000e240000000000 */
[----:B0-----:R-:W-:Y:S01]  /*5810*/  @!P3 MOV R5, R3 ;  /* 0x000000030005b202 */ /* 0x001fe20000000f00 */
[----:B------:R-:W-:-:S04]  /*5820*/  @!P3 IMAD.MOV.U32 R4, RZ, RZ, R2 ;  /* 0x000000ffff04b224 */ /* 0x000fc800078e0002 */
[----:B------:R-:W-:-:S05]  /*5830*/  VIADD R0, R5, 0xffffffff ;  /* 0xffffffff05007836 */ /* 0x000fca0000000000 */
[----:B------:R-:W-:Y:S01]  /*5840*/  ISETP.GT.U32.AND P0, PT, R0, 0x7feffffe, PT ;  /* 0x7feffffe0000780c */ /* 0x000fe20003f04070 */
[----:B------:R-:W-:Y:S02]  /*5850*/  IMAD.MOV.U32 R0, RZ, RZ, -0x3ff ;  /* 0xfffffc01ff007424 */ /* 0x000fe400078e00ff */
[----:B------:R-:W-:-:S10]  /*5860*/  @!P3 IMAD.MOV.U32 R0, RZ, RZ, -0x435 ;  /* 0xfffffbcbff00b424 */ /* 0x000fd400078e00ff */
[----:B------:R-:W-:Y:S05]  /*5870*/  @P0 BRA `(.L_x_9194) ;  /* 0x0000000800b40947 */ /* 0x000fea0003800000 */
[C---:B------:R-:W-:Y:S01]  /*5880*/  LOP3.LUT R2, R5.reuse, 0xfffff, RZ, 0xc0, !PT ;  /* 0x000fffff05027812 */ /* 0x040fe200078ec0ff */
[----:B------:R-:W-:Y:S01]  /*5890*/  UMOV UR4, 0x80000000 ;  /* 0x8000000000047882 */ /* 0x000fe20000000000 */
[----:B------:R-:W-:Y:S01]  /*58a0*/  LEA.HI R0, R5, R0, RZ, 0xc ;  /* 0x0000000005007211 */ /* 0x000fe200078f60ff */
[----:B------:R-:W-:Y:S01]  /*58b0*/  UMOV UR5, 0x43300000 ;  /* 0x4330000000057882 */ /* 0x000fe20000000000 */
[----:B------:R-:W-:Y:S01]  /*58c0*/  LOP3.LUT R3, R2, 0x3ff00000, RZ, 0xfc, !PT ;  /* 0x3ff0000002037812 */ /* 0x000fe200078efcff */
[----:B------:R-:W-:Y:S02]  /*58d0*/  IMAD.MOV.U32 R2, RZ, RZ, R4 ;  /* 0x000000ffff027224 */ /* 0x000fe400078e0004 */
[----:B------:R-:W-:Y:S01]  /*58e0*/  IMAD.MOV.U32 R4, RZ, RZ, RZ ;  /* 0x000000ffff047224 */ /* 0x000fe200078e00ff */
[----:B------:R-:W-:-:S13]  /*58f0*/  ISETP.GE.U32.AND P0, PT, R3, 0x3ff6a09f, PT ;  /* 0x3ff6a09f0300780c */ /* 0x000fda0003f06070 */
[----:B------:R-:W-:Y:S02]  /*5900*/  @P0 VIADD R7, R3, 0xfff00000 ;  /* 0xfff0000003070836 */ /* 0x000fe40000000000 */
[----:B------:R-:W-:Y:S02]  /*5910*/  @P0 VIADD R0, R0, 0x1 ;  /* 0x0000000100000836 */ /* 0x000fe40000000000 */
[----:B------:R-:W-:-:S06]  /*5920*/  @P0 IMAD.MOV.U32 R3, RZ, RZ, R7 ;  /* 0x000000ffff030224 */ /* 0x000fcc00078e0007 */
[----:B------:R-:W0:Y:S02]  /*5930*/  DADD R14, R2, 1 ;  /* 0x3ff00000020e7429 */ /* 0x000e240000000000 */
[----:B0-----:R-:W0:-:S15]  /*5940*/  MUFU.RCP64H R5, R15 ;  /* 0x0000000f00057308 */ /* 0x001e1e0000001800 */
[----:B------:R-:W-:-:S15]  /*5950*/  NOP ;  /* 0x0000000000007918 */ /* 0x000fde0000000000 */
[----:B------:R-:W-:-:S15]  /*5960*/  NOP ;  /* 0x0000000000007918 */ /* 0x000fde0000000000 */
[----:B------:R-:W-:-:S15]  /*5970*/  NOP ;  /* 0x0000000000007918 */ /* 0x000fde0000000000 */
[----:B------:R-:W-:-:S02]  /*5980*/  NOP ;  /* 0x0000000000007918 */ /* 0x000fc40000000000 */
[----:B------:R1:W-:Y:S02]  /*5990*/  DADD R6, R2, -1 ;  /* 0xbff0000002067429 */ /* 0x0003e40000000000 */
[----:B-1----:R-:W-:Y:S01]  /*59a0*/  LOP3.LUT R2, R0, 0x80000000, RZ, 0x3c, !PT ;  /* 0x8000000000027812 */ /* 0x002fe200078e3cff */
[----:B------:R-:W-:-:S15]  /*59b0*/  IMAD.MOV.U32 R3, RZ, RZ, 0x43300000 ;  /* 0x43300000ff037424 */ /* 0x000fde00078e00ff */
[----:B------:R-:W-:-:S15]  /*59c0*/  NOP ;  /* 0x0000000000007918 */ /* 0x000fde0000000000 */
[----:B------:R-:W-:-:S15]  /*59d0*/  NOP ;  /* 0x0000000000007918 */ /* 0x000fde0000000000 */
[----:B------:R-:W-:-:S15]  /*59e0*/  NOP ;  /* 0x0000000000007918 */ /* 0x000fde0000000000 */
[----:B------:R-:W-:-:S01]  /*59f0*/  NOP ;  /* 0x0000000000007918 */ /* 0x000fc20000000000 */
        /* <DEDUP_REMOVED lines=12> */
[----:B------:R-:W-:Y:S01]  /*5ac0*/  DADD R2, R2, -UR4 ;  /* 0x8000000402027e29 */ /* 0x000fe20008000000 */
        /* <DEDUP_REMOVED lines=136> */
.L_x_9194:
[----:B------:R-:W-:Y:S01]  /*6350*/  IMAD.MOV.U32 R4, RZ, RZ, 0x0 ;  /* 0x00000000ff047424 */ /* 0x000fe200078e00ff */
[----:B------:R-:W-:Y:S01]  /*6360*/  LOP3.LUT P0, RZ, R3, 0x7fffffff, RZ, 0xc0, !PT ;  /* 0x7fffffff03ff7812 */ /* 0x000fe2000780c0ff */
[----:B------:R-:W-:-:S06]  /*6370*/  IMAD.MOV.U32 R5, RZ, RZ, 0x7ff00000 ;  /* 0x7ff00000ff057424 */ /* 0x000fcc00078e00ff */
[----:B------:R-:W0:Y:S02]  /*6380*/  DFMA R2, R2, R4, +INF ;  /* 0x7ff000000202742b */ /* 0x000e240000000004 */
[----:B0-----:R-:W-:Y:S02]  /*6390*/  FSEL R4, R2, RZ, P0 ;  /* 0x000000ff02047208 */ /* 0x001fe40000000000 */
[----:B------:R-:W-:-:S07]  /*63a0*/  FSEL R5, R3, -QNAN , P0 ;  /* 0xfff0000003057808 */ /* 0x000fce0000000000 */
.L_x_9195:
[----:B------:R-:W-:Y:S05]  /*63b0*/  BSYNC.RECONVERGENT B0 ;  /* 0x0000000000007941 */ /* 0x000fea0003800200 */
.L_x_9193:
        /* <DEDUP_REMOVED lines=45> */
[----:B------:R0:W1:Y:S02]  /*6690*/  DADD R8, R4, 1 ;  /* 0x3ff0000004087429 */ /* 0x0000640000000000 */
[----:B01----:R-:W-:Y:S05]  /*66a0*/  @P0 BRA P2, `(.L_x_9197) ;  /* 0x0000000000180947 */ /* 0x003fea0001000000 */
[----:B------:R-:W-:Y:S01]  /*66b0*/  IMAD.MOV.U32 R4, RZ, RZ, R10 ;  /* 0x000000ffff047224 */ /* 0x000fe200078e000a */
[----:B------:R-:W-:Y:S01]  /*66c0*/  MOV R0, 0x6710 ;  /* 0x0000671000007802 */ /* 0x000fe20000000f00 */
[----:B------:R-:W-:Y:S02]  /*66d0*/  IMAD.MOV.U32 R5, RZ, RZ, R11 ;  /* 0x000000ffff057224 */ /* 0x000fe400078e000b */
[----:B------:R-:W-:Y:S02]  /*66e0*/  IMAD.MOV.U32 R2, RZ, RZ, R36 ;  /* 0x000000ffff027224 */ /* 0x000fe400078e0024 */
[----:B------:R-:W-:-:S07]  /*66f0*/  IMAD.MOV.U32 R3, RZ, RZ, R37 ;  /* 0x000000ffff037224 */ /* 0x000fce00078e0025 */
[----:B------:R-:W-:Y:S05]  /*6700*/  CALL.REL.NOINC `($__internal_14_$__cuda_sm20_div_rn_f64_full) ;  /* 0x0000062800cc7944 */ /* 0x000fea0003c00000 */
.L_x_9197:
[----:B------:R-:W-:Y:S05]  /*6710*/  BSYNC.RECONVERGENT B3 ;  /* 0x0000000000037941 */ /* 0x000fea0003800200 */
.L_x_9196:
        /* <DEDUP_REMOVED lines=173> */
.L_x_9188:
        /* <DEDUP_REMOVED lines=16> */
[----:B------:R-:W-:Y:S01]  /*72f0*/  IMAD.U32 R12, RZ, RZ, UR6 ;  /* 0x00000006ff0c7e24 */ /* 0x000fe2000f8e00ff */
[----:B------:R-:W-:Y:S01]  /*7300*/  SEL R5, R35, R33, P0 ;  /* 0x0000002123057207 */ /* 0x000fe20000000000 */
[----:B------:R-:W-:Y:S01]  /*7310*/  IMAD.MOV.U32 R41, RZ, RZ, 0x3fd80000 ;  /* 0x3fd80000ff297424 */ /* 0x000fe200078e00ff */
[----:B------:R-:W-:-:S04]  /*7320*/  ISETP.GT.U32.AND P0, PT, R32, R34, PT ;  /* 0x000000222000720c */ /* 0x000fc80003f04070 */
[CC--:B------:R-:W-:Y:S01]  /*7330*/  ISETP.GT.U32.AND.EX P0, PT, R33.reuse, R35.reuse, PT, P0 ;  /* 0x000000232100720c */ /* 0x0c0fe20003f04100 */
[----:B------:R-:W-:Y:S03]  /*7340*/  DSETP.NEU.AND P2, PT, R4, RZ, PT ;  /* 0x000000ff0400722a */ /* 0x000fe60003f4d000 */
[----:B------:R-:W-:Y:S02]  /*7350*/  SEL R3, R33, R35, P0 ;  /* 0x0000002321037207 */ /* 0x000fe40000000000 */
[----:B------:R-:W-:Y:S02]  /*7360*/  SEL R2, R32, R34, P0 ;  /* 0x0000002220027207 */ /* 0x000fe40000000000 */
[----:B------:R-:W-:-:S04]  /*7370*/  LOP3.LUT R0, R3, 0xffc00000, RZ, 0xc0, !PT ;  /* 0xffc0000003007812 */ /* 0x000fc800078ec0ff */
[----:B------:R-:W-:-:S15]  /*7380*/  LOP3.LUT R7, R0, 0x7fd00000, RZ, 0x3c, !PT ;  /* 0x7fd0000000077812 */ /* 0x000fde00078e3cff */
[----:B------:R-:W-:-:S15]  /*7390*/  NOP ;  /* 0x0000000000007918 */ /* 0x000fde0000000000 */
[----:B------:R-:W-:-:S15]  /*73a0*/  NOP ;  /* 0x0000000000007918 */ /* 0x000fde0000000000 */
[----:B------:R-:W-:-:S08]  /*73b0*/  NOP ;  /* 0x0000000000007918 */ /* 0x000fd00000000000 */
        /* <DEDUP_REMOVED lines=74> */
[----:B0-----:R-:W-:Y:S01]  /*7860*/  @!P3 IMAD.MOV.U32 R5, RZ, RZ, R3 ;  /* 0x000000ffff05b224 */ /* 0x001fe200078e0003 */
[----:B------:R-:W-:-:S03]  /*7870*/  @!P3 MOV R4, R2 ;  /* 0x000000020004b202 */ /* 0x000fc60000000f00 */
        /* <DEDUP_REMOVED lines=177> */
.L_x_9201:
[----:B------:R-:W-:Y:S01]  /*8390*/  IMAD.MOV.U32 R4, RZ, RZ, 0x0 ;  /* 0x00000000ff047424 */ /* 0x000fe200078e00ff */
[----:B------:R-:W-:Y:S01]  /*83a0*/  LOP3.LUT P0, RZ, R3, 0x7fffffff, RZ, 0xc0, !PT ;  /* 0x7fffffff03ff7812 */ /* 0x000fe2000780c0ff */
[----:B------:R-:W-:-:S06]  /*83b0*/  IMAD.MOV.U32 R5, RZ, RZ, 0x7ff00000 ;  /* 0x7ff00000ff057424 */ /* 0x000fcc00078e00ff */
[----:B------:R-:W0:Y:S02]  /*83c0*/  DFMA R2, R2, R4, +INF ;  /* 0x7ff000000202742b */ /* 0x000e240000000004 */
[----:B0-----:R-:W-:Y:S02]  /*83d0*/  FSEL R8, R2, RZ, P0 ;  /* 0x000000ff02087208 */ /* 0x001fe40000000000 */
[----:B------:R-:W-:-:S07]  /*83e0*/  FSEL R9, R3, -QNAN , P0 ;  /* 0xfff0000003097808 */ /* 0x000fce0000000000 */
.L_x_9202:
[----:B------:R-:W-:Y:S05]  /*83f0*/  BSYNC.RECONVERGENT B0 ;  /* 0x0000000000007941 */ /* 0x000fea0003800200 */
.L_x_9200:
        /* <DEDUP_REMOVED lines=48> */
[----:B------:R-:W-:Y:S05]  /*8700*/  CALL.REL.NOINC `($__internal_14_$__cuda_sm20_div_rn_f64_full) ;  /* 0x0000060800cc7944 */ /* 0x000fea0003c00000 */
.L_x_9204:
[----:B------:R-:W-:Y:S05]  /*8710*/  BSYNC.RECONVERGENT B3 ;  /* 0x0000000000037941 */ /* 0x000fea0003800200 */
.L_x_9203:
        /* <DEDUP_REMOVED lines=173> */
.L_x_9199:
        /* <DEDUP_REMOVED lines=23> */
[----:B------:R-:W-:Y:S01]  /*9360*/  IMAD.MOV.U32 R4, RZ, RZ, RZ ;  /* 0x000000ffff047224 */ /* 0x000fe200078e00ff */
[----:B------:R-:W-:Y:S01]  /*9370*/  LEA.HI R0, R0, R7, RZ, 0xc ;  /* 0x0000000700007211 */ /* 0x000fe200078f60ff */
[----:B------:R-:W-:Y:S01]  /*9380*/  UMOV UR4, 0x80000000 ;  /* 0x8000000000047882 */ /* 0x000fe20000000000 */
[----:B------:R-:W-:Y:S01]  /*9390*/  LOP3.LUT R3, R3, 0x3ff00000, RZ, 0xfc, !PT ;  /* 0x3ff0000003037812 */ /* 0x000fe200078efcff */
[----:B------:R-:W-:-:S03]  /*93a0*/  UMOV UR5, 0x43300000 ;  /* 0x4330000000057882 */ /* 0x000fc60000000000 */
        /* <DEDUP_REMOVED lines=165> */
.L_x_9206:
[----:B------:R-:W-:Y:S01]  /*9e00*/  IMAD.MOV.U32 R2, RZ, RZ, 0x0 ;  /* 0x00000000ff027424 */ /* 0x000fe200078e00ff */
[----:B------:R-:W-:Y:S01]  /*9e10*/  LOP3.LUT P0, RZ, R5, 0x7fffffff, RZ, 0xc0, !PT ;  /* 0x7fffffff05ff7812 */ /* 0x000fe2000780c0ff */
[----:B------:R-:W-:-:S06]  /*9e20*/  IMAD.MOV.U32 R3, RZ, RZ, 0x7ff00000 ;  /* 0x7ff00000ff037424 */ /* 0x000fcc00078e00ff */
[----:B------:R-:W0:Y:S02]  /*9e30*/  DFMA R4, R4, R2, +INF ;  /* 0x7ff000000404742b */ /* 0x000e240000000002 */
[----:B0-----:R-:W-:Y:S02]  /*9e40*/  FSEL R4, R4, RZ, P0 ;  /* 0x000000ff04047208 */ /* 0x001fe40000000000 */
[----:B------:R-:W-:-:S07]  /*9e50*/  FSEL R5, R5, -QNAN , P0 ;  /* 0xfff0000005057808 */ /* 0x000fce0000000000 */
.L_x_9207:
[----:B------:R-:W-:Y:S05]  /*9e60*/  BSYNC.RECONVERGENT B0 ;  /* 0x0000000000007941 */ /* 0x000fea0003800200 */
.L_x_9205:
        /* <DEDUP_REMOVED lines=45> */
[----:B------:R0:W1:Y:S02]  /*a140*/  DMUL R8, R4, 0.5 ;  /* 0x3fe0000004087828 */ /* 0x0000640000000000 */
[----:B01----:R-:W-:Y:S05]  /*a150*/  @P0 BRA P2, `(.L_x_9209) ;  /* 0x0000000000180947 */ /* 0x003fea0001000000 */
[----:B------:R-:W-:Y:S01]  /*a160*/  MOV R4, R10 ;  /* 0x0000000a00047202 */ /* 0x000fe20000000f00 */
[----:B------:R-:W-:Y:S01]  /*a170*/  IMAD.MOV.U32 R5, RZ, RZ, R11 ;  /* 0x000000ffff057224 */ /* 0x000fe200078e000b */
[----:B------:R-:W-:Y:S01]  /*a180*/  MOV R0, 0xa1c0 ;  /* 0x0000a1c000007802 */ /* 0x000fe20000000f00 */
[----:B------:R-:W-:Y:S02]  /*a190*/  IMAD.MOV.U32 R2, RZ, RZ, R36 ;  /* 0x000000ffff027224 */ /* 0x000fe400078e0024 */
[----:B------:R-:W-:-:S07]  /*a1a0*/  IMAD.MOV.U32 R3, RZ, RZ, R37 ;  /* 0x000000ffff037224 */ /* 0x000fce00078e0025 */
[----:B------:R-:W-:Y:S05]  /*a1b0*/  CALL.REL.NOINC `($__internal_14_$__cuda_sm20_div_rn_f64_full) ;  /* 0x000005f000207944 */ /* 0x000fea0003c00000 */
.L_x_9209:
[----:B------:R-:W-:Y:S05]  /*a1c0*/  BSYNC.RECONVERGENT B3 ;  /* 0x0000000000037941 */ /* 0x000fea0003800200 */
.L_x_9208:
        /* <DEDUP_REMOVED lines=173> */
.L_x_9187:
        /* <DEDUP_REMOVED lines=10> */
[----:B------:R-:W-:-:S15]  /*ad40*/  DSETP.GT.AND P0, PT, R10, UR4, PT ;  /* 0x000000040a007e2a */ /* 0x000fde000bf04000 */
[----:B------:R-:W-:-:S15]  /*ad50*/  NOP ;  /* 0x0000000000007918 */ /* 0x000fde0000000000 */
[----:B------:R-:W-:-:S15]  /*ad60*/  NOP ;  /* 0x0000000000007918 */ /* 0x000fde0000000000 */
[----:B------:R-:W-:-:S15]  /*ad70*/  NOP ;  /* 0x0000000000007918 */ /* 0x000fde0000000000 */
[----:B------:R-:W-:-:S04]  /*ad80*/  NOP ;  /* 0x0000000000007918 */ /* 0x000fc80000000000 */
[----:B------:R-:W0:Y:S02]  /*ad90*/  DADD R2, -RZ, -R30 ;  /* 0x00000000ff027229 */ /* 0x000e24000000091e */
[----:B0-----:R-:W-:-:S15]  /*ada0*/  IMAD.MOV.U32 R39, RZ, RZ, R3 ;  /* 0x000000ffff277224 */ /* 0x001fde00078e0003 */
[----:B------:R-:W-:-:S15]  /*adb0*/  NOP ;  /* 0x0000000000007918 */ /* 0x000fde0000000000 */
[----:B------:R-:W-:-:S15]  /*adc0*/  NOP ;  /* 0x0000000000007918 */ /* 0x000fde0000000000 */
[----:B------:R-:W-:-:S15]  /*add0*/  NOP ;  /* 0x0000000000007918 */ /* 0x000fde0000000000 */
[----:B------:R-:W-:-:S02]  /*ade0*/  NOP ;  /* 0x0000000000007918 */ /* 0x000fc40000000000 */
[----:B------:R-:W0:Y:S02]  /*adf0*/  DADD R40, -RZ, -R28 ;  /* 0x00000000ff287229 */ /* 0x000e24000000091c */
[----:B0-----:R-:W-:Y:S01]  /*ae00*/  IMAD.MOV.U32 R40, RZ, RZ, R41 ;  /* 0x000000ffff287224 */ /* 0x001fe200078e0029 */
[----:B------:R-:W-:Y:S06]  /*ae10*/  @!P0 BRA `(.L_x_9210) ;  /* 0x0000002800248947 */ /* 0x000fec0003800000 */
        /* <DEDUP_REMOVED lines=50> */
[----:B------:R-:W-:Y:S05]  /*b140*/  CALL.REL.NOINC `($__internal_14_$__cuda_sm20_div_rn_f64_full) ;  /* 0x000005e0003c7944 */ /* 0x000fea0003c00000 */
[----:B------:R-:W-:Y:S02]  /*b150*/  IMAD.MOV.U32 R8, RZ, RZ, R2 ;  /* 0x000000ffff087224 */ /* 0x000fe400078e0002 */
[----:B------:R-:W-:-:S07]  /*b160*/  IMAD.MOV.U32 R9, RZ, RZ, R3 ;  /* 0x000000ffff097224 */ /* 0x000fce00078e0003 */
.L_x_9212:
[----:B------:R-:W-:Y:S05]  /*b170*/  BSYNC.RECONVERGENT B3 ;  /* 0x0000000000037941 */ /* 0x000fea0003800200 */
.L_x_9211:
        /* <DEDUP_REMOVED lines=50> */
[----:B------:R-:W-:Y:S05]  /*b4a0*/  CALL.REL.NOINC `($__internal_14_$__cuda_sm20_div_rn_f64_full) ;  /* 0x000005dc00647944 */ /* 0x000fea0003c00000 */
.L_x_9214:
[----:B------:R-:W-:Y:S05]  /*b4b0*/  BSYNC.RECONVERGENT B3 ;  /* 0x0000000000037941 */ /* 0x000fea0003800200 */
.L_x_9213:
[----:B------:R-:W-:Y:S01]  /*b4c0*/  DADD R8, -RZ, |R8| ;  /* 0x00000000ff087229 */ /* 0x000fe20000000508 */
[----:B------:R-:W-:Y:S01]  /*b4d0*/  MOV R6, RZ ;  /* 0x000000ff00067202 */ /* 0x000fe20000000f00 */
        /* <DEDUP_REMOVED lines=110> */
[----:B------:R-:W-:Y:S01]  /*bbc0*/  IMAD.MOV.U32 R6, RZ, RZ, R4 ;  /* 0x000000ffff067224 */ /* 0x000fe200078e0004 */
[----:B------:R-:W-:Y:S01]  /*bbd0*/  LEA.HI R5, R5, R0, RZ, 0xc ;  /* 0x0000000005057211 */ /* 0x000fe200078f60ff */
[----:B------:R-:W-:Y:S01]  /*bbe0*/  IMAD.MOV.U32 R14, RZ, RZ, RZ ;  /* 0x000000ffff0e7224 */ /* 0x000fe200078e00ff */
[----:B------:R-:W-:Y:S01]  /*bbf0*/  LOP3.LUT R7, R2, 0x3ff00000, RZ, 0xfc, !PT ;  /* 0x3ff0000002077812 */ /* 0x000fe200078efcff */
[----:B------:R-:W-:Y:S01]  /*bc00*/  UMOV UR4, 0x80000000 ;  /* 0x8000000000047882 */ /* 0x000fe20000000000 */
[----:B------:R-:W-:Y:S02]  /*bc10*/  UMOV UR5, 0x43300000 ;  /* 0x4330000000057882 */ /* 0x000fe40000000000 */
[----:B------:R-:W-:-:S13]  /*bc20*/  ISETP.GE.U32.AND P0, PT, R7, 0x3ff6a09f, PT ;  /* 0x3ff6a09f0700780c */ /* 0x000fda0003f06070 */
[----:B------:R-:W-:Y:S02]  /*bc30*/  @P0 VIADD R3, R7, 0xfff00000 ;  /* 0xfff0000007030836 */ /* 0x000fe40000000000 */
[----:B------:R-:W-:Y:S02]  /*bc40*/  @P0 VIADD R5, R5, 0x1 ;  /* 0x0000000105050836 */ /* 0x000fe40000000000 */
[----:B------:R-:W-:-:S03]  /*bc50*/  @P0 IMAD.MOV.U32 R7, RZ, RZ, R3 ;  /* 0x000000ffff070224 */ /* 0x000fc600078e0003 */
[----:B------:R-:W-:Y:S01]  /*bc60*/  LOP3.LUT R4, R5, 0x80000000, RZ, 0x3c, !PT ;  /* 0x8000000005047812 */ /* 0x000fe200078e3cff */
[----:B------:R-:W-:Y:S02]  /*bc70*/  IMAD.MOV.U32 R5, RZ, RZ, 0x43300000 ;  /* 0x43300000ff057424 */ /* 0x000fe400078e00ff */
[----:B------:R-:W0:Y:S02]  /*bc80*/  DADD R42, R6, 1 ;  /* 0x3ff00000062a7429 */ /* 0x000e240000000000 */
[----:B0-----:R-:W0:-:S15]  /*bc90*/  MUFU.RCP64H R15, R43 ;  /* 0x0000002b000f7308 */ /* 0x001e1e0000001800 */
[----:B------:R-:W-:-:S15]  /*bca0*/  NOP ;  /* 0x0000000000007918 */ /* 0x000fde0000000000 */
[----:B------:R-:W-:-:S15]  /*bcb0*/  NOP ;  /* 0x0000000000007918 */ /* 0x000fde0000000000 */
[----:B------:R-:W-:-:S15]  /*bcc0*/  NOP ;  /* 0x0000000000007918 */ /* 0x000fde0000000000 */
[----:B------:R-:W-:-:S02]  /*bcd0*/  NOP ;  /* 0x0000000000007918 */ /* 0x000fc40000000000 */
[----:B------:R-:W-:-:S15]  /*bce0*/  DADD R2, R6, -1 ;  /* 0xbff0000006027429 */ /* 0x000fde0000000000 */
[----:B------:R-:W-:-:S15]  /*bcf0*/  NOP ;  /* 0x0000000000007918 */ /* 0x000fde0000000000 */
[----:B------:R-:W-:-:S15]  /*bd00*/  NOP ;  /* 0x0000000000007918 */ /* 0x000fde0000000000 */
[----:B------:R-:W-:-:S15]  /*bd10*/  NOP ;  /* 0x0000000000007918 */ /* 0x000fde0000000000 */
[----:B------:R-:W-:-:S04]  /*bd20*/  NOP ;  /* 0x0000000000007918 */ /* 0x000fc80000000000 */
        /* <DEDUP_REMOVED lines=148> */
.L_x_9216:
[----:B------:R-:W-:Y:S01]  /*c670*/  IMAD.MOV.U32 R4, RZ, RZ, 0x0 ;  /* 0x00000000ff047424 */ /* 0x000fe200078e00ff */
[----:B------:R-:W-:Y:S02]  /*c680*/  MOV R5, 0x7ff00000 ;  /* 0x7ff0000000057802 */ /* 0x000fe40000000f00 */
[----:B------:R-:W-:-:S04]  /*c690*/  LOP3.LUT P0, RZ, R3, 0x7fffffff, RZ, 0xc0, !PT ;  /* 0x7fffffff03ff7812 */ /* 0x000fc8000780c0ff */
[----:B------:R-:W0:Y:S02]  /*c6a0*/  DFMA R2, R2, R4, +INF ;  /* 0x7ff000000202742b */ /* 0x000e240000000004 */
[----:B0-----:R-:W-:Y:S02]  /*c6b0*/  FSEL R8, R2, RZ, P0 ;  /* 0x000000ff02087208 */ /* 0x001fe40000000000 */
[----:B------:R-:W-:-:S07]  /*c6c0*/  FSEL R9, R3, -QNAN , P0 ;  /* 0xfff0000003097808 */ /* 0x000fce0000000000 */
.L_x_9217:
[----:B------:R-:W-:Y:S05]  /*c6d0*/  BSYNC.RECONVERGENT B0 ;  /* 0x0000000000007941 */ /* 0x000fea0003800200 */
.L_x_9215:
[----:B------:R-:W0:Y:S01]  /*c6e0*/  MUFU.RCP64H R3, R11 ;  /* 0x0000000b00037308 */ /* 0x000e220000001800 */
[----:B------:R-:W-:Y:S01]  /*c6f0*/  IMAD.MOV.U32 R2, RZ, RZ, 0x1 ;  /* 0x00000001ff027424 */ /* 0x000fe200078e00ff */
[----:B------:R-:W-:Y:S01]  /*c700*/  FSETP.GEU.AND P2, PT, |R37|, 6.5827683646048100446e-37, PT ;  /* 0x036000002500780b */ /* 0x000fe20003f4e200 */
[----:B------:R-:W-:Y:S01]  /*c710*/  BSSY.RECONVERGENT B3, `(.L_x_9218) ;  /* 0x0000033000037945 */ /* 0x000fe20003800200 */
        /* <DEDUP_REMOVED lines=49> */
[----:B------:R-:W-:Y:S05]  /*ca30*/  CALL.REL.NOINC `($__internal_14_$__cuda_sm20_div_rn_f64_full) ;  /* 0x000005c800007944 */ /* 0x000fea0003c00000 */
.L_x_9219:
[----:B------:R-:W-:Y:S05]  /*ca40*/  BSYNC.RECONVERGENT B3 ;  /* 0x0000000000037941 */ /* 0x000fea0003800200 */
.L_x_9218:
[----:B------:R0:W1:Y:S01]  /*ca50*/  DSETP.NEU.AND P3, PT, R10, RZ, PT ;  /* 0x000000ff0a00722a */ /* 0x0000620003f6d000 */
[----:B------:R-:W-:Y:S01]  /*ca60*/  UMOV UR4, 0x2a25ff7e ;  /* 0x2a25ff7e00047882 */ /* 0x000fe20000000000 */
[----:B0-----:R-:W-:Y:S01]  /*ca70*/  IMAD.MOV.U32 R10, RZ, RZ, -0x2449a4b7 ;  /* 0xdbb65b49ff0a7424 */ /* 0x001fe200078e00ff */
[----:B------:R-:W-:Y:S01]  /*ca80*/  UMOV UR5, 0x3ef53e1d ;  /* 0x3ef53e1d00057882 */ /* 0x000fe20000000000 */
[----:B------:R-:W-:Y:S01]  /*ca90*/  IMAD.MOV.U32 R11, RZ, RZ, 0x3f2d3b63 ;  /* 0x3f2d3b63ff0b7424 */ /* 0x000fe200078e00ff */
[----:B------:R-:W-:Y:S01]  /*caa0*/  ISETP.GE.AND P2, PT, R39, RZ, PT ;  /* 0x000000ff2700720c */ /* 0x000fe20003f46270 */
[----:B-1----:R-:W-:-:S03]  /*cab0*/  @P3 IMAD.MOV.U32 R13, RZ, RZ, 0x4002d97c ;  /* 0x4002d97cff0d3424 */ /* 0x002fc600078e00ff */
[----:B------:R-:W-:-:S15]  /*cac0*/  @!P1 PLOP3.LUT P0, PT, P2, PT, PT, 0x80, 0x8 ;  /* 0x000000000008981c */ /* 0x000fde000170f070 */
[----:B------:R-:W-:-:S15]  /*cad0*/  NOP ;  /* 0x0000000000007918 */ /* 0x000fde0000000000 */
[----:B------:R-:W-:-:S15]  /*cae0*/  NOP ;  /* 0x0000000000007918 */ /* 0x000fde0000000000 */
[----:B------:R-:W-:-:S10]  /*caf0*/  NOP ;  /* 0x0000000000007918 */ /* 0x000fd40000000000 */
        /* <DEDUP_REMOVED lines=129> */
[----:B0-----:R0:W1:Y:S02]  /*d310*/  DMUL R10, R6, R10 ;  /* 0x0000000a060a7228 */ /* 0x0010640000000000 */
[----:B0-----:R-:W-:Y:S02]  /*d320*/  @!P1 IMAD.MOV.U32 R6, RZ, RZ, 0x54442d18 ;  /* 0x54442d18ff069424 */ /* 0x001fe400078e00ff */
[----:B------:R-:W-:-:S15]  /*d330*/  @!P1 IMAD.MOV.U32 R7, RZ, RZ, 0x3ff921fb ;  /* 0x3ff921fbff079424 */ /* 0x000fde00078e00ff */
        /* <DEDUP_REMOVED lines=8> */
[----:B0-----:R-:W0:Y:S02]  /*d3c0*/  @!P1 DADD R2, -RZ, -R10 ;  /* 0x00000000ff029229 */ /* 0x001e24000000090a */
[----:B0-----:R-:W-:Y:S02]  /*d3d0*/  @!P1 FSEL R2, R10, R2, !P0 ;  /* 0x000000020a029208 */ /* 0x001fe40004000000 */
[----:B------:R-:W-:Y:S02]  /*d3e0*/  @!P1 FSEL R3, R11, R3, !P0 ;  /* 0x000000030b039208 */ /* 0x000fe40004000000 */
[----:B------:R-:W-:-:S04]  /*d3f0*/  @P1 PLOP3.LUT P0, PT, P2, PT, PT, 0x80, 0x8 ;  /* 0x000000000008181c */ /* 0x000fc8000170f070 */
[----:B------:R-:W-:-:S15]  /*d400*/  @P3 FSEL R13, R13, 1.8213495016098022461, !P0 ;  /* 0x3fe921fb0d0d3808 */ /* 0x000fde0004000000 */
[----:B------:R-:W-:-:S15]  /*d410*/  NOP ;  /* 0x0000000000007918 */ /* 0x000fde0000000000 */
[----:B------:R-:W-:-:S15]  /*d420*/  NOP ;  /* 0x0000000000007918 */ /* 0x000fde0000000000 */
[----:B------:R-:W-:-:S09]  /*d430*/  NOP ;  /* 0x0000000000007918 */ /* 0x000fd20000000000 */
        /* <DEDUP_REMOVED lines=9> */
[----:B------:R-:W-:Y:S02]  /*d4d0*/  @P3 MOV R11, 0x7f3321d2 ;  /* 0x7f3321d2000b3802 */ /* 0x000fe40000000f00 */
[----:B------:R-:W-:Y:S02]  /*d4e0*/  @P1 FSEL R2, R6, R10, !P0 ;  /* 0x0000000a06021208 */ /* 0x000fe40004000000 */
[----:B------:R-:W-:Y:S02]  /*d4f0*/  @P3 FSEL R11, R11, 3.37028055040000000000e+12, !P0 ;  /* 0x54442d180b0b3808 */ /* 0x000fe40004000000 */
[----:B------:R-:W-:-:S02]  /*d500*/  @!P3 FSEL R7, RZ, 2.1426990032196044922, P0 ;  /* 0x400921fbff07b808 */ /* 0x000fc40000000000 */
[----:B------:R-:W-:-:S15]  /*d510*/  @!P3 FSEL R6, RZ, 3.37028055040000000000e+12, P0 ;  /* 0x54442d18ff06b808 */ /* 0x000fde0000000000 */
[----:B------:R-:W-:-:S15]  /*d520*/  NOP ;  /* 0x0000000000007918 */ /* 0x000fde0000000000 */
[----:B------:R-:W-:-:S15]  /*d530*/  NOP ;  /* 0x0000000000007918 */ /* 0x000fde0000000000 */
[----:B------:R-:W-:-:S07]  /*d540*/  NOP ;  /* 0x0000000000007918 */ /* 0x000fce0000000000 */
        /* <DEDUP_REMOVED lines=20> */
[----:B------:R-:W0:Y:S02]  /*d690*/  DADD R8, R8, 1 ;  /* 0x3ff0000008087429 */ /* 0x000e240000000000 */
[----:B0-----:R-:W-:Y:S05]  /*d6a0*/  BRA `(.L_x_9198) ;  /* 0x0000003c00547947 */ /* 0x001fea0003800000 */
.L_x_9210:
        /* <DEDUP_REMOVED lines=98> */
[----:B------:R-:W-:-:S15]  /*dcd0*/  MOV R2, R4 ;  /* 0x0000000400027202 */ /* 0x000fde0000000f00 */
[----:B------:R-:W-:-:S15]  /*dce0*/  NOP ;  /* 0x0000000000007918 */ /* 0x000fde0000000000 */
[----:B------:R-:W-:-:S15]  /*dcf0*/  NOP ;  /* 0x0000000000007918 */ /* 0x000fde0000000000 */
[----:B------:R-:W-:-:S11]  /*dd00*/  NOP ;  /* 0x0000000000007918 */ /* 0x000fd60000000000 */
        /* <DEDUP_REMOVED lines=9> */
[----:B------:R-:W-:Y:S01]  /*dda0*/  IMAD.MOV.U32 R6, RZ, RZ, R4 ;  /* 0x000000ffff067224 */ /* 0x000fe200078e0004 */
[----:B------:R-:W-:Y:S01]  /*ddb0*/  LEA.HI R5, R5, R0, RZ, 0xc ;  /* 0x0000000005057211 */ /* 0x000fe200078f60ff */
[----:B------:R-:W-:Y:S01]  /*ddc0*/  UMOV UR4, 0x80000000 ;  /* 0x8000000000047882 */ /* 0x000fe20000000000 */
[----:B------:R-:W-:Y:S01]  /*ddd0*/  LOP3.LUT R7, R2, 0x3ff00000, RZ, 0xfc, !PT ;  /* 0x3ff0000002077812 */ /* 0x000fe200078efcff */
[----:B------:R-:W-:Y:S01]  /*dde0*/  UMOV UR5, 0x43300000 ;  /* 0x4330000000057882 */ /* 0x000fe20000000000 */
[----:B------:R-:W-:Y:S02]  /*ddf0*/  MOV R14, RZ ;  /* 0x000000ff000e7202 */ /* 0x000fe40000000f00 */
        /* <DEDUP_REMOVED lines=165> */
.L_x_9222:
[----:B------:R-:W-:Y:S01]  /*e850*/  IMAD.MOV.U32 R4, RZ, RZ, 0x0 ;  /* 0x00000000ff047424 */ /* 0x000fe200078e00ff */
[----:B------:R-:W-:Y:S01]  /*e860*/  LOP3.LUT P0, RZ, R3, 0x7fffffff, RZ, 0xc0, !PT ;  /* 0x7fffffff03ff7812 */ /* 0x000fe2000780c0ff */
[----:B------:R-:W-:-:S06]  /*e870*/  IMAD.MOV.U32 R5, RZ, RZ, 0x7ff00000 ;  /* 0x7ff00000ff057424 */ /* 0x000fcc00078e00ff */
[----:B------:R-:W0:Y:S02]  /*e880*/  DFMA R2, R2, R4, +INF ;  /* 0x7ff000000202742b */ /* 0x000e240000000004 */
[----:B0-----:R-:W-:Y:S02]  /*e890*/  FSEL R8, R2, RZ, P0 ;  /* 0x000000ff02087208 */ /* 0x001fe40000000000 */
[----:B------:R-:W-:-:S07]  /*e8a0*/  FSEL R9, R3, -QNAN , P0 ;  /* 0xfff0000003097808 */ /* 0x000fce0000000000 */
.L_x_9223:
[----:B------:R-:W-:Y:S05]  /*e8b0*/  BSYNC.RECONVERGENT B0 ;  /* 0x0000000000007941 */ /* 0x000fea0003800200 */
.L_x_9221:
        /* <DEDUP_REMOVED lines=49> */
.L_x_9225:
[----:B------:R-:W-:Y:S05]  /*ebd0*/  BSYNC.RECONVERGENT B3 ;  /* 0x0000000000037941 */ /* 0x000fea0003800200 */
.L_x_9224:
        /* <DEDUP_REMOVED lines=141> */
[----:B0-----:R-:W-:Y:S01]  /*f4b0*/  @!P1 MOV R6, 0x54442d18 ;  /* 0x54442d1800069802 */ /* 0x001fe20000000f00 */
[----:B------:R-:W-:-:S15]  /*f4c0*/  @!P1 IMAD.MOV.U32 R7, RZ, RZ, 0x3ff921fb ;  /* 0x3ff921fbff079424 */ /* 0x000fde00078e00ff */
        /* <DEDUP_REMOVED lines=24> */
[----:B0-----:R-:W-:Y:S01]  /*f650*/  @P1 FSEL R2, R6, R10, !P0 ;  /* 0x0000000a06021208 */ /* 0x001fe20004000000 */
[----:B------:R-:W-:Y:S01]  /*f660*/  @P3 IMAD.MOV.U32 R6, RZ, RZ, 0x4002d97c ;  /* 0x4002d97cff063424 */ /* 0x000fe200078e00ff */
[----:B------:R-:W-:Y:S02]  /*f670*/  @P1 FSEL R3, R7, R11, !P0 ;  /* 0x0000000b07031208 */ /* 0x000fe40004000000 */
[----:B------:R-:W-:Y:S02]  /*f680*/  @P3 FSEL R11, R0, 3.37028055040000000000e+12, !P0 ;  /* 0x54442d18000b3808 */ /* 0x000fe40004000000 */
[----:B------:R-:W-:Y:S02]  /*f690*/  @P3 FSEL R13, R6, 1.8213495016098022461, !P0 ;  /* 0x3fe921fb060d3808 */ /* 0x000fe40004000000 */
        /* <DEDUP_REMOVED lines=23> */
.L_x_9220:
        /* <DEDUP_REMOVED lines=17> */
[----:B0-----:R-:W-:Y:S02]  /*f920*/  @!P0 IMAD.MOV.U32 R0, RZ, RZ, R5 ;  /* 0x000000ffff008224 */ /* 0x001fe400078e0005 */
[----:B------:R-:W-:-:S03]  /*f930*/  @!P0 IMAD.MOV.U32 R2, RZ, RZ, R4 ;  /* 0x000000ffff028224 */ /* 0x000fc600078e0004 */
[----:B------:R-:W-:-:S04]  /*f940*/  IADD3 R3, PT, PT, R0, -0x1, RZ ;  /* 0xffffffff00037810 */ /* 0x000fc80007ffe0ff */
        /* <DEDUP_REMOVED lines=173> */
.L_x_9227:
[----:B------:R-:W-:Y:S01]  /*10420*/  IMAD.MOV.U32 R2, RZ, RZ, 0x0 ;  /* 0x00000000ff027424 */ /* 0x000fe200078e00ff */
[----:B------:R-:W-:Y:S02]  /*10430*/  MOV R3, 0x7ff00000 ;  /* 0x7ff0000000037802 */ /* 0x000fe40000000f00 */
[----:B------:R-:W-:-:S04]  /*10440*/  LOP3.LUT P0, RZ, R5, 0x7fffffff, RZ, 0xc0, !PT ;  /* 0x7fffffff05ff7812 */ /* 0x000fc8000780c0ff */
[----:B------:R-:W0:Y:S02]  /*10450*/  DFMA R4, R4, R2, +INF ;  /* 0x7ff000000404742b */ /* 0x000e240000000002 */
[----:B0-----:R-:W-:Y:S02]  /*10460*/  FSEL R8, R4, RZ, P0 ;  /* 0x000000ff04087208 */ /* 0x001fe40000000000 */
[----:B------:R-:W-:-:S07]  /*10470*/  FSEL R9, R5, -QNAN , P0 ;  /* 0xfff0000005097808 */ /* 0x000fce0000000000 */
.L_x_9228:
[----:B------:R-:W-:Y:S05]  /*10480*/  BSYNC.RECONVERGENT B0 ;  /* 0x0000000000007941 */ /* 0x000fea0003800200 */
.L_x_9226:
        /* <DEDUP_REMOVED lines=49> */
.L_x_9230:
[----:B------:R-:W-:Y:S05]  /*107a0*/  BSYNC.RECONVERGENT B3 ;  /* 0x0000000000037941 */ /* 0x000fea0003800200 */
.L_x_9229:
[----:B------:R0:W1:Y:S01]  /*107b0*/  DSETP.NEU.AND P3, PT, R10, RZ, PT ;  /* 0x000000ff0a00722a */ /* 0x0000620003f6d000 */
[----:B------:R-:W-:Y:S01]  /*107c0*/  UMOV UR4, 0x2a25ff7e ;  /* 0x2a25ff7e00047882 */ /* 0x000fe20000000000 */
[----:B0-----:R-:W-:Y:S01]  /*107d0*/  IMAD.MOV.U32 R10, RZ, RZ, -0x2449a4b7 ;  /* 0xdbb65b49ff0a7424 */ /* 0x001fe200078e00ff */
[----:B------:R-:W-:Y:S01]  /*107e0*/  UMOV UR5, 0x3ef53e1d ;  /* 0x3ef53e1d00057882 */ /* 0x000fe20000000000 */
[----:B------:R-:W-:Y:S01]  /*107f0*/  IMAD.MOV.U32 R11, RZ, RZ, 0x3f2d3b63 ;  /* 0x3f2d3b63ff0b7424 */ /* 0x000fe200078e00ff */
[----:B------:R-:W-:Y:S02]  /*10800*/  ISETP.GE.AND P2, PT, R39, RZ, PT ;  /* 0x000000ff2700720c */ /* 0x000fe40003f46270 */
[----:B-1----:R-:W-:Y:S02]  /*10810*/  @P3 MOV R0, 0x7f3321d2 ;  /* 0x7f3321d200003802 */ /* 0x002fe40000000f00 */
        /* <DEDUP_REMOVED lines=190> */
.L_x_9198:
[----:B------:R-:W-:Y:S05]  /*11400*/  BSYNC.RECONVERGENT B2 ;  /* 0x0000000000027941 */ /* 0x000fea0003800200 */
.L_x_9186:
[----:B------:R-:W-:Y:S01]  /*11410*/  UMOV UR4, 0xfefa39ef ;  /* 0xfefa39ef00047882 */ /* 0x000fe20000000000 */
[----:B------:R-:W-:Y:S02]  /*11420*/  UMOV UR5, 0x3fe62e42 ;  /* 0x3fe62e4200057882 */ /* 0x000fe40000000000 */
[----:B0-----:R0:W1:Y:S02]  /*11430*/  DADD R10, R8, UR4 ;  /* 0x00000004080a7e29 */ /* 0x0010640008000000 */
[----:B0-----:R-:W-:Y:S01]  /*11440*/  LOP3.LUT R9, R3, 0x80000000, R29, 0xb8, !PT ;  /* 0x8000000003097812 */ /* 0x001fe200078eb81d */
[----:B------:R-:W-:Y:S01]  /*11450*/  IMAD.MOV.U32 R8, RZ, RZ, R2 ;  /* 0x000000ffff087224 */ /* 0x000fe200078e0002 */
[----:B-1----:R-:W-:Y:S01]  /*11460*/  LOP3.LUT R11, R11, 0x80000000, R31, 0xb8, !PT ;  /* 0x800000000b0b7812 */ /* 0x002fe200078eb81f */
[----:B------:R-:W-:Y:S06]  /*11470*/  BRA `(.L_x_9183) ;  /* 0x000000ac00a07947 */ /* 0x000fec0003800000 */
.L_x_9185:
[----:B------:R-:W-:Y:S01]  /*11480*/  DSETP.NEU.AND P0, PT, R28, RZ, PT ;  /* 0x000000ff1c00722a */ /* 0x000fe20003f0d000 */
[----:B------:R-:W-:Y:S02]  /*11490*/  IMAD.MOV.U32 R10, RZ, RZ, R30 ;  /* 0x000000ffff0a7224 */ /* 0x000fe400078e001e */
[----:B------:R-:W-:Y:S02]  /*114a0*/  IMAD.MOV.U32 R11, RZ, RZ, R31 ;  /* 0x000000ffff0b7224 */ /* 0x000fe400078e001f */
[----:B------:R-:W-:Y:S02]  /*114b0*/  IMAD.MOV.U32 R8, RZ, RZ, R28 ;  /* 0x000000ffff087224 */ /* 0x000fe400078e001c */
[----:B------:R-:W-:-:S15]  /*114c0*/  IMAD.MOV.U32 R9, RZ, RZ, R29 ;  /* 0x000000ffff097224 */ /* 0x000fde00078e001d */
[----:B------:R-:W-:-:S15]  /*114d0*/  NOP ;  /* 0x0000000000007918 */ /* 0x000fde0000000000 */
[----:B------:R-:W-:-:S15]  /*114e0*/  NOP ;  /* 0x0000000000007918 */ /* 0x000fde0000000000 */
[----:B------:R-:W-:-:S12]  /*114f0*/  NOP ;  /* 0x0000000000007918 */ /* 0x000fd80000000000 */
[----:B------:R-:W0:Y:S02]  /*11500*/  DSETP.EQ.AND P1, PT, R30, RZ, PT ;  /* 0x000000ff1e00722a */ /* 0x000e240003f22000 */
[----:B0-----:R-:W-:Y:S05]  /*11510*/  @!P0 BRA P1, `(.L_x_9183) ;  /* 0x000000ac00788947 */ /* 0x001fea0000800000 */
[----:B------:R-:W-:Y:S01]  /*11520*/  UMOV UR4, 0x1409212f ;  /* 0x1409212f00047882 */ /* 0x000fe20000000000 */
[----:B------:R-:W-:Y:S01]  /*11530*/  UMOV UR5, 0x3e43988e ;  /* 0x3e43988e00057882 */ /* 0x000fe20000000000 */
[----:B------:R-:W-:Y:S01]  /*11540*/  IMAD.MOV.U32 R10, RZ, RZ, R30 ;  /* 0x000000ffff0a7224 */ /* 0x000fe200078e001e */
[----:B------:R-:W-:Y:S01]  /*11550*/  DSETP.GEU.AND P0, PT, R34, UR4, PT ;  /* 0x0000000422007e2a */ /* 0x000fe2000bf0e000 */
[----:B------:R-:W-:Y:S01]  /*11560*/  IMAD.MOV.U32 R11, RZ, RZ, R31 ;  /* 0x000000ffff0b7224 */ /* 0x000fe200078e001f */
[----:B------:R-:W-:Y:S01]  /*11570*/  MOV R9, R29 ;  /* 0x0000001d00097202 */ /* 0x000fe20000000f00 */
[----:B------:R-:W-:-:S15]  /*11580*/  IMAD.MOV.U32 R8, RZ, RZ, R28 ;  /* 0x000000ffff087224 */ /* 0x000fde00078e001c */
[----:B------:R-:W-:-:S15]  /*11590*/  NOP ;  /* 0x0000000000007918 */ /* 0x000fde0000000000 */
[----:B------:R-:W-:-:S15]  /*115a0*/  NOP ;  /* 0x0000000000007918 */ /* 0x000fde0000000000 */
[----:B------:R-:W-:-:S15]  /*115b0*/  NOP ;  /* 0x0000000000007918 */ /* 0x000fde0000000000 */
[----:B------:R-:W-:-:S01]  /*115c0*/  NOP ;  /* 0x0000000000007918 */ /* 0x000fc20000000000 */
[----:B------:R-:W0:Y:S02]  /*115d0*/  DSETP.LT.AND P1, PT, R32, UR4, PT ;  /* 0x0000000420007e2a */ /* 0x000e24000bf21000 */
[----:B0-----:R-:W-:Y:S05]  /*115e0*/  @!P0 BRA P1, `(.L_x_9183) ;  /* 0x000000ac00448947 */ /* 0x001fea0000800000 */
[----:B------:R-:W0:Y:S01]  /*115f0*/  DADD R8, R34, 1 ;  /* 0x3ff0000022087429 */ /* 0x000e220000000000 */
[----:B------:R-:W-:Y:S01]  /*11600*/  IMAD.MOV.U32 R2, RZ, RZ, RZ ;  /* 0x000000ffff027224 */ /* 0x000fe200078e00ff */
[CC--:B0-----:R-:W-:Y:S01]  /*11610*/  ISETP.LT.U32.AND P0, PT, R8.reuse, R32.reuse, PT ;  /* 0x000000200800720c */ /* 0x0c1fe20003f01070 */
[----:B------:R-:W-:Y:S01]  /*11620*/  IMAD.MOV.U32 R14, RZ, RZ, RZ ;  /* 0x000000ffff0e7224 */ /* 0x000fe200078e00ff */
[----:B------:R-:W-:Y:S01]  /*11630*/  UMOV UR5, 0x7fefffff ;  /* 0x7fefffff00057882 */ /* 0x000fe20000000000 */
[----:B------:R-:W-:Y:S01]  /*11640*/  UMOV UR4, 0xffffffff ;  /* 0xffffffff00047882 */ /* 0x000fe20000000000 */
[----:B------:R-:W-:Y:S01]  /*11650*/  ISETP.LT.U32.AND.EX P0, PT, R9, R33, PT, P0 ;  /* 0x000000210900720c */ /* 0x000fe20003f01100 */
[----:B------:R-:W-:Y:S01]  /*11660*/  UMOV UR6, UR5 ;  /* 0x0000000500067c82 */ /* 0x000fe20008000000 */
[----:B------:R-:W-:Y:S01]  /*11670*/  IMAD.MOV.U32 R42, RZ, RZ, RZ ;  /* 0x000000ffff2a7224 */ /* 0x000fe200078e00ff */
[----:B------:R-:W-:Y:S01]  /*11680*/  BSSY.RECONVERGENT B2, `(.L_x_9231) ;  /* 0x0000639000027945 */ /* 0x000fe20003800200 */
[----:B------:R-:W-:-:S02]  /*11690*/  SEL R48, R8, R32, P0 ;  /* 0x0000002008307207 */ /* 0x000fc40000000000 */
        /* <DEDUP_REMOVED lines=75> */
[----:B------:R-:W-:-:S03]  /*11b50*/  UMOV UR6, UR4 ;  /* 0x0000000400067c82 */ /* 0x000fc60008000000 */
[----:B------:R-:W0:Y:S01]  /*11b60*/  MUFU.RSQ64H R43, R3 ;  /* 0x00000003002b7308 */ /* 0x000e220000001c00 */
[----:B------:R-:W-:Y:S01]  /*11b70*/  SEL R2, R2, UR6, P0 ;  /* 0x0000000602027c07 */ /* 0x000fe20008000000 */
[----:B------:R-:W-:Y:S02]  /*11b80*/  UMOV UR6, UR5 ;  /* 0x0000000500067c82 */ /* 0x000fe40008000000 */
        /* <DEDUP_REMOVED lines=10> */
[----:B0-----:R-:W-:Y:S02]  /*11c30*/  IMAD.MOV.U32 R2, RZ, RZ, R11 ;  /* 0x000000ffff027224 */ /* 0x001fe400078e000b */
[----:B------:R-:W-:-:S15]  /*11c40*/  IMAD.MOV.U32 R3, RZ, RZ, 0x3fd80000 ;  /* 0x3fd80000ff037424 */ /* 0x000fde00078e00ff */
[----:B------:R-:W-:-:S15]  /*11c50*/  NOP ;  /* 0x0000000000007918 */ /* 0x000fde0000000000 */
[----:B------:R-:W-:-:S15]  /*11c60*/  NOP ;  /* 0x0000000000007918 */ /* 0x000fde0000000000 */
[----:B------:R-:W-:-:S15]  /*11c70*/  NOP ;  /* 0x0000000000007918 */ /* 0x000fde0000000000 */
[----:B------:R-:W0:Y:S02]  /*11c80*/  DSETP.MIN.AND P0, P3, R10, UR4, PT ;  /* 0x000000040a007e2a */ /* 0x000e24000bb00000 */
[----:B0-----:R-:W-:Y:S01]  /*11c90*/  FSEL R53, R2, UR6, P0 ;  /* 0x0000000602357c08 */ /* 0x001fe20008000000 */
[----:B------:R-:W-:Y:S01]  /*11ca0*/  IMAD.MOV.U32 R2, RZ, RZ, R10 ;  /* 0x000000ffff027224 */ /* 0x000fe200078e000a */
[----:B------:R-:W-:Y:S02]  /*11cb0*/  @P3 LOP3.LUT R53, R14, 0x80000, RZ, 0xfc, !PT ;  /* 0x000800000e353812 */ /* 0x000fe400078efcff */
[----:B------:R-:W-:Y:S02]  /*11cc0*/  ISETP.GE.U32.AND P3, PT, R39, 0x7ff00000, PT ;  /* 0x7ff000002700780c */ /* 0x000fe40003f66070 */
[----:B------:R-:W-:Y:S01]  /*11cd0*/  SEL R52, R2, UR4, P0 ;  /* 0x0000000402347c07 */ /* 0x000fe20008000000 */
[----:B------:R-:W-:Y:S01]  /*11ce0*/  IMAD.MOV.U32 R2, RZ, RZ, 0x0 ;  /* 0x00000000ff027424 */ /* 0x000fe200078e00ff */
[----:B------:R-:W-:-:S15]  /*11cf0*/  ISETP.GE.U32.AND P0, PT, R49, 0x7ff00000, PT ;  /* 0x7ff000003100780c */ /* 0x000fde0003f06070 */
[----:B------:R-:W-:-:S15]  /*11d00*/  NOP ;  /* 0x0000000000007918 */ /* 0x000fde0000000000 */
[----:B------:R-:W-:-:S15]  /*11d10*/  NOP ;  /* 0x0000000000007918 */ /* 0x000fde0000000000 */
[----:B------:R-:W-:-:S09]  /*11d20*/  NOP ;  /* 0x0000000000007918 */ /* 0x000fd20000000000 */
[----:B------:R0:W-:Y:S02]  /*11d30*/  DSETP.NEU.AND P2, PT, R36, RZ, PT ;  /* 0x000000ff2400722a */ /* 0x0001e40003f4d000 */
[----:B0-----:R-:W0:Y:S01]  /*11d40*/  MUFU.RSQ64H R37, R53 ;  /* 0x0000003500257308 */ /* 0x001e220000001c00 */
[----:B------:R-:W-:-:S15]  /*11d50*/  MOV R36, RZ ;  /* 0x000000ff00247202 */ /* 0x000fde0000000f00 */
        /* <DEDUP_REMOVED lines=9> */
[----:B------:R-:W1:-:S15]  /*11df0*/  DFMA R46, R46, R2, 0.5 ;  /* 0x3fe000002e2e742b */ /* 0x000e5e0000000002 */
        /* <DEDUP_REMOVED lines=9> */
[----:B-1----:R1:W-:Y:S02]  /*11e90*/  DMUL R44, R12, R44 ;  /* 0x0000002c0c2c7228 */ /* 0x0023e40000000000 */
[----:B-1----:R-:W-:Y:S01]  /*11ea0*/  LOP3.LUT R13, R51, 0x100000, RZ, 0xfc, !PT ;  /* 0x00100000330d7812 */ /* 0x002fe200078efcff */
[----:B------:R-:W-:Y:S01]  /*11eb0*/  IMAD.MOV.U32 R12, RZ, RZ, RZ ;  /* 0x000000ffff0c7224 */ /* 0x000fe200078e00ff */
[----:B------:R-:W-:Y:S01]  /*11ec0*/  LOP3.LUT R51, R50, 0x100000, RZ, 0xfc, !PT ;  /* 0x0010000032337812 */ /* 0x000fe200078efcff */
[----:B------:R-:W-:-:S15]  /*11ed0*/  IMAD.MOV.U32 R50, RZ, RZ, RZ ;  /* 0x000000ffff327224 */ /* 0x000fde00078e00ff */
[----:B------:R-:W-:-:S15]  /*11ee0*/  NOP ;  /* 0x0000000000007918 */ /* 0x000fde0000000000 */
[----:B------:R-:W-:-:S15]  /*11ef0*/  NOP ;  /* 0x0000000000007918 */ /* 0x000fde0000000000 */
[----:B------:R-:W-:-:S14]  /*11f00*/  NOP ;  /* 0x0000000000007918 */ /* 0x000fdc0000000000 */
        /* <DEDUP_REMOVED lines=25> */
[----:B0-----:R-:W-:-:S15]  /*120a0*/  DMUL R36, R10, R36 ;  /* 0x000000240a247228 */ /* 0x001fde0000000000 */
        /* <DEDUP_REMOVED lines=9> */
[----:B------:R-:W0:Y:S02]  /*12140*/  DMUL R44, R44, R12 ;  /* 0x0000000c2c2c7228 */ /* 0x000e240000000000 */
[----:B0-----:R-:W-:Y:S02]  /*12150*/  @!P0 FSEL R48, R6, R44, !P1 ;  /* 0x0000002c06308208 */ /* 0x001fe40004800000 */
[----:B------:R-:W-:-:S03]  /*12160*/  @!P0 FSEL R49, R7, R45, !P1 ;  /* 0x0000002d07318208 */ /* 0x000fc60004800000 */
[----:B------:R-:W-:Y:S02]  /*12170*/  IMAD.MOV.U32 R46, RZ, RZ, R48 ;  /* 0x000000ffff2e7224 */ /* 0x000fe400078e0030 */
[----:B------:R-:W-:-:S15]  /*12180*/  IMAD.MOV.U32 R47, RZ, RZ, R49 ;  /* 0x000000ffff2f7224 */ /* 0x000fde00078e0031 */
[----:B------:R-:W-:-:S15]  /*12190*/  NOP ;  /* 0x0000000000007918 */ /* 0x000fde0000000000 */
[----:B------:R-:W-:-:S15]  /*121a0*/  NOP ;  /* 0x0000000000007918 */ /* 0x000fde0000000000 */
[----:B------:R-:W-:-:S10]  /*121b0*/  NOP ;  /* 0x0000000000007918 */ /* 0x000fd40000000000 */
        /* <DEDUP_REMOVED lines=26> */
[----:B------:R-:W0:-:S15]  /*12360*/  DSETP.GEU.AND P0, PT, R32, 3.8518598887744717061e-34, PT ;  /* 0x390000002000742a */ /* 0x000e1e0003f0e000 */
[----:B------:R-:W-:-:S15]  /*12370*/  NOP ;  /* 0x0000000000007918 */ /* 0x000fde0000000000 */
[----:B------:R-:W-:-:S15]  /*12380*/  NOP ;  /* 0x0000000000007918 */ /* 0x000fde0000000000 */
[----:B------:R-:W-:-:S15]  /*12390*/  NOP ;  /* 0x0000000000007918 */ /* 0x000fde0000000000 */
[----:B------:R-:W-:-:S04]  /*123a0*/  NOP ;  /* 0x0000000000007918 */ /* 0x000fc80000000000 */
[----:B0-----:R-:W0:Y:S02]  /*123b0*/  DSETP.NEU.OR P0, PT, R34, 1, P0 ;  /* 0x3ff000002200742a */ /* 0x001e24000070d400 */
        /* <DEDUP_REMOVED lines=49> */
[----:B------:R-:W-:Y:S02]  /*126d0*/  IMAD.MOV.U32 R6, RZ, RZ, R45 ;  /* 0x000000ffff067224 */ /* 0x000fe400078e002d */
[----:B------:R-:W-:-:S02]  /*126e0*/  IMAD.MOV.U32 R3, RZ, RZ, R32 ;  /* 0x000000ffff037224 */ /* 0x000fc400078e0020 */
[----:B------:R-:W-:-:S07]  /*126f0*/  IMAD.MOV.U32 R2, RZ, RZ, R33 ;  /* 0x000000ffff027224 */ /* 0x000fce00078e0021 */
[----:B------:R-:W-:Y:S05]  /*12700*/  CALL.REL.NOINC `($__internal_15_$__cuda_sm20_dsqrt_rn_f64_mediumpath_v1) ;  /* 0x0000057000ec7944 */ /* 0x000fea0003c00000 */
[----:B------:R-:W-:Y:S02]  /*12710*/  IMAD.MOV.U32 R36, RZ, RZ, R3 ;  /* 0x000000ffff247224 */ /* 0x000fe400078e0003 */
[----:B------:R-:W-:-:S07]  /*12720*/  IMAD.MOV.U32 R37, RZ, RZ, R2 ;  /* 0x000000ffff257224 */ /* 0x000fce00078e0002 */
.L_x_9235:
[----:B------:R-:W-:Y:S05]  /*12730*/  BSYNC.RECONVERGENT B3 ;  /* 0x0000000000037941 */ /* 0x000fea0003800200 */
.L_x_9234:
[----:B------:R-:W-:Y:S05]  /*12740*/  BRA `(.L_x_9236) ;  /* 0x0000005000b07947 */ /* 0x000fea0003800000 */
.L_x_9233:
        /* <DEDUP_REMOVED lines=68> */
[----:B------:R-:W-:Y:S05]  /*12b90*/  CALL.REL.NOINC `($__internal_14_$__cuda_sm20_div_rn_f64_full) ;  /* 0x0000056400a87944 */ /* 0x000fea0003c00000 */
.L_x_9241:
[----:B------:R-:W-:Y:S05]  /*12ba0*/  BSYNC.RECONVERGENT B4 ;  /* 0x0000000000047941 */ /* 0x000fea0003800200 */
.L_x_9240:
[----:B------:R-:W-:Y:S02]  /*12bb0*/  IMAD.MOV.U32 R36, RZ, RZ, R2 ;  /* 0x000000ffff247224 */ /* 0x000fe400078e0002 */
[----:B------:R-:W-:-:S07]  /*12bc0*/  IMAD.MOV.U32 R37, RZ, RZ, R3 ;  /* 0x000000ffff257224 */ /* 0x000fce00078e0003 */
.L_x_9239:
[----:B------:R-:W-:Y:S05]  /*12bd0*/  BSYNC.RECONVERGENT B3 ;  /* 0x0000000000037941 */ /* 0x000fea0003800200 */
.L_x_9238:
        /* <DEDUP_REMOVED lines=74> */
.L_x_9244:
[----:B------:R-:W-:Y:S05]  /*13080*/  BSYNC.RECONVERGENT B4 ;  /* 0x0000000000047941 */ /* 0x000fea0003800200 */
.L_x_9243:
[----:B------:R-:W-:Y:S05]  /*13090*/  BSYNC.RECONVERGENT B3 ;  /* 0x0000000000037941 */ /* 0x000fea0003800200 */
.L_x_9242:
[----:B------:R-:W0:Y:S01]  /*130a0*/  DMUL R2, R2, 0.5 ;  /* 0x3fe0000002027828 */ /* 0x000e220000000000 */
[----:B------:R-:W-:Y:S01]  /*130b0*/  IMAD.MOV.U32 R12, RZ, RZ, 0x0 ;  /* 0x00000000ff0c7424 */ /* 0x000fe200078e00ff */
[----:B------:R-:W-:Y:S01]  /*130c0*/  MOV R13, 0x3fd80000 ;  /* 0x3fd80000000d7802 */ /* 0x000fe20000000f00 */
[----:B------:R-:W-:-:S15]  /*130d0*/  BSSY.RECONVERGENT B3, `(.L_x_9245) ;  /* 0x000004a000037945 */ /* 0x000fde0003800200 */
[----:B------:R-:W-:-:S15]  /*130e0*/  NOP ;  /* 0x0000000000007918 */ /* 0x000fde0000000000 */
[----:B------:R-:W-:-:S15]  /*130f0*/  NOP ;  /* 0x0000000000007918 */ /* 0x000fde0000000000 */
[----:B------:R-:W-:-:S15]  /*13100*/  NOP ;  /* 0x0000000000007918 */ /* 0x000fde0000000000 */
[----:B------:R-:W-:-:S01]  /*13110*/  NOP ;  /* 0x0000000000007918 */ /* 0x000fc20000000000 */
        /* <DEDUP_REMOVED lines=60> */
[----:B------:R-:W-:Y:S02]  /*134e0*/  IMAD.MOV.U32 R13, RZ, RZ, R48 ;  /* 0x000000ffff0d7224 */ /* 0x000fe400078e0030 */
[----:B------:R-:W-:-:S02]  /*134f0*/  IMAD.MOV.U32 R12, RZ, RZ, R49 ;  /* 0x000000ffff0c7224 */ /* 0x000fc400078e0031 */
[----:B------:R-:W-:Y:S02]  /*13500*/  IMAD.MOV.U32 R7, RZ, RZ, R44 ;  /* 0x000000ffff077224 */ /* 0x000fe400078e002c */
[----:B------:R-:W-:Y:S02]  /*13510*/  IMAD.MOV.U32 R6, RZ, RZ, R45 ;  /* 0x000000ffff067224 */ /* 0x000fe400078e002d */
[----:B------:R-:W-:-:S07]  /*13520*/  IMAD.MOV.U32 R4, RZ, RZ, R15 ;  /* 0x000000ffff047224 */ /* 0x000fce00078e000f */
[----:B------:R-:W-:Y:S05]  /*13530*/  CALL.REL.NOINC `($__internal_15_$__cuda_sm20_dsqrt_rn_f64_mediumpath_v1) ;  /* 0x0000056400607944 */ /* 0x000fea0003c00000 */
[----:B------:R-:W-:-:S04]  /*13540*/  LOP3.LUT R3, R3, R2, RZ, 0x3c, !PT ;  /* 0x0000000203037212 */ /* 0x000fc800078e3cff */
[----:B------:R-:W-:-:S04]  /*13550*/  LOP3.LUT R2, R3, R2, RZ, 0x3c, !PT ;  /* 0x0000000203027212 */ /* 0x000fc800078e3cff */
[----:B------:R-:W-:-:S07]  /*13560*/  LOP3.LUT R3, R3, R2, RZ, 0x3c, !PT ;  /* 0x0000000203037212 */ /* 0x000fce00078e3cff */
.L_x_9246:
[----:B------:R-:W-:Y:S05]  /*13570*/  BSYNC.RECONVERGENT B3 ;  /* 0x0000000000037941 */ /* 0x000fea0003800200 */
.L_x_9245:
[----:B------:R-:W0:Y:S02]  /*13580*/  DADD R36, R36, R2 ;  /* 0x0000000024247229 */ /* 0x000e240000000002 */
[C---:B0-----:R-:W-:Y:S02]  /*13590*/  FSETP.GEU.FTZ.AND P0, PT, R37.reuse, 1.7916666269302368164, PT ;  /* 0x3fe555552500780b */ /* 0x041fe40003f1e000 */
[----:B------:R-:W-:-:S04]  /*135a0*/  FSETP.GT.FTZ.AND P1, PT, R37, -1.6999999284744262695, PT ;  /* 0xbfd999992500780b */ /* 0x000fc80003f34000 */
[----:B------:R-:W-:-:S13]  /*135b0*/  PLOP3.LUT P0, PT, P0, P1, PT, 0xf2, 0x2f ;  /* 0x00000000002f781c */ /* 0x000fda0000703e72 */
[----:B------:R-:W-:Y:S05]  /*135c0*/  @P0 BRA `(.L_x_9247) ;  /* 0x0000000800100947 */ /* 0x000fea0003800000 */
        /* <DEDUP_REMOVED lines=53> */
.L_x_9249:
[----:B------:R-:W-:Y:S05]  /*13920*/  BSYNC.RECONVERGENT B3 ;  /* 0x0000000000037941 */ /* 0x000fea0003800200 */
.L_x_9248:
        /* <DEDUP_REMOVED lines=78> */
.L_x_9247:
        /* <DEDUP_REMOVED lines=11> */
[----:B------:R-:W-:Y:S01]  /*13ec0*/  ISETP.GT.U32.AND P1, PT, R0, 0x7feffffe, PT ;  /* 0x7feffffe0000780c */ /* 0x000fe20003f24070 */
[----:B------:R-:W-:Y:S01]  /*13ed0*/  IMAD.MOV.U32 R0, RZ, RZ, -0x3ff ;  /* 0xfffffc01ff007424 */ /* 0x000fe200078e00ff */
[----:B------:R-:W-:-:S11]  /*13ee0*/  @!P0 MOV R0, 0xfffffbcb ;  /* 0xfffffbcb00008802 */ /* 0x000fd60000000f00 */
[----:B------:R-:W-:Y:S05]  /*13ef0*/  @P1 BRA `(.L_x_9250) ;  /* 0x0000000800b01947 */ /* 0x000fea0003800000 */
[C---:B------:R-:W-:Y:S01]  /*13f00*/  LOP3.LUT R2, R37.reuse, 0xfffff, RZ, 0xc0, !PT ;  /* 0x000fffff25027812 */ /* 0x040fe200078ec0ff */
[----:B------:R-:W-:Y:S01]  /*13f10*/  IMAD.MOV.U32 R14, RZ, RZ, RZ ;  /* 0x000000ffff0e7224 */ /* 0x000fe200078e00ff */
[----:B------:R-:W-:Y:S01]  /*13f20*/  LEA.HI R0, R37, R0, RZ, 0xc ;  /* 0x0000000025007211 */ /* 0x000fe200078f60ff */
[----:B------:R-:W-:Y:S01]  /*13f30*/  UMOV UR4, 0x80000000 ;  /* 0x8000000000047882 */ /* 0x000fe20000000000 */
[----:B------:R-:W-:Y:S01]  /*13f40*/  LOP3.LUT R3, R2, 0x3ff00000, RZ, 0xfc, !PT ;  /* 0x3ff0000002037812 */ /* 0x000fe200078efcff */
[----:B------:R-:W-:Y:S01]  /*13f50*/  IMAD.MOV.U32 R2, RZ, RZ, R36 ;  /* 0x000000ffff027224 */ /* 0x000fe200078e0024 */
[----:B------:R-:W-:Y:S02]  /*13f60*/  UMOV UR5, 0x43300000 ;  /* 0x4330000000057882 */ /* 0x000fe40000000000 */
        /* <DEDUP_REMOVED lines=165> */
.L_x_9250:
[----:B------:R-:W-:Y:S01]  /*149c0*/  IMAD.MOV.U32 R4, RZ, RZ, 0x0 ;  /* 0x00000000ff047424 */ /* 0x000fe200078e00ff */
[----:B------:R-:W-:Y:S01]  /*149d0*/  LOP3.LUT P0, RZ, R3, 0x7fffffff, RZ, 0xc0, !PT ;  /* 0x7fffffff03ff7812 */ /* 0x000fe2000780c0ff */
[----:B------:R-:W-:-:S06]  /*149e0*/  IMAD.MOV.U32 R5, RZ, RZ, 0x7ff00000 ;  /* 0x7ff00000ff057424 */ /* 0x000fcc00078e00ff */
[----:B------:R-:W0:Y:S02]  /*149f0*/  DFMA R2, R2, R4, +INF ;  /* 0x7ff000000202742b */ /* 0x000e240000000004 */
[----:B0-----:R-:W-:Y:S02]  /*14a00*/  FSEL R36, R2, RZ, P0 ;  /* 0x000000ff02247208 */ /* 0x001fe40000000000 */
[----:B------:R-:W-:Y:S01]  /*14a10*/  FSEL R37, R3, -QNAN , P0 ;  /* 0xfff0000003257808 */ /* 0x000fe20000000000 */
[----:B------:R-:W-:Y:S06]  /*14a20*/  BRA `(.L_x_9236) ;  /* 0x0000002c00f87947 */ /* 0x000fec0003800000 */
.L_x_9237:
        /* <DEDUP_REMOVED lines=64> */
[----:B------:R-:W-:Y:S01]  /*14e30*/  MOV R6, R3 ;  /* 0x0000000300067202 */ /* 0x000fe20000000f00 */
[----:B------:R-:W-:-:S07]  /*14e40*/  IMAD.MOV.U32 R7, RZ, RZ, R2 ;  /* 0x000000ffff077224 */ /* 0x000fce00078e0002 */
.L_x_9253:
[----:B------:R-:W-:Y:S05]  /*14e50*/  BSYNC.RECONVERGENT B3 ;  /* 0x0000000000037941 */ /* 0x000fea0003800200 */
.L_x_9252:
        /* <DEDUP_REMOVED lines=49> */
.L_x_9255:
[----:B------:R-:W-:Y:S05]  /*15170*/  BSYNC.RECONVERGENT B3 ;  /* 0x0000000000037941 */ /* 0x000fea0003800200 */
.L_x_9254:
[----:B------:R-:W-:Y:S02]  /*15180*/  IMAD.MOV.U32 R36, RZ, RZ, R2 ;  /* 0x000000ffff247224 */ /* 0x000fe400078e0002 */
[----:B------:R-:W-:Y:S01]  /*15190*/  IMAD.MOV.U32 R37, RZ, RZ, R3 ;  /* 0x000000ffff257224 */ /* 0x000fe200078e0003 */
[----:B------:R-:W-:Y:S06]  /*151a0*/  BRA `(.L_x_9236) ;  /* 0x0000002800187947 */ /* 0x000fec0003800000 */
.L_x_9251:
        /* <DEDUP_REMOVED lines=55> */
[----:B------:R-:W-:-:S07]  /*15520*/  IMAD.MOV.U32 R4, RZ, RZ, R15 ;  /* 0x000000ffff047224 */ /* 0x000fce00078e000f */
[----:B------:R-:W-:Y:S05]  /*15530*/  CALL.REL.NOINC `($__internal_15_$__cuda_sm20_dsqrt_rn_f64_mediumpath_v1) ;  /* 0x0000054400607944 */ /* 0x000fea0003c00000 */
[----:B------:R-:W-:-:S04]  /*15540*/  LOP3.LUT R3, R3, R2, RZ, 0x3c, !PT ;  /* 0x0000000203037212 */ /* 0x000fc800078e3cff */
[----:B------:R-:W-:-:S04]  /*15550*/  LOP3.LUT R2, R3, R2, RZ, 0x3c, !PT ;  /* 0x0000000203027212 */ /* 0x000fc800078e3cff */
[----:B------:R-:W-:-:S07]  /*15560*/  LOP3.LUT R3, R3, R2, RZ, 0x3c, !PT ;  /* 0x0000000203037212 */ /* 0x000fce00078e3cff */
.L_x_9257:
[----:B------:R-:W-:Y:S05]  /*15570*/  BSYNC.RECONVERGENT B3 ;  /* 0x0000000000037941 */ /* 0x000fea0003800200 */
.L_x_9256:
        /* <DEDUP_REMOVED lines=57> */
[----:B------:R-:W-:Y:S05]  /*15910*/  CALL.REL.NOINC `($__internal_14_$__cuda_sm20_div_rn_f64_full) ;  /* 0x0000053800487944 */ /* 0x000fea0003c00000 */
.L_x_9260:
[----:B------:R-:W-:Y:S05]  /*15920*/  BSYNC.RECONVERGENT B3 ;  /* 0x0000000000037941 */ /* 0x000fea0003800200 */
.L_x_9259:
        /* <DEDUP_REMOVED lines=78> */
.L_x_9258:
        /* <DEDUP_REMOVED lines=23> */
[----:B------:R-:W-:Y:S01]  /*15f80*/  @P0 IADD3 R5, PT, PT, R3, -0x100000, RZ ;  /* 0xfff0000003050810 */ /* 0x000fe20007ffe0ff */
[----:B------:R-:W-:-:S04]  /*15f90*/  @P0 VIADD R0, R0, 0x1 ;  /* 0x0000000100000836 */ /* 0x000fc80000000000 */
        /* <DEDUP_REMOVED lines=162> */
.L_x_9261:
[----:B------:R-:W-:Y:S01]  /*169c0*/  IMAD.MOV.U32 R4, RZ, RZ, 0x0 ;  /* 0x00000000ff047424 */ /* 0x000fe200078e00ff */
[----:B------:R-:W-:Y:S01]  /*169d0*/  LOP3.LUT P0, RZ, R3, 0x7fffffff, RZ, 0xc0, !PT ;  /* 0x7fffffff03ff7812 */ /* 0x000fe2000780c0ff */
[----:B------:R-:W-:-:S06]  /*169e0*/  IMAD.MOV.U32 R5, RZ, RZ, 0x7ff00000 ;  /* 0x7ff00000ff057424 */ /* 0x000fcc00078e00ff */
[----:B------:R-:W0:Y:S02]  /*169f0*/  DFMA R2, R2, R4, +INF ;  /* 0x7ff000000202742b */ /* 0x000e240000000004 */
[----:B0-----:R-:W-:Y:S02]  /*16a00*/  FSEL R36, R2, RZ, P0 ;  /* 0x000000ff02247208 */ /* 0x001fe40000000000 */
[----:B------:R-:W-:Y:S01]  /*16a10*/  FSEL R37, R3, -QNAN , P0 ;  /* 0xfff0000003257808 */ /* 0x000fe20000000000 */
[----:B------:R-:W-:Y:S06]  /*16a20*/  BRA `(.L_x_9236) ;  /* 0x0000000c00f87947 */ /* 0x000fec0003800000 */
.L_x_9232:
        /* <DEDUP_REMOVED lines=60> */
.L_x_9263:
[----:B------:R-:W-:Y:S05]  /*16df0*/  BSYNC.RECONVERGENT B3 ;  /* 0x0000000000037941 */ /* 0x000fea0003800200 */
.L_x_9262:
[----:B------:R-:W0:Y:S01]  /*16e00*/  DADD R2, R10, R2 ;  /* 0x000000000a027229 */ /* 0x000e220000000002 */
[----:B------:R-:W-:Y:S01]  /*16e10*/  IMAD.MOV.U32 R7, RZ, RZ, -0x3ff ;  /* 0xfffffc01ff077424 */ /* 0x000fe200078e00ff */
        /* <DEDUP_REMOVED lines=185> */
.L_x_9264:
[----:B------:R-:W-:Y:S01]  /*179b0*/  MOV R2, 0x0 ;  /* 0x0000000000027802 */ /* 0x000fe20000000f00 */
[----:B------:R-:W-:Y:S01]  /*179c0*/  IMAD.MOV.U32 R3, RZ, RZ, 0x7ff00000 ;  /* 0x7ff00000ff037424 */ /* 0x000fe200078e00ff */
[----:B------:R-:W-:-:S05]  /*179d0*/  LOP3.LUT P0, RZ, R5, 0x7fffffff, RZ, 0xc0, !PT ;  /* 0x7fffffff05ff7812 */ /* 0x000fca000780c0ff */
[----:B------:R-:W0:Y:S02]  /*179e0*/  DFMA R4, R4, R2, +INF ;  /* 0x7ff000000404742b */ /* 0x000e240000000002 */
[----:B0-----:R-:W-:Y:S02]  /*179f0*/  FSEL R36, R4, RZ, P0 ;  /* 0x000000ff04247208 */ /* 0x001fe40000000000 */
[----:B------:R-:W-:-:S07]  /*17a00*/  FSEL R37, R5, -QNAN , P0 ;  /* 0xfff0000005257808 */ /* 0x000fce0000000000 */
.L_x_9236:
[----:B------:R-:W-:Y:S05]  /*17a10*/  BSYNC.RECONVERGENT B2 ;  /* 0x0000000000027941 */ /* 0x000fea0003800200 */
.L_x_9231:
        /* <DEDUP_REMOVED lines=62> */
.L_x_9269:
[----:B------:R-:W-:Y:S05]  /*17e00*/  BSYNC.RECONVERGENT B4 ;  /* 0x0000000000047941 */ /* 0x000fea0003800200 */
.L_x_9268:
[----:B------:R-:W-:Y:S01]  /*17e10*/  UMOV UR4, 0x703afb7f ;  /* 0x703afb7f00047882 */ /* 0x000fe20000000000 */
[----:B------:R-:W-:Y:S02]  /*17e20*/  UMOV UR5, 0x3fe488ce ;  /* 0x3fe488ce00057882 */ /* 0x000fe40000000000 */
[----:B------:R-:W0:Y:S02]  /*17e30*/  DSETP.GT.AND P0, PT, R2, UR4, PT ;  /* 0x0000000402007e2a */ /* 0x000e24000bf04000 */
[----:B0-----:R-:W-:Y:S05]  /*17e40*/  @!P0 BREAK.RELIABLE B2 ;  /* 0x0000000000028942 */ /* 0x001fea0003800100 */
[----:B------:R-:W-:Y:S05]  /*17e50*/  @!P0 BRA `(.L_x_9270) ;  /* 0x0000003000dc8947 */ /* 0x000fea0003800000 */
[----:B------:R-:W0:Y:S01]  /*17e60*/  DSETP.GEU.AND P0, PT, R32, 1.7347234759768070944e-18, PT ;  /* 0x3c4000002000742a */ /* 0x000e220003f0e000 */
[----:B------:R-:W-:-:S15]  /*17e70*/  BSSY.RECONVERGENT B4, `(.L_x_9267) ;  /* 0x000022f000047945 */ /* 0x000fde0003800200 */
[----:B------:R-:W-:-:S15]  /*17e80*/  NOP ;  /* 0x0000000000007918 */ /* 0x000fde0000000000 */
[----:B------:R-:W-:-:S15]  /*17e90*/  NOP ;  /* 0x0000000000007918 */ /* 0x000fde0000000000 */
[----:B------:R-:W-:-:S15]  /*17ea0*/  NOP ;  /* 0x0000000000007918 */ /* 0x000fde0000000000 */
[----:B------:R-:W-:-:S03]  /*17eb0*/  NOP ;  /* 0x0000000000007918 */ /* 0x000fc60000000000 */
[----:B0-----:R-:W0:Y:S02]  /*17ec0*/  DSETP.NEU.OR P0, PT, R34, 1, P0 ;  /* 0x3ff000002200742a */ /* 0x001e24000070d400 */
[----:B0-----:R-:W-:Y:S05]  /*17ed0*/  @P0 BRA `(.L_x_9271) ;  /* 0x0000000800000947 */ /* 0x001fea0003800000 */
        /* <DEDUP_REMOVED lines=56> */
.L_x_9273:
[----:B------:R-:W-:Y:S05]  /*18260*/  BSYNC.RECONVERGENT B5 ;  /* 0x0000000000057941 */ /* 0x000fea0003800200 */
.L_x_9272:
        /* <DEDUP_REMOVED lines=66> */
.L_x_9275:
[----:B------:R-:W-:Y:S05]  /*18690*/  BSYNC.RECONVERGENT B5 ;  /* 0x0000000000057941 */ /* 0x000fea0003800200 */
.L_x_9274:
[----:B------:R0:W1:Y:S01]  /*186a0*/  DMUL R44, R2, R44 ;  /* 0x0000002c022c7228 */ /* 0x0000620000000000 */
[----:B------:R-:W-:Y:S01]  /*186b0*/  IMAD.MOV.U32 R34, RZ, RZ, 0x0 ;  /* 0x00000000ff227424 */ /* 0x000fe200078e00ff */
[----:B------:R-:W-:Y:S01]  /*186c0*/  MOV R35, 0x3ff00000 ;  /* 0x3ff0000000237802 */ /* 0x000fe20000000f00 */
[----:B01----:R-:W-:Y:S06]  /*186d0*/  BRA `(.L_x_9276) ;  /* 0x0000001800a07947 */ /* 0x003fec0003800000 */
.L_x_9271:
[----:B------:R-:W0:-:S15]  /*186e0*/  DMUL R2, |R40|, 2.2204460492503130808e-16 ;  /* 0x3cb0000028027828 */ /* 0x000e1e0000000200 */
[----:B------:R-:W-:-:S15]  /*186f0*/  NOP ;  /* 0x0000000000007918 */ /* 0x000fde0000000000 */
[----:B------:R-:W-:-:S15]  /*18700*/  NOP ;  /* 0x0000000000007918 */ /* 0x000fde0000000000 */
[----:B------:R-:W-:-:S15]  /*18710*/  NOP ;  /* 0x0000000000007918 */ /* 0x000fde0000000000 */
[----:B------:R-:W-:-:S04]  /*18720*/  NOP ;  /* 0x0000000000007918 */ /* 0x000fc80000000000 */
[----:B0-----:R-:W0:-:S15]  /*18730*/  DSETP.GE.AND P0, PT, R32, R2, PT ;  /* 0x000000022000722a */ /* 0x001e1e0003f06000 */
[----:B------:R-:W-:-:S15]  /*18740*/  NOP ;  /* 0x0000000000007918 */ /* 0x000fde0000000000 */
[----:B------:R-:W-:-:S15]  /*18750*/  NOP ;  /* 0x0000000000007918 */ /* 0x000fde0000000000 */
[----:B------:R-:W-:-:S15]  /*18760*/  NOP ;  /* 0x0000000000007918 */ /* 0x000fde0000000000 */
[----:B------:R-:W-:-:S04]  /*18770*/  NOP ;  /* 0x0000000000007918 */ /* 0x000fc80000000000 */
[----:B------:R1:W2:Y:S02]  /*18780*/  DADD R40, R34, -1 ;  /* 0xbff0000022287429 */ /* 0x0002a40000000000 */
[----:B012---:R-:W-:Y:S05]  /*18790*/  @!P0 BRA `(.L_x_9277) ;  /* 0x0000000c00688947 */ /* 0x007fea0003800000 */
        /* <DEDUP_REMOVED lines=64> */
.L_x_9281:
[----:B------:R-:W-:Y:S05]  /*18ba0*/  BSYNC.RECONVERGENT B6 ;  /* 0x0000000000067941 */ /* 0x000fea0003800200 */
.L_x_9280:
[----:B------:R-:W-:Y:S02]  /*18bb0*/  IMAD.MOV.U32 R44, RZ, RZ, R2 ;  /* 0x000000ffff2c7224 */ /* 0x000fe400078e0002 */
[----:B------:R-:W-:-:S07]  /*18bc0*/  IMAD.MOV.U32 R45, RZ, RZ, R3 ;  /* 0x000000ffff2d7224 */ /* 0x000fce00078e0003 */
.L_x_9279:
[----:B------:R-:W-:Y:S05]  /*18bd0*/  BSYNC.RECONVERGENT B5 ;  /* 0x0000000000057941 */ /* 0x000fea0003800200 */
.L_x_9278:
[----:B------:R-:W0:Y:S01]  /*18be0*/  DSETP.GEU.AND P0, PT, R40, RZ, PT ;  /* 0x000000ff2800722a */ /* 0x000e220003f0e000 */
[----:B------:R-:W-:-:S15]  /*18bf0*/  BSSY.RECONVERGENT B5, `(.L_x_9282) ;  /* 0x0000047000057945 */ /* 0x000fde0003800200 */
[----:B------:R-:W-:-:S15]  /*18c00*/  NOP ;  /* 0x0000000000007918 */ /* 0x000fde0000000000 */
[----:B------:R-:W-:-:S15]  /*18c10*/  NOP ;  /* 0x0000000000007918 */ /* 0x000fde0000000000 */
[----:B------:R-:W-:-:S15]  /*18c20*/  NOP ;  /* 0x0000000000007918 */ /* 0x000fde0000000000 */
[----:B------:R-:W-:-:S03]  /*18c30*/  NOP ;  /* 0x0000000000007918 */ /* 0x000fc60000000000 */
[----:B0-----:R0:W1:Y:S02]  /*18c40*/  @!P0 DADD R32, R42, -R40 ;  /* 0x000000002a208229 */ /* 0x0010640000000828 */
        /* <DEDUP_REMOVED lines=62> */
.L_x_9285:
[----:B------:R-:W-:Y:S05]  /*19030*/  BSYNC.RECONVERGENT B6 ;  /* 0x0000000000067941 */ /* 0x000fea0003800200 */
.L_x_9284:
[----:B------:R-:W-:Y:S02]  /*19040*/  IMAD.MOV.U32 R32, RZ, RZ, R2 ;  /* 0x000000ffff207224 */ /* 0x000fe400078e0002 */
[----:B------:R-:W-:-:S07]  /*19050*/  IMAD.MOV.U32 R33, RZ, RZ, R3 ;  /* 0x000000ffff217224 */ /* 0x000fce00078e0003 */
.L_x_9283:
[----:B------:R-:W-:Y:S05]  /*19060*/  BSYNC.RECONVERGENT B5 ;  /* 0x0000000000057941 */ /* 0x000fea0003800200 */
.L_x_9282:
[----:B------:R-:W0:Y:S01]  /*19070*/  DMUL R2, R32, 0.5 ;  /* 0x3fe0000020027828 */ /* 0x000e220000000000 */
        /* <DEDUP_REMOVED lines=74> */
.L_x_9287:
[----:B------:R-:W-:Y:S05]  /*19520*/  BSYNC.RECONVERGENT B5 ;  /* 0x0000000000057941 */ /* 0x000fea0003800200 */
.L_x_9286:
[----:B------:R-:W-:Y:S05]  /*19530*/  BRA `(.L_x_9276) ;  /* 0x0000000c00087947 */ /* 0x000fea0003800000 */
.L_x_9277:
        /* <DEDUP_REMOVED lines=71> */
[----:B------:R-:W-:Y:S02]  /*199b0*/  IMAD.MOV.U32 R6, RZ, RZ, R3 ;  /* 0x000000ffff067224 */ /* 0x000fe400078e0003 */
[----:B------:R-:W-:-:S07]  /*199c0*/  IMAD.MOV.U32 R7, RZ, RZ, R2 ;  /* 0x000000ffff077224 */ /* 0x000fce00078e0002 */
.L_x_9290:
[----:B------:R-:W-:Y:S05]  /*199d0*/  BSYNC.RECONVERGENT B5 ;  /* 0x0000000000057941 */ /* 0x000fea0003800200 */
.L_x_9289:
        /* <DEDUP_REMOVED lines=49> */
.L_x_9292:
[----:B------:R-:W-:Y:S05]  /*19cf0*/  BSYNC.RECONVERGENT B5 ;  /* 0x0000000000057941 */ /* 0x000fea0003800200 */
.L_x_9291:
[----:B------:R-:W0:Y:S01]  /*19d00*/  DMUL R34, R34, 8.11296384146066816958e+31 ;  /* 0x4690000022227828 */ /* 0x000e220000000000 */
[----:B------:R-:W-:Y:S02]  /*19d10*/  IMAD.MOV.U32 R44, RZ, RZ, R2 ;  /* 0x000000ffff2c7224 */ /* 0x000fe400078e0002 */
[----:B------:R-:W-:Y:S01]  /*19d20*/  IMAD.MOV.U32 R45, RZ, RZ, R3 ;  /* 0x000000ffff2d7224 */ /* 0x000fe200078e0003 */
[----:B0-----:R-:W-:Y:S06]  /*19d30*/  BRA `(.L_x_9276) ;  /* 0x0000000400087947 */ /* 0x001fec0003800000 */
.L_x_9288:
        /* <DEDUP_REMOVED lines=65> */
.L_x_9293:
[----:B------:R-:W-:Y:S05]  /*1a150*/  BSYNC.RECONVERGENT B5 ;  /* 0x0000000000057941 */ /* 0x000fea0003800200 */
.L_x_9276:
[----:B------:R-:W-:Y:S05]  /*1a160*/  BSYNC.RECONVERGENT B4 ;  /* 0x0000000000047941 */ /* 0x000fea0003800200 */
.L_x_9267:
[----:B------:R-:W-:Y:S05]  /*1a170*/  BSYNC.RELIABLE B2 ;  /* 0x0000000000027941 */ /* 0x000fea0003800100 */
.L_x_9266:
        /* <DEDUP_REMOVED lines=62> */
.L_x_9295:
[----:B------:R-:W-:Y:S05]  /*1a560*/  BSYNC.RECONVERGENT B2 ;  /* 0x0000000000027941 */ /* 0x000fea0003800200 */
.L_x_9294:
[----:B------:R0:W1:Y:S01]  /*1a570*/  DSETP.NEU.AND P4, PT, R8, RZ, PT ;  /* 0x000000ff0800722a */ /* 0x0000620003f8d000 */
[----:B------:R-:W-:Y:S01]  /*1a580*/  UMOV UR4, 0x2a25ff7e ;  /* 0x2a25ff7e00047882 */ /* 0x000fe20000000000 */
[----:B0-----:R-:W-:Y:S01]  /*1a590*/  IMAD.MOV.U32 R8, RZ, RZ, -0x2449a4b7 ;  /* 0xdbb65b49ff087424 */ /* 0x001fe200078e00ff */
[----:B------:R-:W-:Y:S01]  /*1a5a0*/  UMOV UR5, 0x3ef53e1d ;  /* 0x3ef53e1d00057882 */ /* 0x000fe20000000000 */
[----:B------:R-:W-:Y:S01]  /*1a5b0*/  IMAD.MOV.U32 R9, RZ, RZ, 0x3f2d3b63 ;  /* 0x3f2d3b63ff097424 */ /* 0x000fe200078e00ff */
[----:B------:R-:W-:Y:S01]  /*1a5c0*/  ISETP.GE.AND P2, PT, R45, RZ, PT ;  /* 0x000000ff2d00720c */ /* 0x000fe20003f46270 */
[----:B-1----:R-:W-:-:S03]  /*1a5d0*/  @P4 IMAD.MOV.U32 R11, RZ, RZ, 0x4002d97c ;  /* 0x4002d97cff0b4424 */ /* 0x002fc600078e00ff */
[----:B------:R-:W-:-:S15]  /*1a5e0*/  @P1 PLOP3.LUT P0, PT, P2, PT, PT, 0x80, 0x8 ;  /* 0x000000000008181c */ /* 0x000fde000170f070 */
        /* <DEDUP_REMOVED lines=133> */
[----:B0-----:R-:W-:Y:S02]  /*1ae40*/  @P1 IMAD.MOV.U32 R6, RZ, RZ, 0x54442d18 ;  /* 0x54442d18ff061424 */ /* 0x001fe400078e00ff */
[----:B------:R-:W-:-:S15]  /*1ae50*/  @P1 IMAD.MOV.U32 R7, RZ, RZ, 0x3ff921fb ;  /* 0x3ff921fbff071424 */ /* 0x000fde00078e00ff */
        /* <DEDUP_REMOVED lines=8> */
[----:B0-----:R-:W0:Y:S02]  /*1aee0*/  @P1 DADD R2, -RZ, -R8 ;  /* 0x00000000ff021229 */ /* 0x001e240000000908 */
[----:B0-----:R-:W-:Y:S02]  /*1aef0*/  @P1 FSEL R2, R8, R2, !P0 ;  /* 0x0000000208021208 */ /* 0x001fe40004000000 */
[----:B------:R-:W-:Y:S02]  /*1af00*/  @P1 FSEL R3, R9, R3, !P0 ;  /* 0x0000000309031208 */ /* 0x000fe40004000000 */
[----:B------:R-:W-:-:S04]  /*1af10*/  @!P1 PLOP3.LUT P0, PT, P2, PT, PT, 0x80, 0x8 ;  /* 0x000000000008981c */ /* 0x000fc8000170f070 */
[----:B------:R-:W-:-:S15]  /*1af20*/  @P4 FSEL R11, R11, 1.8213495016098022461, !P0 ;  /* 0x3fe921fb0b0b4808 */ /* 0x000fde0004000000 */
[----:B------:R-:W-:-:S15]  /*1af30*/  NOP ;  /* 0x0000000000007918 */ /* 0x000fde0000000000 */
[----:B------:R-:W-:-:S15]  /*1af40*/  NOP ;  /* 0x0000000000007918 */ /* 0x000fde0000000000 */
[----:B------:R-:W-:-:S09]  /*1af50*/  NOP ;  /* 0x0000000000007918 */ /* 0x000fd20000000000 */
[----:B------:R-:W-:Y:S01]  /*1af60*/  @P1 DADD R2, R2, R6 ;  /* 0x0000000002021229 */ /* 0x000fe20000000006 */
[----:B------:R-:W-:Y:S02]  /*1af70*/  @!P1 IMAD.MOV.U32 R6, RZ, RZ, 0x54442d18 ;  /* 0x54442d18ff069424 */ /* 0x000fe400078e00ff */
[----:B------:R-:W-:-:S15]  /*1af80*/  @!P1 IMAD.MOV.U32 R7, RZ, RZ, 0x400921fb ;  /* 0x400921fbff079424 */ /* 0x000fde00078e00ff */
[----:B------:R-:W-:-:S15]  /*1af90*/  NOP ;  /* 0x0000000000007918 */ /* 0x000fde0000000000 */
[----:B------:R-:W-:-:S15]  /*1afa0*/  NOP ;  /* 0x0000000000007918 */ /* 0x000fde0000000000 */
[----:B------:R-:W-:-:S15]  /*1afb0*/  NOP ;  /* 0x0000000000007918 */ /* 0x000fde0000000000 */
[----:B------:R-:W-:-:S01]  /*1afc0*/  NOP ;  /* 0x0000000000007918 */ /* 0x000fc20000000000 */
[----:B------:R-:W0:Y:S02]  /*1afd0*/  @!P1 DADD R6, -R8, R6 ;  /* 0x0000000008069229 */ /* 0x000e240000000106 */
[----:B0-----:R-:W-:Y:S01]  /*1afe0*/  @!P1 FSEL R3, R7, R9, !P0 ;  /* 0x0000000907039208 */ /* 0x001fe20004000000 */
[----:B------:R-:W-:Y:S01]  /*1aff0*/  @P4 IMAD.MOV.U32 R9, RZ, RZ, 0x7f3321d2 ;  /* 0x7f3321d2ff094424 */ /* 0x000fe200078e00ff */
[----:B------:R-:W-:Y:S02]  /*1b000*/  @!P1 FSEL R2, R6, R8, !P0 ;  /* 0x0000000806029208 */ /* 0x000fe40004000000 */
[----:B------:R-:W-:Y:S02]  /*1b010*/  @!P4 FSEL R6, RZ, 3.37028055040000000000e+12, P0 ;  /* 0x54442d18ff06c808 */ /* 0x000fe40000000000 */
[----:B------:R-:W-:Y:S02]  /*1b020*/  @P4 FSEL R9, R9, 3.37028055040000000000e+12, !P0 ;  /* 0x54442d1809094808 */ /* 0x000fe40004000000 */
[----:B------:R-:W-:-:S15]  /*1b030*/  @!P4 FSEL R7, RZ, 2.1426990032196044922, P0 ;  /* 0x400921fbff07c808 */ /* 0x000fde0000000000 */
[----:B------:R-:W-:-:S15]  /*1b040*/  NOP ;  /* 0x0000000000007918 */ /* 0x000fde0000000000 */
[----:B------:R-:W-:-:S15]  /*1b050*/  NOP ;  /* 0x0000000000007918 */ /* 0x000fde0000000000 */
[----:B------:R-:W-:-:S09]  /*1b060*/  NOP ;  /* 0x0000000000007918 */ /* 0x000fd20000000000 */
        /* <DEDUP_REMOVED lines=22> */
.L_x_9270:
        /* <DEDUP_REMOVED lines=100> */
.L_x_9297:
        /* <DEDUP_REMOVED lines=170> */
.L_x_9296:
[----:B------:R-:W-:Y:S05]  /*1c2b0*/  BSYNC.RECONVERGENT B3 ;  /* 0x0000000000037941 */ /* 0x000fea0003800200 */
.L_x_9265:
[----:B------:R-:W-:Y:S01]  /*1c2c0*/  LOP3.LUT R11, R37, 0x80000000, R31, 0xb8, !PT ;  /* 0x80000000250b7812 */ /* 0x000fe200078eb81f */
[----:B------:R-:W-:Y:S01]  /*1c2d0*/  IMAD.MOV.U32 R10, RZ, RZ, R36 ;  /* 0x000000ffff0a7224 */ /* 0x000fe200078e0024 */
[----:B------:R-:W-:Y:S01]  /*1c2e0*/  LOP3.LUT R9, R3, 0x80000000, R29, 0xb8, !PT ;  /* 0x8000000003097812 */ /* 0x000fe200078eb81d */
[----:B------:R-:W-:-:S07]  /*1c2f0*/  IMAD.MOV.U32 R8, RZ, RZ, R2 ;  /* 0x000000ffff087224 */ /* 0x000fce00078e0002 */
.L_x_9183:
[----:B------:R-:W-:Y:S05]  /*1c300*/  BSYNC.RECONVERGENT B1 ;  /* 0x0000000000017941 */ /* 0x000fea0003800200 */
.L_x_9182:
[----:B------:R-:W-:Y:S01]  /*1c310*/  IADD3 R39, PT, PT, R38, 0x80, RZ ;  /* 0x0000008026277810 */ /* 0x000fe20007ffe0ff */
[----:B------:R-:W-:Y:S01]  /*1c320*/  BSSY.RECONVERGENT B1, `(.L_x_9298) ;  /* 0x00017d4000017945 */ /* 0x000fe20003800200 */
[----:B-----5:R-:W-:Y:S02]  /*1c330*/  CS2R R30, SRZ ;  /* 0x00000000001e7805 */ /* 0x020fe4000001ff00 */
[----:B---3--:R-:W-:Y:S02]  /*1c340*/  CS2R R28, SRZ ;  /* 0x00000000001c7805 */ /* 0x008fe4000001ff00 */
[----:B------:R-:W-:-:S13]  /*1c350*/  ISETP.GE.AND P0, PT, R39, R56, PT ;  /* 0x000000382700720c */ /* 0x000fda0003f06270 */
[----:B------:R-:W-:Y:S05]  /*1c360*/  @P0 BRA `(.L_x_9299) ;  /* 0x0000017c003c0947 */ /* 0x000fea0003800000 */
[----:B--2---:R-:W-:-:S15]  /*1c370*/  DSETP.NAN.AND P0, PT, R16, R16, PT ;  /* 0x000000101000722a */ /* 0x004fde0003f08000 */
[----:B------:R-:W-:-:S15]  /*1c380*/  NOP ;  /* 0x0000000000007918 */ /* 0x000fde0000000000 */
[----:B------:R-:W-:-:S15]  /*1c390*/  NOP ;  /* 0x0000000000007918 */ /* 0x000fde0000000000 */
[----:B------:R-:W-:-:S15]  /*1c3a0*/  NOP ;  /* 0x0000000000007918 */ /* 0x000fde0000000000 */
[----:B------:R-:W-:-:S04]  /*1c3b0*/  NOP ;  /* 0x0000000000007918 */ /* 0x000fc80000000000 */
[----:B------:R-:W2:-:S15]  /*1c3c0*/  DSETP.NUM.AND P1, PT, R18, R18, PT ;  /* 0x000000121200722a */ /* 0x000e9e0003f27000 */
        /* <DEDUP_REMOVED lines=10> */
[----:B0-23--:R-:W-:Y:S05]  /*1c470*/  @!P0 BRA P1, `(.L_x_9300) ;  /* 0x0000000000a48947 */ /* 0x00dfea0000800000 */
[----:B------:R-:W0:Y:S02]  /*1c480*/  DSETP.NEU.AND P0, PT, R32, +INF , PT ;  /* 0x7ff000002000742a */ /* 0x000e240003f0d000 */
[----:B0-----:R-:W-:Y:S02]  /*1c490*/  @!P0 IMAD.MOV.U32 R30, RZ, RZ, R18 ;  /* 0x000000ffff1e8224 */ /* 0x001fe400078e0012 */
[----:B------:R-:W-:-:S15]  /*1c4a0*/  @!P0 IMAD.MOV.U32 R31, RZ, RZ, R19 ;  /* 0x000000ffff1f8224 */ /* 0x000fde00078e0013 */
[----:B------:R-:W-:-:S15]  /*1c4b0*/  NOP ;  /* 0x0000000000007918 */ /* 0x000fde0000000000 */
[----:B------:R-:W-:-:S15]  /*1c4c0*/  NOP ;  /* 0x0000000000007918 */ /* 0x000fde0000000000 */
[----:B------:R-:W-:-:S15]  /*1c4d0*/  NOP ;  /* 0x0000000000007918 */ /* 0x000fde0000000000 */
[----:B------:R3:W0:Y:S02]  /*1c4e0*/  @!P0 DADD R28, R16, R16 ;  /* 0x00000000101c8229 */ /* 0x0006240000000010 */
[----:B0--3--:R-:W-:Y:S05]  /*1c4f0*/  @!P0 BRA `(.L_x_9299) ;  /* 0x0000017800d88947 */ /* 0x009fea0003800000 */
        /* <DEDUP_REMOVED lines=18> */
[----:B-1--4-:R-:W0:-:S15]  /*1c620*/  @P0 DADD R2, RZ, R16 ;  /* 0x00000000ff020229 */ /* 0x012e1e0000000010 */
[----:B------:R-:W-:-:S15]  /*1c630*/  NOP ;  /* 0x0000000000007918 */ /* 0x000fde0000000000 */
[----:B------:R-:W-:-:S15]  /*1c640*/  NOP ;  /* 0x0000000000007918 */ /* 0x000fde0000000000 */
[----:B------:R-:W-:-:S15]  /*1c650*/  NOP ;  /* 0x0000000000007918 */ /* 0x000fde0000000000 */
[----:B------:R-:W-:-:S04]  /*1c660*/  NOP ;  /* 0x0000000000007918 */ /* 0x000fc80000000000 */
[----:B0-----:R-:W0:Y:S02]  /*1c670*/  @P0 DADD R28, R28, R2 ;  /* 0x000000001c1c0229 */ /* 0x001e240000000002 */
[----:B0-----:R-:W-:Y:S02]  /*1c680*/  @P0 IMAD.MOV.U32 R30, RZ, RZ, R28 ;  /* 0x000000ffff1e0224 */ /* 0x001fe400078e001c */
[----:B------:R-:W-:Y:S02]  /*1c690*/  @P0 IMAD.MOV.U32 R31, RZ, RZ, R29 ;  /* 0x000000ffff1f0224 */ /* 0x000fe400078e001d */
[----:B------:R-:W-:Y:S02]  /*1c6a0*/  @!P0 IMAD.MOV.U32 R28, RZ, RZ, R16 ;  /* 0x000000ffff1c8224 */ /* 0x000fe400078e0010 */
[----:B------:R-:W-:-:S15]  /*1c6b0*/  @!P0 IMAD.MOV.U32 R29, RZ, RZ, R17 ;  /* 0x000000ffff1d8224 */ /* 0x000fde00078e0011 */
[----:B------:R-:W-:-:S15]  /*1c6c0*/  NOP ;  /* 0x0000000000007918 */ /* 0x000fde0000000000 */
[----:B------:R-:W-:-:S15]  /*1c6d0*/  NOP ;  /* 0x0000000000007918 */ /* 0x000fde0000000000 */
[----:B------:R-:W-:-:S11]  /*1c6e0*/  NOP ;  /* 0x0000000000007918 */ /* 0x000fd60000000000 */
[----:B------:R3:W0:Y:S02]  /*1c6f0*/  @!P0 DADD R30, R18, R18 ;  /* 0x00000000121e8229 */ /* 0x0006240000000012 */
[----:B0--3--:R-:W-:Y:S05]  /*1c700*/  BRA `(.L_x_9299) ;  /* 0x0000017800547947 */ /* 0x009fea0003800000 */
.L_x_9300:
[----:B------:R-:W-:Y:S01]  /*1c710*/  IMAD.MOV.U32 R0, RZ, RZ, R33 ;  /* 0x000000ffff007224 */ /* 0x000fe200078e0021 */
[----:B------:R-:W0:Y:S01]  /*1c720*/  DSETP.MAX.AND P0, P1, R32, R34, PT ;  /* 0x000000222000722a */ /* 0x000e22000390f000 */
[----:B------:R-:W-:Y:S01]  /*1c730*/  IMAD.MOV.U32 R5, RZ, RZ, R35 ;  /* 0x000000ffff057224 */ /* 0x000fe200078e0023 */
[----:B-1--4-:R-:W-:-:S04]  /*1c740*/  MOV R3, R34 ;  /* 0x0000002200037202 */ /* 0x012fc80000000f00 */
        /* <DEDUP_REMOVED lines=24> */
[----:B------:R-:W-:Y:S02]  /*1c8d0*/  IMAD.MOV.U32 R31, RZ, RZ, R19 ;  /* 0x000000ffff1f7224 */ /* 0x000fe400078e0013 */
[----:B------:R-:W-:Y:S02]  /*1c8e0*/  IMAD.MOV.U32 R28, RZ, RZ, R16 ;  /* 0x000000ffff1c7224 */ /* 0x000fe400078e0010 */
[----:B------:R-:W-:-:S15]  /*1c8f0*/  IMAD.MOV.U32 R29, RZ, RZ, R17 ;  /* 0x000000ffff1d7224 */ /* 0x000fde00078e0011 */
[----:B------:R-:W-:-:S15]  /*1c900*/  NOP ;  /* 0x0000000000007918 */ /* 0x000fde0000000000 */
[----:B------:R-:W-:-:S15]  /*1c910*/  NOP ;  /* 0x0000000000007918 */ /* 0x000fde0000000000 */
[----:B------:R-:W-:-:S14]  /*1c920*/  NOP ;  /* 0x0000000000007918 */ /* 0x000fdc0000000000 */
        /* <DEDUP_REMOVED lines=19> */
[C---:B------:R-:W-:Y:S02]  /*1ca60*/  LOP3.LUT R3, R52.reuse, 0x7fd00000, RZ, 0x3c, !PT ;  /* 0x7fd0000034037812 */ /* 0x040fe400078e3cff */
[----:B------:R-:W-:Y:S02]  /*1ca70*/  LOP3.LUT R53, R52, 0x100000, RZ, 0xfc, !PT ;  /* 0x0010000034357812 */ /* 0x000fe400078efcff */
[----:B------:R-:W-:-:S15]  /*1ca80*/  MOV R52, RZ ;  /* 0x000000ff00347202 */ /* 0x000fde0000000f00 */
[----:B------:R-:W-:-:S15]  /*1ca90*/  NOP ;  /* 0x0000000000007918 */ /* 0x000fde0000000000 */
        /* <DEDUP_REMOVED lines=85> */
[----:B------:R-:W0:-:S15]  /*1cff0*/  DSETP.MIN.AND P0, P3, R14, UR4, PT ;  /* 0x000000040e007e2a */ /* 0x000e1e000bb00000 */
[----:B------:R-:W-:-:S15]  /*1d000*/  NOP ;  /* 0x0000000000007918 */ /* 0x000fde0000000000 */
[----:B------:R-:W-:-:S15]  /*1d010*/  NOP ;  /* 0x0000000000007918 */ /* 0x000fde0000000000 */
[----:B------:R-:W-:-:S15]  /*1d020*/  NOP ;  /* 0x0000000000007918 */ /* 0x000fde0000000000 */
[----:B------:R-:W-:-:S04]  /*1d030*/  NOP ;  /* 0x0000000000007918 */ /* 0x000fc80000000000 */
[----:B------:R0:W-:Y:S02]  /*1d040*/  DSETP.NEU.AND P2, PT, R36, RZ, PT ;  /* 0x000000ff2400722a */ /* 0x0001e40003f4d000 */
[----:B0-----:R-:W-:Y:S01]  /*1d050*/  FSEL R37, R2, UR6, P0 ;  /* 0x0000000602257c08 */ /* 0x001fe20008000000 */
[----:B------:R-:W-:Y:S01]  /*1d060*/  IMAD.MOV.U32 R2, RZ, RZ, R14 ;  /* 0x000000ffff027224 */ /* 0x000fe200078e000e */
[----:B------:R-:W-:Y:S01]  /*1d070*/  @P3 LOP3.LUT R37, R6, 0x80000, RZ, 0xfc, !PT ;  /* 0x0008000006253812 */ /* 0x000fe200078efcff */
[----:B------:R-:W-:Y:S01]  /*1d080*/  IMAD.MOV.U32 R6, RZ, RZ, RZ ;  /* 0x000000ffff067224 */ /* 0x000fe200078e00ff */
        /* <DEDUP_REMOVED lines=12> */
[----:B0-----:R0:W-:Y:S02]  /*1d150*/  DFMA R36, R36, -R2, 1 ;  /* 0x3ff000002424742b */ /* 0x0011e40000000802 */
[----:B0-----:R-:W-:Y:S02]  /*1d160*/  IMAD.MOV.U32 R2, RZ, RZ, 0x0 ;  /* 0x00000000ff027424 */ /* 0x001fe400078e00ff */
[----:B------:R-:W-:-:S15]  /*1d170*/  IMAD.MOV.U32 R3, RZ, RZ, 0x3fd80000 ;  /* 0x3fd80000ff037424 */ /* 0x000fde00078e00ff */
[----:B------:R-:W-:-:S15]  /*1d180*/  NOP ;  /* 0x0000000000007918 */ /* 0x000fde0000000000 */
[----:B------:R-:W-:-:S15]  /*1d190*/  NOP ;  /* 0x0000000000007918 */ /* 0x000fde0000000000 */
[----:B------:R-:W-:-:S15]  /*1d1a0*/  NOP ;  /* 0x0000000000007918 */ /* 0x000fde0000000000 */
        /* <DEDUP_REMOVED lines=26> */
[----:B0-----:R-:W-:-:S15]  /*1d350*/  LOP3.LUT R7, R0, 0x100000, RZ, 0xfc, !PT ;  /* 0x0010000000077812 */ /* 0x001fde00078efcff */
        /* <DEDUP_REMOVED lines=9> */
[----:B0-----:R-:W0:Y:S02]  /*1d3f0*/  DMUL R48, R48, R6 ;  /* 0x0000000630307228 */ /* 0x001e240000000000 */
[----:B0-----:R-:W-:Y:S02]  /*1d400*/  @!P3 FSEL R43, R4, R48, !P2 ;  /* 0x00000030042bb208 */ /* 0x001fe40005000000 */
[----:B------:R-:W-:-:S04]  /*1d410*/  @!P3 FSEL R42, R5, R49, !P2 ;  /* 0x00000031052ab208 */ /* 0x000fc80005000000 */
[----:B------:R-:W-:-:S04]  /*1d420*/  LOP3.LUT R43, R43, R42, RZ, 0x3c, !PT ;  /* 0x0000002a2b2b7212 */ /* 0x000fc800078e3cff */
[----:B------:R-:W-:-:S04]  /*1d430*/  LOP3.LUT R42, R43, R42, RZ, 0x3c, !PT ;  /* 0x0000002a2b2a7212 */ /* 0x000fc800078e3cff */
[----:B------:R-:W-:-:S15]  /*1d440*/  LOP3.LUT R43, R43, R42, RZ, 0x3c, !PT ;  /* 0x0000002a2b2b7212 */ /* 0x000fde00078e3cff */
[----:B------:R-:W-:-:S15]  /*1d450*/  NOP ;  /* 0x0000000000007918 */ /* 0x000fde0000000000 */
[----:B------:R-:W-:-:S15]  /*1d460*/  NOP ;  /* 0x0000000000007918 */ /* 0x000fde0000000000 */
[----:B------:R-:W-:-:S03]  /*1d470*/  NOP ;  /* 0x0000000000007918 */ /* 0x000fc60000000000 */
        /* <DEDUP_REMOVED lines=10> */
[----:B0-----:R-:W0:Y:S02]  /*1d520*/  DMUL R44, R44, R52 ;  /* 0x000000342c2c7228 */ /* 0x001e240000000000 */
[----:B0-----:R-:W-:Y:S02]  /*1d530*/  @!P0 FSEL R46, R12, R44, !P1 ;  /* 0x0000002c0c2e8208 */ /* 0x001fe40004800000 */
[----:B------:R-:W-:-:S15]  /*1d540*/  @!P0 FSEL R47, R13, R45, !P1 ;  /* 0x0000002d0d2f8208 */ /* 0x000fde0004800000 */
[----:B------:R-:W-:-:S15]  /*1d550*/  NOP ;  /* 0x0000000000007918 */ /* 0x000fde0000000000 */
[----:B------:R-:W-:-:S15]  /*1d560*/  NOP ;  /* 0x0000000000007918 */ /* 0x000fde0000000000 */
[----:B------:R-:W-:-:S15]  /*1d570*/  NOP ;  /* 0x0000000000007918 */ /* 0x000fde0000000000 */
        /* <DEDUP_REMOVED lines=68> */
[----:B------:R-:W-:Y:S01]  /*1d9c0*/  IMAD.MOV.U32 R5, RZ, RZ, R4 ;  /* 0x000000ffff057224 */ /* 0x000fe200078e0004 */
[----:B------:R-:W-:Y:S01]  /*1d9d0*/  MOV R4, R15 ;  /* 0x0000000f00047202 */ /* 0x000fe20000000f00 */
        /* <DEDUP_REMOVED lines=8> */
.L_x_9305:
[----:B------:R-:W-:Y:S05]  /*1da60*/  BSYNC.RECONVERGENT B3 ;  /* 0x0000000000037941 */ /* 0x000fea0003800200 */
.L_x_9304:
        /* <DEDUP_REMOVED lines=26> */
[----:B------:R-:W-:Y:S01]  /*1dc10*/  IMAD.MOV.U32 R14, RZ, RZ, RZ ;  /* 0x000000ffff0e7224 */ /* 0x000fe200078e00ff */
        /* <DEDUP_REMOVED lines=170> */
.L_x_9303:
[----:B------:R-:W-:-:S15]  /*1e6c0*/  DSETP.GEU.AND P0, PT, R32, 3.8518598887744717061e-34, PT ;  /* 0x390000002000742a */ /* 0x000fde0003f0e000 */
[----:B------:R-:W-:-:S15]  /*1e6d0*/  NOP ;  /* 0x0000000000007918 */ /* 0x000fde0000000000 */
[----:B------:R-:W-:-:S15]  /*1e6e0*/  NOP ;  /* 0x0000000000007918 */ /* 0x000fde0000000000 */
[----:B------:R-:W-:-:S15]  /*1e6f0*/  NOP ;  /* 0x0000000000007918 */ /* 0x000fde0000000000 */
[----:B------:R-:W-:-:S04]  /*1e700*/  NOP ;  /* 0x0000000000007918 */ /* 0x000fc80000000000 */
[----:B------:R-:W0:Y:S02]  /*1e710*/  DSETP.EQ.AND P1, PT, R34, 1, PT ;  /* 0x3ff000002200742a */ /* 0x000e240003f22000 */
        /* <DEDUP_REMOVED lines=69> */
[----:B------:R-:W-:Y:S05]  /*1eb70*/  CALL.REL.NOINC `($__internal_14_$__cuda_sm20_div_rn_f64_full) ;  /* 0x000004a400b07944 */ /* 0x000fea0003c00000 */
.L_x_9312:
[----:B------:R-:W-:Y:S05]  /*1eb80*/  BSYNC.RECONVERGENT B4 ;  /* 0x0000000000047941 */ /* 0x000fea0003800200 */
.L_x_9311:
[----:B------:R-:W-:Y:S02]  /*1eb90*/  IMAD.MOV.U32 R36, RZ, RZ, R2 ;  /* 0x000000ffff247224 */ /* 0x000fe400078e0002 */
[----:B------:R-:W-:-:S07]  /*1eba0*/  IMAD.MOV.U32 R37, RZ, RZ, R3 ;  /* 0x000000ffff257224 */ /* 0x000fce00078e0003 */
.L_x_9310:
[----:B------:R-:W-:Y:S05]  /*1ebb0*/  BSYNC.RECONVERGENT B3 ;  /* 0x0000000000037941 */ /* 0x000fea0003800200 */
.L_x_9309:
        /* <DEDUP_REMOVED lines=69> */
.L_x_9317:
[----:B------:R-:W-:Y:S05]  /*1f010*/  BSYNC.RECONVERGENT B4 ;  /* 0x0000000000047941 */ /* 0x000fea0003800200 */
.L_x_9316:
[----:B------:R-:W-:Y:S05]  /*1f020*/  BRA `(.L_x_9315) ;  /* 0x0000000000047947 */ /* 0x000fea0003800000 */
.L_x_9314:
[----:B------:R0:W1:Y:S02]  /*1f030*/  DADD R2, R42, -R6 ;  /* 0x000000002a027229 */ /* 0x0000640000000806 */
.L_x_9315:
[----:B------:R-:W-:Y:S05]  /*1f040*/  BSYNC.RECONVERGENT B3 ;  /* 0x0000000000037941 */ /* 0x000fea0003800200 */
.L_x_9313:
        /* <DEDUP_REMOVED lines=8> */
[----:B0-----:R-:W-:-:S15]  /*1f0d0*/  DADD R6, R30, 1 ;  /* 0x3ff000001e067429 */ /* 0x001fde0000000000 */
[----:B------:R-:W-:-:S15]  /*1f0e0*/  NOP ;  /* 0x0000000000007918 */ /* 0x000fde0000000000 */
[----:B------:R-:W-:-:S15]  /*1f0f0*/  NOP ;  /* 0x0000000000007918 */ /* 0x000fde0000000000 */
[----:B------:R-:W-:-:S15]  /*1f100*/  NOP ;  /* 0x0000000000007918 */ /* 0x000fde0000000000 */
[----:B------:R-:W-:-:S04]  /*1f110*/  NOP ;  /* 0x0000000000007918 */ /* 0x000fc80000000000 */
[----:B-1----:R-:W0:-:S15]  /*1f120*/  DFMA R36, R36, 0.5, R2 ;  /* 0x3fe000002424782b */ /* 0x002e1e0000000002 */
        /* <DEDUP_REMOVED lines=64> */
.L_x_9319:
[----:B------:R-:W-:Y:S05]  /*1f530*/  BSYNC.RECONVERGENT B3 ;  /* 0x0000000000037941 */ /* 0x000fea0003800200 */
.L_x_9318:
[----:B------:R-:W0:Y:S02]  /*1f540*/  DADD R36, R36, R2 ;  /* 0x0000000024247229 */ /* 0x000e240000000002 */
[C---:B0-----:R-:W-:Y:S02]  /*1f550*/  FSETP.GEU.FTZ.AND P1, PT, R37.reuse, 1.7916666269302368164, PT ;  /* 0x3fe555552500780b */ /* 0x041fe40003f3e000 */
[----:B------:R-:W-:-:S13]  /*1f560*/  FSETP.GT.FTZ.AND P0, PT, R37, -1.6999999284744262695, PT ;  /* 0xbfd999992500780b */ /* 0x000fda0003f14000 */
[----:B------:R-:W-:Y:S05]  /*1f570*/  @P0 BRA !P1, `(.L_x_9320) ;  /* 0x0000000c00140947 */ /* 0x000fea0004800000 */
[----:B------:R-:W0:Y:S01]  /*1f580*/  DADD R36, R36, 1 ;  /* 0x3ff0000024247429 */ /* 0x000e220000000000 */
[----:B------:R-:W-:Y:S01]  /*1f590*/  IMAD.MOV.U32 R7, RZ, RZ, -0x3ff ;  /* 0xfffffc01ff077424 */ /* 0x000fe200078e00ff */
[----:B0-----:R-:W-:Y:S01]  /*1f5a0*/  ISETP.GT.AND P0, PT, R37, 0xfffff, PT ;  /* 0x000fffff2500780c */ /* 0x001fe20003f04270 */
[--C-:B------:R-:W-:Y:S01]  /*1f5b0*/  IMAD.MOV.U32 R2, RZ, RZ, R36.reuse ;  /* 0x000000ffff027224 */ /* 0x100fe200078e0024 */
[----:B------:R-:W-:Y:S01]  /*1f5c0*/  MOV R0, R37 ;  /* 0x0000002500007202 */ /* 0x000fe20000000f00 */
[----:B------:R-:W-:Y:S02]  /*1f5d0*/  IMAD.MOV.U32 R3, RZ, RZ, R37 ;  /* 0x000000ffff037224 */ /* 0x000fe400078e0025 */
[----:B------:R-:W-:-:S08]  /*1f5e0*/  IMAD.MOV.U32 R6, RZ, RZ, R36 ;  /* 0x000000ffff067224 */ /* 0x000fd000078e0024 */
        /* <DEDUP_REMOVED lines=190> */
.L_x_9320:
        /* <DEDUP_REMOVED lines=53> */
.L_x_9322:
[----:B------:R-:W-:Y:S05]  /*20520*/  BSYNC.RECONVERGENT B3 ;  /* 0x0000000000037941 */ /* 0x000fea0003800200 */
.L_x_9321:
        /* <DEDUP_REMOVED lines=78> */
.L_x_9308:
        /* <DEDUP_REMOVED lines=62> */
.L_x_9325:
[----:B------:R-:W-:Y:S05]  /*20df0*/  BSYNC.RECONVERGENT B3 ;  /* 0x0000000000037941 */ /* 0x000fea0003800200 */
.L_x_9324:
        /* <DEDUP_REMOVED lines=201> */
.L_x_9326:
        /* <DEDUP_REMOVED lines=53> */
.L_x_9328:
[----:B------:R-:W-:Y:S05]  /*21de0*/  BSYNC.RECONVERGENT B3 ;  /* 0x0000000000037941 */ /* 0x000fea0003800200 */
.L_x_9327:
        /* <DEDUP_REMOVED lines=78> */
.L_x_9323:
        /* <DEDUP_REMOVED lines=64> */
.L_x_9330:
[----:B------:R-:W-:Y:S05]  /*226d0*/  BSYNC.RECONVERGENT B3 ;  /* 0x0000000000037941 */ /* 0x000fea0003800200 */
.L_x_9329:
        /* <DEDUP_REMOVED lines=49> */
.L_x_9332:
[----:B------:R-:W-:Y:S05]  /*229f0*/  BSYNC.RECONVERGENT B3 ;  /* 0x0000000000037941 */ /* 0x000fea0003800200 */
.L_x_9331:
[----:B------:R-:W-:Y:S02]  /*22a00*/  IMAD.MOV.U32 R36, RZ, RZ, R2 ;  /* 0x000000ffff247224 */ /* 0x000fe400078e0002 */
[----:B------:R-:W-:Y:S01]  /*22a10*/  IMAD.MOV.U32 R37, RZ, RZ, R3 ;  /* 0x000000ffff257224 */ /* 0x000fe200078e0003 */
[----:B------:R-:W-:Y:S06]  /*22a20*/  BRA `(.L_x_9306) ;  /* 0x0000000000e07947 */ /* 0x000fec0003800000 */
.L_x_9307:
        /* <DEDUP_REMOVED lines=55> */
.L_x_9333:
[----:B------:R-:W-:Y:S05]  /*22da0*/  BSYNC.RECONVERGENT B3 ;  /* 0x0000000000037941 */ /* 0x000fea0003800200 */
.L_x_9306:
[----:B------:R-:W-:Y:S05]  /*22db0*/  BSYNC.RECONVERGENT B2 ;  /* 0x0000000000027941 */ /* 0x000fea0003800200 */
.L_x_9302:
[----:B------:R-:W0:Y:S01]  /*22dc0*/  DSETP.GEU.AND P0, PT, R34, 5.9666725849601653946e-154, PT ;  /* 0x202000002200742a */ /* 0x000e220003f0e000 */
[----:B------:R-:W-:Y:S04]  /*22dd0*/  BSSY.RECONVERGENT B3, `(.L_x_9334) ;  /* 0x0000480000037945 */ /* 0x000fe80003800200 */
[----:B------:R-:W-:Y:S04]  /*22de0*/  BSSY.RELIABLE B2, `(.L_x_9335) ;  /* 0x000037f000027945 */ /* 0x000fe80003800100 */
[----:B0-----:R-:W-:Y:S05]  /*22df0*/  @!P0 BRA `(.L_x_9336) ;  /* 0x0000003400dc8947 */ /* 0x001fea0003800000 */
        /* <DEDUP_REMOVED lines=49> */
.L_x_9338:
[----:B------:R-:W-:Y:S05]  /*23110*/  BSYNC.RECONVERGENT B4 ;  /* 0x0000000000047941 */ /* 0x000fea0003800200 */
.L_x_9337:
        /* <DEDUP_REMOVED lines=177> */
.L_x_9340:
        /* <DEDUP_REMOVED lines=97> */
[----:B-12---:R-:W-:Y:S05]  /*24240*/  BRA `(.L_x_9341) ;  /* 0x0000003000e07947 */ /* 0x006fea0003800000 */
.L_x_9339:
[----:B------:R-:W-:Y:S01]  /*24250*/  DSETP.GEU.AND P0, PT, R32, 1.7347234759768070944e-18, PT ;  /* 0x3c4000002000742a */ /* 0x000fe20003f0e000 */
[----:B------:R-:W-:-:S15]  /*24260*/  BSSY.RECONVERGENT B4, `(.L_x_9342) ;  /* 0x000022f000047945 */ /* 0x000fde0003800200 */
[----:B------:R-:W-:-:S15]  /*24270*/  NOP ;  /* 0x0000000000007918 */ /* 0x000fde0000000000 */
[----:B------:R-:W-:-:S15]  /*24280*/  NOP ;  /* 0x0000000000007918 */ /* 0x000fde0000000000 */
[----:B------:R-:W-:-:S15]  /*24290*/  NOP ;  /* 0x0000000000007918 */ /* 0x000fde0000000000 */
[----:B------:R-:W-:-:S03]  /*242a0*/  NOP ;  /* 0x0000000000007918 */ /* 0x000fc60000000000 */
[----:B------:R-:W0:Y:S02]  /*242b0*/  DSETP.EQ.AND P1, PT, R34, 1, PT ;  /* 0x3ff000002200742a */ /* 0x000e240003f22000 */
[----:B0-----:R-:W-:Y:S05]  /*242c0*/  @!P0 BRA P1, `(.L_x_9343) ;  /* 0x00000018009c8947 */ /* 0x001fea0000800000 */
        /* <DEDUP_REMOVED lines=74> */
.L_x_9348:
[----:B------:R-:W-:Y:S05]  /*24770*/  BSYNC.RECONVERGENT B6 ;  /* 0x0000000000067941 */ /* 0x000fea0003800200 */
.L_x_9347:
[----:B------:R-:W-:Y:S02]  /*24780*/  IMAD.MOV.U32 R44, RZ, RZ, R2 ;  /* 0x000000ffff2c7224 */ /* 0x000fe400078e0002 */
[----:B------:R-:W-:-:S07]  /*24790*/  IMAD.MOV.U32 R45, RZ, RZ, R3 ;  /* 0x000000ffff2d7224 */ /* 0x000fce00078e0003 */
.L_x_9346:
[----:B------:R-:W-:Y:S05]  /*247a0*/  BSYNC.RECONVERGENT B5 ;  /* 0x0000000000057941 */ /* 0x000fea0003800200 */
.L_x_9345:
        /* <DEDUP_REMOVED lines=64> */
.L_x_9353:
[----:B------:R-:W-:Y:S05]  /*24bb0*/  BSYNC.RECONVERGENT B6 ;  /* 0x0000000000067941 */ /* 0x000fea0003800200 */
.L_x_9352:
[----:B------:R-:W-:Y:S02]  /*24bc0*/  IMAD.MOV.U32 R32, RZ, RZ, R2 ;  /* 0x000000ffff207224 */ /* 0x000fe400078e0002 */
[----:B------:R-:W-:Y:S01]  /*24bd0*/  IMAD.MOV.U32 R33, RZ, RZ, R3 ;  /* 0x000000ffff217224 */ /* 0x000fe200078e0003 */
[----:B------:R-:W-:Y:S06]  /*24be0*/  BRA `(.L_x_9351) ;  /* 0x0000000000047947 */ /* 0x000fec0003800000 */
.L_x_9350:
[----:B------:R0:W1:Y:S02]  /*24bf0*/  DADD R32, R42, -R40 ;  /* 0x000000002a207229 */ /* 0x0000640000000828 */
.L_x_9351:
[----:B------:R-:W-:Y:S05]  /*24c00*/  BSYNC.RECONVERGENT B5 ;  /* 0x0000000000057941 */ /* 0x000fea0003800200 */
.L_x_9349:
        /* <DEDUP_REMOVED lines=73> */
[----:B0-----:R-:W-:Y:S05]  /*250a0*/  CALL.REL.NOINC `($__internal_15_$__cuda_sm20_dsqrt_rn_f64_mediumpath_v1) ;  /* 0x0000044800847944 */ /* 0x001fea0003c00000 */
[----:B------:R-:W-:Y:S02]  /*250b0*/  IMAD.MOV.U32 R28, RZ, RZ, R3 ;  /* 0x000000ffff1c7224 */ /* 0x000fe400078e0003 */
[----:B------:R-:W-:-:S07]  /*250c0*/  IMAD.MOV.U32 R29, RZ, RZ, R2 ;  /* 0x000000ffff1d7224 */ /* 0x000fce00078e0002 */
.L_x_9355:
[----:B------:R-:W-:Y:S05]  /*250d0*/  BSYNC.RECONVERGENT B5 ;  /* 0x0000000000057941 */ /* 0x000fea0003800200 */
.L_x_9354:
[----:B------:R-:W-:Y:S05]  /*250e0*/  BRA `(.L_x_9356) ;  /* 0x0000001400187947 */ /* 0x000fea0003800000 */
.L_x_9344:
        /* <DEDUP_REMOVED lines=67> */
[----:B------:R-:W-:Y:S02]  /*25520*/  IMAD.MOV.U32 R28, RZ, RZ, R3 ;  /* 0x000000ffff1c7224 */ /* 0x000fe400078e0003 */
[----:B------:R-:W-:-:S07]  /*25530*/  IMAD.MOV.U32 R29, RZ, RZ, R2 ;  /* 0x000000ffff1d7224 */ /* 0x000fce00078e0002 */
.L_x_9359:
[----:B------:R-:W-:Y:S05]  /*25540*/  BSYNC.RECONVERGENT B5 ;  /* 0x0000000000057941 */ /* 0x000fea0003800200 */
.L_x_9358:
[----:B------:R-:W-:Y:S05]  /*25550*/  BRA `(.L_x_9356) ;  /* 0x0000000c00fc7947 */ /* 0x000fea0003800000 */
.L_x_9357:
[----:B------:R-:W0:Y:S01]  /*25560*/  DMUL R40, R28, R40 ;  /* 0x000000281c287228 */ /* 0x000e220000000000 */
[----:B------:R-:W-:Y:S01]  /*25570*/  IMAD.MOV.U32 R6, RZ, RZ, 0x0 ;  /* 0x00000000ff067424 */ /* 0x000fe200078e00ff */
[----:B0-----:R-:W0:Y:S01]  /*25580*/  MUFU.RSQ64H R5, R41 ;  /* 0x0000002900057308 */ /* 0x001e220000001c00 */
[----:B------:R-:W-:Y:S01]  /*25590*/  IADD3 R4, PT, PT, R41, -0x3500000, RZ ;  /* 0xfcb0000029047810 */ /* 0x000fe20007ffe0ff */
[----:B------:R-:W-:Y:S01]  /*255a0*/  IMAD.MOV.U32 R7, RZ, RZ, 0x3fd80000 ;  /* 0x3fd80000ff077424 */ /* 0x000fe200078e00ff */
[----:B------:R-:W-:Y:S02]  /*255b0*/  BSSY.RECONVERGENT B5, `(.L_x_9360) ;  /* 0x0000042000057945 */ /* 0x000fe40003800200 */
        /* <DEDUP_REMOVED lines=65> */
.L_x_9361:
[----:B------:R-:W-:Y:S05]  /*259d0*/  BSYNC.RECONVERGENT B5 ;  /* 0x0000000000057941 */ /* 0x000fea0003800200 */
.L_x_9360:
        /* <DEDUP_REMOVED lines=49> */
.L_x_9363:
[----:B------:R-:W-:Y:S05]  /*25cf0*/  BSYNC.RECONVERGENT B5 ;  /* 0x0000000000057941 */ /* 0x000fea0003800200 */
.L_x_9362:
[----:B------:R-:W0:Y:S01]  /*25d00*/  DMUL R34, R34, 8.11296384146066816958e+31 ;  /* 0x4690000022227828 */ /* 0x000e220000000000 */
[----:B------:R-:W-:Y:S02]  /*25d10*/  IMAD.MOV.U32 R28, RZ, RZ, R2 ;  /* 0x000000ffff1c7224 */ /* 0x000fe400078e0002 */
[----:B------:R-:W-:Y:S01]  /*25d20*/  IMAD.MOV.U32 R29, RZ, RZ, R3 ;  /* 0x000000ffff1d7224 */ /* 0x000fe200078e0003 */
[----:B0-----:R-:W-:Y:S06]  /*25d30*/  BRA `(.L_x_9356) ;  /* 0x0000000800047947 */ /* 0x001fec0003800000 */
.L_x_9343:
        /* <DEDUP_REMOVED lines=55> */
[----:B------:R-:W-:Y:S02]  /*260b0*/  IMAD.MOV.U32 R28, RZ, RZ, R3 ;  /* 0x000000ffff1c7224 */ /* 0x000fe400078e0003 */
[----:B------:R-:W-:-:S07]  /*260c0*/  IMAD.MOV.U32 R29, RZ, RZ, R2 ;  /* 0x000000ffff1d7224 */ /* 0x000fce00078e0002 */
.L_x_9365:
[----:B------:R-:W-:Y:S05]  /*260d0*/  BSYNC.RECONVERGENT B5 ;  /* 0x0000000000057941 */ /* 0x000fea0003800200 */
.L_x_9364:
        /* <DEDUP_REMOVED lines=55> */
[----:B------:R-:W-:Y:S01]  /*26450*/  IMAD.MOV.U32 R3, RZ, RZ, R12 ;  /* 0x000000ffff037224 */ /* 0x000fe200078e000c */
[----:B------:R-:W-:Y:S01]  /*26460*/  MOV R12, R33 ;  /* 0x00000021000c7202 */ /* 0x000fe20000000f00 */
        /* <DEDUP_REMOVED lines=10> */
.L_x_9367:
[----:B------:R-:W-:Y:S05]  /*26510*/  BSYNC.RECONVERGENT B5 ;  /* 0x0000000000057941 */ /* 0x000fea0003800200 */
.L_x_9366:
[----:B------:R0:W1:Y:S01]  /*26520*/  DMUL R28, R2, R28 ;  /* 0x0000001c021c7228 */ /* 0x0000620000000000 */
[----:B------:R-:W-:Y:S02]  /*26530*/  IMAD.MOV.U32 R34, RZ, RZ, 0x0 ;  /* 0x00000000ff227424 */ /* 0x000fe400078e00ff */
[----:B01----:R-:W-:-:S07]  /*26540*/  IMAD.MOV.U32 R35, RZ, RZ, 0x3ff00000 ;  /* 0x3ff00000ff237424 */ /* 0x003fce00078e00ff */
.L_x_9356:
[----:B------:R-:W-:Y:S05]  /*26550*/  BSYNC.RECONVERGENT B4 ;  /* 0x0000000000047941 */ /* 0x000fea0003800200 */
.L_x_9342:
[----:B------:R-:W-:Y:S05]  /*26560*/  BRA `(.L_x_9368) ;  /* 0x0000000000187947 */ /* 0x000fea0003800000 */
.L_x_9336:
[----:B------:R0:W1:-:S15]  /*26570*/  DMUL R28, R30, 9.00719925474099200000e+15 ;  /* 0x434000001e1c7828 */ /* 0x00005e0000000000 */
[----:B------:R-:W-:-:S15]  /*26580*/  NOP ;  /* 0x0000000000007918 */ /* 0x000fde0000000000 */
[----:B------:R-:W-:-:S15]  /*26590*/  NOP ;  /* 0x0000000000007918 */ /* 0x000fde0000000000 */
[----:B------:R-:W-:-:S15]  /*265a0*/  NOP ;  /* 0x0000000000007918 */ /* 0x000fde0000000000 */
[----:B------:R-:W-:-:S04]  /*265b0*/  NOP ;  /* 0x0000000000007918 */ /* 0x000fc80000000000 */
[----:B01----:R-:W2:Y:S02]  /*265c0*/  DMUL R34, R34, 9.00719925474099200000e+15 ;  /* 0x4340000022227828 */ /* 0x003ea40000000000 */
.L_x_9368:
[----:B------:R-:W-:Y:S05]  /*265d0*/  BSYNC.RELIABLE B2 ;  /* 0x0000000000027941 */ /* 0x000fea0003800100 */
.L_x_9335:
[----:B--2---:R-:W-:Y:S01]  /*265e0*/  DSETP.GT.AND P1, PT, R34, |R28|, PT ;  /* 0x4000001c2200722a */ /* 0x004fe20003f24000 */
        /* <DEDUP_REMOVED lines=57> */
[----:B------:R-:W-:Y:S02]  /*26980*/  IMAD.MOV.U32 R5, RZ, RZ, R13 ;  /* 0x000000ffff057224 */ /* 0x000fe400078e000d */
[----:B------:R-:W-:Y:S02]  /*26990*/  IMAD.MOV.U32 R2, RZ, RZ, R30 ;  /* 0x000000ffff027224 */ /* 0x000fe400078e001e */
[----:B------:R-:W-:-:S07]  /*269a0*/  IMAD.MOV.U32 R3, RZ, RZ, R31 ;  /* 0x000000ffff037224 */ /* 0x000fce00078e001f */
[----:B0-----:R-:W-:Y:S05]  /*269b0*/  CALL.REL.NOINC `($__internal_14_$__cuda_sm20_div_rn_f64_full) ;  /* 0x0000042800207944 */ /* 0x001fea0003c00000 */
.L_x_9370:
[----:B------:R-:W-:Y:S05]  /*269c0*/  BSYNC.RECONVERGENT B2 ;  /* 0x0000000000027941 */ /* 0x000fea0003800200 */
.L_x_9369:
[----:B------:R-:W-:Y:S01]  /*269d0*/  MOV R6, 0xdbb65b49 ;  /* 0xdbb65b4900067802 */ /* 0x000fe20000000f00 */
[----:B------:R-:W-:Y:S01]  /*269e0*/  IMAD.MOV.U32 R7, RZ, RZ, 0x3f2d3b63 ;  /* 0x3f2d3b63ff077424 */ /* 0x000fe200078e00ff */
[----:B------:R-:W-:Y:S01]  /*269f0*/  UMOV UR4, 0x2a25ff7e ;  /* 0x2a25ff7e00047882 */ /* 0x000fe20000000000 */
[----:B------:R-:W-:Y:S01]  /*26a00*/  UMOV UR5, 0x3ef53e1d ;  /* 0x3ef53e1d00057882 */ /* 0x000fe20000000000 */
[----:B------:R-:W1:Y:S01]  /*26a10*/  DMUL R4, R2, R2 ;  /* 0x0000000202047228 */ /* 0x000e620000000000 */
[----:B------:R-:W-:Y:S01]  /*26a20*/  ISETP.GE.AND P2, PT, R29, RZ, PT ;  /* 0x000000ff1d00720c */ /* 0x000fe20003f46270 */
[----:B------:R-:W-:Y:S03]  /*26a30*/  BSSY.RECONVERGENT B0, `(.L_x_9371) ;  /* 0x00000ac000007945 */ /* 0x000fe60003800200 */
[----:B------:R-:W-:-:S15]  /*26a40*/  @!P1 PLOP3.LUT P0, PT, P2, PT, PT, 0x80, 0x8 ;  /* 0x000000000008981c */ /* 0x000fde000170f070 */
[----:B------:R-:W-:-:S15]  /*26a50*/  NOP ;  /* 0x0000000000007918 */ /* 0x000fde0000000000 */
[----:B------:R-:W-:-:S15]  /*26a60*/  NOP ;  /* 0x0000000000007918 */ /* 0x000fde0000000000 */
[----:B------:R-:W-:-:S14]  /*26a70*/  NOP ;  /* 0x0000000000007918 */ /* 0x000fdc0000000000 */
        /* <DEDUP_REMOVED lines=129> */
[----:B-1----:R1:W2:Y:S02]  /*27290*/  DFMA R6, R6, R2, R2 ;  /* 0x000000020606722b */ /* 0x0022a40000000002 */
[----:B-1----:R-:W-:Y:S02]  /*272a0*/  @!P1 IMAD.MOV.U32 R2, RZ, RZ, 0x54442d18 ;  /* 0x54442d18ff029424 */ /* 0x002fe400078e00ff */
[----:B------:R-:W-:-:S15]  /*272b0*/  @!P1 IMAD.MOV.U32 R3, RZ, RZ, 0x400921fb ;  /* 0x400921fbff039424 */ /* 0x000fde00078e00ff */
[----:B------:R-:W-:-:S15]  /*272c0*/  NOP ;  /* 0x0000000000007918 */ /* 0x000fde0000000000 */
[----:B------:R-:W-:-:S15]  /*272d0*/  NOP ;  /* 0x0000000000007918 */ /* 0x000fde0000000000 */
[----:B------:R-:W-:-:S15]  /*272e0*/  NOP ;  /* 0x0000000000007918 */ /* 0x000fde0000000000 */
[----:B--2---:R-:W1:Y:S02]  /*272f0*/  @!P1 DADD R2, -R6, R2 ;  /* 0x0000000006029229 */ /* 0x004e640000000102 */
[----:B-1----:R-:W-:Y:S02]  /*27300*/  @!P1 FSEL R2, R2, R6, !P0 ;  /* 0x0000000602029208 */ /* 0x002fe40004000000 */
[----:B------:R-:W-:Y:S02]  /*27310*/  @!P1 FSEL R3, R3, R7, !P0 ;  /* 0x0000000703039208 */ /* 0x000fe40004000000 */
[----:B------:R-:W-:-:S15]  /*27320*/  @P1 PLOP3.LUT P0, PT, P2, PT, PT, 0x80, 0x8 ;  /* 0x000000000008181c */ /* 0x000fde000170f070 */
[----:B------:R-:W-:-:S15]  /*27330*/  NOP ;  /* 0x0000000000007918 */ /* 0x000fde0000000000 */
[----:B------:R-:W-:-:S15]  /*27340*/  NOP ;  /* 0x0000000000007918 */ /* 0x000fde0000000000 */
[----:B------:R-:W-:-:S13]  /*27350*/  NOP ;  /* 0x0000000000007918 */ /* 0x000fda0000000000 */
[----:B------:R-:W1:Y:S02]  /*27360*/  @P1 DADD R4, -RZ, -R6 ;  /* 0x00000000ff041229 */ /* 0x000e640000000906 */
[----:B-1----:R-:W-:Y:S01]  /*27370*/  @P1 FSEL R4, R6, R4, !P0 ;  /* 0x0000000406041208 */ /* 0x002fe20004000000 */
[----:B------:R-:W-:Y:S01]  /*27380*/  @P1 IMAD.MOV.U32 R6, RZ, RZ, 0x54442d18 ;  /* 0x54442d18ff061424 */ /* 0x000fe200078e00ff */
[----:B------:R-:W-:Y:S01]  /*27390*/  @P1 FSEL R5, R7, R5, !P0 ;  /* 0x0000000507051208 */ /* 0x000fe20004000000 */
[----:B------:R-:W-:-:S15]  /*273a0*/  @P1 IMAD.MOV.U32 R7, RZ, RZ, 0x3ff921fb ;  /* 0x3ff921fbff071424 */ /* 0x000fde00078e00ff */
[----:B------:R-:W-:-:S15]  /*273b0*/  NOP ;  /* 0x0000000000007918 */ /* 0x000fde0000000000 */
[----:B------:R-:W-:-:S15]  /*273c0*/  NOP ;  /* 0x0000000000007918 */ /* 0x000fde0000000000 */
[----:B------:R-:W-:-:S14]  /*273d0*/  NOP ;  /* 0x0000000000007918 */ /* 0x000fdc0000000000 */
[----:B------:R-:W1:-:S15]  /*273e0*/  DSETP.NEU.AND P3, PT, R30, RZ, PT ;  /* 0x000000ff1e00722a */ /* 0x000e5e0003f6d000 */
[----:B------:R-:W-:-:S15]  /*273f0*/  NOP ;  /* 0x0000000000007918 */ /* 0x000fde0000000000 */
[----:B------:R-:W-:-:S15]  /*27400*/  NOP ;  /* 0x0000000000007918 */ /* 0x000fde0000000000 */
[----:B------:R-:W-:-:S15]  /*27410*/  NOP ;  /* 0x0000000000007918 */ /* 0x000fde0000000000 */
[----:B------:R-:W-:-:S04]  /*27420*/  NOP ;  /* 0x0000000000007918 */ /* 0x000fc80000000000 */
[----:B------:R2:W3:Y:S02]  /*27430*/  @P1 DADD R2, R4, R6 ;  /* 0x0000000004021229 */ /* 0x0004e40000000006 */
[----:B-123--:R-:W-:Y:S05]  /*27440*/  @!P3 BRA `(.L_x_9372) ;  /* 0x000000000020b947 */ /* 0x00efea0003800000 */
        /* <DEDUP_REMOVED lines=8> */
.L_x_9372:
[----:B------:R-:W-:Y:S02]  /*274d0*/  FSEL R2, RZ, 3.37028055040000000000e+12, P0 ;  /* 0x54442d18ff027808 */ /* 0x000fe40000000000 */
[----:B------:R-:W-:-:S07]  /*274e0*/  FSEL R3, RZ, 2.1426990032196044922, P0 ;  /* 0x400921fbff037808 */ /* 0x000fce0000000000 */
.L_x_9373:
[----:B------:R-:W-:Y:S05]  /*274f0*/  BSYNC.RECONVERGENT B0 ;  /* 0x0000000000007941 */ /* 0x000fea0003800200 */
.L_x_9371:
        /* <DEDUP_REMOVED lines=13> */
.L_x_9341:
[----:B------:R-:W-:Y:S05]  /*275d0*/  BSYNC.RECONVERGENT B3 ;  /* 0x0000000000037941 */ /* 0x000fea0003800200 */
.L_x_9334:
[----:B------:R-:W-:Y:S01]  /*275e0*/  LOP3.LUT R31, R37, 0x80000000, R19, 0xb8, !PT ;  /* 0x80000000251f7812 */ /* 0x000fe200078eb813 */
[----:B------:R-:W-:Y:S01]  /*275f0*/  IMAD.MOV.U32 R30, RZ, RZ, R36 ;  /* 0x000000ffff1e7224 */ /* 0x000fe200078e0024 */
[----:B------:R-:W-:Y:S01]  /*27600*/  LOP3.LUT R29, R5, 0x80000000, R17, 0xb8, !PT ;  /* 0x80000000051d7812 */ /* 0x000fe200078eb811 */
[----:B------:R-:W-:Y:S01]  /*27610*/  IMAD.MOV.U32 R28, RZ, RZ, R4 ;  /* 0x000000ffff1c7224 */ /* 0x000fe200078e0004 */
[----:B------:R-:W-:Y:S06]  /*27620*/  BRA `(.L_x_9299) ;  /* 0x000000c8008c7947 */ /* 0x000fec0003800000 */
.L_x_9301:
        /* <DEDUP_REMOVED lines=26> */
[----:B------:R-:W-:Y:S06]  /*277d0*/  @P0 BRA `(.L_x_9376) ;  /* 0x0000003c00500947 */ /* 0x000fec0003800000 */
        /* <DEDUP_REMOVED lines=252> */
.L_x_9379:
[----:B------:R-:W-:Y:S05]  /*287a0*/  BSYNC.RECONVERGENT B0 ;  /* 0x0000000000007941 */ /* 0x000fea0003800200 */
.L_x_9378:
[----:B------:R-:W-:Y:S04]  /*287b0*/  BSSY.RECONVERGENT B3, `(.L_x_9380) ;  /* 0x0000008000037945 */ /* 0x000fe80003800200 */
[----:B------:R-:W-:Y:S05]  /*287c0*/  @P4 BRA P5, `(.L_x_9381) ;  /* 0x0000000000184947 */ /* 0x000fea0002800000 */
[----:B------:R-:W-:Y:S01]  /*287d0*/  IMAD.MOV.U32 R4, RZ, RZ, R30 ;  /* 0x000000ffff047224 */ /* 0x000fe200078e001e */
[----:B------:R-:W-:Y:S01]  /*287e0*/  MOV R0, 0x28830 ;  /* 0x0002883000007802 */ /* 0x000fe20000000f00 */
[----:B------:R-:W-:Y:S02]  /*287f0*/  IMAD.MOV.U32 R5, RZ, RZ, R31 ;  /* 0x000000ffff057224 */ /* 0x000fe400078e001f */
[----:B------:R-:W-:Y:S02]  /*28800*/  IMAD.MOV.U32 R2, RZ, RZ, R36 ;  /* 0x000000ffff027224 */ /* 0x000fe400078e0024 */
[----:B------:R-:W-:-:S07]  /*28810*/  IMAD.MOV.U32 R3, RZ, RZ, R37 ;  /* 0x000000ffff037224 */ /* 0x000fce00078e0025 */
[----:B01----:R-:W-:Y:S05]  /*28820*/  CALL.REL.NOINC `($__internal_14_$__cuda_sm20_div_rn_f64_full) ;  /* 0x0000040800847944 */ /* 0x003fea0003c00000 */
.L_x_9381:
[----:B------:R-:W-:Y:S05]  /*28830*/  BSYNC.RECONVERGENT B3 ;  /* 0x0000000000037941 */ /* 0x000fea0003800200 */
.L_x_9380:
[----:B0-----:R-:W-:Y:S01]  /*28840*/  MOV R6, 0xdbb65b49 ;  /* 0xdbb65b4900067802 */ /* 0x001fe20000000f00 */
[----:B------:R-:W-:Y:S01]  /*28850*/  IMAD.MOV.U32 R7, RZ, RZ, 0x3f2d3b63 ;  /* 0x3f2d3b63ff077424 */ /* 0x000fe200078e00ff */
[----:B------:R-:W-:Y:S01]  /*28860*/  UMOV UR4, 0x2a25ff7e ;  /* 0x2a25ff7e00047882 */ /* 0x000fe20000000000 */
[----:B------:R-:W-:Y:S01]  /*28870*/  UMOV UR5, 0x3ef53e1d ;  /* 0x3ef53e1d00057882 */ /* 0x000fe20000000000 */
[----:B------:R-:W0:Y:S01]  /*28880*/  DMUL R4, R2, R2 ;  /* 0x0000000202047228 */ /* 0x000e220000000000 */
[----:B------:R-:W-:Y:S01]  /*28890*/  ISETP.GE.AND P2, PT, R40, RZ, PT ;  /* 0x000000ff2800720c */ /* 0x000fe20003f46270 */
[----:B------:R-:W-:Y:S03]  /*288a0*/  BSSY.RECONVERGENT B0, `(.L_x_9382) ;  /* 0x00000ac000007945 */ /* 0x000fe60003800200 */
        /* <DEDUP_REMOVED lines=134> */
[----:B0-----:R-:W-:Y:S02]  /*29110*/  @P1 IMAD.MOV.U32 R2, RZ, RZ, 0x54442d18 ;  /* 0x54442d18ff021424 */ /* 0x001fe400078e00ff */
[----:B------:R-:W-:-:S15]  /*29120*/  @P1 IMAD.MOV.U32 R3, RZ, RZ, 0x400921fb ;  /* 0x400921fbff031424 */ /* 0x000fde00078e00ff */
[----:B------:R-:W-:-:S15]  /*29130*/  NOP ;  /* 0x0000000000007918 */ /* 0x000fde0000000000 */
[----:B------:R-:W-:-:S15]  /*29140*/  NOP ;  /* 0x0000000000007918 */ /* 0x000fde0000000000 */
[----:B------:R-:W-:-:S15]  /*29150*/  NOP ;  /* 0x0000000000007918 */ /* 0x000fde0000000000 */
[----:B--2---:R-:W0:Y:S02]  /*29160*/  @P1 DADD R2, -R6, R2 ;  /* 0x0000000006021229 */ /* 0x004e240000000102 */
[----:B0-----:R-:W-:Y:S02]  /*29170*/  @P1 FSEL R2, R2, R6, !P0 ;  /* 0x0000000602021208 */ /* 0x001fe40004000000 */
[----:B------:R-:W-:Y:S02]  /*29180*/  @P1 FSEL R3, R3, R7, !P0 ;  /* 0x0000000703031208 */ /* 0x000fe40004000000 */
[----:B------:R-:W-:-:S15]  /*29190*/  @!P1 PLOP3.LUT P0, PT, P2, PT, PT, 0x80, 0x8 ;  /* 0x000000000008981c */ /* 0x000fde000170f070 */
[----:B------:R-:W-:-:S15]  /*291a0*/  NOP ;  /* 0x0000000000007918 */ /* 0x000fde0000000000 */
[----:B------:R-:W-:-:S15]  /*291b0*/  NOP ;  /* 0x0000000000007918 */ /* 0x000fde0000000000 */
[----:B------:R-:W-:-:S13]  /*291c0*/  NOP ;  /* 0x0000000000007918 */ /* 0x000fda0000000000 */
[----:B------:R-:W0:Y:S02]  /*291d0*/  @!P1 DADD R4, -RZ, -R6 ;  /* 0x00000000ff049229 */ /* 0x000e240000000906 */
[----:B0-----:R-:W-:Y:S01]  /*291e0*/  @!P1 FSEL R4, R6, R4, !P0 ;  /* 0x0000000406049208 */ /* 0x001fe20004000000 */
[----:B------:R-:W-:Y:S01]  /*291f0*/  @!P1 IMAD.MOV.U32 R6, RZ, RZ, 0x54442d18 ;  /* 0x54442d18ff069424 */ /* 0x000fe200078e00ff */
[----:B------:R-:W-:Y:S01]  /*29200*/  @!P1 FSEL R5, R7, R5, !P0 ;  /* 0x0000000507059208 */ /* 0x000fe20004000000 */
[----:B------:R-:W-:-:S15]  /*29210*/  @!P1 IMAD.MOV.U32 R7, RZ, RZ, 0x3ff921fb ;  /* 0x3ff921fbff079424 */ /* 0x000fde00078e00ff */
[----:B------:R-:W-:-:S15]  /*29220*/  NOP ;  /* 0x0000000000007918 */ /* 0x000fde0000000000 */
[----:B------:R-:W-:-:S15]  /*29230*/  NOP ;  /* 0x0000000000007918 */ /* 0x000fde0000000000 */
[----:B------:R-:W-:-:S14]  /*29240*/  NOP ;  /* 0x0000000000007918 */ /* 0x000fdc0000000000 */
        /* <DEDUP_REMOVED lines=15> */
.L_x_9383:
[----:B------:R-:W-:Y:S02]  /*29340*/  FSEL R2, RZ, 3.37028055040000000000e+12, P0 ;  /* 0x54442d18ff027808 */ /* 0x000fe40000000000 */
[----:B------:R-:W-:-:S07]  /*29350*/  FSEL R3, RZ, 2.1426990032196044922, P0 ;  /* 0x400921fbff037808 */ /* 0x000fce0000000000 */
.L_x_9384:
[----:B------:R-:W-:Y:S05]  /*29360*/  BSYNC.RECONVERGENT B0 ;  /* 0x0000000000007941 */ /* 0x000fea0003800200 */
.L_x_9382:
        /* <DEDUP_REMOVED lines=14> */
.L_x_9377:
[----:B------:R-:W0:Y:S01]  /*29450*/  MUFU.RCP64H R3, R37 ;  /* 0x0000002500037308 */ /* 0x000e220000001800 */
[CC--:B------:R-:W-:Y:S01]  /*29460*/  ISETP.LT.U32.AND P0, PT, R34.reuse, R32.reuse, PT ;  /* 0x000000202200720c */ /* 0x0c0fe20003f01070 */
[----:B------:R-:W-:Y:S01]  /*29470*/  IMAD.MOV.U32 R2, RZ, RZ, 0x1 ;  /* 0x00000001ff027424 */ /* 0x000fe200078e00ff */
        /* <DEDUP_REMOVED lines=9> */
[----:B------:R-:W-:Y:S02]  /*29510*/  ISETP.GT.U32.AND P0, PT, R32, R34, PT ;  /* 0x000000222000720c */ /* 0x000fe40003f04070 */
[----:B------:R-:W-:Y:S02]  /*29520*/  FSETP.GEU.AND P5, PT, |R31|, 6.5827683646048100446e-37, PT ;  /* 0x036000001f00780b */ /* 0x000fe40003fae200 */
[----:B------:R-:W-:Y:S01]  /*29530*/  ISETP.GT.U32.AND.EX P0, PT, R33, R35, PT, P0 ;  /* 0x000000232100720c */ /* 0x000fe20003f04100 */
        /* <DEDUP_REMOVED lines=10> */
[----:B0-----:R0:W1:Y:S02]  /*295e0*/  DFMA R14, R2, R4, R2 ;  /* 0x00000004020e722b */ /* 0x0010640000000002 */
[----:B0-----:R-:W-:Y:S01]  /*295f0*/  SEL R5, R33, R35, P0 ;  /* 0x0000002321057207 */ /* 0x001fe20000000000 */
[----:B------:R-:W-:Y:S01]  /*29600*/  IMAD.MOV.U32 R2, RZ, RZ, RZ ;  /* 0x000000ffff027224 */ /* 0x000fe200078e00ff */
[----:B------:R-:W-:Y:S02]  /*29610*/  SEL R4, R32, R34, P0 ;  /* 0x0000002220047207 */ /* 0x000fe40000000000 */
[----:B------:R-:W-:-:S04]  /*29620*/  LOP3.LUT R0, R5, 0xffc00000, RZ, 0xc0, !PT ;  /* 0xffc0000005007812 */ /* 0x000fc800078ec0ff */
[----:B------:R-:W-:-:S15]  /*29630*/  LOP3.LUT R3, R0, 0x7fd00000, RZ, 0x3c, !PT ;  /* 0x7fd0000000037812 */ /* 0x000fde00078e3cff */
[----:B------:R-:W-:-:S15]  /*29640*/  NOP ;  /* 0x0000000000007918 */ /* 0x000fde0000000000 */
[----:B------:R-:W-:-:S15]  /*29650*/  NOP ;  /* 0x0000000000007918 */ /* 0x000fde0000000000 */
[----:B------:R-:W-:-:S09]  /*29660*/  NOP ;  /* 0x0000000000007918 */ /* 0x000fd20000000000 */
[----:B------:R-:W-:-:S15]  /*29670*/  DMUL R12, R2, R4 ;  /* 0x00000004020c7228 */ /* 0x000fde0000000000 */
        /* <DEDUP_REMOVED lines=46> */
[----:B0-----:R-:W-:Y:S02]  /*29960*/  FSEL R29, R14, UR6, P0 ;  /* 0x000000060e1d7c08 */ /* 0x001fe40008000000 */
[----:B------:R-:W-:Y:S02]  /*29970*/  @P3 LOP3.LUT R29, R15, 0x80000, RZ, 0xfc, !PT ;  /* 0x000800000f1d3812 */ /* 0x000fe400078efcff */
[----:B------:R-:W-:Y:S02]  /*29980*/  MOV R14, R12 ;  /* 0x0000000c000e7202 */ /* 0x000fe40000000f00 */
[----:B------:R-:W0:Y:S01]  /*29990*/  MUFU.RSQ64H R15, R29 ;  /* 0x0000001d000f7308 */ /* 0x000e220000001c00 */
[----:B------:R-:W-:Y:S02]  /*299a0*/  ISETP.GE.U32.AND P3, PT, R7, 0x7ff00000, PT ;  /* 0x7ff000000700780c */ /* 0x000fe40003f66070 */
[----:B------:R-:W-:Y:S01]  /*299b0*/  SEL R28, R14, UR4, P0 ;  /* 0x000000040e1c7c07 */ /* 0x000fe20008000000 */
[----:B------:R-:W-:-:S15]  /*299c0*/  IMAD.MOV.U32 R14, RZ, RZ, RZ ;  /* 0x000000ffff0e7224 */ /* 0x000fde00078e00ff */
        /* <DEDUP_REMOVED lines=53> */
[----:B------:R-:W-:Y:S01]  /*29d20*/  ISETP.GE.U32.AND P2, PT, R0, 0x7fefffff, PT ;  /* 0x7fefffff0000780c */ /* 0x000fe20003f46070 */
[----:B------:R-:W-:-:S05]  /*29d30*/  FFMA R0, RZ, R37, R3 ;  /* 0x00000025ff007223 */ /* 0x000fca0000000003 */
[----:B------:R-:W-:Y:S01]  /*29d40*/  FSETP.GT.AND P4, PT, |R0|, 1.469367938527859385e-39, PT ;  /* 0x001000000000780b */ /* 0x000fe20003f84200 */
[----:B------:R-:W-:Y:S02]  /*29d50*/  IMAD.MOV.U32 R0, RZ, RZ, -0x3ff ;  /* 0xfffffc01ff007424 */ /* 0x000fe400078e00ff */
[----:B------:R-:W-:-:S04]  /*29d60*/  @!P0 IMAD.MOV.U32 R0, RZ, RZ, -0x435 ;  /* 0xfffffbcbff008424 */ /* 0x000fc800078e00ff */
        /* <DEDUP_REMOVED lines=180> */
.L_x_9387:
[----:B------:R-:W-:Y:S05]  /*2a8b0*/  BSYNC.RECONVERGENT B0 ;  /* 0x0000000000007941 */ /* 0x000fea0003800200 */
.L_x_9386:
[----:B------:R-:W-:Y:S04]  /*2a8c0*/  BSSY.RECONVERGENT B3, `(.L_x_9388) ;  /* 0x0000008000037945 */ /* 0x000fe80003800200 */
[----:B------:R-:W-:Y:S05]  /*2a8d0*/  @P4 BRA P5, `(.L_x_9389) ;  /* 0x0000000000184947 */ /* 0x000fea0002800000 */
[----:B0-----:R-:W-:Y:S01]  /*2a8e0*/  IMAD.MOV.U32 R4, RZ, RZ, R30 ;  /* 0x000000ffff047224 */ /* 0x001fe200078e001e */
[----:B------:R-:W-:Y:S01]  /*2a8f0*/  MOV R2, R36 ;  /* 0x0000002400027202 */ /* 0x000fe20000000f00 */
[----:B------:R-:W-:Y:S01]  /*2a900*/  IMAD.MOV.U32 R5, RZ, RZ, R31 ;  /* 0x000000ffff057224 */ /* 0x000fe200078e001f */
[----:B------:R-:W-:Y:S01]  /*2a910*/  MOV R0, 0x2a940 ;  /* 0x0002a94000007802 */ /* 0x000fe20000000f00 */
[----:B------:R-:W-:-:S07]  /*2a920*/  IMAD.MOV.U32 R3, RZ, RZ, R37 ;  /* 0x000000ffff037224 */ /* 0x000fce00078e0025 */
[----:B-1----:R-:W-:Y:S05]  /*2a930*/  CALL.REL.NOINC `($__internal_14_$__cuda_sm20_div_rn_f64_full) ;  /* 0x000003e800407944 */ /* 0x002fea0003c00000 */
.L_x_9389:
[----:B------:R-:W-:Y:S05]  /*2a940*/  BSYNC.RECONVERGENT B3 ;  /* 0x0000000000037941 */ /* 0x000fea0003800200 */
.L_x_9388:
[----:B------:R-:W-:Y:S01]  /*2a950*/  IMAD.MOV.U32 R6, RZ, RZ, -0x2449a4b7 ;  /* 0xdbb65b49ff067424 */ /* 0x000fe200078e00ff */
[----:B------:R-:W-:Y:S01]  /*2a960*/  UMOV UR4, 0x2a25ff7e ;  /* 0x2a25ff7e00047882 */ /* 0x000fe20000000000 */
[----:B------:R-:W-:Y:S01]  /*2a970*/  IMAD.MOV.U32 R7, RZ, RZ, 0x3f2d3b63 ;  /* 0x3f2d3b63ff077424 */ /* 0x000fe200078e00ff */
[----:B------:R-:W-:Y:S01]  /*2a980*/  UMOV UR5, 0x3ef53e1d ;  /* 0x3ef53e1d00057882 */ /* 0x000fe20000000000 */
[----:B0-----:R-:W0:Y:S01]  /*2a990*/  DMUL R4, R2, R2 ;  /* 0x0000000202047228 */ /* 0x001e220000000000 */
        /* <DEDUP_REMOVED lines=171> */
.L_x_9391:
[----:B------:R-:W-:Y:S02]  /*2b450*/  FSEL R2, RZ, 3.37028055040000000000e+12, P0 ;  /* 0x54442d18ff027808 */ /* 0x000fe40000000000 */
[----:B------:R-:W-:-:S07]  /*2b460*/  FSEL R3, RZ, 2.1426990032196044922, P0 ;  /* 0x400921fbff037808 */ /* 0x000fce0000000000 */
.L_x_9392:
[----:B------:R-:W-:Y:S05]  /*2b470*/  BSYNC.RECONVERGENT B0 ;  /* 0x0000000000007941 */ /* 0x000fea0003800200 */
.L_x_9390:
        /* <DEDUP_REMOVED lines=10> */
.L_x_9376:
        /* <DEDUP_REMOVED lines=51> */
[----:B------:R-:W-:Y:S02]  /*2b850*/  IMAD.MOV.U32 R28, RZ, RZ, R2 ;  /* 0x000000ffff1c7224 */ /* 0x000fe400078e0002 */
[----:B------:R-:W-:-:S07]  /*2b860*/  IMAD.MOV.U32 R29, RZ, RZ, R3 ;  /* 0x000000ffff1d7224 */ /* 0x000fce00078e0003 */
.L_x_9394:
[----:B------:R-:W-:Y:S05]  /*2b870*/  BSYNC.RECONVERGENT B3 ;  /* 0x0000000000037941 */ /* 0x000fea0003800200 */
.L_x_9393:
        /* <DEDUP_REMOVED lines=50> */
[----:B------:R-:W-:Y:S05]  /*2bba0*/  CALL.REL.NOINC `($__internal_14_$__cuda_sm20_div_rn_f64_full) ;  /* 0x000003d400a47944 */ /* 0x000fea0003c00000 */
.L_x_9396:
[----:B------:R-:W-:Y:S05]  /*2bbb0*/  BSYNC.RECONVERGENT B3 ;  /* 0x0000000000037941 */ /* 0x000fea0003800200 */
.L_x_9395:
[----:B------:R-:W0:Y:S01]  /*2bbc0*/  MUFU.RCP64H R5, R37 ;  /* 0x0000002500057308 */ /* 0x000e220000001800 */
[----:B------:R-:W-:Y:S01]  /*2bbd0*/  DADD R2, -RZ, |R2| ;  /* 0x00000000ff027229 */ /* 0x000fe20000000502 */
        /* <DEDUP_REMOVED lines=10> */
[----:B------:R-:W-:-:S11]  /*2bc80*/  NOP ;  /* 0x0000000000007918 */ /* 0x000fd60000000000 */
[----:B------:R-:W1:Y:S02]  /*2bc90*/  DADD R28, -RZ, |R28| ;  /* 0x00000000ff1c7229 */ /* 0x000e64000000051c */
[----:B-1----:R-:W-:-:S04]  /*2bca0*/  ISETP.LT.U32.AND P0, PT, R2, R28, PT ;  /* 0x0000001c0200720c */ /* 0x002fc80003f01070 */
[----:B------:R-:W-:-:S15]  /*2bcb0*/  ISETP.LT.U32.AND.EX P0, PT, R3, R29, PT, P0 ;  /* 0x0000001d0300720c */ /* 0x000fde0003f01100 */
[----:B------:R-:W-:-:S15]  /*2bcc0*/  NOP ;  /* 0x0000000000007918 */ /* 0x000fde0000000000 */
[----:B------:R-:W-:-:S15]  /*2bcd0*/  NOP ;  /* 0x0000000000007918 */ /* 0x000fde0000000000 */
[----:B------:R-:W-:-:S13]  /*2bce0*/  NOP ;  /* 0x0000000000007918 */ /* 0x000fda0000000000 */
        /* <DEDUP_REMOVED lines=11> */
[----:B0-----:R-:W-:Y:S02]  /*2bda0*/  SEL R6, R2, R28, P0 ;  /* 0x0000001c02067207 */ /* 0x001fe40000000000 */
[----:B------:R-:W-:Y:S02]  /*2bdb0*/  SEL R7, R3, R29, P0 ;  /* 0x0000001d03077207 */ /* 0x000fe40000000000 */
[----:B------:R-:W-:-:S04]  /*2bdc0*/  ISETP.GT.U32.AND P0, PT, R28, R2, PT ;  /* 0x000000021c00720c */ /* 0x000fc80003f04070 */
[----:B------:R-:W-:-:S15]  /*2bdd0*/  ISETP.GT.U32.AND.EX P0, PT, R29, R3, PT, P0 ;  /* 0x000000031d00720c */ /* 0x000fde0003f04100 */
[----:B------:R-:W-:-:S15]  /*2bde0*/  NOP ;  /* 0x0000000000007918 */ /* 0x000fde0000000000 */
[----:B------:R-:W-:-:S15]  /*2bdf0*/  NOP ;  /* 0x0000000000007918 */ /* 0x000fde0000000000 */
[----:B------:R-:W-:-:S09]  /*2be00*/  NOP ;  /* 0x0000000000007918 */ /* 0x000fd20000000000 */
[----:B-1----:R-:W0:-:S15]  /*2be10*/  DFMA R14, -R36, R4, 1 ;  /* 0x3ff00000240e742b */ /* 0x002e1e0000000104 */
[----:B------:R-:W-:-:S15]  /*2be20*/  NOP ;  /* 0x0000000000007918 */ /* 0x000fde0000000000 */
[----:B------:R-:W-:-:S15]  /*2be30*/  NOP ;  /* 0x0000000000007918 */ /* 0x000fde0000000000 */
[----:B------:R-:W-:-:S15]  /*2be40*/  NOP ;  /* 0x0000000000007918 */ /* 0x000fde0000000000 */
[----:B------:R-:W-:-:S04]  /*2be50*/  NOP ;  /* 0x0000000000007918 */ /* 0x000fc80000000000 */
[----:B0-----:R0:W1:Y:S02]  /*2be60*/  DFMA R14, R4, R14, R4 ;  /* 0x0000000e040e722b */ /* 0x0010640000000004 */
[----:B0-----:R-:W-:Y:S02]  /*2be70*/  SEL R5, R29, R3, P0 ;  /* 0x000000031d057207 */ /* 0x001fe40000000000 */
[----:B------:R-:W-:Y:S01]  /*2be80*/  SEL R4, R28, R2, P0 ;  /* 0x000000021c047207 */ /* 0x000fe20000000000 */
[----:B------:R-:W-:Y:S01]  /*2be90*/  IMAD.MOV.U32 R2, RZ, RZ, RZ ;  /* 0x000000ffff027224 */ /* 0x000fe200078e00ff */
        /* <DEDUP_REMOVED lines=35> */
[----:B-1----:R0:W-:Y:S02]  /*2c0d0*/  DFMA R2, R14, R42, R2 ;  /* 0x0000002a0e02722b */ /* 0x0021e40000000002 */
        /* <DEDUP_REMOVED lines=10> */
[----:B------:R-:W0:Y:S01]  /*2c180*/  MUFU.RSQ64H R15, R29 ;  /* 0x0000001d000f7308 */ /* 0x000e220000001c00 */
[----:B------:R-:W-:Y:S01]  /*2c190*/  SEL R28, R14, UR4, P0 ;  /* 0x000000040e1c7c07 */ /* 0x000fe20008000000 */
[----:B------:R-:W-:-:S15]  /*2c1a0*/  IMAD.MOV.U32 R14, RZ, RZ, RZ ;  /* 0x000000ffff0e7224 */ /* 0x000fde00078e00ff */
[----:B------:R-:W-:-:S15]  /*2c1b0*/  NOP ;  /* 0x0000000000007918 */ /* 0x000fde0000000000 */
[----:B------:R-:W-:-:S15]  /*2c1c0*/  NOP ;  /* 0x0000000000007918 */ /* 0x000fde0000000000 */
[----:B------:R-:W-:-:S09]  /*2c1d0*/  NOP ;  /* 0x0000000000007918 */ /* 0x000fd20000000000 */
        /* <DEDUP_REMOVED lines=40> */
[----:B------:R-:W-:Y:S02]  /*2c460*/  ISETP.GT.AND P0, PT, R7, 0xfffff, PT ;  /* 0x000fffff0700780c */ /* 0x000fe40003f04270 */
[----:B------:R-:W-:Y:S01]  /*2c470*/  MOV R5, R7 ;  /* 0x0000000700057202 */ /* 0x000fe20000000f00 */
        /* <DEDUP_REMOVED lines=33> */
[----:B------:R-:W-:Y:S02]  /*2c690*/  LOP3.LUT R6, R7, 0x80000000, RZ, 0x3c, !PT ;  /* 0x8000000007067812 */ /* 0x000fe400078e3cff */
[----:B------:R-:W-:Y:S01]  /*2c6a0*/  MOV R7, 0x43300000 ;  /* 0x4330000000077802 */ /* 0x000fe20000000f00 */
        /* <DEDUP_REMOVED lines=158> */
.L_x_9398:
[----:B------:R-:W-:Y:S05]  /*2d090*/  BSYNC.RECONVERGENT B0 ;  /* 0x0000000000007941 */ /* 0x000fea0003800200 */
.L_x_9397:
[----:B------:R-:W-:Y:S04]  /*2d0a0*/  BSSY.RECONVERGENT B3, `(.L_x_9399) ;  /* 0x0000008000037945 */ /* 0x000fe80003800200 */
[----:B------:R-:W-:Y:S05]  /*2d0b0*/  @P4 BRA P5, `(.L_x_9400) ;  /* 0x0000000000184947 */ /* 0x000fea0002800000 */
[----:B0-----:R-:W-:Y:S01]  /*2d0c0*/  IMAD.MOV.U32 R4, RZ, RZ, R30 ;  /* 0x000000ffff047224 */ /* 0x001fe200078e001e */
[----:B------:R-:W-:Y:S01]  /*2d0d0*/  MOV R0, 0x2d120 ;  /* 0x0002d12000007802 */ /* 0x000fe20000000f00 */
[----:B------:R-:W-:Y:S02]  /*2d0e0*/  IMAD.MOV.U32 R5, RZ, RZ, R31 ;  /* 0x000000ffff057224 */ /* 0x000fe400078e001f */
[----:B------:R-:W-:Y:S02]  /*2d0f0*/  IMAD.MOV.U32 R2, RZ, RZ, R36 ;  /* 0x000000ffff027224 */ /* 0x000fe400078e0024 */
[----:B------:R-:W-:-:S07]  /*2d100*/  IMAD.MOV.U32 R3, RZ, RZ, R37 ;  /* 0x000000ffff037224 */ /* 0x000fce00078e0025 */
[----:B-1----:R-:W-:Y:S05]  /*2d110*/  CALL.REL.NOINC `($__internal_14_$__cuda_sm20_div_rn_f64_full) ;  /* 0x000003c000487944 */ /* 0x002fea0003c00000 */
.L_x_9400:
[----:B------:R-:W-:Y:S05]  /*2d120*/  BSYNC.RECONVERGENT B3 ;  /* 0x0000000000037941 */ /* 0x000fea0003800200 */
.L_x_9399:
        /* <DEDUP_REMOVED lines=155> */
[----:B------:R-:W-:Y:S01]  /*2dae0*/  @!P1 FSEL R5, R7, R5, !P0 ;  /* 0x0000000507059208 */ /* 0x000fe20004000000 */
[----:B------:R-:W-:Y:S01]  /*2daf0*/  @!P1 IMAD.MOV.U32 R7, RZ, RZ, 0x3ff921fb ;  /* 0x3ff921fbff079424 */ /* 0x000fe200078e00ff */
[----:B------:R-:W-:-:S15]  /*2db00*/  @!P1 MOV R6, 0x54442d18 ;  /* 0x54442d1800069802 */ /* 0x000fde0000000f00 */
[----:B------:R-:W-:-:S15]  /*2db10*/  NOP ;  /* 0x0000000000007918 */ /* 0x000fde0000000000 */
[----:B------:R-:W-:-:S15]  /*2db20*/  NOP ;  /* 0x0000000000007918 */ /* 0x000fde0000000000 */
[----:B------:R-:W-:-:S13]  /*2db30*/  NOP ;  /* 0x0000000000007918 */ /* 0x000fda0000000000 */
        /* <DEDUP_REMOVED lines=15> */
.L_x_9402:
[----:B------:R-:W-:Y:S02]  /*2dc30*/  FSEL R2, RZ, 3.37028055040000000000e+12, P0 ;  /* 0x54442d18ff027808 */ /* 0x000fe40000000000 */
[----:B------:R-:W-:-:S07]  /*2dc40*/  FSEL R3, RZ, 2.1426990032196044922, P0 ;  /* 0x400921fbff037808 */ /* 0x000fce0000000000 */
.L_x_9403:
[----:B------:R-:W-:Y:S05]  /*2dc50*/  BSYNC.RECONVERGENT B0 ;  /* 0x0000000000007941 */ /* 0x000fea0003800200 */
.L_x_9401:
        /* <DEDUP_REMOVED lines=14> */
.L_x_9375:
        /* <DEDUP_REMOVED lines=79> */
[----:B0-----:R-:W-:Y:S01]  /*2e230*/  FFMA R7, RZ, R31, R3 ;  /* 0x0000001fff077223 */ /* 0x001fe20000000003 */
[----:B------:R-:W-:Y:S01]  /*2e240*/  MOV R14, R6 ;  /* 0x00000006000e7202 */ /* 0x000fe20000000f00 */
[----:B------:R-:W-:-:S03]  /*2e250*/  @!P0 IMAD.MOV.U32 R14, RZ, RZ, R4 ;  /* 0x000000ffff0e8224 */ /* 0x000fc600078e0004 */
        /* <DEDUP_REMOVED lines=181> */
.L_x_9407:
[----:B------:R-:W-:Y:S05]  /*2edb0*/  BSYNC.RECONVERGENT B0 ;  /* 0x0000000000007941 */ /* 0x000fea0003800200 */
.L_x_9406:
[----:B------:R-:W-:Y:S01]  /*2edc0*/  BSSY.RECONVERGENT B3, `(.L_x_9408) ;  /* 0x0000009000037945 */ /* 0x000fe20003800200 */
[----:B01----:R0:W1:Y:S03]  /*2edd0*/  DMUL R28, R6, 0.5 ;  /* 0x3fe00000061c7828 */ /* 0x0030660000000000 */
[----:B01----:R-:W-:Y:S05]  /*2ede0*/  @P4 BRA P5, `(.L_x_9409) ;  /* 0x0000000000184947 */ /* 0x003fea0002800000 */
[----:B------:R-:W-:Y:S01]  /*2edf0*/  MOV R4, R36 ;  /* 0x0000002400047202 */ /* 0x000fe20000000f00 */
[----:B------:R-:W-:Y:S01]  /*2ee00*/  IMAD.MOV.U32 R5, RZ, RZ, R37 ;  /* 0x000000ffff057224 */ /* 0x000fe200078e0025 */
[----:B------:R-:W-:Y:S01]  /*2ee10*/  MOV R0, 0x2ee50 ;  /* 0x0002ee5000007802 */ /* 0x000fe20000000f00 */
[----:B------:R-:W-:Y:S02]  /*2ee20*/  IMAD.MOV.U32 R2, RZ, RZ, R30 ;  /* 0x000000ffff027224 */ /* 0x000fe400078e001e */
[----:B------:R-:W-:-:S07]  /*2ee30*/  IMAD.MOV.U32 R3, RZ, RZ, R31 ;  /* 0x000000ffff037224 */ /* 0x000fce00078e001f */
[----:B------:R-:W-:Y:S05]  /*2ee40*/  CALL.REL.NOINC `($__internal_14_$__cuda_sm20_div_rn_f64_full) ;  /* 0x000003a000fc7944 */ /* 0x000fea0003c00000 */
.L_x_9409:
[----:B------:R-:W-:Y:S05]  /*2ee50*/  BSYNC.RECONVERGENT B3 ;  /* 0x0000000000037941 */ /* 0x000fea0003800200 */
.L_x_9408:
        /* <DEDUP_REMOVED lines=173> */
.L_x_9405:
[----:B------:R-:W0:Y:S01]  /*2f930*/  MUFU.RCP64H R3, R31 ;  /* 0x0000001f00037308 */ /* 0x000e220000001800 */
[CC--:B------:R-:W-:Y:S01]  /*2f940*/  ISETP.LT.U32.AND P0, PT, R34.reuse, R32.reuse, PT ;  /* 0x000000202200720c */ /* 0x0c0fe20003f01070 */
[----:B------:R-:W-:Y:S01]  /*2f950*/  IMAD.MOV.U32 R2, RZ, RZ, 0x1 ;  /* 0x00000001ff027424 */ /* 0x000fe200078e00ff */
[----:B------:R-:W-:Y:S01]  /*2f960*/  UMOV UR5, 0x7fefffff ;  /* 0x7fefffff00057882 */ /* 0x000fe20000000000 */
[----:B------:R-:W-:Y:S01]  /*2f970*/  UMOV UR4, 0xffffffff ;  /* 0xffffffff00047882 */ /* 0x000fe20000000000 */
[CC--:B------:R-:W-:Y:S01]  /*2f980*/  ISETP.LT.U32.AND.EX P0, PT, R35.reuse, R33.reuse, PT, P0 ;  /* 0x000000212300720c */ /* 0x0c0fe20003f01100 */
[----:B------:R-:W-:Y:S01]  /*2f990*/  UMOV UR6, UR5 ;  /* 0x0000000500067c82 */ /* 0x000fe20008000000 */
[----:B------:R-:W-:Y:S01]  /*2f9a0*/  MOV R42, 0x0 ;  /* 0x00000000002a7802 */ /* 0x000fe20000000f00 */
[----:B------:R-:W-:Y:S01]  /*2f9b0*/  IMAD.MOV.U32 R43, RZ, RZ, 0x3fd80000 ;  /* 0x3fd80000ff2b7424 */ /* 0x000fe200078e00ff */
[----:B------:R-:W-:Y:S01]  /*2f9c0*/  SEL R6, R34, R32, P0 ;  /* 0x0000002022067207 */ /* 0x000fe20000000000 */
[----:B------:R-:W-:Y:S01]  /*2f9d0*/  BSSY.RECONVERGENT B0, `(.L_x_9410) ;  /* 0x000013c000007945 */ /* 0x000fe20003800200 */
        /* <DEDUP_REMOVED lines=146> */
[----:B------:R-:W-:Y:S01]  /*30300*/  MOV R12, R6 ;  /* 0x00000006000c7202 */ /* 0x000fe20000000f00 */
[----:B------:R-:W-:Y:S01]  /*30310*/  UMOV UR4, 0x80000000 ;  /* 0x8000000000047882 */ /* 0x000fe20000000000 */
[----:B------:R-:W-:Y:S01]  /*30320*/  LOP3.LUT R13, R4, 0x3ff00000, RZ, 0xfc, !PT ;  /* 0x3ff00000040d7812 */ /* 0x000fe200078efcff */
[----:B------:R-:W-:Y:S01]  /*30330*/  UMOV UR5, 0x43300000 ;  /* 0x4330000000057882 */ /* 0x000fe20000000000 */
[----:B------:R-:W-:Y:S02]  /*30340*/  LEA.HI R7, R7, R0, RZ, 0xc ;  /* 0x0000000007077211 */ /* 0x000fe400078f60ff */
        /* <DEDUP_REMOVED lines=164> */
.L_x_9411:
[----:B------:R-:W-:Y:S05]  /*30d90*/  BSYNC.RECONVERGENT B0 ;  /* 0x0000000000007941 */ /* 0x000fea0003800200 */
.L_x_9410:
        /* <DEDUP_REMOVED lines=8> */
.L_x_9413:
[----:B------:R-:W-:Y:S05]  /*30e20*/  BSYNC.RECONVERGENT B3 ;  /* 0x0000000000037941 */ /* 0x000fea0003800200 */
.L_x_9412:
[----:B------:R-:W-:Y:S01]  /*30e30*/  MOV R6, 0xdbb65b49 ;  /* 0xdbb65b4900067802 */ /* 0x000fe20000000f00 */
[----:B------:R-:W-:Y:S01]  /*30e40*/  IMAD.MOV.U32 R7, RZ, RZ, 0x3f2d3b63 ;  /* 0x3f2d3b63ff077424 */ /* 0x000fe200078e00ff */
[----:B------:R-:W-:Y:S01]  /*30e50*/  UMOV UR4, 0x2a25ff7e ;  /* 0x2a25ff7e00047882 */ /* 0x000fe20000000000 */
[----:B------:R-:W-:Y:S01]  /*30e60*/  UMOV UR5, 0x3ef53e1d ;  /* 0x3ef53e1d00057882 */ /* 0x000fe20000000000 */
[----:B0-----:R-:W0:-:S15]  /*30e70*/  DMUL R4, R2, R2 ;  /* 0x0000000202047228 */ /* 0x001e1e0000000000 */
        /* <DEDUP_REMOVED lines=168> */
.L_x_9404:
        /* <DEDUP_REMOVED lines=53> */
.L_x_9415:
[----:B------:R-:W-:Y:S05]  /*31c50*/  BSYNC.RECONVERGENT B3 ;  /* 0x0000000000037941 */ /* 0x000fea0003800200 */
.L_x_9414:
        /* <DEDUP_REMOVED lines=51> */
.L_x_9417:
[----:B------:R-:W-:Y:S05]  /*31f90*/  BSYNC.RECONVERGENT B3 ;  /* 0x0000000000037941 */ /* 0x000fea0003800200 */
.L_x_9416:
[----:B------:R-:W0:Y:S01]  /*31fa0*/  MUFU.RCP64H R5, R31 ;  /* 0x0000001f00057308 */ /* 0x000e220000001800 */
[----:B------:R-:W-:Y:S01]  /*31fb0*/  DADD R2, -RZ, |R2| ;  /* 0x00000000ff027229 */ /* 0x000fe20000000502 */
        /* <DEDUP_REMOVED lines=40> */
[----:B0-----:R0:W-:Y:S02]  /*32240*/  DFMA R40, R4, R12, R4 ;  /* 0x0000000c0428722b */ /* 0x0011e40000000004 */
        /* <DEDUP_REMOVED lines=291> */
.L_x_9419:
[----:B------:R-:W-:Y:S05]  /*33480*/  BSYNC.RECONVERGENT B0 ;  /* 0x0000000000007941 */ /* 0x000fea0003800200 */
.L_x_9418:
[----:B------:R-:W-:Y:S01]  /*33490*/  BSSY.RECONVERGENT B3, `(.L_x_9420) ;  /* 0x0000009000037945 */ /* 0x000fe20003800200 */
[----:B-1----:R1:W2:Y:S03]  /*334a0*/  DADD R28, R12, 1 ;  /* 0x3ff000000c1c7429 */ /* 0x0022a60000000000 */
[----:B-12---:R-:W-:Y:S05]  /*334b0*/  @P4 BRA P5, `(.L_x_9421) ;  /* 0x0000000000184947 */ /* 0x006fea0002800000 */
[----:B0-----:R-:W-:Y:S01]  /*334c0*/  IMAD.MOV.U32 R4, RZ, RZ, R36 ;  /* 0x000000ffff047224 */ /* 0x001fe200078e0024 */
[----:B------:R-:W-:Y:S01]  /*334d0*/  MOV R0, 0x33520 ;  /* 0x0003352000007802 */ /* 0x000fe20000000f00 */
[----:B------:R-:W-:Y:S02]  /*334e0*/  IMAD.MOV.U32 R5, RZ, RZ, R37 ;  /* 0x000000ffff057224 */ /* 0x000fe400078e0025 */
[----:B------:R-:W-:Y:S02]  /*334f0*/  IMAD.MOV.U32 R2, RZ, RZ, R30 ;  /* 0x000000ffff027224 */ /* 0x000fe400078e001e */
[----:B------:R-:W-:-:S07]  /*33500*/  IMAD.MOV.U32 R3, RZ, RZ, R31 ;  /* 0x000000ffff037224 */ /* 0x000fce00078e001f */
[----:B------:R-:W-:Y:S05]  /*33510*/  CALL.REL.NOINC `($__internal_14_$__cuda_sm20_div_rn_f64_full) ;  /* 0x0000035c00487944 */ /* 0x000fea0003c00000 */
.L_x_9421:
[----:B------:R-:W-:Y:S05]  /*33520*/  BSYNC.RECONVERGENT B3 ;  /* 0x0000000000037941 */ /* 0x000fea0003800200 */
.L_x_9420:
        /* <DEDUP_REMOVED lines=171> */
[----:B------:R-:W-:-:S07]  /*33fe0*/  FSEL R3, R33, R3, P0 ;  /* 0x0000000321037208 */ /* 0x000fce0000000000 */
.L_x_9385:
[----:B------:R-:W-:Y:S05]  /*33ff0*/  BSYNC.RECONVERGENT B2 ;  /* 0x0000000000027941 */ /* 0x000fea0003800200 */
.L_x_9374:
[----:B------:R-:W-:Y:S01]  /*34000*/  UMOV UR4, 0xfefa39ef ;  /* 0xfefa39ef00047882 */ /* 0x000fe20000000000 */
[----:B------:R-:W-:Y:S02]  /*34010*/  UMOV UR5, 0x3fe62e42 ;  /* 0x3fe62e4200057882 */ /* 0x000fe40000000000 */
[----:B-1----:R0:W1:Y:S02]  /*34020*/  DADD R30, R28, UR4 ;  /* 0x000000041c1e7e29 */ /* 0x0020640008000000 */
[----:B0-----:R-:W-:Y:S01]  /*34030*/  LOP3.LUT R29, R3, 0x80000000, R17, 0xb8, !PT ;  /* 0x80000000031d7812 */ /* 0x001fe200078eb811 */
[----:B------:R-:W-:Y:S01]  /*34040*/  IMAD.MOV.U32 R28, RZ, RZ, R2 ;  /* 0x000000ffff1c7224 */ /* 0x000fe200078e0002 */
[----:B-1----:R-:W-:-:S07]  /*34050*/  LOP3.LUT R31, R31, 0x80000000, R19, 0xb8, !PT ;  /* 0x800000001f1f7812 */ /* 0x002fce00078eb813 */
.L_x_9299:
[----:B------:R-:W-:Y:S05]  /*34060*/  BSYNC.RECONVERGENT B1 ;  /* 0x0000000000017941 */ /* 0x000fea0003800200 */
.L_x_9298:
[----:B01--4-:R-:W-:Y:S01]  /*34070*/  VIADD R3, R38, 0x100 ;  /* 0x0000010026037836 */ /* 0x013fe20000000000 */
[----:B------:R-:W-:Y:S01]  /*34080*/  BSSY.RECONVERGENT B1, `(.L_x_9422) ;  /* 0x00017d5000017945 */ /* 0x000fe20003800200 */
[----:B------:R-:W-:Y:S02]  /*34090*/  CS2R R18, SRZ ;  /* 0x0000000000127805 */ /* 0x000fe4000001ff00 */
[----:B--2---:R-:W-:Y:S02]  /*340a0*/  CS2R R16, SRZ ;  /* 0x0000000000107805 */ /* 0x004fe4000001ff00 */
[----:B------:R-:W-:-:S13]  /*340b0*/  ISETP.GE.AND P0, PT, R3, R56, PT ;  /* 0x000000380300720c */ /* 0x000fda0003f06270 */
[----:B------:R-:W-:Y:S05]  /*340c0*/  @P0 BRA `(.L_x_9423) ;  /* 0x0000017c00400947 */ /* 0x000fea0003800000 */
[----:B------:R-:W-:-:S15]  /*340d0*/  DSETP.NAN.AND P0, PT, R24, R24, PT ;  /* 0x000000181800722a */ /* 0x000fde0003f08000 */
[----:B------:R-:W-:-:S15]  /*340e0*/  NOP ;  /* 0x0000000000007918 */ /* 0x000fde0000000000 */
[----:B------:R-:W-:-:S15]  /*340f0*/  NOP ;  /* 0x0000000000007918 */ /* 0x000fde0000000000 */
[----:B------:R-:W-:-:S15]  /*34100*/  NOP ;  /* 0x0000000000007918 */ /* 0x000fde0000000000 */
[----:B------:R-:W-:-:S04]  /*34110*/  NOP ;  /* 0x0000000000007918 */ /* 0x000fc80000000000 */
[----:B------:R-:W0:-:S15]  /*34120*/  DSETP.NUM.AND P1, PT, R26, R26, PT ;  /* 0x0000001a1a00722a */ /* 0x000e1e0003f27000 */
[----:B------:R-:W-:-:S15]  /*34130*/  NOP ;  /* 0x0000000000007918 */ /* 0x000fde0000000000 */
[----:B------:R-:W-:-:S15]  /*34140*/  NOP ;  /* 0x0000000000007918 */ /* 0x000fde0000000000 */
[----:B------:R-:W-:-:S15]  /*34150*/  NOP ;  /* 0x0000000000007918 */ /* 0x000fde0000000000 */
[----:B------:R-:W-:-:S04]  /*34160*/  NOP ;  /* 0x0000000000007918 */ /* 0x000fc80000000000 */
[----:B------:R1:W2:-:S15]  /*34170*/  DADD R34, -RZ, |R26| ;  /* 0x00000000ff227229 */ /* 0x00029e000000051a */
[----:B------:R-:W-:-:S15]  /*34180*/  NOP ;  /* 0x0000000000007918 */ /* 0x000fde0000000000 */
[----:B------:R-:W-:-:S15]  /*34190*/  NOP ;  /* 0x0000000000007918 */ /* 0x000fde0000000000 */
[----:B------:R-:W-:-:S15]  /*341a0*/  NOP ;  /* 0x0000000000007918 */ /* 0x000fde0000000000 */
[----:B------:R-:W-:-:S04]  /*341b0*/  NOP ;  /* 0x0000000000007918 */ /* 0x000fc80000000000 */
[----:B------:R1:W3:Y:S02]  /*341c0*/  DADD R32, -RZ, |R24| ;  /* 0x00000000ff207229 */ /* 0x0002e40000000518 */
[----:B0123--:R-:W-:Y:S05]  /*341d0*/  @!P0 BRA P1, `(.L_x_9424) ;  /* 0x0000000000a48947 */ /* 0x00ffea0000800000 */
[----:B------:R-:W0:Y:S02]  /*341e0*/  DSETP.NEU.AND P0, PT, R34, +INF , PT ;  /* 0x7ff000002200742a */ /* 0x000e240003f0d000 */
[----:B0-----:R-:W-:Y:S02]  /*341f0*/  @!P0 IMAD.MOV.U32 R18, RZ, RZ, R26 ;  /* 0x000000ffff128224 */ /* 0x001fe400078e001a */
[----:B------:R-:W-:-:S15]  /*34200*/  @!P0 IMAD.MOV.U32 R19, RZ, RZ, R27 ;  /* 0x000000ffff138224 */ /* 0x000fde00078e001b */
[----:B------:R-:W-:-:S15]  /*34210*/  NOP ;  /* 0x0000000000007918 */ /* 0x000fde0000000000 */
[----:B------:R-:W-:-:S15]  /*34220*/  NOP ;  /* 0x0000000000007918 */ /* 0x000fde0000000000 */
[----:B------:R-:W-:-:S15]  /*34230*/  NOP ;  /* 0x0000000000007918 */ /* 0x000fde0000000000 */
[----:B------:R1:W2:Y:S02]  /*34240*/  @!P0 DADD R16, R24, R24 ;  /* 0x0000000018108229 */ /* 0x0002a40000000018 */
[----:B-12---:R-:W-:Y:S05]  /*34250*/  @!P0 BRA `(.L_x_9423) ;  /* 0x0000017800dc8947 */ /* 0x006fea0003800000 */
        /* <DEDUP_REMOVED lines=31> */
[----:B------:R1:W2:Y:S02]  /*34450*/  @!P0 DADD R18, R26, R26 ;  /* 0x000000001a128229 */ /* 0x0002a4000000001a */
[----:B-12---:R-:W-:Y:S05]  /*34460*/  BRA `(.L_x_9423) ;  /* 0x0000017800587947 */ /* 0x006fea0003800000 */
.L_x_9424:
[----:B------:R-:W-:Y:S01]  /*34470*/  IMAD.MOV.U32 R5, RZ, RZ, R33 ;  /* 0x000000ffff057224 */ /* 0x000fe200078e0021 */
[----:B------:R-:W-:Y:S01]  /*34480*/  MOV R0, R35 ;  /* 0x0000002300007202 */ /* 0x000fe20000000f00 */
[----:B------:R-:W0:Y:S01]  /*34490*/  DSETP.MAX.AND P0, P1, R34, R32, PT ;  /* 0x000000202200722a */ /* 0x000e22000390f000 */
[----:B------:R-:W-:Y:S02]  /*344a0*/  IMAD.MOV.U32 R3, RZ, RZ, R32 ;  /* 0x000000ffff037224 */ /* 0x000fe400078e0020 */
        /* <DEDUP_REMOVED lines=51> */
[----:B------:R-:W-:Y:S01]  /*347e0*/  LOP3.LUT R53, R52, 0x100000, RZ, 0xfc, !PT ;  /* 0x0010000034357812 */ /* 0x000fe200078efcff */
[----:B------:R-:W-:-:S15]  /*347f0*/  IMAD.MOV.U32 R52, RZ, RZ, RZ ;  /* 0x000000ffff347224 */ /* 0x000fde00078e00ff */
[----:B------:R-:W-:-:S15]  /*34800*/  NOP ;  /* 0x0000000000007918 */ /* 0x000fde0000000000 */
[----:B------:R-:W-:-:S01]  /*34810*/  NOP ;  /* 0x0000000000007918 */ /* 0x000fc20000000000 */
        /* <DEDUP_REMOVED lines=93> */
[----:B------:R-:W-:Y:S02]  /*34df0*/  @P3 LOP3.LUT R37, R6, 0x80000, RZ, 0xfc, !PT ;  /* 0x0008000006253812 */ /* 0x000fe400078efcff */
[----:B------:R-:W-:Y:S02]  /*34e00*/  MOV R6, RZ ;  /* 0x000000ff00067202 */ /* 0x000fe40000000f00 */
[----:B------:R-:W0:Y:S01]  /*34e10*/  MUFU.RSQ64H R7, R37 ;  /* 0x0000002500077308 */ /* 0x000e220000001c00 */
[----:B------:R-:W-:Y:S02]  /*34e20*/  SEL R36, R2, UR4, P0 ;  /* 0x0000000402247c07 */ /* 0x000fe40008000000 */
[----:B------:R-:W-:-:S02]  /*34e30*/  ISETP.GE.U32.AND P3, PT, R42, 0x7ff00000, PT ;  /* 0x7ff000002a00780c */ /* 0x000fc40003f66070 */
        /* <DEDUP_REMOVED lines=154> */
.L_x_9429:
[----:B------:R-:W-:Y:S05]  /*357e0*/  BSYNC.RECONVERGENT B3 ;  /* 0x0000000000037941 */ /* 0x000fea0003800200 */
.L_x_9428:
        /* <DEDUP_REMOVED lines=20> */
[----:B0-----:R-:W-:Y:S01]  /*35930*/  MOV R7, 0xfffffc01 ;  /* 0xfffffc0100077802 */ /* 0x001fe20000000f00 */
[----:B------:R-:W-:Y:S01]  /*35940*/  @!P0 IMAD.MOV.U32 R7, RZ, RZ, -0x435 ;  /* 0xfffffbcbff078424 */ /* 0x000fe200078e00ff */
[----:B-1----:R-:W-:Y:S02]  /*35950*/  @P1 FSEL R36, R2, RZ, P2 ;  /* 0x000000ff02241208 */ /* 0x002fe40001000000 */
        /* <DEDUP_REMOVED lines=174> */
.L_x_9427:
        /* <DEDUP_REMOVED lines=16> */
[----:B------:R-:W-:Y:S01]  /*36540*/  IMAD.MOV.U32 R36, RZ, RZ, R34 ;  /* 0x000000ffff247224 */ /* 0x000fe200078e0022 */
[----:B------:R-:W-:Y:S02]  /*36550*/  MOV R37, R35 ;  /* 0x0000002300257202 */ /* 0x000fe40000000f00 */
        /* <DEDUP_REMOVED lines=58> */
.L_x_9436:
[----:B------:R-:W-:Y:S05]  /*36900*/  BSYNC.RECONVERGENT B4 ;  /* 0x0000000000047941 */ /* 0x000fea0003800200 */
.L_x_9435:
[----:B------:R-:W-:Y:S02]  /*36910*/  IMAD.MOV.U32 R36, RZ, RZ, R2 ;  /* 0x000000ffff247224 */ /* 0x000fe400078e0002 */
[----:B------:R-:W-:-:S07]  /*36920*/  IMAD.MOV.U32 R37, RZ, RZ, R3 ;  /* 0x000000ffff257224 */ /* 0x000fce00078e0003 */
.L_x_9434:
[----:B------:R-:W-:Y:S05]  /*36930*/  BSYNC.RECONVERGENT B3 ;  /* 0x0000000000037941 */ /* 0x000fea0003800200 */
.L_x_9433:
        /* <DEDUP_REMOVED lines=69> */
.L_x_9441:
[----:B------:R-:W-:Y:S05]  /*36d90*/  BSYNC.RECONVERGENT B4 ;  /* 0x0000000000047941 */ /* 0x000fea0003800200 */
.L_x_9440:
[----:B------:R-:W-:Y:S05]  /*36da0*/  BRA `(.L_x_9439) ;  /* 0x0000000000047947 */ /* 0x000fea0003800000 */
.L_x_9438:
[----:B------:R0:W1:Y:S02]  /*36db0*/  DADD R2, R42, -R6 ;  /* 0x000000002a027229 */ /* 0x0000640000000806 */
.L_x_9439:
[----:B------:R-:W-:Y:S05]  /*36dc0*/  BSYNC.RECONVERGENT B3 ;  /* 0x0000000000037941 */ /* 0x000fea0003800200 */
.L_x_9437:
[----:B-1----:R-:W1:Y:S01]  /*36dd0*/  DMUL R2, R2, 0.5 ;  /* 0x3fe0000002027828 */ /* 0x002e620000000000 */
[----:B------:R-:W-:Y:S01]  /*36de0*/  MOV R12, 0x0 ;  /* 0x00000000000c7802 */ /* 0x000fe20000000f00 */
[----:B------:R-:W-:Y:S01]  /*36df0*/  IMAD.MOV.U32 R13, RZ, RZ, 0x3fd80000 ;  /* 0x3fd80000ff0d7424 */ /* 0x000fe200078e00ff */
[----:B------:R-:W-:-:S15]  /*36e00*/  BSSY.RECONVERGENT B3, `(.L_x_9442) ;  /* 0x000004a000037945 */ /* 0x000fde0003800200 */
        /* <DEDUP_REMOVED lines=73> */
.L_x_9443:
[----:B------:R-:W-:Y:S05]  /*372a0*/  BSYNC.RECONVERGENT B3 ;  /* 0x0000000000037941 */ /* 0x000fea0003800200 */
.L_x_9442:
        /* <DEDUP_REMOVED lines=201> */
.L_x_9444:
        /* <DEDUP_REMOVED lines=49> */
[----:B------:R-:W-:Y:S01]  /*38250*/  IMAD.MOV.U32 R3, RZ, RZ, R5 ;  /* 0x000000ffff037224 */ /* 0x000fe200078e0005 */
[----:B------:R-:W-:Y:S01]  /*38260*/  MOV R5, R37 ;  /* 0x0000002500057202 */ /* 0x000fe20000000f00 */
[----:B------:R-:W-:-:S07]  /*38270*/  IMAD.MOV.U32 R4, RZ, RZ, R36 ;  /* 0x000000ffff047224 */ /* 0x000fce00078e0024 */
[----:B------:R-:W-:Y:S05]  /*38280*/  CALL.REL.NOINC `($__internal_14_$__cuda_sm20_div_rn_f64_full) ;  /* 0x0000030c00ec7944 */ /* 0x000fea0003c00000 */
.L_x_9446:
[----:B------:R-:W-:Y:S05]  /*38290*/  BSYNC.RECONVERGENT B3 ;  /* 0x0000000000037941 */ /* 0x000fea0003800200 */
.L_x_9445:
        /* <DEDUP_REMOVED lines=78> */
.L_x_9432:
        /* <DEDUP_REMOVED lines=62> */
.L_x_9449:
[----:B------:R-:W-:Y:S05]  /*38b60*/  BSYNC.RECONVERGENT B3 ;  /* 0x0000000000037941 */ /* 0x000fea0003800200 */
.L_x_9448:
        /* <DEDUP_REMOVED lines=201> */
.L_x_9450:
        /* <DEDUP_REMOVED lines=53> */
.L_x_9452:
[----:B------:R-:W-:Y:S05]  /*39b50*/  BSYNC.RECONVERGENT B3 ;  /* 0x0000000000037941 */ /* 0x000fea0003800200 */
.L_x_9451:
        /* <DEDUP_REMOVED lines=78> */
.L_x_9447:
        /* <DEDUP_REMOVED lines=64> */
.L_x_9454:
[----:B------:R-:W-:Y:S05]  /*3a440*/  BSYNC.RECONVERGENT B3 ;  /* 0x0000000000037941 */ /* 0x000fea0003800200 */
.L_x_9453:
        /* <DEDUP_REMOVED lines=49> */
.L_x_9456:
[----:B------:R-:W-:Y:S05]  /*3a760*/  BSYNC.RECONVERGENT B3 ;  /* 0x0000000000037941 */ /* 0x000fea0003800200 */
.L_x_9455:
[----:B------:R-:W-:Y:S01]  /*3a770*/  MOV R36, R2 ;  /* 0x0000000200247202 */ /* 0x000fe20000000f00 */
[----:B------:R-:W-:Y:S01]  /*3a780*/  IMAD.MOV.U32 R37, RZ, RZ, R3 ;  /* 0x000000ffff257224 */ /* 0x000fe200078e0003 */
[----:B------:R-:W-:Y:S06]  /*3a790*/  BRA `(.L_x_9430) ;  /* 0x0000000000dc7947 */ /* 0x000fec0003800000 */
.L_x_9431:
        /* <DEDUP_REMOVED lines=54> */
.L_x_9457:
[----:B------:R-:W-:Y:S05]  /*3ab00*/  BSYNC.RECONVERGENT B3 ;  /* 0x0000000000037941 */ /* 0x000fea0003800200 */
.L_x_9430:
[----:B------:R-:W-:Y:S05]  /*3ab10*/  BSYNC.RECONVERGENT B2 ;  /* 0x0000000000027941 */ /* 0x000fea0003800200 */
.L_x_9426:
        /* <DEDUP_REMOVED lines=53> */
.L_x_9462:
[----:B------:R-:W-:Y:S05]  /*3ae70*/  BSYNC.RECONVERGENT B4 ;  /* 0x0000000000047941 */ /* 0x000fea0003800200 */
.L_x_9461:
        /* <DEDUP_REMOVED lines=177> */
.L_x_9464:
        /* <DEDUP_REMOVED lines=98> */
.L_x_9463:
        /* <DEDUP_REMOVED lines=82> */
.L_x_9472:
[----:B------:R-:W-:Y:S05]  /*3c4d0*/  BSYNC.RECONVERGENT B6 ;  /* 0x0000000000067941 */ /* 0x000fea0003800200 */
.L_x_9471:
[----:B------:R-:W-:Y:S02]  /*3c4e0*/  IMAD.MOV.U32 R44, RZ, RZ, R2 ;  /* 0x000000ffff2c7224 */ /* 0x000fe400078e0002 */
[----:B------:R-:W-:-:S07]  /*3c4f0*/  IMAD.MOV.U32 R45, RZ, RZ, R3 ;  /* 0x000000ffff2d7224 */ /* 0x000fce00078e0003 */
.L_x_9470:
[----:B------:R-:W-:Y:S05]  /*3c500*/  BSYNC.RECONVERGENT B5 ;  /* 0x0000000000057941 */ /* 0x000fea0003800200 */
.L_x_9469:
[----:B------:R-:W0:Y:S01]  /*3c510*/  DSETP.GEU.AND P0, PT, R40, RZ, PT ;  /* 0x000000ff2800722a */ /* 0x000e220003f0e000 */
[----:B------:R-:W-:Y:S04]  /*3c520*/  BSSY.RECONVERGENT B5, `(.L_x_9473) ;  /* 0x0000044000057945 */ /* 0x000fe80003800200 */
[----:B0-----:R-:W-:Y:S05]  /*3c530*/  @!P0 BRA `(.L_x_9474) ;  /* 0x0000000400048947 */ /* 0x001fea0003800000 */
[----:B------:R-:W0:Y:S02]  /*3c540*/  DSETP.NEU.AND P0, PT, R40, RZ, PT ;  /* 0x000000ff2800722a */ /* 0x000e240003f0d000 */
[----:B0-----:R-:W-:Y:S05]  /*3c550*/  @!P0 BRA `(.L_x_9475) ;  /* 0x0000000400008947 */ /* 0x001fea0003800000 */
        /* <DEDUP_REMOVED lines=59> */
.L_x_9477:
[----:B------:R-:W-:Y:S05]  /*3c910*/  BSYNC.RECONVERGENT B6 ;  /* 0x0000000000067941 */ /* 0x000fea0003800200 */
.L_x_9476:
[----:B------:R-:W-:Y:S02]  /*3c920*/  IMAD.MOV.U32 R34, RZ, RZ, R2 ;  /* 0x000000ffff227224 */ /* 0x000fe400078e0002 */
[----:B------:R-:W-:Y:S01]  /*3c930*/  IMAD.MOV.U32 R35, RZ, RZ, R3 ;  /* 0x000000ffff237224 */ /* 0x000fe200078e0003 */
[----:B------:R-:W-:Y:S06]  /*3c940*/  BRA `(.L_x_9475) ;  /* 0x0000000000047947 */ /* 0x000fec0003800000 */
.L_x_9474:
[----:B------:R0:W1:Y:S02]  /*3c950*/  DADD R34, R42, -R40 ;  /* 0x000000002a227229 */ /* 0x0000640000000828 */
.L_x_9475:
[----:B------:R-:W-:Y:S05]  /*3c960*/  BSYNC.RECONVERGENT B5 ;  /* 0x0000000000057941 */ /* 0x000fea0003800200 */
.L_x_9473:
        /* <DEDUP_REMOVED lines=76> */
.L_x_9479:
[----:B------:R-:W-:Y:S05]  /*3ce30*/  BSYNC.RECONVERGENT B5 ;  /* 0x0000000000057941 */ /* 0x000fea0003800200 */
.L_x_9478:
[----:B------:R-:W-:Y:S05]  /*3ce40*/  BRA `(.L_x_9480) ;  /* 0x0000001400147947 */ /* 0x000fea0003800000 */
.L_x_9468:
        /* <DEDUP_REMOVED lines=61> */
[----:B------:R-:W-:Y:S01]  /*3d220*/  IMAD.MOV.U32 R5, RZ, RZ, R4 ;  /* 0x000000ffff057224 */ /* 0x000fe200078e0004 */
[----:B------:R-:W-:Y:S01]  /*3d230*/  MOV R4, R15 ;  /* 0x0000000f00047202 */ /* 0x000fe20000000f00 */
[----:B------:R-:W-:-:S02]  /*3d240*/  IMAD.MOV.U32 R7, RZ, RZ, R18 ;  /* 0x000000ffff077224 */ /* 0x000fc400078e0012 */
[----:B------:R-:W-:-:S07]  /*3d250*/  IMAD.MOV.U32 R6, RZ, RZ, R19 ;  /* 0x000000ffff067224 */ /* 0x000fce00078e0013 */
[----:B------:R-:W-:Y:S05]  /*3d260*/  CALL.REL.NOINC `($__internal_15_$__cuda_sm20_dsqrt_rn_f64_mediumpath_v1) ;  /* 0x000002c800147944 */ /* 0x000fea0003c00000 */
[----:B------:R-:W-:Y:S02]  /*3d270*/  IMAD.MOV.U32 R16, RZ, RZ, R3 ;  /* 0x000000ffff107224 */ /* 0x000fe400078e0003 */
[----:B------:R-:W-:-:S07]  /*3d280*/  IMAD.MOV.U32 R17, RZ, RZ, R2 ;  /* 0x000000ffff117224 */ /* 0x000fce00078e0002 */
.L_x_9483:
[----:B------:R-:W-:Y:S05]  /*3d290*/  BSYNC.RECONVERGENT B5 ;  /* 0x0000000000057941 */ /* 0x000fea0003800200 */
.L_x_9482:
[----:B------:R-:W-:Y:S05]  /*3d2a0*/  BRA `(.L_x_9480) ;  /* 0x0000000c00fc7947 */ /* 0x000fea0003800000 */
.L_x_9481:
        /* <DEDUP_REMOVED lines=71> */
.L_x_9485:
[----:B------:R-:W-:Y:S05]  /*3d720*/  BSYNC.RECONVERGENT B5 ;  /* 0x0000000000057941 */ /* 0x000fea0003800200 */
.L_x_9484:
        /* <DEDUP_REMOVED lines=49> */
.L_x_9487:
[----:B------:R-:W-:Y:S05]  /*3da40*/  BSYNC.RECONVERGENT B5 ;  /* 0x0000000000057941 */ /* 0x000fea0003800200 */
.L_x_9486:
[----:B------:R-:W0:Y:S01]  /*3da50*/  DMUL R32, R32, 8.11296384146066816958e+31 ;  /* 0x4690000020207828 */ /* 0x000e220000000000 */
[----:B------:R-:W-:Y:S01]  /*3da60*/  MOV R16, R2 ;  /* 0x0000000200107202 */ /* 0x000fe20000000f00 */
[----:B------:R-:W-:Y:S01]  /*3da70*/  IMAD.MOV.U32 R17, RZ, RZ, R3 ;  /* 0x000000ffff117224 */ /* 0x000fe200078e0003 */
[----:B0-----:R-:W-:Y:S06]  /*3da80*/  BRA `(.L_x_9480) ;  /* 0x0000000800047947 */ /* 0x001fec0003800000 */
.L_x_9467:
        /* <DEDUP_REMOVED lines=57> */
.L_x_9489:
[----:B------:R-:W-:Y:S05]  /*3de20*/  BSYNC.RECONVERGENT B5 ;  /* 0x0000000000057941 */ /* 0x000fea0003800200 */
.L_x_9488:
        /* <DEDUP_REMOVED lines=67> */
.L_x_9491:
[----:B------:R-:W-:Y:S05]  /*3e260*/  BSYNC.RECONVERGENT B5 ;  /* 0x0000000000057941 */ /* 0x000fea0003800200 */
.L_x_9490:
[----:B------:R0:W1:Y:S01]  /*3e270*/  DMUL R16, R2, R16 ;  /* 0x0000001002107228 */ /* 0x0000620000000000 */
[----:B------:R-:W-:Y:S02]  /*3e280*/  IMAD.MOV.U32 R32, RZ, RZ, 0x0 ;  /* 0x00000000ff207424 */ /* 0x000fe400078e00ff */
[----:B01----:R-:W-:-:S07]  /*3e290*/  IMAD.MOV.U32 R33, RZ, RZ, 0x3ff00000 ;  /* 0x3ff00000ff217424 */ /* 0x003fce00078e00ff */
.L_x_9480:
[----:B------:R-:W-:Y:S05]  /*3e2a0*/  BSYNC.RECONVERGENT B4 ;  /* 0x0000000000047941 */ /* 0x000fea0003800200 */
.L_x_9466:
[----:B------:R-:W-:Y:S05]  /*3e2b0*/  BRA `(.L_x_9492) ;  /* 0x0000000000187947 */ /* 0x000fea0003800000 */
.L_x_9460:
[----:B------:R1:W2:-:S15]  /*3e2c0*/  DMUL R16, R18, 9.00719925474099200000e+15 ;  /* 0x4340000012107828 */ /* 0x00029e0000000000 */
[----:B------:R-:W-:-:S15]  /*3e2d0*/  NOP ;  /* 0x0000000000007918 */ /* 0x000fde0000000000 */
[----:B------:R-:W-:-:S15]  /*3e2e0*/  NOP ;  /* 0x0000000000007918 */ /* 0x000fde0000000000 */
[----:B------:R-:W-:-:S15]  /*3e2f0*/  NOP ;  /* 0x0000000000007918 */ /* 0x000fde0000000000 */
[----:B------:R-:W-:-:S04]  /*3e300*/  NOP ;  /* 0x0000000000007918 */ /* 0x000fc80000000000 */
[----:B-12---:R-:W3:Y:S02]  /*3e310*/  DMUL R32, R32, 9.00719925474099200000e+15 ;  /* 0x4340000020207828 */ /* 0x006ee40000000000 */
.L_x_9492:
[----:B------:R-:W-:Y:S05]  /*3e320*/  BSYNC.RELIABLE B2 ;  /* 0x0000000000027941 */ /* 0x000fea0003800100 */
.L_x_9459:
[----:B---3--:R-:W-:Y:S01]  /*3e330*/  DSETP.GT.AND P1, PT, R32, |R16|, PT ;  /* 0x400000102000722a */ /* 0x008fe20003f24000 */
        /* <DEDUP_REMOVED lines=56> */
[----:B------:R-:W-:Y:S01]  /*3e6c0*/  MOV R5, R13 ;  /* 0x0000000d00057202 */ /* 0x000fe20000000f00 */
[----:B------:R-:W-:Y:S01]  /*3e6d0*/  IMAD.MOV.U32 R2, RZ, RZ, R18 ;  /* 0x000000ffff027224 */ /* 0x000fe200078e0012 */
[----:B------:R-:W-:Y:S01]  /*3e6e0*/  MOV R0, 0x3e710 ;  /* 0x0003e71000007802 */ /* 0x000fe20000000f00 */
[----:B------:R-:W-:-:S07]  /*3e6f0*/  IMAD.MOV.U32 R3, RZ, RZ, R19 ;  /* 0x000000ffff037224 */ /* 0x000fce00078e0013 */
[----:B0-----:R-:W-:Y:S05]  /*3e700*/  CALL.REL.NOINC `($__internal_14_$__cuda_sm20_div_rn_f64_full) ;  /* 0x000002a800cc7944 */ /* 0x001fea0003c00000 */
.L_x_9494:
[----:B------:R-:W-:Y:S05]  /*3e710*/  BSYNC.RECONVERGENT B2 ;  /* 0x0000000000027941 */ /* 0x000fea0003800200 */
.L_x_9493:
[----:B------:R-:W-:Y:S01]  /*3e720*/  IMAD.MOV.U32 R6, RZ, RZ, -0x2449a4b7 ;  /* 0xdbb65b49ff067424 */ /* 0x000fe200078e00ff */
[----:B------:R-:W-:Y:S01]  /*3e730*/  UMOV UR4, 0x2a25ff7e ;  /* 0x2a25ff7e00047882 */ /* 0x000fe20000000000 */
[----:B------:R-:W-:Y:S01]  /*3e740*/  IMAD.MOV.U32 R7, RZ, RZ, 0x3f2d3b63 ;  /* 0x3f2d3b63ff077424 */ /* 0x000fe200078e00ff */
        /* <DEDUP_REMOVED lines=173> */
.L_x_9496:
[----:B------:R-:W-:Y:S02]  /*3f220*/  FSEL R2, RZ, 3.37028055040000000000e+12, P0 ;  /* 0x54442d18ff027808 */ /* 0x000fe40000000000 */
[----:B------:R-:W-:-:S07]  /*3f230*/  FSEL R3, RZ, 2.1426990032196044922, P0 ;  /* 0x400921fbff037808 */ /* 0x000fce0000000000 */
.L_x_9497:
[----:B------:R-:W-:Y:S05]  /*3f240*/  BSYNC.RECONVERGENT B0 ;  /* 0x0000000000007941 */ /* 0x000fea0003800200 */
.L_x_9495:
        /* <DEDUP_REMOVED lines=13> */
.L_x_9465:
[----:B------:R-:W-:Y:S05]  /*3f320*/  BSYNC.RECONVERGENT B3 ;  /* 0x0000000000037941 */ /* 0x000fea0003800200 */
.L_x_9458:
[----:B------:R-:W-:Y:S01]  /*3f330*/  LOP3.LUT R19, R37, 0x80000000, R27, 0xb8, !PT ;  /* 0x8000000025137812 */ /* 0x000fe200078eb81b */
[----:B------:R-:W-:Y:S01]  /*3f340*/  IMAD.MOV.U32 R18, RZ, RZ, R36 ;  /* 0x000000ffff127224 */ /* 0x000fe200078e0024 */
[----:B------:R-:W-:Y:S02]  /*3f350*/  LOP3.LUT R17, R5, 0x80000000, R25, 0xb8, !PT ;  /* 0x8000000005117812 */ /* 0x000fe400078eb819 */
[----:B------:R-:W-:Y:S01]  /*3f360*/  MOV R16, R4 ;  /* 0x0000000400107202 */ /* 0x000fe20000000f00 */
[----:B------:R-:W-:Y:S06]  /*3f370*/  BRA `(.L_x_9423) ;  /* 0x000000c800947947 */ /* 0x000fec0003800000 */
.L_x_9425:
        /* <DEDUP_REMOVED lines=279> */
.L_x_9503:
[----:B------:R-:W-:Y:S05]  /*404f0*/  BSYNC.RECONVERGENT B0 ;  /* 0x0000000000007941 */ /* 0x000fea0003800200 */
.L_x_9502:
[----:B------:R-:W-:Y:S04]  /*40500*/  BSSY.RECONVERGENT B3, `(.L_x_9504) ;  /* 0x0000008000037945 */ /* 0x000fe80003800200 */
[----:B------:R-:W-:Y:S05]  /*40510*/  @P4 BRA P5, `(.L_x_9505) ;  /* 0x0000000000184947 */ /* 0x000fea0002800000 */
[----:B------:R-:W-:Y:S01]  /*40520*/  IMAD.MOV.U32 R4, RZ, RZ, R18 ;  /* 0x000000ffff047224 */ /* 0x000fe200078e0012 */
[----:B------:R-:W-:Y:S01]  /*40530*/  MOV R5, R19 ;  /* 0x0000001300057202 */ /* 0x000fe20000000f00 */
[----:B------:R-:W-:Y:S01]  /*40540*/  IMAD.MOV.U32 R2, RZ, RZ, R36 ;  /* 0x000000ffff027224 */ /* 0x000fe200078e0024 */
[----:B------:R-:W-:Y:S01]  /*40550*/  MOV R0, 0x40580 ;  /* 0x0004058000007802 */ /* 0x000fe20000000f00 */
[----:B------:R-:W-:-:S07]  /*40560*/  IMAD.MOV.U32 R3, RZ, RZ, R37 ;  /* 0x000000ffff037224 */ /* 0x000fce00078e0025 */
[----:B01----:R-:W-:Y:S05]  /*40570*/  CALL.REL.NOINC `($__internal_14_$__cuda_sm20_div_rn_f64_full) ;  /* 0x0000028c00307944 */ /* 0x003fea0003c00000 */
.L_x_9505:
[----:B------:R-:W-:Y:S05]  /*40580*/  BSYNC.RECONVERGENT B3 ;  /* 0x0000000000037941 */ /* 0x000fea0003800200 */
.L_x_9504:
[----:B0-----:R-:W-:Y:S01]  /*40590*/  IMAD.MOV.U32 R6, RZ, RZ, -0x2449a4b7 ;  /* 0xdbb65b49ff067424 */ /* 0x001fe200078e00ff */
[----:B------:R-:W-:Y:S01]  /*405a0*/  UMOV UR4, 0x2a25ff7e ;  /* 0x2a25ff7e00047882 */ /* 0x000fe20000000000 */
[----:B------:R-:W-:Y:S01]  /*405b0*/  IMAD.MOV.U32 R7, RZ, RZ, 0x3f2d3b63 ;  /* 0x3f2d3b63ff077424 */ /* 0x000fe200078e00ff */
        /* <DEDUP_REMOVED lines=173> */
.L_x_9507:
[----:B------:R-:W-:Y:S02]  /*41090*/  FSEL R2, RZ, 3.37028055040000000000e+12, P0 ;  /* 0x54442d18ff027808 */ /* 0x000fe40000000000 */
[----:B------:R-:W-:-:S07]  /*410a0*/  FSEL R3, RZ, 2.1426990032196044922, P0 ;  /* 0x400921fbff037808 */ /* 0x000fce0000000000 */
.L_x_9508:
[----:B------:R-:W-:Y:S05]  /*410b0*/  BSYNC.RECONVERGENT B0 ;  /* 0x0000000000007941 */ /* 0x000fea0003800200 */
.L_x_9506:
        /* <DEDUP_REMOVED lines=14> */
.L_x_9501:
        /* <DEDUP_REMOVED lines=28> */
[----:B------:R-:W-:Y:S02]  /*41360*/  LOP3.LUT R0, R5, 0xffc00000, RZ, 0xc0, !PT ;  /* 0xffc0000005007812 */ /* 0x000fe400078ec0ff */
[----:B------:R-:W-:Y:S02]  /*41370*/  MOV R2, RZ ;  /* 0x000000ff00027202 */ /* 0x000fe40000000f00 */
        /* <DEDUP_REMOVED lines=297> */
.L_x_9511:
[----:B------:R-:W-:Y:S05]  /*42610*/  BSYNC.RECONVERGENT B0 ;  /* 0x0000000000007941 */ /* 0x000fea0003800200 */
.L_x_9510:
        /* <DEDUP_REMOVED lines=8> */
.L_x_9513:
[----:B------:R-:W-:Y:S05]  /*426a0*/  BSYNC.RECONVERGENT B3 ;  /* 0x0000000000037941 */ /* 0x000fea0003800200 */
.L_x_9512:
        /* <DEDUP_REMOVED lines=176> */
.L_x_9515:
[----:B------:R-:W-:Y:S02]  /*431b0*/  FSEL R2, RZ, 3.37028055040000000000e+12, P0 ;  /* 0x54442d18ff027808 */ /* 0x000fe40000000000 */
[----:B------:R-:W-:-:S07]  /*431c0*/  FSEL R3, RZ, 2.1426990032196044922, P0 ;  /* 0x400921fbff037808 */ /* 0x000fce0000000000 */
.L_x_9516:
[----:B------:R-:W-:Y:S05]  /*431d0*/  BSYNC.RECONVERGENT B0 ;  /* 0x0000000000007941 */ /* 0x000fea0003800200 */
.L_x_9514:
        /* <DEDUP_REMOVED lines=10> */
.L_x_9500:
        /* <DEDUP_REMOVED lines=53> */
.L_x_9518:
[----:B------:R-:W-:Y:S05]  /*435d0*/  BSYNC.RECONVERGENT B3 ;  /* 0x0000000000037941 */ /* 0x000fea0003800200 */
.L_x_9517:
        /* <DEDUP_REMOVED lines=51> */
.L_x_9520:
[----:B------:R-:W-:Y:S05]  /*43910*/  BSYNC.RECONVERGENT B3 ;  /* 0x0000000000037941 */ /* 0x000fea0003800200 */
.L_x_9519:
[----:B------:R-:W0:Y:S01]  /*43920*/  MUFU.RCP64H R5, R37 ;  /* 0x0000002500057308 */ /* 0x000e220000001800 */
[----:B------:R-:W-:Y:S01]  /*43930*/  DADD R2, -RZ, |R2| ;  /* 0x00000000ff027229 */ /* 0x000fe20000000502 */
        /* <DEDUP_REMOVED lines=168> */
[----:B------:R-:W-:Y:S01]  /*443c0*/  @P0 IADD3 R5, PT, PT, R13, -0x100000, RZ ;  /* 0xfff000000d050810 */ /* 0x000fe20007ffe0ff */
[----:B------:R-:W-:-:S04]  /*443d0*/  @P0 VIADD R7, R7, 0x1 ;  /* 0x0000000107070836 */ /* 0x000fc80000000000 */
[----:B------:R-:W-:Y:S01]  /*443e0*/  @P0 IMAD.MOV.U32 R13, RZ, RZ, R5 ;  /* 0x000000ffff0d0224 */ /* 0x000fe200078e0005 */
[----:B------:R-:W-:Y:S01]  /*443f0*/  LOP3.LUT R6, R7, 0x80000000, RZ, 0x3c, !PT ;  /* 0x8000000007067812 */ /* 0x000fe200078e3cff */
[----:B------:R-:W-:-:S04]  /*44400*/  IMAD.MOV.U32 R7, RZ, RZ, 0x43300000 ;  /* 0x43300000ff077424 */ /* 0x000fc800078e00ff */
        /* <DEDUP_REMOVED lines=158> */
.L_x_9522:
[----:B------:R-:W-:Y:S05]  /*44df0*/  BSYNC.RECONVERGENT B0 ;  /* 0x0000000000007941 */ /* 0x000fea0003800200 */
.L_x_9521:
        /* <DEDUP_REMOVED lines=8> */
.L_x_9524:
[----:B------:R-:W-:Y:S05]  /*44e80*/  BSYNC.RECONVERGENT B3 ;  /* 0x0000000000037941 */ /* 0x000fea0003800200 */
.L_x_9523:
[----:B------:R-:W-:Y:S01]  /*44e90*/  IMAD.MOV.U32 R6, RZ, RZ, -0x2449a4b7 ;  /* 0xdbb65b49ff067424 */ /* 0x000fe200078e00ff */
[----:B------:R-:W-:Y:S01]  /*44ea0*/  MOV R7, 0x3f2d3b63 ;  /* 0x3f2d3b6300077802 */ /* 0x000fe20000000f00 */
[----:B------:R-:W-:Y:S01]  /*44eb0*/  UMOV UR4, 0x2a25ff7e ;  /* 0x2a25ff7e00047882 */ /* 0x000fe20000000000 */
        /* <DEDUP_REMOVED lines=173> */
.L_x_9526:
[----:B------:R-:W-:Y:S02]  /*45990*/  FSEL R2, RZ, 3.37028055040000000000e+12, P0 ;  /* 0x54442d18ff027808 */ /* 0x000fe40000000000 */
[----:B------:R-:W-:-:S07]  /*459a0*/  FSEL R3, RZ, 2.1426990032196044922, P0 ;  /* 0x400921fbff037808 */ /* 0x000fce0000000000 */
.L_x_9527:
[----:B------:R-:W-:Y:S05]  /*459b0*/  BSYNC.RECONVERGENT B0 ;  /* 0x0000000000007941 */ /* 0x000fea0003800200 */
.L_x_9525:
        /* <DEDUP_REMOVED lines=14> */
.L_x_9499:
        /* <DEDUP_REMOVED lines=36> */
[----:B0-----:R-:W-:-:S05]  /*45ce0*/  @!P0 IMAD.MOV.U32 R0, RZ, RZ, R5 ;  /* 0x000000ffff008224 */ /* 0x001fca00078e0005 */
[----:B------:R-:W-:-:S04]  /*45cf0*/  IADD3 R7, PT, PT, R0, -0x1, RZ ;  /* 0xffffffff00077810 */ /* 0x000fc80007ffe0ff */
        /* <DEDUP_REMOVED lines=42> */
[----:B------:R-:W-:Y:S02]  /*45fa0*/  IMAD.MOV.U32 R14, RZ, RZ, R6 ;  /* 0x000000ffff0e7224 */ /* 0x000fe400078e0006 */
[----:B------:R-:W-:Y:S02]  /*45fb0*/  @!P0 IMAD.MOV.U32 R14, RZ, RZ, R4 ;  /* 0x000000ffff0e8224 */ /* 0x000fe400078e0004 */
        /* <DEDUP_REMOVED lines=14> */
[----:B------:R-:W-:Y:S01]  /*460a0*/  LOP3.LUT R5, R4, 0x3ff00000, RZ, 0xfc, !PT ;  /* 0x3ff0000004057812 */ /* 0x000fe200078efcff */
[----:B------:R-:W-:Y:S01]  /*460b0*/  IMAD.MOV.U32 R4, RZ, RZ, R14 ;  /* 0x000000ffff047224 */ /* 0x000fe200078e000e */
[----:B------:R-:W-:Y:S02]  /*460c0*/  MOV R40, RZ ;  /* 0x000000ff00287202 */ /* 0x000fe40000000f00 */
        /* <DEDUP_REMOVED lines=164> */
.L_x_9531:
[----:B------:R-:W-:Y:S05]  /*46b10*/  BSYNC.RECONVERGENT B0 ;  /* 0x0000000000007941 */ /* 0x000fea0003800200 */
.L_x_9530:
[----:B------:R-:W-:Y:S01]  /*46b20*/  BSSY.RECONVERGENT B3, `(.L_x_9532) ;  /* 0x0000009000037945 */ /* 0x000fe20003800200 */
[----:B01----:R0:W1:Y:S03]  /*46b30*/  DMUL R16, R6, 0.5 ;  /* 0x3fe0000006107828 */ /* 0x0030660000000000 */
[----:B01----:R-:W-:Y:S05]  /*46b40*/  @P4 BRA P5, `(.L_x_9533) ;  /* 0x0000000000184947 */ /* 0x003fea0002800000 */
[----:B------:R-:W-:Y:S01]  /*46b50*/  IMAD.MOV.U32 R4, RZ, RZ, R36 ;  /* 0x000000ffff047224 */ /* 0x000fe200078e0024 */
[----:B------:R-:W-:Y:S01]  /*46b60*/  MOV R0, 0x46bb0 ;  /* 0x00046bb000007802 */ /* 0x000fe20000000f00 */
[----:B------:R-:W-:Y:S02]  /*46b70*/  IMAD.MOV.U32 R5, RZ, RZ, R37 ;  /* 0x000000ffff057224 */ /* 0x000fe400078e0025 */
[----:B------:R-:W-:Y:S02]  /*46b80*/  IMAD.MOV.U32 R2, RZ, RZ, R18 ;  /* 0x000000ffff027224 */ /* 0x000fe400078e0012 */
[----:B------:R-:W-:-:S07]  /*46b90*/  IMAD.MOV.U32 R3, RZ, RZ, R19 ;  /* 0x000000ffff037224 */ /* 0x000fce00078e0013 */
[----:B------:R-:W-:Y:S05]  /*46ba0*/  CALL.REL.NOINC `($__internal_14_$__cuda_sm20_div_rn_f64_full) ;  /* 0x0000022400a47944 */ /* 0x000fea0003c00000 */
.L_x_9533:
[----:B------:R-:W-:Y:S05]  /*46bb0*/  BSYNC.RECONVERGENT B3 ;  /* 0x0000000000037941 */ /* 0x000fea0003800200 */
.L_x_9532:
        /* <DEDUP_REMOVED lines=173> */
.L_x_9529:
        /* <DEDUP_REMOVED lines=144> */
[----:B------:R-:W-:Y:S02]  /*47f90*/  FSETP.GT.AND P4, PT, |R0|, 1.469367938527859385e-39, PT ;  /* 0x001000000000780b */ /* 0x000fe40003f84200 */
[----:B------:R-:W-:Y:S01]  /*47fa0*/  MOV R0, 0xfffffc01 ;  /* 0xfffffc0100007802 */ /* 0x000fe20000000f00 */
        /* <DEDUP_REMOVED lines=181> */
.L_x_9535:
[----:B------:R-:W-:Y:S05]  /*48b00*/  BSYNC.RECONVERGENT B0 ;  /* 0x0000000000007941 */ /* 0x000fea0003800200 */
.L_x_9534:
        /* <DEDUP_REMOVED lines=8> */
.L_x_9537:
[----:B------:R-:W-:Y:S05]  /*48b90*/  BSYNC.RECONVERGENT B3 ;  /* 0x0000000000037941 */ /* 0x000fea0003800200 */
.L_x_9536:
[----:B------:R-:W-:Y:S01]  /*48ba0*/  IMAD.MOV.U32 R6, RZ, RZ, -0x2449a4b7 ;  /* 0xdbb65b49ff067424 */ /* 0x000fe200078e00ff */
        /* <DEDUP_REMOVED lines=172> */
.L_x_9528:
        /* <DEDUP_REMOVED lines=51> */
[----:B------:R-:W-:Y:S01]  /*499a0*/  MOV R16, R2 ;  /* 0x0000000200107202 */ /* 0x000fe20000000f00 */
[----:B------:R-:W-:-:S07]  /*499b0*/  IMAD.MOV.U32 R17, RZ, RZ, R3 ;  /* 0x000000ffff117224 */ /* 0x000fce00078e0003 */
.L_x_9539:
[----:B------:R-:W-:Y:S05]  /*499c0*/  BSYNC.RECONVERGENT B3 ;  /* 0x0000000000037941 */ /* 0x000fea0003800200 */
.L_x_9538:
        /* <DEDUP_REMOVED lines=51> */
.L_x_9541:
[----:B------:R-:W-:Y:S05]  /*49d00*/  BSYNC.RECONVERGENT B3 ;  /* 0x0000000000037941 */ /* 0x000fea0003800200 */
.L_x_9540:
        /* <DEDUP_REMOVED lines=334> */
.L_x_9543:
[----:B------:R-:W-:Y:S05]  /*4b1f0*/  BSYNC.RECONVERGENT B0 ;  /* 0x0000000000007941 */ /* 0x000fea0003800200 */
.L_x_9542:
[----:B------:R-:W-:Y:S01]  /*4b200*/  BSSY.RECONVERGENT B3, `(.L_x_9544) ;  /* 0x0000009000037945 */ /* 0x000fe20003800200 */
[----:B-1----:R1:W2:Y:S03]  /*4b210*/  DADD R16, R12, 1 ;  /* 0x3ff000000c107429 */ /* 0x0022a60000000000 */
[----:B-12---:R-:W-:Y:S05]  /*4b220*/  @P4 BRA P5, `(.L_x_9545) ;  /* 0x0000000000184947 */ /* 0x006fea0002800000 */
[----:B0-----:R-:W-:Y:S01]  /*4b230*/  IMAD.MOV.U32 R4, RZ, RZ, R36 ;  /* 0x000000ffff047224 */ /* 0x001fe200078e0024 */
[----:B------:R-:W-:Y:S01]  /*4b240*/  MOV R5, R37 ;  /* 0x0000002500057202 */ /* 0x000fe20000000f00 */
[----:B------:R-:W-:Y:S01]  /*4b250*/  IMAD.MOV.U32 R2, RZ, RZ, R18 ;  /* 0x000000ffff027224 */ /* 0x000fe200078e0012 */
[----:B------:R-:W-:Y:S01]  /*4b260*/  MOV R0, 0x4b290 ;  /* 0x0004b29000007802 */ /* 0x000fe20000000f00 */
[----:B------:R-:W-:-:S07]  /*4b270*/  IMAD.MOV.U32 R3, RZ, RZ, R19 ;  /* 0x000000ffff037224 */ /* 0x000fce00078e0013 */
[----:B------:R-:W-:Y:S05]  /*4b280*/  CALL.REL.NOINC `($__internal_14_$__cuda_sm20_div_rn_f64_full) ;  /* 0x000001dc00ec7944 */ /* 0x000fea0003c00000 */
.L_x_9545:
[----:B------:R-:W-:Y:S05]  /*4b290*/  BSYNC.RECONVERGENT B3 ;  /* 0x0000000000037941 */ /* 0x000fea0003800200 */
.L_x_9544:
        /* <DEDUP_REMOVED lines=172> */
.L_x_9509:
[----:B------:R-:W-:Y:S05]  /*4bd60*/  BSYNC.RECONVERGENT B2 ;  /* 0x0000000000027941 */ /* 0x000fea0003800200 */
.L_x_9498:
[----:B------:R-:W-:Y:S01]  /*4bd70*/  UMOV UR4, 0xfefa39ef ;  /* 0xfefa39ef00047882 */ /* 0x000fe20000000000 */
[----:B------:R-:W-:Y:S02]  /*4bd80*/  UMOV UR5, 0x3fe62e42 ;  /* 0x3fe62e4200057882 */ /* 0x000fe40000000000 */
[----:B-1----:R0:W1:Y:S02]  /*4bd90*/  DADD R18, R16, UR4 ;  /* 0x0000000410127e29 */ /* 0x0020640008000000 */
[----:B0-----:R-:W-:Y:S01]  /*4bda0*/  LOP3.LUT R17, R3, 0x80000000, R25, 0xb8, !PT ;  /* 0x8000000003117812 */ /* 0x001fe200078eb819 */
[----:B------:R-:W-:Y:S01]  /*4bdb0*/  IMAD.MOV.U32 R16, RZ, RZ, R2 ;  /* 0x000000ffff107224 */ /* 0x000fe200078e0002 */
[----:B-1----:R-:W-:-:S07]  /*4bdc0*/  LOP3.LUT R19, R19, 0x80000000, R27, 0xb8, !PT ;  /* 0x8000000013137812 */ /* 0x002fce00078eb81b */
.L_x_9423:
[----:B------:R-:W-:Y:S05]  /*4bdd0*/  BSYNC.RECONVERGENT B1 ;  /* 0x0000000000017941 */ /* 0x000fea0003800200 */
.L_x_9422:
[----:B------:R-:W-:Y:S01]  /*4bde0*/  VIADD R3, R38, 0x180 ;  /* 0x0000018026037836 */ /* 0x000fe20000000000 */
[----:B------:R-:W-:Y:S01]  /*4bdf0*/  BSSY.RECONVERGENT B1, `(.L_x_9546) ;  /* 0x00017d8000017945 */ /* 0x000fe20003800200 */
[----:B------:R-:W-:Y:S02]  /*4be00*/  CS2R R26, SRZ ;  /* 0x00000000001a7805 */ /* 0x000fe4000001ff00 */
[----:B------:R-:W-:Y:S02]  /*4be10*/  CS2R R24, SRZ ;  /* 0x0000000000187805 */ /* 0x000fe4000001ff00 */
[----:B------:R-:W-:-:S13]  /*4be20*/  ISETP.GE.AND P0, PT, R3, R56, PT ;  /* 0x000000380300720c */ /* 0x000fda0003f06270 */
[----:B------:R-:W-:Y:S05]  /*4be30*/  @P0 BRA `(.L_x_9547) ;  /* 0x0000017c004c0947 */ /* 0x000fea0003800000 */
[----:B------:R-:W-:-:S15]  /*4be40*/  DSETP.NAN.AND P0, PT, R20, R20, PT ;  /* 0x000000141400722a */ /* 0x000fde0003f08000 */
[----:B------:R-:W-:-:S15]  /*4be50*/  NOP ;  /* 0x0000000000007918 */ /* 0x000fde0000000000 */
[----:B------:R-:W-:-:S15]  /*4be60*/  NOP ;  /* 0x0000000000007918 */ /* 0x000fde0000000000 */
[----:B------:R-:W-:-:S15]  /*4be70*/  NOP ;  /* 0x0000000000007918 */ /* 0x000fde0000000000 */
[----:B------:R-:W-:-:S04]  /*4be80*/  NOP ;  /* 0x0000000000007918 */ /* 0x000fc80000000000 */
[----:B------:R-:W1:-:S15]  /*4be90*/  DSETP.NUM.AND P1, PT, R22, R22, PT ;  /* 0x000000161600722a */ /* 0x000e5e0003f27000 */
[----:B------:R-:W-:-:S15]  /*4bea0*/  NOP ;  /* 0x0000000000007918 */ /* 0x000fde0000000000 */
[----:B------:R-:W-:-:S15]  /*4beb0*/  NOP ;  /* 0x0000000000007918 */ /* 0x000fde0000000000 */
[----:B------:R-:W-:-:S15]  /*4bec0*/  NOP ;  /* 0x0000000000007918 */ /* 0x000fde0000000000 */
[----:B------:R-:W-:-:S04]  /*4bed0*/  NOP ;  /* 0x0000000000007918 */ /* 0x000fc80000000000 */
[----:B------:R2:W3:-:S15]  /*4bee0*/  DADD R34, -RZ, |R22| ;  /* 0x00000000ff227229 */ /* 0x0004de0000000516 */
[----:B------:R-:W-:-:S15]  /*4bef0*/  NOP ;  /* 0x0000000000007918 */ /* 0x000fde0000000000 */
[----:B------:R-:W-:-:S15]  /*4bf00*/  NOP ;  /* 0x0000000000007918 */ /* 0x000fde0000000000 */
[----:B------:R-:W-:-:S15]  /*4bf10*/  NOP ;  /* 0x0000000000007918 */ /* 0x000fde0000000000 */
[----:B------:R-:W-:-:S04]  /*4bf20*/  NOP ;  /* 0x0000000000007918 */ /* 0x000fc80000000000 */
[----:B------:R2:W4:Y:S02]  /*4bf30*/  DADD R32, -RZ, |R20| ;  /* 0x00000000ff207229 */ /* 0x0005240000000514 */
[----:B-1234-:R-:W-:Y:S05]  /*4bf40*/  @!P0 BRA P1, `(.L_x_9548) ;  /* 0x0000000000a48947 */ /* 0x01efea0000800000 */
[----:B------:R-:W1:Y:S02]  /*4bf50*/  DSETP.NEU.AND P0, PT, R34, +INF , PT ;  /* 0x7ff000002200742a */ /* 0x000e640003f0d000 */
[----:B-1----:R-:W-:Y:S02]  /*4bf60*/  @!P0 IMAD.MOV.U32 R26, RZ, RZ, R22 ;  /* 0x000000ffff1a8224 */ /* 0x002fe400078e0016 */
[----:B------:R-:W-:-:S15]  /*4bf70*/  @!P0 IMAD.MOV.U32 R27, RZ, RZ, R23 ;  /* 0x000000ffff1b8224 */ /* 0x000fde00078e0017 */
[----:B------:R-:W-:-:S15]  /*4bf80*/  NOP ;  /* 0x0000000000007918 */ /* 0x000fde0000000000 */
[----:B------:R-:W-:-:S15]  /*4bf90*/  NOP ;  /* 0x0000000000007918 */ /* 0x000fde0000000000 */
[----:B------:R-:W-:-:S15]  /*4bfa0*/  NOP ;  /* 0x0000000000007918 */ /* 0x000fde0000000000 */
[----:B------:R1:W2:Y:S02]  /*4bfb0*/  @!P0 DADD R24, R20, R20 ;  /* 0x0000000014188229 */ /* 0x0002a40000000014 */
[----:B-12---:R-:W-:Y:S05]  /*4bfc0*/  @!P0 BRA `(.L_x_9547) ;  /* 0x0000017800e88947 */ /* 0x006fea0003800000 */
        /* <DEDUP_REMOVED lines=8> */
[----:B------:R-:W1:-:S15]  /*4c050*/  DSETP.NEU.AND P0, PT, R20, RZ, PT ;  /* 0x000000ff1400722a */ /* 0x000e5e0003f0d000 */
[----:B------:R-:W-:-:S15]  /*4c060*/  NOP ;  /* 0x0000000000007918 */ /* 0x000fde0000000000 */
[----:B------:R-:W-:-:S15]  /*4c070*/  NOP ;  /* 0x0000000000007918 */ /* 0x000fde0000000000 */
[----:B------:R-:W-:-:S15]  /*4c080*/  NOP ;  /* 0x0000000000007918 */ /* 0x000fde0000000000 */
[----:B------:R-:W-:-:S04]  /*4c090*/  NOP ;  /* 0x0000000000007918 */ /* 0x000fc80000000000 */
[----:B-1----:R-:W-:-:S15]  /*4c0a0*/  @P0 DADD R24, RZ, R22 ;  /* 0x00000000ff180229 */ /* 0x002fde0000000016 */
[----:B------:R-:W-:-:S15]  /*4c0b0*/  NOP ;  /* 0x0000000000007918 */ /* 0x000fde0000000000 */
[----:B------:R-:W-:-:S15]  /*4c0c0*/  NOP ;  /* 0x0000000000007918 */ /* 0x000fde0000000000 */
[----:B------:R-:W-:-:S15]  /*4c0d0*/  NOP ;  /* 0x0000000000007918 */ /* 0x000fde0000000000 */
[----:B------:R-:W-:-:S04]  /*4c0e0*/  NOP ;  /* 0x0000000000007918 */ /* 0x000fc80000000000 */
[----:B------:R-:W1:-:S15]  /*4c0f0*/  @P0 DADD R2, RZ, R20 ;  /* 0x00000000ff020229 */ /* 0x000e5e0000000014 */
[----:B------:R-:W-:-:S15]  /*4c100*/  NOP ;  /* 0x0000000000007918 */ /* 0x000fde0000000000 */
[----:B------:R-:W-:-:S15]  /*4c110*/  NOP ;  /* 0x0000000000007918 */ /* 0x000fde0000000000 */
[----:B------:R-:W-:-:S15]  /*4c120*/  NOP ;  /* 0x0000000000007918 */ /* 0x000fde0000000000 */
[----:B------:R-:W-:-:S04]  /*4c130*/  NOP ;  /* 0x0000000000007918 */ /* 0x000fc80000000000 */
[----:B-1----:R-:W1:Y:S02]  /*4c140*/  @P0 DADD R24, R24, R2 ;  /* 0x0000000018180229 */ /* 0x002e640000000002 */
[----:B-1----:R-:W-:Y:S01]  /*4c150*/  @P0 IMAD.MOV.U32 R26, RZ, RZ, R24 ;  /* 0x000000ffff1a0224 */ /* 0x002fe200078e0018 */
[----:B------:R-:W-:Y:S01]  /*4c160*/  @P0 MOV R27, R25 ;  /* 0x00000019001b0202 */ /* 0x000fe20000000f00 */
[----:B------:R-:W-:Y:S02]  /*4c170*/  @!P0 IMAD.MOV.U32 R24, RZ, RZ, R20 ;  /* 0x000000ffff188224 */ /* 0x000fe400078e0014 */
[----:B------:R-:W-:-:S15]  /*4c180*/  @!P0 IMAD.MOV.U32 R25, RZ, RZ, R21 ;  /* 0x000000ffff198224 */ /* 0x000fde00078e0015 */
[----:B------:R-:W-:-:S15]  /*4c190*/  NOP ;  /* 0x0000000000007918 */ /* 0x000fde0000000000 */
[----:B------:R-:W-:-:S15]  /*4c1a0*/  NOP ;  /* 0x0000000000007918 */ /* 0x000fde0000000000 */
[----:B------:R-:W-:-:S13]  /*4c1b0*/  NOP ;  /* 0x0000000000007918 */ /* 0x000fda0000000000 */
[----:B------:R1:W2:Y:S02]  /*4c1c0*/  @!P0 DADD R26, R22, R22 ;  /* 0x00000000161a8229 */ /* 0x0002a40000000016 */
[----:B-12---:R-:W-:Y:S05]  /*4c1d0*/  BRA `(.L_x_9547) ;  /* 0x0000017800647947 */ /* 0x006fea0003800000 */
.L_x_9548:
[----:B------:R-:W-:Y:S01]  /*4c1e0*/  IMAD.MOV.U32 R0, RZ, RZ, R35 ;  /* 0x000000ffff007224 */ /* 0x000fe200078e0023 */
[----:B------:R-:W1:Y:S01]  /*4c1f0*/  DSETP.MAX.AND P0, P1, R34, R32, PT ;  /* 0x000000202200722a */ /* 0x000e62000390f000 */
[----:B------:R-:W-:Y:S02]  /*4c200*/  IMAD.MOV.U32 R5, RZ, RZ, R33 ;  /* 0x000000ffff057224 */ /* 0x000fe400078e0021 */
[----:B------:R-:W-:-:S03]  /*4c210*/  IMAD.MOV.U32 R3, RZ, RZ, R32 ;  /* 0x000000ffff037224 */ /* 0x000fc600078e0020 */
[----:B-1----:R-:W-:Y:S01]  /*4c220*/  FSEL R7, R0, R5, P0 ;  /* 0x0000000500077208 */ /* 0x002fe20000000000 */
[----:B------:R-:W-:Y:S01]  /*4c230*/  IMAD.MOV.U32 R0, RZ, RZ, R34 ;  /* 0x000000ffff007224 */ /* 0x000fe200078e0022 */
[----:B------:R-:W-:-:S04]  /*4c240*/  @P1 LOP3.LUT R7, R5, 0x80000, RZ, 0xfc, !PT ;  /* 0x0008000005071812 */ /* 0x000fc800078efcff */
[----:B------:R-:W-:Y:S01]  /*4c250*/  SEL R2, R0, R3, P0 ;  /* 0x0000000300027207 */ /* 0x000fe20000000000 */
[----:B------:R-:W-:-:S15]  /*4c260*/  IMAD.MOV.U32 R3, RZ, RZ, R7 ;  /* 0x000000ffff037224 */ /* 0x000fde00078e0007 */
[----:B------:R-:W-:-:S15]  /*4c270*/  NOP ;  /* 0x0000000000007918 */ /* 0x000fde0000000000 */
[----:B------:R-:W-:-:S15]  /*4c280*/  NOP ;  /* 0x0000000000007918 */ /* 0x000fde0000000000 */
[----:B------:R-:W-:-:S06]  /*4c290*/  NOP ;  /* 0x0000000000007918 */ /* 0x000fcc0000000000 */
[----:B------:R-:W1:Y:S02]  /*4c2a0*/  DSETP.GT.AND P0, PT, R2, 4.50359962737049600000e+15, PT ;  /* 0x433000000200742a */ /* 0x000e640003f04000 */
[----:B-1----:R-:W-:Y:S05]  /*4c2b0*/  @P0 BRA `(.L_x_9549) ;  /* 0x000000ac00800947 */ /* 0x002fea0003800000 */
        /* <DEDUP_REMOVED lines=8> */
[----:B------:R-:W1:Y:S02]  /*4c340*/  DSETP.EQ.AND P1, PT, R22, RZ, PT ;  /* 0x000000ff1600722a */ /* 0x000e640003f22000 */
[----:B-1----:R-:W-:Y:S05]  /*4c350*/  @!P0 BRA P1, `(.L_x_9547) ;  /* 0x0000017800048947 */ /* 0x002fea0000800000 */
[----:B------:R-:W-:Y:S01]  /*4c360*/  UMOV UR4, 0x1409212f ;  /* 0x1409212f00047882 */ /* 0x000fe20000000000 */
[----:B------:R-:W-:Y:S01]  /*4c370*/  UMOV UR5, 0x3e43988e ;  /* 0x3e43988e00057882 */ /* 0x000fe20000000000 */
[----:B------:R-:W-:Y:S01]  /*4c380*/  MOV R26, R22 ;  /* 0x00000016001a7202 */ /* 0x000fe20000000f00 */
[----:B------:R-:W-:Y:S01]  /*4c390*/  DSETP.GEU.AND P0, PT, R32, UR4, PT ;  /* 0x0000000420007e2a */ /* 0x000fe2000bf0e000 */
[----:B------:R-:W-:Y:S02]  /*4c3a0*/  IMAD.MOV.U32 R27, RZ, RZ, R23 ;  /* 0x000000ffff1b7224 */ /* 0x000fe400078e0017 */
[----:B------:R-:W-:Y:S02]  /*4c3b0*/  IMAD.MOV.U32 R24, RZ, RZ, R20 ;  /* 0x000000ffff187224 */ /* 0x000fe400078e0014 */
[----:B------:R-:W-:-:S15]  /*4c3c0*/  IMAD.MOV.U32 R25, RZ, RZ, R21 ;  /* 0x000000ffff197224 */ /* 0x000fde00078e0015 */
[----:B------:R-:W-:-:S15]  /*4c3d0*/  NOP ;  /* 0x0000000000007918 */ /* 0x000fde0000000000 */
[----:B------:R-:W-:-:S15]  /*4c3e0*/  NOP ;  /* 0x0000000000007918 */ /* 0x000fde0000000000 */
[----:B------:R-:W-:-:S14]  /*4c3f0*/  NOP ;  /* 0x0000000000007918 */ /* 0x000fdc0000000000 */
[----:B------:R-:W1:Y:S02]  /*4c400*/  DSETP.LT.AND P1, PT, R34, UR4, PT ;  /* 0x0000000422007e2a */ /* 0x000e64000bf21000 */
[----:B-1----:R-:W-:Y:S05]  /*4c410*/  @!P0 BRA P1, `(.L_x_9547) ;  /* 0x0000017400d48947 */ /* 0x002fea0000800000 */
[----:B------:R-:W1:Y:S01]  /*4c420*/  DADD R24, R32, 1 ;  /* 0x3ff0000020187429 */ /* 0x000e620000000000 */
[----:B------:R-:W-:Y:S01]  /*4c430*/  IMAD.MOV.U32 R2, RZ, RZ, RZ ;  /* 0x000000ffff027224 */ /* 0x000fe200078e00ff */
[CC--:B-1----:R-:W-:Y:S01]  /*4c440*/  ISETP.LT.U32.AND P0, PT, R24.reuse, R34.reuse, PT ;  /* 0x000000221800720c */ /* 0x0c2fe20003f01070 */
        /* <DEDUP_REMOVED lines=19> */
[----:B0-----:R-:W0:-:S15]  /*4c580*/  DADD R40, R32, -1 ;  /* 0xbff0000020287429 */ /* 0x001e1e0000000000 */
        /* <DEDUP_REMOVED lines=69> */
[----:B------:R-:W-:-:S15]  /*4c9e0*/  MOV R6, UR6 ;  /* 0x0000000600067c02 */ /* 0x000fde0008000f00 */
        /* <DEDUP_REMOVED lines=181> */
.L_x_9553:
[----:B------:R-:W-:Y:S05]  /*4d540*/  BSYNC.RECONVERGENT B3 ;  /* 0x0000000000037941 */ /* 0x000fea0003800200 */
.L_x_9552:
        /* <DEDUP_REMOVED lines=198> */
.L_x_9551:
        /* <DEDUP_REMOVED lines=76> */
.L_x_9560:
[----:B------:R-:W-:Y:S05]  /*4e670*/  BSYNC.RECONVERGENT B4 ;  /* 0x0000000000047941 */ /* 0x000fea0003800200 */
.L_x_9559:
[----:B------:R-:W-:Y:S02]  /*4e680*/  IMAD.MOV.U32 R36, RZ, RZ, R2 ;  /* 0x000000ffff247224 */ /* 0x000fe400078e0002 */
[----:B------:R-:W-:-:S07]  /*4e690*/  IMAD.MOV.U32 R37, RZ, RZ, R3 ;  /* 0x000000ffff257224 */ /* 0x000fce00078e0003 */
.L_x_9558:
[----:B------:R-:W-:Y:S05]  /*4e6a0*/  BSYNC.RECONVERGENT B3 ;  /* 0x0000000000037941 */ /* 0x000fea0003800200 */
.L_x_9557:
        /* <DEDUP_REMOVED lines=68> */
[----:B------:R-:W-:Y:S05]  /*4eaf0*/  CALL.REL.NOINC `($__internal_14_$__cuda_sm20_div_rn_f64_full) ;  /* 0x000001a400d07944 */ /* 0x000fea0003c00000 */
.L_x_9565:
[----:B------:R-:W-:Y:S05]  /*4eb00*/  BSYNC.RECONVERGENT B4 ;  /* 0x0000000000047941 */ /* 0x000fea0003800200 */
.L_x_9564:
[----:B------:R-:W-:Y:S05]  /*4eb10*/  BRA `(.L_x_9563) ;  /* 0x0000000000047947 */ /* 0x000fea0003800000 */
.L_x_9562:
[----:B------:R0:W1:Y:S02]  /*4eb20*/  DADD R2, R42, -R6 ;  /* 0x000000002a027229 */ /* 0x0000640000000806 */
.L_x_9563:
[----:B------:R-:W-:Y:S05]  /*4eb30*/  BSYNC.RECONVERGENT B3 ;  /* 0x0000000000037941 */ /* 0x000fea0003800200 */
.L_x_9561:
        /* <DEDUP_REMOVED lines=77> */
.L_x_9567:
[----:B------:R-:W-:Y:S05]  /*4f010*/  BSYNC.RECONVERGENT B3 ;  /* 0x0000000000037941 */ /* 0x000fea0003800200 */
.L_x_9566:
        /* <DEDUP_REMOVED lines=8> */
[--C-:B------:R-:W-:Y:S02]  /*4f0a0*/  IMAD.MOV.U32 R3, RZ, RZ, R37.reuse ;  /* 0x000000ffff037224 */ /* 0x100fe400078e0025 */
[----:B------:R-:W-:Y:S02]  /*4f0b0*/  IMAD.MOV.U32 R0, RZ, RZ, R37 ;  /* 0x000000ffff007224 */ /* 0x000fe400078e0025 */
[----:B------:R-:W-:-:S08]  /*4f0c0*/  IMAD.MOV.U32 R6, RZ, RZ, R36 ;  /* 0x000000ffff067224 */ /* 0x000fd000078e0024 */
        /* <DEDUP_REMOVED lines=190> */
.L_x_9568:
        /* <DEDUP_REMOVED lines=53> */
.L_x_9570:
[----:B------:R-:W-:Y:S05]  /*50000*/  BSYNC.RECONVERGENT B3 ;  /* 0x0000000000037941 */ /* 0x000fea0003800200 */
.L_x_9569:
        /* <DEDUP_REMOVED lines=78> */
.L_x_9556:
        /* <DEDUP_REMOVED lines=62> */
.L_x_9573:
[----:B------:R-:W-:Y:S05]  /*508d0*/  BSYNC.RECONVERGENT B3 ;  /* 0x0000000000037941 */ /* 0x000fea0003800200 */
.L_x_9572:
        /* <DEDUP_REMOVED lines=202> */
.L_x_9574:
        /* <DEDUP_REMOVED lines=53> */
.L_x_9576:
[----:B------:R-:W-:Y:S05]  /*518d0*/  BSYNC.RECONVERGENT B3 ;  /* 0x0000000000037941 */ /* 0x000fea0003800200 */
.L_x_9575:
        /* <DEDUP_REMOVED lines=78> */
.L_x_9571:
        /* <DEDUP_REMOVED lines=64> */
.L_x_9578:
[----:B------:R-:W-:Y:S05]  /*521c0*/  BSYNC.RECONVERGENT B3 ;  /* 0x0000000000037941 */ /* 0x000fea0003800200 */
.L_x_9577:
        /* <DEDUP_REMOVED lines=49> */
.L_x_9580:
[----:B------:R-:W-:Y:S05]  /*524e0*/  BSYNC.RECONVERGENT B3 ;  /* 0x0000000000037941 */ /* 0x000fea0003800200 */
.L_x_9579:
[----:B------:R-:W-:Y:S02]  /*524f0*/  IMAD.MOV.U32 R36, RZ, RZ, R2 ;  /* 0x000000ffff247224 */ /* 0x000fe400078e0002 */
[----:B------:R-:W-:Y:S01]  /*52500*/  IMAD.MOV.U32 R37, RZ, RZ, R3 ;  /* 0x000000ffff257224 */ /* 0x000fe200078e0003 */
[----:B------:R-:W-:Y:S06]  /*52510*/  BRA `(.L_x_9554) ;  /* 0x0000000000dc7947 */ /* 0x000fec0003800000 */
.L_x_9555:
        /* <DEDUP_REMOVED lines=54> */
.L_x_9581:
[----:B------:R-:W-:Y:S05]  /*52880*/  BSYNC.RECONVERGENT B3 ;  /* 0x0000000000037941 */ /* 0x000fea0003800200 */
.L_x_9554:
[----:B------:R-:W-:Y:S05]  /*52890*/  BSYNC.RECONVERGENT B2 ;  /* 0x0000000000027941 */ /* 0x000fea0003800200 */
.L_x_9550:
        /* <DEDUP_REMOVED lines=53> */
.L_x_9586:
[----:B------:R-:W-:Y:S05]  /*52bf0*/  BSYNC.RECONVERGENT B4 ;  /* 0x0000000000047941 */ /* 0x000fea0003800200 */
.L_x_9585:
        /* <DEDUP_REMOVED lines=177> */
.L_x_9588:
        /* <DEDUP_REMOVED lines=98> */
.L_x_9587:
        /* <DEDUP_REMOVED lines=77> */
.L_x_9596:
[----:B------:R-:W-:Y:S05]  /*54200*/  BSYNC.RECONVERGENT B6 ;  /* 0x0000000000067941 */ /* 0x000fea0003800200 */
.L_x_9595:
[----:B------:R-:W-:Y:S02]  /*54210*/  IMAD.MOV.U32 R44, RZ, RZ, R2 ;  /* 0x000000ffff2c7224 */ /* 0x000fe400078e0002 */
[----:B------:R-:W-:-:S07]  /*54220*/  IMAD.MOV.U32 R45, RZ, RZ, R3 ;  /* 0x000000ffff2d7224 */ /* 0x000fce00078e0003 */
.L_x_9594:
[----:B------:R-:W-:Y:S05]  /*54230*/  BSYNC.RECONVERGENT B5 ;  /* 0x0000000000057941 */ /* 0x000fea0003800200 */
.L_x_9593:
        /* <DEDUP_REMOVED lines=64> */
.L_x_9601:
[----:B------:R-:W-:Y:S05]  /*54640*/  BSYNC.RECONVERGENT B6 ;  /* 0x0000000000067941 */ /* 0x000fea0003800200 */
.L_x_9600:
[----:B------:R-:W-:Y:S02]  /*54650*/  IMAD.MOV.U32 R34, RZ, RZ, R2 ;  /* 0x000000ffff227224 */ /* 0x000fe400078e0002 */
[----:B------:R-:W-:Y:S01]  /*54660*/  IMAD.MOV.U32 R35, RZ, RZ, R3 ;  /* 0x000000ffff237224 */ /* 0x000fe200078e0003 */
[----:B------:R-:W-:Y:S06]  /*54670*/  BRA `(.L_x_9599) ;  /* 0x0000000000047947 */ /* 0x000fec0003800000 */
.L_x_9598:
[----:B------:R0:W1:Y:S02]  /*54680*/  DADD R34, -R40, R42 ;  /* 0x0000000028227229 */ /* 0x000064000000012a */
.L_x_9599:
[----:B------:R-:W-:Y:S05]  /*54690*/  BSYNC.RECONVERGENT B5 ;  /* 0x0000000000057941 */ /* 0x000fea0003800200 */
.L_x_9597:
[----:B-1----:R-:W1:Y:S01]  /*546a0*/  DMUL R2, R34, 0.5 ;  /* 0x3fe0000022027828 */ /* 0x002e620000000000 */
[----:B------:R-:W-:Y:S01]  /*546b0*/  IMAD.MOV.U32 R6, RZ, RZ, 0x0 ;  /* 0x00000000ff067424 */ /* 0x000fe200078e00ff */
[----:B------:R-:W-:Y:S01]  /*546c0*/  MOV R7, 0x3fd80000 ;  /* 0x3fd8000000077802 */ /* 0x000fe20000000f00 */
[----:B------:R-:W-:-:S15]  /*546d0*/  BSSY.RECONVERGENT B5, `(.L_x_9602) ;  /* 0x0000049000057945 */ /* 0x000fde0003800200 */
        /* <DEDUP_REMOVED lines=69> */
[----:B0-----:R-:W-:Y:S05]  /*54b30*/  CALL.REL.NOINC `($__internal_15_$__cuda_sm20_dsqrt_rn_f64_mediumpath_v1) ;  /* 0x0000014c00e07944 */ /* 0x001fea0003c00000 */
[----:B------:R-:W-:Y:S01]  /*54b40*/  MOV R24, R3 ;  /* 0x0000000300187202 */ /* 0x000fe20000000f00 */
[----:B------:R-:W-:-:S07]  /*54b50*/  IMAD.MOV.U32 R25, RZ, RZ, R2 ;  /* 0x000000ffff197224 */ /* 0x000fce00078e0002 */
.L_x_9603:
[----:B------:R-:W-:Y:S05]  /*54b60*/  BSYNC.RECONVERGENT B5 ;  /* 0x0000000000057941 */ /* 0x000fea0003800200 */
.L_x_9602:
[----:B------:R-:W-:Y:S05]  /*54b70*/  BRA `(.L_x_9604) ;  /* 0x0000001400187947 */ /* 0x000fea0003800000 */
.L_x_9592:
        /* <DEDUP_REMOVED lines=60> */
[----:B------:R-:W-:Y:S01]  /*54f40*/  IMAD.MOV.U32 R12, RZ, RZ, R7 ;  /* 0x000000ffff0c7224 */ /* 0x000fe200078e0007 */
[----:B------:R-:W-:Y:S01]  /*54f50*/  MOV R7, R26 ;  /* 0x0000001a00077202 */ /* 0x000fe20000000f00 */
[----:B------:R-:W-:-:S02]  /*54f60*/  IMAD.MOV.U32 R5, RZ, RZ, R4 ;  /* 0x000000ffff057224 */ /* 0x000fc400078e0004 */
[----:B------:R-:W-:Y:S02]  /*54f70*/  IMAD.MOV.U32 R6, RZ, RZ, R27 ;  /* 0x000000ffff067224 */ /* 0x000fe400078e001b */
[----:B------:R-:W-:-:S07]  /*54f80*/  IMAD.MOV.U32 R4, RZ, RZ, R15 ;  /* 0x000000ffff047224 */ /* 0x000fce00078e000f */
[----:B------:R-:W-:Y:S05]  /*54f90*/  CALL.REL.NOINC `($__internal_15_$__cuda_sm20_dsqrt_rn_f64_mediumpath_v1) ;  /* 0x0000014800c87944 */ /* 0x000fea0003c00000 */
[----:B------:R-:W-:Y:S02]  /*54fa0*/  IMAD.MOV.U32 R24, RZ, RZ, R3 ;  /* 0x000000ffff187224 */ /* 0x000fe400078e0003 */
[----:B------:R-:W-:-:S07]  /*54fb0*/  IMAD.MOV.U32 R25, RZ, RZ, R2 ;  /* 0x000000ffff197224 */ /* 0x000fce00078e0002 */
.L_x_9607:
[----:B------:R-:W-:Y:S05]  /*54fc0*/  BSYNC.RECONVERGENT B5 ;  /* 0x0000000000057941 */ /* 0x000fea0003800200 */
.L_x_9606:
[----:B------:R-:W-:Y:S05]  /*54fd0*/  BRA `(.L_x_9604) ;  /* 0x0000001000007947 */ /* 0x000fea0003800000 */
.L_x_9605:
        /* <DEDUP_REMOVED lines=71> */
.L_x_9609:
[----:B------:R-:W-:Y:S05]  /*55450*/  BSYNC.RECONVERGENT B5 ;  /* 0x0000000000057941 */ /* 0x000fea0003800200 */
.L_x_9608:
        /* <DEDUP_REMOVED lines=49> */
.L_x_9611:
[----:B------:R-:W-:Y:S05]  /*55770*/  BSYNC.RECONVERGENT B5 ;  /* 0x0000000000057941 */ /* 0x000fea0003800200 */
.L_x_9610:
[----:B------:R-:W1:Y:S01]  /*55780*/  DMUL R32, R32, 8.11296384146066816958e+31 ;  /* 0x4690000020207828 */ /* 0x000e620000000000 */
[----:B------:R-:W-:Y:S02]  /*55790*/  IMAD.MOV.U32 R24, RZ, RZ, R2 ;  /* 0x000000ffff187224 */ /* 0x000fe400078e0002 */
[----:B------:R-:W-:Y:S01]  /*557a0*/  IMAD.MOV.U32 R25, RZ, RZ, R3 ;  /* 0x000000ffff197224 */ /* 0x000fe200078e0003 */
[----:B-1----:R-:W-:Y:S06]  /*557b0*/  BRA `(.L_x_9604) ;  /* 0x0000000800087947 */ /* 0x002fec0003800000 */
.L_x_9591:
        /* <DEDUP_REMOVED lines=57> */
.L_x_9613:
[----:B------:R-:W-:Y:S05]  /*55b50*/  BSYNC.RECONVERGENT B5 ;  /* 0x0000000000057941 */ /* 0x000fea0003800200 */
.L_x_9612:
        /* <DEDUP_REMOVED lines=68> */
.L_x_9615:
[----:B------:R-:W-:Y:S05]  /*55fa0*/  BSYNC.RECONVERGENT B5 ;  /* 0x0000000000057941 */ /* 0x000fea0003800200 */
.L_x_9614:
[----:B------:R0:W1:Y:S01]  /*55fb0*/  DMUL R24, R2, R24 ;  /* 0x0000001802187228 */ /* 0x0000620000000000 */
[----:B------:R-:W-:Y:S01]  /*55fc0*/  IMAD.MOV.U32 R32, RZ, RZ, 0x0 ;  /* 0x00000000ff207424 */ /* 0x000fe200078e00ff */
[----:B01----:R-:W-:-:S07]  /*55fd0*/  MOV R33, 0x3ff00000 ;  /* 0x3ff0000000217802 */ /* 0x003fce0000000f00 */
.L_x_9604:
[----:B------:R-:W-:Y:S05]  /*55fe0*/  BSYNC.RECONVERGENT B4 ;  /* 0x0000000000047941 */ /* 0x000fea0003800200 */
.L_x_9590:
[----:B------:R-:W-:Y:S05]  /*55ff0*/  BRA `(.L_x_9616) ;  /* 0x0000000000187947 */ /* 0x000fea0003800000 */
.L_x_9584:
[----:B------:R1:W2:-:S15]  /*56000*/  DMUL R24, R26, 9.00719925474099200000e+15 ;  /* 0x434000001a187828 */ /* 0x00029e0000000000 */
[----:B------:R-:W-:-:S15]  /*56010*/  NOP ;  /* 0x0000000000007918 */ /* 0x000fde0000000000 */
[----:B------:R-:W-:-:S15]  /*56020*/  NOP ;  /* 0x0000000000007918 */ /* 0x000fde0000000000 */
[----:B------:R-:W-:-:S15]  /*56030*/  NOP ;  /* 0x0000000000007918 */ /* 0x000fde0000000000 */
[----:B------:R-:W-:-:S04]  /*56040*/  NOP ;  /* 0x0000000000007918 */ /* 0x000fc80000000000 */
[----:B-12---:R-:W3:Y:S02]  /*56050*/  DMUL R32, R32, 9.00719925474099200000e+15 ;  /* 0x4340000020207828 */ /* 0x006ee40000000000 */
.L_x_9616:
[----:B------:R-:W-:Y:S05]  /*56060*/  BSYNC.RELIABLE B2 ;  /* 0x0000000000027941 */ /* 0x000fea0003800100 */
.L_x_9583:
        /* <DEDUP_REMOVED lines=62> */
.L_x_9618:
[----:B------:R-:W-:Y:S05]  /*56450*/  BSYNC.RECONVERGENT B2 ;  /* 0x0000000000027941 */ /* 0x000fea0003800200 */
.L_x_9617:
        /* <DEDUP_REMOVED lines=176> */
.L_x_9620:
[----:B------:R-:W-:Y:S02]  /*56f60*/  FSEL R2, RZ, 3.37028055040000000000e+12, P0 ;  /* 0x54442d18ff027808 */ /* 0x000fe40000000000 */
[----:B------:R-:W-:-:S07]  /*56f70*/  FSEL R3, RZ, 2.1426990032196044922, P0 ;  /* 0x400921fbff037808 */ /* 0x000fce0000000000 */
.L_x_9621:
[----:B------:R-:W-:Y:S05]  /*56f80*/  BSYNC.RECONVERGENT B0 ;  /* 0x0000000000007941 */ /* 0x000fea0003800200 */
.L_x_9619:
        /* <DEDUP_REMOVED lines=13> */
.L_x_9589:
[----:B------:R-:W-:Y:S05]  /*57060*/  BSYNC.RECONVERGENT B3 ;  /* 0x0000000000037941 */ /* 0x000fea0003800200 */
.L_x_9582:
[----:B------:R-:W-:Y:S01]  /*57070*/  LOP3.LUT R27, R37, 0x80000000, R23, 0xb8, !PT ;  /* 0x80000000251b7812 */ /* 0x000fe200078eb817 */
[----:B------:R-:W-:Y:S01]  /*57080*/  IMAD.MOV.U32 R26, RZ, RZ, R36 ;  /* 0x000000ffff1a7224 */ /* 0x000fe200078e0024 */
[----:B------:R-:W-:Y:S01]  /*57090*/  LOP3.LUT R25, R5, 0x80000000, R21, 0xb8, !PT ;  /* 0x8000000005197812 */ /* 0x000fe200078eb815 */
[----:B------:R-:W-:Y:S01]  /*570a0*/  IMAD.MOV.U32 R24, RZ, RZ, R4 ;  /* 0x000000ffff187224 */ /* 0x000fe200078e0004 */
[----:B------:R-:W-:Y:S06]  /*570b0*/  BRA `(.L_x_9547) ;  /* 0x000000c800ac7947 */ /* 0x000fec0003800000 */
.L_x_9549:
[----:B------:R-:W-:Y:S01]  /*570c0*/  ISETP.GT.AND P0, PT, R23, -0x1, PT ;  /* 0xffffffff1700780c */ /* 0x000fe20003f04270 */
[----:B------:R-:W-:-:S12]  /*570d0*/  BSSY.RECONVERGENT B2, `(.L_x_9622) ;  /* 0x0000ca3000027945 */ /* 0x000fd80003800200 */
[----:B------:R-:W-:Y:S05]  /*570e0*/  @P0 BRA `(.L_x_9623) ;  /* 0x0000006400bc0947 */ /* 0x000fea0003800000 */
[----:B------:R-:W1:Y:S01]  /*570f0*/  DSETP.GEU.AND P1, PT, R34, R32, PT ;  /* 0x000000202200722a */ /* 0x000e620003f2e000 */
[----:B------:R-:W-:Y:S01]  /*57100*/  UMOV UR4, 0xffffffff ;  /* 0xffffffff00047882 */ /* 0x000fe20000000000 */
[----:B-1----:R-:W-:Y:S01]  /*57110*/  FSEL R36, R32, R34, !P1 ;  /* 0x0000002220247208 */ /* 0x002fe20004800000 */
        /* <DEDUP_REMOVED lines=12> */
[----:B0-----:R-:W0:Y:S02]  /*571e0*/  DADD R40, -RZ, -R22 ;  /* 0x00000000ff287229 */ /* 0x001e240000000916 */
        /* <DEDUP_REMOVED lines=261> */
.L_x_9627:
[----:B------:R-:W-:Y:S05]  /*58240*/  BSYNC.RECONVERGENT B0 ;  /* 0x0000000000007941 */ /* 0x000fea0003800200 */
.L_x_9626:
        /* <DEDUP_REMOVED lines=8> */
.L_x_9629:
[----:B------:R-:W-:Y:S05]  /*582d0*/  BSYNC.RECONVERGENT B3 ;  /* 0x0000000000037941 */ /* 0x000fea0003800200 */
.L_x_9628:
        /* <DEDUP_REMOVED lines=176> */
.L_x_9631:
[----:B------:R-:W-:Y:S02]  /*58de0*/  FSEL R2, RZ, 3.37028055040000000000e+12, P0 ;  /* 0x54442d18ff027808 */ /* 0x000fe40000000000 */
[----:B------:R-:W-:-:S07]  /*58df0*/  FSEL R3, RZ, 2.1426990032196044922, P0 ;  /* 0x400921fbff037808 */ /* 0x000fce0000000000 */
.L_x_9632:
[----:B------:R-:W-:Y:S05]  /*58e00*/  BSYNC.RECONVERGENT B0 ;  /* 0x0000000000007941 */ /* 0x000fea0003800200 */
.L_x_9630:
        /* <DEDUP_REMOVED lines=12> */
[----:B-1----:R-:W2:Y:S02]  /*58ed0*/  DMUL R24, R24, 0.5 ;  /* 0x3fe0000018187828 */ /* 0x002ea40000000000 */
[----:B--2---:R-:W-:Y:S05]  /*58ee0*/  BRA `(.L_x_9633) ;  /* 0x000000ac00047947 */ /* 0x004fea0003800000 */
.L_x_9625:
        /* <DEDUP_REMOVED lines=326> */
.L_x_9635:
[----:B------:R-:W-:Y:S05]  /*5a350*/  BSYNC.RECONVERGENT B0 ;  /* 0x0000000000007941 */ /* 0x000fea0003800200 */
.L_x_9634:
        /* <DEDUP_REMOVED lines=8> */
.L_x_9637:
[----:B------:R-:W-:Y:S05]  /*5a3e0*/  BSYNC.RECONVERGENT B3 ;  /* 0x0000000000037941 */ /* 0x000fea0003800200 */
.L_x_9636:
        /* <DEDUP_REMOVED lines=176> */
.L_x_9639:
[----:B------:R-:W-:Y:S02]  /*5aef0*/  FSEL R2, RZ, 3.37028055040000000000e+12, P0 ;  /* 0x54442d18ff027808 */ /* 0x000fe40000000000 */
[----:B------:R-:W-:-:S07]  /*5af00*/  FSEL R3, RZ, 2.1426990032196044922, P0 ;  /* 0x400921fbff037808 */ /* 0x000fce0000000000 */
.L_x_9640:
[----:B------:R-:W-:Y:S05]  /*5af10*/  BSYNC.RECONVERGENT B0 ;  /* 0x0000000000007941 */ /* 0x000fea0003800200 */
.L_x_9638:
        /* <DEDUP_REMOVED lines=10> */
.L_x_9624:
        /* <DEDUP_REMOVED lines=51> */
[----:B------:R-:W-:Y:S01]  /*5b2f0*/  IMAD.MOV.U32 R24, RZ, RZ, R2 ;  /* 0x000000ffff187224 */ /* 0x000fe200078e0002 */
[----:B------:R-:W-:-:S07]  /*5b300*/  MOV R25, R3 ;  /* 0x0000000300197202 */ /* 0x000fce0000000f00 */
.L_x_9642:
[----:B------:R-:W-:Y:S05]  /*5b310*/  BSYNC.RECONVERGENT B3 ;  /* 0x0000000000037941 */ /* 0x000fea0003800200 */
.L_x_9641:
        /* <DEDUP_REMOVED lines=51> */
.L_x_9644:
[----:B------:R-:W-:Y:S05]  /*5b650*/  BSYNC.RECONVERGENT B3 ;  /* 0x0000000000037941 */ /* 0x000fea0003800200 */
.L_x_9643:
        /* <DEDUP_REMOVED lines=333> */
.L_x_9646:
[----:B------:R-:W-:Y:S05]  /*5cb30*/  BSYNC.RECONVERGENT B0 ;  /* 0x0000000000007941 */ /* 0x000fea0003800200 */
.L_x_9645:
        /* <DEDUP_REMOVED lines=8> */
.L_x_9648:
[----:B------:R-:W-:Y:S05]  /*5cbc0*/  BSYNC.RECONVERGENT B3 ;  /* 0x0000000000037941 */ /* 0x000fea0003800200 */
.L_x_9647:
        /* <DEDUP_REMOVED lines=176> */
.L_x_9650:
[----:B------:R-:W-:Y:S02]  /*5d6d0*/  FSEL R2, RZ, 3.37028055040000000000e+12, P0 ;  /* 0x54442d18ff027808 */ /* 0x000fe40000000000 */
[----:B------:R-:W-:-:S07]  /*5d6e0*/  FSEL R3, RZ, 2.1426990032196044922, P0 ;  /* 0x400921fbff037808 */ /* 0x000fce0000000000 */
.L_x_9651:
[----:B------:R-:W-:Y:S05]  /*5d6f0*/  BSYNC.RECONVERGENT B0 ;  /* 0x0000000000007941 */ /* 0x000fea0003800200 */
.L_x_9649:
        /* <DEDUP_REMOVED lines=12> */
[----:B-1----:R-:W2:Y:S02]  /*5d7c0*/  DADD R24, R24, 1 ;  /* 0x3ff0000018187429 */ /* 0x002ea40000000000 */
[----:B--2---:R-:W-:Y:S05]  /*5d7d0*/  BRA `(.L_x_9633) ;  /* 0x0000006000c87947 */ /* 0x004fea0003800000 */
.L_x_9623:
        /* <DEDUP_REMOVED lines=10> */
[----:B------:R-:W1:Y:S02]  /*5d880*/  DSETP.GT.AND P0, PT, R26, UR4, PT ;  /* 0x000000041a007e2a */ /* 0x000e64000bf04000 */
[----:B-1----:R-:W-:Y:S05]  /*5d890*/  @P0 BRA `(.L_x_9652) ;  /* 0x0000003800c40947 */ /* 0x002fea0003800000 */
[----:B------:R-:W1:-:S15]  /*5d8a0*/  DSETP.GEU.AND P0, PT, R36, 1.4916681462400413487e-154, PT ;  /* 0x200000002400742a */ /* 0x000e5e0003f0e000 */
[----:B------:R-:W-:-:S15]  /*5d8b0*/  NOP ;  /* 0x0000000000007918 */ /* 0x000fde0000000000 */
[----:B------:R-:W-:-:S15]  /*5d8c0*/  NOP ;  /* 0x0000000000007918 */ /* 0x000fde0000000000 */
[----:B------:R-:W-:-:S15]  /*5d8d0*/  NOP ;  /* 0x0000000000007918 */ /* 0x000fde0000000000 */
[----:B------:R-:W-:-:S04]  /*5d8e0*/  NOP ;  /* 0x0000000000007918 */ /* 0x000fc80000000000 */
[----:B-1----:R-:W1:Y:S02]  /*5d8f0*/  DSETP.GT.OR P0, PT, R26, 5.9666725849601653946e-154, !P0 ;  /* 0x202000001a00742a */ /* 0x002e640004704400 */
[----:B-1----:R-:W-:Y:S05]  /*5d900*/  @P0 BRA `(.L_x_9653) ;  /* 0x0000001800b00947 */ /* 0x002fea0003800000 */
[----:B------:R-:W1:Y:S01]  /*5d910*/  DMUL R6, R36, R36 ;  /* 0x0000002424067228 */ /* 0x000e620000000000 */
[----:B------:R-:W2:Y:S01]  /*5d920*/  MUFU.RCP64H R3, R27 ;  /* 0x0000001b00037308 */ /* 0x000ea20000001800 */
[----:B------:R-:W-:Y:S01]  /*5d930*/  IMAD.MOV.U32 R2, RZ, RZ, 0x1 ;  /* 0x00000001ff027424 */ /* 0x000fe200078e00ff */
[----:B------:R-:W-:Y:S01]  /*5d940*/  BSSY.RECONVERGENT B0, `(.L_x_9654) ;  /* 0x00000f1000007945 */ /* 0x000fe20003800200 */
[----:B------:R-:W-:-:S15]  /*5d950*/  FSETP.GEU.AND P5, PT, |R37|, 6.5827683646048100446e-37, PT ;  /* 0x036000002500780b */ /* 0x000fde0003fae200 */
[----:B------:R-:W-:-:S15]  /*5d960*/  NOP ;  /* 0x0000000000007918 */ /* 0x000fde0000000000 */
[----:B------:R-:W-:-:S15]  /*5d970*/  NOP ;  /* 0x0000000000007918 */ /* 0x000fde0000000000 */
[----:B------:R-:W-:-:S15]  /*5d980*/  NOP ;  /* 0x0000000000007918 */ /* 0x000fde0000000000 */
[----:B-1----:R-:W1:Y:S02]  /*5d990*/  DFMA R6, R26, R26, R6 ;  /* 0x0000001a1a06722b */ /* 0x002e640000000006 */
[----:B-1----:R-:W-:Y:S01]  /*5d9a0*/  ISETP.GT.AND P0, PT, R7, 0xfffff, PT ;  /* 0x000fffff0700780c */ /* 0x002fe20003f04270 */
[----:B------:R-:W-:Y:S01]  /*5d9b0*/  IMAD.MOV.U32 R4, RZ, RZ, R6 ;  /* 0x000000ffff047224 */ /* 0x000fe200078e0006 */
[----:B------:R-:W-:Y:S01]  /*5d9c0*/  MOV R5, R7 ;  /* 0x0000000700057202 */ /* 0x000fe20000000f00 */
[----:B------:R-:W-:-:S15]  /*5d9d0*/  IMAD.MOV.U32 R0, RZ, RZ, R7 ;  /* 0x000000ffff007224 */ /* 0x000fde00078e0007 */
[----:B------:R-:W-:-:S15]  /*5d9e0*/  NOP ;  /* 0x0000000000007918 */ /* 0x000fde0000000000 */
[----:B------:R-:W-:-:S15]  /*5d9f0*/  NOP ;  /* 0x0000000000007918 */ /* 0x000fde0000000000 */
[----:B------:R-:W-:-:S14]  /*5da00*/  NOP ;  /* 0x0000000000007918 */ /* 0x000fdc0000000000 */
[----:B------:R-:W1:Y:S02]  /*5da10*/  @!P0 DMUL R4, R4, 1.80143985094819840000e+16 ;  /* 0x4350000004048828 */ /* 0x000e640000000000 */
[----:B-1----:R-:W-:-:S04]  /*5da20*/  @!P0 IMAD.MOV.U32 R0, RZ, RZ, R5 ;  /* 0x000000ffff008224 */ /* 0x002fc800078e0005 */
[----:B------:R-:W-:-:S05]  /*5da30*/  VIADD R7, R0, 0xffffffff ;  /* 0xffffffff00077836 */ /* 0x000fca0000000000 */
[----:B------:R-:W-:-:S13]  /*5da40*/  ISETP.GE.U32.AND P2, PT, R7, 0x7fefffff, PT ;  /* 0x7fefffff0700780c */ /* 0x000fda0003f46070 */
[----:B------:R-:W-:-:S15]  /*5da50*/  @P2 LOP3.LUT P3, RZ, R5, 0x7fffffff, RZ, 0xc0, !PT ;  /* 0x7fffffff05ff2812 */ /* 0x000fde000786c0ff */
[----:B------:R-:W-:-:S15]  /*5da60*/  NOP ;  /* 0x0000000000007918 */ /* 0x000fde0000000000 */
[----:B------:R-:W-:-:S10]  /*5da70*/  NOP ;  /* 0x0000000000007918 */ /* 0x000fd40000000000 */
[----:B--2---:R-:W1:-:S15]  /*5da80*/  DFMA R12, -R26, R2, 1 ;  /* 0x3ff000001a0c742b */ /* 0x004e5e0000000102 */
        /* <DEDUP_REMOVED lines=19> */
[----:B-1----:R1:W2:Y:S02]  /*5dbc0*/  DFMA R2, R12, R2, R12 ;  /* 0x000000020c02722b */ /* 0x0022a4000000000c */
[----:B-1----:R-:W-:Y:S02]  /*5dbd0*/  @P2 IMAD.MOV.U32 R12, RZ, RZ, 0x0 ;  /* 0x00000000ff0c2424 */ /* 0x002fe400078e00ff */
[----:B------:R-:W-:-:S15]  /*5dbe0*/  @P2 IMAD.MOV.U32 R13, RZ, RZ, 0x7ff00000 ;  /* 0x7ff00000ff0d2424 */ /* 0x000fde00078e00ff */
[----:B------:R-:W-:-:S15]  /*5dbf0*/  NOP ;  /* 0x0000000000007918 */ /* 0x000fde0000000000 */
[----:B------:R-:W-:-:S15]  /*5dc00*/  NOP ;  /* 0x0000000000007918 */ /* 0x000fde0000000000 */
[----:B------:R-:W-:-:S15]  /*5dc10*/  NOP ;  /* 0x0000000000007918 */ /* 0x000fde0000000000 */
[----:B--2---:R-:W1:-:S15]  /*5dc20*/  DMUL R14, R36, R2 ;  /* 0x00000002240e7228 */ /* 0x004e5e0000000000 */
        /* <DEDUP_REMOVED lines=10> */
[----:B-1----:R-:W-:Y:S01]  /*5dcd0*/  FFMA R7, RZ, R27, R3 ;  /* 0x0000001bff077223 */ /* 0x002fe20000000003 */
[----:B------:R-:W-:Y:S02]  /*5dce0*/  IMAD.MOV.U32 R14, RZ, RZ, R6 ;  /* 0x000000ffff0e7224 */ /* 0x000fe400078e0006 */
[----:B------:R-:W-:Y:S02]  /*5dcf0*/  @!P0 IMAD.MOV.U32 R14, RZ, RZ, R4 ;  /* 0x000000ffff0e8224 */ /* 0x000fe400078e0004 */
[----:B------:R-:W-:-:S15]  /*5dd00*/  FSETP.GT.AND P4, PT, |R7|, 1.469367938527859385e-39, PT ;  /* 0x001000000700780b */ /* 0x000fde0003f84200 */
[----:B------:R-:W-:-:S15]  /*5dd10*/  NOP ;  /* 0x0000000000007918 */ /* 0x000fde0000000000 */
[----:B------:R-:W-:-:S15]  /*5dd20*/  NOP ;  /* 0x0000000000007918 */ /* 0x000fde0000000000 */
[----:B------:R-:W-:-:S12]  /*5dd30*/  NOP ;  /* 0x0000000000007918 */ /* 0x000fd80000000000 */
[----:B------:R-:W1:Y:S02]  /*5dd40*/  @P2 DFMA R12, R4, R12, +INF ;  /* 0x7ff00000040c242b */ /* 0x000e64000000000c */
[----:B-1----:R-:W-:Y:S01]  /*5dd50*/  @P2 FSEL R7, R13, -QNAN , P3 ;  /* 0xfff000000d072808 */ /* 0x002fe20001800000 */
[----:B------:R-:W-:Y:S01]  /*5dd60*/  IMAD.MOV.U32 R13, RZ, RZ, -0x3ff ;  /* 0xfffffc01ff0d7424 */ /* 0x000fe200078e00ff */
[----:B------:R-:W-:Y:S01]  /*5dd70*/  @P2 FSEL R6, R12, RZ, P3 ;  /* 0x000000ff0c062208 */ /* 0x000fe20001800000 */
[----:B------:R-:W-:Y:S01]  /*5dd80*/  @!P0 IMAD.MOV.U32 R13, RZ, RZ, -0x435 ;  /* 0xfffffbcbff0d8424 */ /* 0x000fe200078e00ff */
[----:B------:R-:W-:Y:S06]  /*5dd90*/  @P2 BRA `(.L_x_9655) ;  /* 0x0000000800ac2947 */ /* 0x000fec0003800000 */
[C---:B------:R-:W-:Y:S01]  /*5dda0*/  LOP3.LUT R4, R0.reuse, 0xfffff, RZ, 0xc0, !PT ;  /* 0x000fffff00047812 */ /* 0x040fe200078ec0ff */
[----:B0-----:R-:W-:Y:S01]  /*5ddb0*/  IMAD.MOV.U32 R40, RZ, RZ, RZ ;  /* 0x000000ffff287224 */ /* 0x001fe200078e00ff */
[----:B------:R-:W-:Y:S01]  /*5ddc0*/  LEA.HI R0, R0, R13, RZ, 0xc ;  /* 0x0000000d00007211 */ /* 0x000fe200078f60ff */
[----:B------:R-:W-:Y:S01]  /*5ddd0*/  UMOV UR4, 0x80000000 ;  /* 0x8000000000047882 */ /* 0x000fe20000000000 */
[----:B------:R-:W-:Y:S01]  /*5dde0*/  LOP3.LUT R5, R4, 0x3ff00000, RZ, 0xfc, !PT ;  /* 0x3ff0000004057812 */ /* 0x000fe200078efcff */
[----:B------:R-:W-:Y:S01]  /*5ddf0*/  IMAD.MOV.U32 R4, RZ, RZ, R14 ;  /* 0x000000ffff047224 */ /* 0x000fe200078e000e */
[----:B------:R-:W-:Y:S02]  /*5de00*/  UMOV UR5, 0x43300000 ;  /* 0x4330000000057882 */ /* 0x000fe40000000000 */
[----:B------:R-:W-:-:S13]  /*5de10*/  ISETP.GE.U32.AND P0, PT, R5, 0x3ff6a09f, PT ;  /* 0x3ff6a09f0500780c */ /* 0x000fda0003f06070 */
[----:B------:R-:W-:Y:S02]  /*5de20*/  @P0 VIADD R7, R5, 0xfff00000 ;  /* 0xfff0000005070836 */ /* 0x000fe40000000000 */
[----:B------:R-:W-:-:S03]  /*5de30*/  @P0 VIADD R0, R0, 0x1 ;  /* 0x0000000100000836 */ /* 0x000fc60000000000 */
[----:B------:R-:W-:-:S06]  /*5de40*/  @P0 MOV R5, R7 ;  /* 0x0000000700050202 */ /* 0x000fcc0000000f00 */
        /* <DEDUP_REMOVED lines=159> */
[----:B0-----:R1:W2:Y:S02]  /*5e840*/  DADD R6, R6, R24 ;  /* 0x0000000006067229 */ /* 0x0012a40000000018 */
.L_x_9655:
[----:B------:R-:W-:Y:S05]  /*5e850*/  BSYNC.RECONVERGENT B0 ;  /* 0x0000000000007941 */ /* 0x000fea0003800200 */
.L_x_9654:
[----:B------:R-:W-:Y:S01]  /*5e860*/  BSSY.RECONVERGENT B3, `(.L_x_9656) ;  /* 0x0000009000037945 */ /* 0x000fe20003800200 */
[----:B-12---:R1:W2:Y:S03]  /*5e870*/  DMUL R24, R6, 0.5 ;  /* 0x3fe0000006187828 */ /* 0x0062a60000000000 */
[----:B-12---:R-:W-:Y:S05]  /*5e880*/  @P4 BRA P5, `(.L_x_9657) ;  /* 0x0000000000184947 */ /* 0x006fea0002800000 */
[----:B------:R-:W-:Y:S01]  /*5e890*/  IMAD.MOV.U32 R4, RZ, RZ, R36 ;  /* 0x000000ffff047224 */ /* 0x000fe200078e0024 */
[----:B------:R-:W-:Y:S01]  /*5e8a0*/  MOV R0, 0x5e8f0 ;  /* 0x0005e8f000007802 */ /* 0x000fe20000000f00 */
[----:B------:R-:W-:Y:S02]  /*5e8b0*/  IMAD.MOV.U32 R5, RZ, RZ, R37 ;  /* 0x000000ffff057224 */ /* 0x000fe400078e0025 */
[----:B------:R-:W-:Y:S02]  /*5e8c0*/  IMAD.MOV.U32 R2, RZ, RZ, R26 ;  /* 0x000000ffff027224 */ /* 0x000fe400078e001a */
[----:B------:R-:W-:-:S07]  /*5e8d0*/  IMAD.MOV.U32 R3, RZ, RZ, R27 ;  /* 0x000000ffff037224 */ /* 0x000fce00078e001b */
[----:B0-----:R-:W-:Y:S05]  /*5e8e0*/  CALL.REL.NOINC `($__internal_14_$__cuda_sm20_div_rn_f64_full) ;  /* 0x000000a800547944 */ /* 0x001fea0003c00000 */
.L_x_9657:
[----:B------:R-:W-:Y:S05]  /*5e8f0*/  BSYNC.RECONVERGENT B3 ;  /* 0x0000000000037941 */ /* 0x000fea0003800200 */
.L_x_9656:
[----:B------:R-:W-:Y:S01]  /*5e900*/  IMAD.MOV.U32 R6, RZ, RZ, -0x2449a4b7 ;  /* 0xdbb65b49ff067424 */ /* 0x000fe200078e00ff */
[----:B------:R-:W-:Y:S01]  /*5e910*/  UMOV UR4, 0x2a25ff7e ;  /* 0x2a25ff7e00047882 */ /* 0x000fe20000000000 */
[----:B------:R-:W-:Y:S01]  /*5e920*/  IMAD.MOV.U32 R7, RZ, RZ, 0x3f2d3b63 ;  /* 0x3f2d3b63ff077424 */ /* 0x000fe200078e00ff */
[----:B------:R-:W-:Y:S01]  /*5e930*/  UMOV UR5, 0x3ef53e1d ;  /* 0x3ef53e1d00057882 */ /* 0x000fe20000000000 */
        /* <DEDUP_REMOVED lines=131> */
[----:B-1----:R-:W1:-:S15]  /*5f170*/  DMUL R6, R4, R6 ;  /* 0x0000000604067228 */ /* 0x002e5e0000000000 */
        /* <DEDUP_REMOVED lines=9> */
[----:B-1----:R-:W1:Y:S02]  /*5f210*/  DADD R2, -R6, UR4 ;  /* 0x0000000406027e29 */ /* 0x002e640008000100 */
[----:B-1----:R-:W-:Y:S02]  /*5f220*/  FSEL R3, R3, R7, !P1 ;  /* 0x0000000703037208 */ /* 0x002fe40004800000 */
[----:B------:R-:W-:-:S15]  /*5f230*/  FSEL R5, R2, R6, !P1 ;  /* 0x0000000602057208 */ /* 0x000fde0004800000 */
[----:B------:R-:W-:-:S15]  /*5f240*/  NOP ;  /* 0x0000000000007918 */ /* 0x000fde0000000000 */
[----:B------:R-:W-:-:S15]  /*5f250*/  NOP ;  /* 0x0000000000007918 */ /* 0x000fde0000000000 */
[----:B------:R-:W-:-:S15]  /*5f260*/  NOP ;  /* 0x0000000000007918 */ /* 0x000fde0000000000 */
[----:B------:R-:W1:Y:S02]  /*5f270*/  DSETP.NEU.AND P2, PT, R34, R32, PT ;  /* 0x000000202200722a */ /* 0x000e640003f4d000 */
[----:B-1----:R-:W-:Y:S02]  /*5f280*/  FSEL R3, R3, 1.8213495016098022461, P2 ;  /* 0x3fe921fb03037808 */ /* 0x002fe40001000000 */
[----:B------:R-:W-:-:S15]  /*5f290*/  FSEL R5, R5, 3.37028055040000000000e+12, P2 ;  /* 0x54442d1805057808 */ /* 0x000fde0001000000 */
[----:B------:R-:W-:-:S15]  /*5f2a0*/  NOP ;  /* 0x0000000000007918 */ /* 0x000fde0000000000 */
[----:B------:R-:W-:-:S15]  /*5f2b0*/  NOP ;  /* 0x0000000000007918 */ /* 0x000fde0000000000 */
[----:B------:R-:W-:-:S15]  /*5f2c0*/  NOP ;  /* 0x0000000000007918 */ /* 0x000fde0000000000 */
[----:B------:R-:W1:Y:S02]  /*5f2d0*/  DSETP.NEU.AND P0, PT, R26, RZ, PT ;  /* 0x000000ff1a00722a */ /* 0x000e640003f0d000 */
[----:B-1----:R-:W-:Y:S02]  /*5f2e0*/  FSEL R3, R3, RZ, P0 ;  /* 0x000000ff03037208 */ /* 0x002fe40000000000 */
[----:B------:R-:W-:Y:S02]  /*5f2f0*/  FSEL R5, R5, RZ, P0 ;  /* 0x000000ff05057208 */ /* 0x000fe40000000000 */
[----:B------:R-:W-:-:S15]  /*5f300*/  LOP3.LUT R3, R3, 0x80000000, R21, 0xb8, !PT ;  /* 0x8000000003037812 */ /* 0x000fde00078eb815 */
[----:B------:R-:W-:-:S15]  /*5f310*/  NOP ;  /* 0x0000000000007918 */ /* 0x000fde0000000000 */
[----:B------:R-:W-:-:S15]  /*5f320*/  NOP ;  /* 0x0000000000007918 */ /* 0x000fde0000000000 */
[----:B------:R-:W-:-:S13]  /*5f330*/  NOP ;  /* 0x0000000000007918 */ /* 0x000fda0000000000 */
[----:B------:R-:W1:-:S15]  /*5f340*/  DADD R32, R34, R32 ;  /* 0x0000000022207229 */ /* 0x000e5e0000000020 */
[----:B------:R-:W-:-:S15]  /*5f350*/  NOP ;  /* 0x0000000000007918 */ /* 0x000fde0000000000 */
[----:B------:R-:W-:-:S15]  /*5f360*/  NOP ;  /* 0x0000000000007918 */ /* 0x000fde0000000000 */
[----:B------:R-:W-:-:S15]  /*5f370*/  NOP ;  /* 0x0000000000007918 */ /* 0x000fde0000000000 */
[----:B------:R-:W-:-:S04]  /*5f380*/  NOP ;  /* 0x0000000000007918 */ /* 0x000fc80000000000 */
[----:B-1----:R-:W1:Y:S02]  /*5f390*/  DSETP.NAN.AND P0, PT, R32, R32, PT ;  /* 0x000000202000722a */ /* 0x002e640003f08000 */
[----:B-1----:R-:W-:Y:S02]  /*5f3a0*/  FSEL R2, R32, R5, P0 ;  /* 0x0000000520027208 */ /* 0x002fe40000000000 */
[----:B------:R-:W-:Y:S01]  /*5f3b0*/  FSEL R3, R33, R3, P0 ;  /* 0x0000000321037208 */ /* 0x000fe20000000000 */
[----:B------:R-:W-:Y:S06]  /*5f3c0*/  BRA `(.L_x_9633) ;  /* 0x0000004400cc7947 */ /* 0x000fec0003800000 */
.L_x_9653:
[----:B------:R-:W1:Y:S01]  /*5f3d0*/  MUFU.RCP64H R3, R27 ;  /* 0x0000001b00037308 */ /* 0x000e620000001800 */
[CC--:B------:R-:W-:Y:S01]  /*5f3e0*/  ISETP.LT.U32.AND P0, PT, R32.reuse, R34.reuse, PT ;  /* 0x000000222000720c */ /* 0x0c0fe20003f01070 */
[----:B------:R-:W-:Y:S01]  /*5f3f0*/  UMOV UR5, 0x7fefffff ;  /* 0x7fefffff00057882 */ /* 0x000fe20000000000 */
[----:B------:R-:W-:Y:S01]  /*5f400*/  MOV R2, 0x1 ;  /* 0x0000000100027802 */ /* 0x000fe20000000f00 */
[----:B------:R-:W-:Y:S01]  /*5f410*/  UMOV UR6, UR5 ;  /* 0x0000000500067c82 */ /* 0x000fe20008000000 */
[CC--:B------:R-:W-:Y:S01]  /*5f420*/  ISETP.LT.U32.AND.EX P0, PT, R33.reuse, R35.reuse, PT, P0 ;  /* 0x000000232100720c */ /* 0x0c0fe20003f01100 */
[----:B------:R-:W-:Y:S01]  /*5f430*/  UMOV UR4, 0xffffffff ;  /* 0xffffffff00047882 */ /* 0x000fe20000000000 */
[----:B0-----:R-:W-:Y:S01]  /*5f440*/  IMAD.MOV.U32 R42, RZ, RZ, 0x0 ;  /* 0x00000000ff2a7424 */ /* 0x001fe200078e00ff */
[----:B------:R-:W-:Y:S01]  /*5f450*/  BSSY.RECONVERGENT B0, `(.L_x_9658) ;  /* 0x000013f000007945 */ /* 0x000fe20003800200 */
[----:B------:R-:W-:Y:S01]  /*5f460*/  SEL R6, R32, R34, P0 ;  /* 0x0000002220067207 */ /* 0x000fe20000000000 */
[----:B------:R-:W-:Y:S01]  /*5f470*/  IMAD.MOV.U32 R43, RZ, RZ, 0x3fd80000 ;  /* 0x3fd80000ff2b7424 */ /* 0x000fe200078e00ff */
[----:B------:R-:W-:-:S02]  /*5f480*/  SEL R7, R33, R35, P0 ;  /* 0x0000002321077207 */ /* 0x000fc40000000000 */
[----:B------:R-:W-:Y:S02]  /*5f490*/  ISETP.GT.U32.AND P0, PT, R34, R32, PT ;  /* 0x000000202200720c */ /* 0x000fe40003f04070 */
[----:B------:R-:W-:Y:S02]  /*5f4a0*/  FSETP.GEU.AND P5, PT, |R37|, 6.5827683646048100446e-37, PT ;  /* 0x036000002500780b */ /* 0x000fe40003fae200 */
[----:B------:R-:W-:Y:S01]  /*5f4b0*/  ISETP.GT.U32.AND.EX P0, PT, R35, R33, PT, P0 ;  /* 0x000000212300720c */ /* 0x000fe20003f04100 */
        /* <DEDUP_REMOVED lines=312> */
.L_x_9659:
[----:B------:R-:W-:Y:S05]  /*60840*/  BSYNC.RECONVERGENT B0 ;  /* 0x0000000000007941 */ /* 0x000fea0003800200 */
.L_x_9658:
        /* <DEDUP_REMOVED lines=8> */
.L_x_9661:
[----:B------:R-:W-:Y:S05]  /*608d0*/  BSYNC.RECONVERGENT B3 ;  /* 0x0000000000037941 */ /* 0x000fea0003800200 */
.L_x_9660:
        /* <DEDUP_REMOVED lines=173> */
.L_x_9652:
[----:B------:R-:W1:Y:S01]  /*613b0*/  MUFU.RCP64H R3, 2.718280792236328125 ;  /* 0x4005bf0a00037908 */ /* 0x000e620000001800 */
[----:B------:R-:W-:Y:S01]  /*613c0*/  IMAD.MOV.U32 R4, RZ, RZ, -0x74eba897 ;  /* 0x8b145769ff047424 */ /* 0x000fe200078e00ff */
[----:B------:R-:W-:Y:S01]  /*613d0*/  FSETP.GEU.AND P1, PT, |R23|, 6.5827683646048100446e-37, PT ;  /* 0x036000001700780b */ /* 0x000fe20003f2e200 */
[----:B------:R-:W-:Y:S01]  /*613e0*/  IMAD.MOV.U32 R5, RZ, RZ, 0x4005bf0a ;  /* 0x4005bf0aff057424 */ /* 0x000fe200078e00ff */
[----:B------:R-:W-:Y:S01]  /*613f0*/  BSSY.RECONVERGENT B3, `(.L_x_9662) ;  /* 0x0000031000037945 */ /* 0x000fe20003800200 */
[----:B------:R-:W-:-:S06]  /*61400*/  IMAD.MOV.U32 R2, RZ, RZ, 0x1 ;  /* 0x00000001ff027424 */ /* 0x000fcc00078e00ff */
[----:B-1----:R-:W1:-:S15]  /*61410*/  DFMA R6, R2, -R4, 1 ;  /* 0x3ff000000206742b */ /* 0x002e5e0000000804 */
        /* <DEDUP_REMOVED lines=34> */
[----:B-1----:R-:W1:Y:S02]  /*61640*/  DFMA R24, R6, R2, R24 ;  /* 0x000000020618722b */ /* 0x002e640000000018 */
[----:B-1----:R-:W-:-:S05]  /*61650*/  FFMA R0, RZ, 2.0897850990295410156, R25 ;  /* 0x4005bf0aff007823 */ /* 0x002fca0000000019 */
[----:B------:R-:W-:-:S13]  /*61660*/  FSETP.GT.AND P0, PT, |R0|, 1.469367938527859385e-39, PT ;  /* 0x001000000000780b */ /* 0x000fda0003f04200 */
[----:B------:R-:W-:Y:S05]  /*61670*/  @P0 BRA P1, `(.L_x_9663) ;  /* 0x0000000000200947 */ /* 0x000fea0000800000 */
[----:B------:R-:W-:Y:S01]  /*61680*/  IMAD.MOV.U32 R4, RZ, RZ, R22 ;  /* 0x000000ffff047224 */ /* 0x000fe200078e0016 */
[----:B------:R-:W-:Y:S01]  /*61690*/  MOV R5, R23 ;  /* 0x0000001700057202 */ /* 0x000fe20000000f00 */
[----:B------:R-:W-:Y:S01]  /*616a0*/  IMAD.MOV.U32 R2, RZ, RZ, -0x74eba897 ;  /* 0x8b145769ff027424 */ /* 0x000fe200078e00ff */
[----:B------:R-:W-:Y:S01]  /*616b0*/  MOV R0, 0x616e0 ;  /* 0x000616e000007802 */ /* 0x000fe20000000f00 */
[----:B------:R-:W-:-:S07]  /*616c0*/  IMAD.MOV.U32 R3, RZ, RZ, 0x4005bf0a ;  /* 0x4005bf0aff037424 */ /* 0x000fce00078e00ff */
[----:B0-----:R-:W-:Y:S05]  /*616d0*/  CALL.REL.NOINC `($__internal_14_$__cuda_sm20_div_rn_f64_full) ;  /* 0x0000007800d87944 */ /* 0x001fea0003c00000 */
[----:B------:R-:W-:Y:S02]  /*616e0*/  IMAD.MOV.U32 R24, RZ, RZ, R2 ;  /* 0x000000ffff187224 */ /* 0x000fe400078e0002 */
[----:B------:R-:W-:-:S07]  /*616f0*/  IMAD.MOV.U32 R25, RZ, RZ, R3 ;  /* 0x000000ffff197224 */ /* 0x000fce00078e0003 */
.L_x_9663:
[----:B------:R-:W-:Y:S05]  /*61700*/  BSYNC.RECONVERGENT B3 ;  /* 0x0000000000037941 */ /* 0x000fea0003800200 */
.L_x_9662:
        /* <DEDUP_REMOVED lines=46> */
[----:B------:R-:W-:Y:S01]  /*619f0*/  MOV R0, 0x61a40 ;  /* 0x00061a4000007802 */ /* 0x000fe20000000f00 */
[----:B------:R-:W-:Y:S02]  /*61a00*/  IMAD.MOV.U32 R5, RZ, RZ, R21 ;  /* 0x000000ffff057224 */ /* 0x000fe400078e0015 */
[----:B------:R-:W-:Y:S02]  /*61a10*/  IMAD.MOV.U32 R2, RZ, RZ, -0x74eba897 ;  /* 0x8b145769ff027424 */ /* 0x000fe400078e00ff */
[----:B------:R-:W-:-:S07]  /*61a20*/  IMAD.MOV.U32 R3, RZ, RZ, 0x4005bf0a ;  /* 0x4005bf0aff037424 */ /* 0x000fce00078e00ff */
[----:B0-----:R-:W-:Y:S05]  /*61a30*/  CALL.REL.NOINC `($__internal_14_$__cuda_sm20_div_rn_f64_full) ;  /* 0x0000007800007944 */ /* 0x001fea0003c00000 */
.L_x_9665:
[----:B------:R-:W-:Y:S05]  /*61a40*/  BSYNC.RECONVERGENT B3 ;  /* 0x0000000000037941 */ /* 0x000fea0003800200 */
.L_x_9664:
[----:B------:R-:W1:Y:S01]  /*61a50*/  MUFU.RCP64H R5, R27 ;  /* 0x0000001b00057308 */ /* 0x000e620000001800 */
[----:B------:R-:W-:Y:S01]  /*61a60*/  DADD R24, -RZ, |R24| ;  /* 0x00000000ff187229 */ /* 0x000fe20000000518 */
[----:B------:R-:W-:Y:S01]  /*61a70*/  MOV R4, 0x1 ;  /* 0x0000000100047802 */ /* 0x000fe20000000f00 */
[----:B------:R-:W-:Y:S01]  /*61a80*/  UMOV UR5, 0x7fefffff ;  /* 0x7fefffff00057882 */ /* 0x000fe20000000000 */
[----:B------:R-:W-:Y:S01]  /*61a90*/  UMOV UR4, 0xffffffff ;  /* 0xffffffff00047882 */ /* 0x000fe20000000000 */
[----:B------:R-:W-:Y:S01]  /*61aa0*/  UMOV UR6, UR5 ;  /* 0x0000000500067c82 */ /* 0x000fe20008000000 */
[----:B0-----:R-:W-:Y:S01]  /*61ab0*/  IMAD.MOV.U32 R42, RZ, RZ, 0x0 ;  /* 0x00000000ff2a7424 */ /* 0x001fe200078e00ff */
[----:B------:R-:W-:Y:S01]  /*61ac0*/  BSSY.RECONVERGENT B0, `(.L_x_9666) ;  /* 0x000014d000007945 */ /* 0x000fe20003800200 */
[----:B------:R-:W-:Y:S01]  /*61ad0*/  IMAD.MOV.U32 R43, RZ, RZ, 0x3fd80000 ;  /* 0x3fd80000ff2b7424 */ /* 0x000fe200078e00ff */
[----:B------:R-:W-:-:S15]  /*61ae0*/  FSETP.GEU.AND P5, PT, |R37|, 6.5827683646048100446e-37, PT ;  /* 0x036000002500780b */ /* 0x000fde0003fae200 */
[----:B------:R-:W-:-:S15]  /*61af0*/  NOP ;  /* 0x0000000000007918 */ /* 0x000fde0000000000 */
[----:B------:R-:W-:-:S15]  /*61b00*/  NOP ;  /* 0x0000000000007918 */ /* 0x000fde0000000000 */
[----:B------:R-:W-:-:S11]  /*61b10*/  NOP ;  /* 0x0000000000007918 */ /* 0x000fd60000000000 */
[----:B------:R-:W0:Y:S02]  /*61b20*/  DADD R2, -RZ, |R2| ;  /* 0x00000000ff027229 */ /* 0x000e240000000502 */
[----:B0-----:R-:W-:-:S04]  /*61b30*/  ISETP.LT.U32.AND P0, PT, R2, R24, PT ;  /* 0x000000180200720c */ /* 0x001fc80003f01070 */
[----:B------:R-:W-:-:S15]  /*61b40*/  ISETP.LT.U32.AND.EX P0, PT, R3, R25, PT, P0 ;  /* 0x000000190300720c */ /* 0x000fde0003f01100 */
[----:B------:R-:W-:-:S15]  /*61b50*/  NOP ;  /* 0x0000000000007918 */ /* 0x000fde0000000000 */
[----:B------:R-:W-:-:S15]  /*61b60*/  NOP ;  /* 0x0000000000007918 */ /* 0x000fde0000000000 */
[----:B------:R-:W-:-:S13]  /*61b70*/  NOP ;  /* 0x0000000000007918 */ /* 0x000fda0000000000 */
        /* <DEDUP_REMOVED lines=13> */
[----:B------:R-:W-:Y:S02]  /*61c50*/  ISETP.GT.U32.AND P0, PT, R24, R2, PT ;  /* 0x000000021800720c */ /* 0x000fe40003f04070 */
[----:B------:R-:W-:Y:S02]  /*61c60*/  ISETP.GE.U32.AND P3, PT, R7, 0x7ff00000, PT ;  /* 0x7ff000000700780c */ /* 0x000fe40003f66070 */
        /* <DEDUP_REMOVED lines=306> */
.L_x_9667:
[----:B------:R-:W-:Y:S05]  /*62f90*/  BSYNC.RECONVERGENT B0 ;  /* 0x0000000000007941 */ /* 0x000fea0003800200 */
.L_x_9666:
        /* <DEDUP_REMOVED lines=9> */
.L_x_9669:
[----:B------:R-:W-:Y:S05]  /*63030*/  BSYNC.RECONVERGENT B3 ;  /* 0x0000000000037941 */ /* 0x000fea0003800200 */
.L_x_9668:
        /* <DEDUP_REMOVED lines=172> */
.L_x_9633:
[----:B------:R-:W-:Y:S05]  /*63b00*/  BSYNC.RECONVERGENT B2 ;  /* 0x0000000000027941 */ /* 0x000fea0003800200 */
.L_x_9622:
[----:B------:R-:W-:Y:S01]  /*63b10*/  UMOV UR4, 0xfefa39ef ;  /* 0xfefa39ef00047882 */ /* 0x000fe20000000000 */
[----:B------:R-:W-:Y:S02]  /*63b20*/  UMOV UR5, 0x3fe62e42 ;  /* 0x3fe62e4200057882 */ /* 0x000fe40000000000 */
[----:B-1----:R1:W2:Y:S02]  /*63b30*/  DADD R26, R24, UR4 ;  /* 0x00000004181a7e29 */ /* 0x0022a40008000000 */
[----:B-1----:R-:W-:Y:S01]  /*63b40*/  LOP3.LUT R25, R3, 0x80000000, R21, 0xb8, !PT ;  /* 0x8000000003197812 */ /* 0x002fe200078eb815 */
[----:B------:R-:W-:Y:S01]  /*63b50*/  IMAD.MOV.U32 R24, RZ, RZ, R2 ;  /* 0x000000ffff187224 */ /* 0x000fe200078e0002 */
[----:B--2---:R-:W-:-:S07]  /*63b60*/  LOP3.LUT R27, R27, 0x80000000, R23, 0xb8, !PT ;  /* 0x800000001b1b7812 */ /* 0x004fce00078eb817 */
.L_x_9547:
[----:B------:R-:W-:Y:S05]  /*63b70*/  BSYNC.RECONVERGENT B1 ;  /* 0x0000000000017941 */ /* 0x000fea0003800200 */
.L_x_9546:
[----:B------:R-:W1:Y:S01]  /*63b80*/  LDC.U8 R22, c[0x0][0x3a4] ;  /* 0x0000e900ff167b82 */ /* 0x000e620000000000 */
[----:B------:R-:W-:Y:S01]  /*63b90*/  ISETP.GE.AND P0, PT, R38, R56, PT ;  /* 0x000000382600720c */ /* 0x000fe20003f06270 */
[----:B------:R-:W-:Y:S04]  /*63ba0*/  BSSY.RECONVERGENT B7, `(.L_x_9670) ;  /* 0x0000416000077945 */ /* 0x000fe80003800200 */
[----:B------:R-:W-:Y:S08]  /*63bb0*/  BSSY.RELIABLE B6, `(.L_x_9671) ;  /* 0x00002c2000067945 */ /* 0x000ff00003800100 */
[----:B------:R-:W-:Y:S05]  /*63bc0*/  @P0 BRA `(.L_x_9672) ;  /* 0x0000002800f40947 */ /* 0x000fea0003800000 */
[----:B------:R-:W2:Y:S01]  /*63bd0*/  LDCU UR4, c[0x0][0x3a8] ;  /* 0x00007500ff0477ac */ /* 0x000ea20008000800 */
[----:B------:R-:W3:Y:S01]  /*63be0*/  LDC.64 R2, c[0x0][0x388] ;  /* 0x0000e200ff027b82 */ /* 0x000ee20000000a00 */
[----:B------:R-:W-:Y:S01]  /*63bf0*/  IMAD R0, R57, 0x200, R38 ;  /* 0x0000020039007824 */ /* 0x000fe200078e0226 */
[----:B-1----:R-:W-:-:S03]  /*63c00*/  PRMT R4, R22, 0x9910, RZ ;  /* 0x0000991016047816 */ /* 0x002fc600000000ff */
[----:B--2---:R-:W-:Y:S02]  /*63c10*/  IMAD R5, R0, UR4, RZ ;  /* 0x0000000400057c24 */ /* 0x004fe4000f8e02ff */
        /* <DEDUP_REMOVED lines=13> */
[----:B------:R-:W1:Y:S01]  /*63cf0*/  F2I.F64.TRUNC R9, R8 ;  /* 0x0000000800097311 */ /* 0x000e62000030d100 */
[----:B------:R-:W-:Y:S01]  /*63d00*/  MOV R38, R39 ;  /* 0x0000002700267202 */ /* 0x000fe20000000f00 */
[----:B-1----:R1:W-:Y:S01]  /*63d10*/  STG.E.U8 desc[UR36][R2.64], R9 ;  /* 0x0000000902007986 */ /* 0x0023e2000c101124 */
[----:B------:R-:W-:Y:S05]  /*63d20*/  BRA `(.L_x_9678) ;  /* 0x0000001400487947 */ /* 0x000fea0003800000 */
.L_x_9676:
[----:B------:R-:W1:Y:S01]  /*63d30*/  F2I.S64.F64.TRUNC R8, R8 ;  /* 0x0000000800087311 */ /* 0x000e62000030d900 */
[----:B------:R-:W-:Y:S02]  /*63d40*/  IMAD.MOV.U32 R38, RZ, RZ, R39 ;  /* 0x000000ffff267224 */ /* 0x000fe400078e0027 */
[----:B-1----:R-:W-:-:S05]  /*63d50*/  IMAD.MOV.U32 R5, RZ, RZ, R8 ;  /* 0x000000ffff057224 */ /* 0x002fca00078e0008 */
[----:B------:R1:W-:Y:S01]  /*63d60*/  STG.E.U8 desc[UR36][R2.64], R5 ;  /* 0x0000000502007986 */ /* 0x0003e2000c101124 */
[----:B------:R-:W-:Y:S05]  /*63d70*/  BRA `(.L_x_9678) ;  /* 0x0000001400347947 */ /* 0x000fea0003800000 */
.L_x_9675:
[----:B------:R-:W-:-:S13]  /*63d80*/  ISETP.NE.AND P0, PT, R0, 0x2, PT ;  /* 0x000000020000780c */ /* 0x000fda0003f05270 */
[----:B------:R-:W-:Y:S05]  /*63d90*/  @!P0 BRA `(.L_x_9679) ;  /* 0x0000000000308947 */ /* 0x000fea0003800000 */
[----:B------:R-:W-:-:S13]  /*63da0*/  ISETP.NE.AND P0, PT, R0, 0x3, PT ;  /* 0x000000030000780c */ /* 0x000fda0003f05270 */
[----:B------:R-:W-:Y:S05]  /*63db0*/  @!P0 BRA `(.L_x_9680) ;  /* 0x0000000000188947 */ /* 0x000fea0003800000 */
[----:B------:R-:W-:-:S13]  /*63dc0*/  ISETP.NE.AND P0, PT, R0, 0x4, PT ;  /* 0x000000040000780c */ /* 0x000fda0003f05270 */
[----:B------:R-:W-:Y:S05]  /*63dd0*/  @P0 BRA `(.L_x_9677) ;  /* 0x0000001000540947 */ /* 0x000fea0003800000 */
[----:B------:R-:W1:Y:S01]  /*63de0*/  F2I.S64.F64.TRUNC R8, R8 ;  /* 0x0000000800087311 */ /* 0x000e62000030d900 */
[----:B------:R-:W-:Y:S01]  /*63df0*/  IMAD.MOV.U32 R38, RZ, RZ, R39 ;  /* 0x000000ffff267224 */ /* 0x000fe200078e0027 */
[----:B-1----:R1:W-:Y:S01]  /*63e00*/  STG.E.64 desc[UR36][R2.64], R8 ;  /* 0x0000000802007986 */ /* 0x0023e2000c101b24 */
[----:B------:R-:W-:Y:S05]  /*63e10*/  BRA `(.L_x_9678) ;  /* 0x00000014000c7947 */ /* 0x000fea0003800000 */
.L_x_9680:
[----:B------:R-:W1:Y:S01]  /*63e20*/  F2I.F64.TRUNC R9, R8 ;  /* 0x0000000800097311 */ /* 0x000e62000030d100 */
[----:B------:R-:W-:Y:S01]  /*63e30*/  IMAD.MOV.U32 R38, RZ, RZ, R39 ;  /* 0x000000ffff267224 */ /* 0x000fe200078e0027 */
[----:B-1----:R1:W-:Y:S01]  /*63e40*/  STG.E desc[UR36][R2.64], R9 ;  /* 0x0000000902007986 */ /* 0x0023e2000c101924 */
[----:B------:R-:W-:Y:S05]  /*63e50*/  BRA `(.L_x_9678) ;  /* 0x0000001000fc7947 */ /* 0x000fea0003800000 */
.L_x_9679:
[----:B------:R-:W1:Y:S01]  /*63e60*/  F2I.F64.TRUNC R9, R8 ;  /* 0x0000000800097311 */ /* 0x000e62000030d100 */
[----:B------:R-:W-:Y:S01]  /*63e70*/  IMAD.MOV.U32 R38, RZ, RZ, R39 ;  /* 0x000000ffff267224 */ /* 0x000fe200078e0027 */
[----:B-1----:R1:W-:Y:S01]  /*63e80*/  STG.E.U16 desc[UR36][R2.64], R9 ;  /* 0x0000000902007986 */ /* 0x0023e2000c101524 */
[----:B------:R-:W-:Y:S05]  /*63e90*/  BRA `(.L_x_9678) ;  /* 0x0000001000ec7947 */ /* 0x000fea0003800000 */
.L_x_9674:
        /* <DEDUP_REMOVED lines=14> */
[----:B------:R-:W-:Y:S02]  /*63f80*/  IMAD.MOV.U32 R38, RZ, RZ, R39 ;  /* 0x000000ffff267224 */ /* 0x000fe400078e0027 */
[----:B-1----:R-:W-:-:S05]  /*63f90*/  @!P0 FMUL R5, R5, 1.175494350822287508e-38 ;  /* 0x0080000005058820 */ /* 0x002fca0000400000 */
[----:B------:R1:W-:Y:S01]  /*63fa0*/  STG.E desc[UR36][R2.64], R5 ;  /* 0x0000000502007986 */ /* 0x0003e2000c101924 */
[----:B------:R-:W-:Y:S05]  /*63fb0*/  BRA `(.L_x_9678) ;  /* 0x0000001000a47947 */ /* 0x000fea0003800000 */
.L_x_9682:
        /* <DEDUP_REMOVED lines=10> */
[----:B------:R-:W-:-:S05]  /*64060*/  F2FP.F16.F32.PACK_AB R0, RZ, R0 ;  /* 0x00000000ff00723e */ /* 0x000fca00000000ff */
[----:B------:R1:W-:Y:S01]  /*64070*/  STG.E.U16 desc[UR36][R2.64], R0 ;  /* 0x0000000002007986 */ /* 0x0003e2000c101524 */
[----:B------:R-:W-:Y:S05]  /*64080*/  BRA `(.L_x_9678) ;  /* 0x0000001000707947 */ /* 0x000fea0003800000 */
.L_x_9681:
        /* <DEDUP_REMOVED lines=15> */
[----:B-1----:R-:W-:-:S15]  /*64180*/  @!P1 FMUL R4, R4, 1.175494350822287508e-38 ;  /* 0x0080000004049820 */ /* 0x002fde0000400000 */
[----:B------:R-:W-:-:S15]  /*64190*/  NOP ;  /* 0x0000000000007918 */ /* 0x000fde0000000000 */
[----:B------:R-:W-:-:S15]  /*641a0*/  NOP ;  /* 0x0000000000007918 */ /* 0x000fde0000000000 */
[----:B------:R-:W-:-:S15]  /*641b0*/  NOP ;  /* 0x0000000000007918 */ /* 0x000fde0000000000 */
[----:B------:R-:W-:-:S01]  /*641c0*/  NOP ;  /* 0x0000000000007918 */ /* 0x000fc20000000000 */
        /* <DEDUP_REMOVED lines=9> */
.L_x_9684:
        /* <DEDUP_REMOVED lines=24> */
.L_x_9683:
[----:B------:R1:W-:Y:S01]  /*643e0*/  STG.E.64 desc[UR36][R2.64], R8 ;  /* 0x0000000802007986 */ /* 0x0003e2000c101b24 */
[----:B------:R-:W-:Y:S01]  /*643f0*/  IMAD.MOV.U32 R38, RZ, RZ, R39 ;  /* 0x000000ffff267224 */ /* 0x000fe200078e0027 */
[----:B------:R-:W-:Y:S06]  /*64400*/  BRA `(.L_x_9678) ;  /* 0x0000000c00907947 */ /* 0x000fec0003800000 */
.L_x_9673:
        /* <DEDUP_REMOVED lines=8> */
[----:B------:R-:W1:Y:S01]  /*64490*/  DSETP.NEU.AND P0, PT, R10, RZ, PT ;  /* 0x000000ff0a00722a */ /* 0x000e620003f0d000 */
[----:B------:R-:W-:-:S15]  /*644a0*/  IMAD.MOV.U32 R38, RZ, RZ, R39 ;  /* 0x000000ffff267224 */ /* 0x000fde00078e0027 */
[----:B------:R-:W-:-:S15]  /*644b0*/  NOP ;  /* 0x0000000000007918 */ /* 0x000fde0000000000 */
[----:B------:R-:W-:-:S15]  /*644c0*/  NOP ;  /* 0x0000000000007918 */ /* 0x000fde0000000000 */
[----:B------:R-:W-:-:S15]  /*644d0*/  NOP ;  /* 0x0000000000007918 */ /* 0x000fde0000000000 */
[----:B------:R-:W-:-:S03]  /*644e0*/  NOP ;  /* 0x0000000000007918 */ /* 0x000fc60000000000 */
[----:B-1----:R-:W1:Y:S02]  /*644f0*/  DSETP.NEU.OR P0, PT, R8, RZ, P0 ;  /* 0x000000ff0800722a */ /* 0x002e64000070d400 */
[----:B-1----:R-:W-:-:S05]  /*64500*/  SEL R5, RZ, 0x1, !P0 ;  /* 0x00000001ff057807 */ /* 0x002fca0004000000 */
[----:B------:R1:W-:Y:S01]  /*64510*/  STG.E.U8 desc[UR36][R2.64], R5 ;  /* 0x0000000502007986 */ /* 0x0003e2000c101124 */
[----:B------:R-:W-:Y:S05]  /*64520*/  BRA `(.L_x_9678) ;  /* 0x0000000c00487947 */ /* 0x000fea0003800000 */
.L_x_9687:
[----:B------:R4:W-:Y:S01]  /*64530*/  STG.E.128 desc[UR36][R2.64], R8 ;  /* 0x0000000802007986 */ /* 0x0009e2000c101d24 */
[----:B------:R-:W-:Y:S01]  /*64540*/  MOV R38, R39 ;  /* 0x0000002700267202 */ /* 0x000fe20000000f00 */
[----:B------:R-:W-:Y:S06]  /*64550*/  BRA `(.L_x_9678) ;  /* 0x0000000c003c7947 */ /* 0x000fec0003800000 */
.L_x_9686:
        /* <DEDUP_REMOVED lines=27> */
.L_x_9691:
[----:B------:R-:W-:Y:S05]  /*64710*/  BSYNC.RECONVERGENT B0 ;  /* 0x0000000000007941 */ /* 0x000fea0003800200 */
.L_x_9690:
[----:B------:R-:W-:Y:S01]  /*64720*/  LOP3.LUT R5, R0, 0x80, R5, 0xf8, !PT ;  /* 0x0000008000057812 */ /* 0x000fe200078ef805 */
[----:B------:R-:W-:-:S04]  /*64730*/  IMAD.MOV.U32 R38, RZ, RZ, R39 ;  /* 0x000000ffff267224 */ /* 0x000fc800078e0027 */
[----:B------:R1:W-:Y:S01]  /*64740*/  STG.E.U8 desc[UR36][R2.64], R5 ;  /* 0x0000000502007986 */ /* 0x0003e2000c101124 */
[----:B------:R-:W-:Y:S05]  /*64750*/  BRA `(.L_x_9678) ;  /* 0x0000000800bc7947 */ /* 0x000fea0003800000 */
.L_x_9689:
        /* <DEDUP_REMOVED lines=23> */
.L_x_9693:
[----:B------:R-:W-:Y:S05]  /*648d0*/  BSYNC.RECONVERGENT B0 ;  /* 0x0000000000007941 */ /* 0x000fea0003800200 */
.L_x_9692:
[----:B------:R-:W-:Y:S01]  /*648e0*/  LOP3.LUT R5, R0, 0x80, R5, 0xf8, !PT ;  /* 0x0000008000057812 */ /* 0x000fe200078ef805 */
[----:B------:R-:W-:-:S04]  /*648f0*/  IMAD.MOV.U32 R38, RZ, RZ, R39 ;  /* 0x000000ffff267224 */ /* 0x000fc800078e0027 */
[----:B------:R2:W-:Y:S01]  /*64900*/  STG.E.U8 desc[UR36][R2.64], R5 ;  /* 0x0000000502007986 */ /* 0x0005e2000c101124 */
[----:B------:R-:W-:Y:S05]  /*64910*/  BRA `(.L_x_9678) ;  /* 0x00000008004c7947 */ /* 0x000fea0003800000 */
.L_x_9688:
        /* <DEDUP_REMOVED lines=10> */
[----:B------:R-:W-:-:S05]  /*649c0*/  F2FP.BF16.F32.PACK_AB R0, RZ, R0 ;  /* 0x00000000ff00723e */ /* 0x000fca00000010ff */
[----:B------:R3:W-:Y:S01]  /*649d0*/  STG.E.U16 desc[UR36][R2.64], R0 ;  /* 0x0000000002007986 */ /* 0x0007e2000c101524 */
[----:B------:R-:W-:Y:S05]  /*649e0*/  BRA `(.L_x_9678) ;  /* 0x0000000800187947 */ /* 0x000fea0003800000 */
.L_x_9685:
        /* <DEDUP_REMOVED lines=8> */
[----:B------:R-:W1:Y:S01]  /*64a70*/  F2I.U32.F64.TRUNC R9, R8 ;  /* 0x0000000800097311 */ /* 0x000e62000030d000 */
[----:B------:R-:W-:Y:S01]  /*64a80*/  IMAD.MOV.U32 R38, RZ, RZ, R39 ;  /* 0x000000ffff267224 */ /* 0x000fe200078e0027 */
[----:B-1----:R1:W-:Y:S01]  /*64a90*/  STG.E.U16 desc[UR36][R2.64], R9 ;  /* 0x0000000902007986 */ /* 0x0023e2000c101524 */
[----:B------:R-:W-:Y:S05]  /*64aa0*/  BRA `(.L_x_9678) ;  /* 0x0000000400e87947 */ /* 0x000fea0003800000 */
.L_x_9696:
        /* <DEDUP_REMOVED lines=21> */
.L_x_9699:
[----:B------:R-:W-:-:S04]  /*64c00*/  SHF.R.U32.HI R0, RZ, 0x14, R5 ;  /* 0x00000014ff007819 */ /* 0x000fc80000011605 */
[----:B------:R-:W-:-:S04]  /*64c10*/  LOP3.LUT R0, R0, 0x1, RZ, 0xc0, !PT ;  /* 0x0000000100007812 */ /* 0x000fc800078ec0ff */
[----:B------:R-:W-:-:S04]  /*64c20*/  IADD3 R0, PT, PT, R5, 0x487ffff, R0 ;  /* 0x0487ffff05007810 */ /* 0x000fc80007ffe000 */
[----:B------:R-:W-:-:S04]  /*64c30*/  SHF.R.U32.HI R0, RZ, 0x14, R0 ;  /* 0x00000014ff007819 */ /* 0x000fc80000011600 */
[----:B------:R-:W-:-:S07]  /*64c40*/  LOP3.LUT R4, R0, 0xff, RZ, 0xc0, !PT ;  /* 0x000000ff00047812 */ /* 0x000fce00078ec0ff */
.L_x_9700:
[----:B------:R-:W-:-:S04]  /*64c50*/  SHF.R.U32.HI R5, RZ, 0x18, R5 ;  /* 0x00000018ff057819 */ /* 0x000fc80000011605 */
[----:B------:R-:W-:-:S04]  /*64c60*/  LOP3.LUT R4, R4, 0x80, R5, 0xf8, !PT ;  /* 0x0000008004047812 */ /* 0x000fc800078ef805 */
[----:B------:R-:W-:-:S07]  /*64c70*/  PRMT R0, R4, 0x7610, R0 ;  /* 0x0000761004007816 */ /* 0x000fce0000000000 */
.L_x_9698:
[----:B------:R-:W-:Y:S05]  /*64c80*/  BSYNC.RECONVERGENT B0 ;  /* 0x0000000000007941 */ /* 0x000fea0003800200 */
.L_x_9697:
[----:B------:R1:W-:Y:S01]  /*64c90*/  STG.E.U8 desc[UR36][R2.64], R0 ;  /* 0x0000000002007986 */ /* 0x0003e2000c101124 */
[----:B------:R-:W-:Y:S01]  /*64ca0*/  IMAD.MOV.U32 R38, RZ, RZ, R39 ;  /* 0x000000ffff267224 */ /* 0x000fe200078e0027 */
[----:B------:R-:W-:Y:S06]  /*64cb0*/  BRA `(.L_x_9678) ;  /* 0x0000000400647947 */ /* 0x000fec0003800000 */
.L_x_9695:
        /* <DEDUP_REMOVED lines=21> */
.L_x_9703:
[----:B------:R-:W-:-:S04]  /*64e10*/  SHF.R.U32.HI R0, RZ, 0x15, R5 ;  /* 0x00000015ff007819 */ /* 0x000fc80000011605 */
[----:B------:R-:W-:-:S04]  /*64e20*/  LOP3.LUT R0, R0, 0x1, RZ, 0xc0, !PT ;  /* 0x0000000100007812 */ /* 0x000fc800078ec0ff */
[----:B------:R-:W-:-:S04]  /*64e30*/  IADD3 R0, PT, PT, R5, 0x88fffff, R0 ;  /* 0x088fffff05007810 */ /* 0x000fc80007ffe000 */
[----:B------:R-:W-:-:S04]  /*64e40*/  SHF.R.U32.HI R0, RZ, 0x15, R0 ;  /* 0x00000015ff007819 */ /* 0x000fc80000011600 */
[----:B------:R-:W-:-:S07]  /*64e50*/  LOP3.LUT R4, R0, 0xff, RZ, 0xc0, !PT ;  /* 0x000000ff00047812 */ /* 0x000fce00078ec0ff */
.L_x_9704:
[----:B------:R-:W-:-:S04]  /*64e60*/  SHF.R.U32.HI R5, RZ, 0x18, R5 ;  /* 0x00000018ff057819 */ /* 0x000fc80000011605 */
[----:B------:R-:W-:-:S04]  /*64e70*/  LOP3.LUT R4, R4, 0x80, R5, 0xf8, !PT ;  /* 0x0000008004047812 */ /* 0x000fc800078ef805 */
[----:B------:R-:W-:-:S07]  /*64e80*/  PRMT R0, R4, 0x7610, R0 ;  /* 0x0000761004007816 */ /* 0x000fce0000000000 */
.L_x_9702:
[----:B------:R-:W-:Y:S05]  /*64e90*/  BSYNC.RECONVERGENT B0 ;  /* 0x0000000000007941 */ /* 0x000fea0003800200 */
.L_x_9701:
[----:B------:R1:W-:Y:S01]  /*64ea0*/  STG.E.U8 desc[UR36][R2.64], R0 ;  /* 0x0000000002007986 */ /* 0x0003e2000c101124 */
[----:B------:R-:W-:Y:S01]  /*64eb0*/  IMAD.MOV.U32 R38, RZ, RZ, R39 ;  /* 0x000000ffff267224 */ /* 0x000fe200078e0027 */
[----:B------:R-:W-:Y:S06]  /*64ec0*/  BRA `(.L_x_9678) ;  /* 0x0000000000e07947 */ /* 0x000fec0003800000 */
.L_x_9694:
[----:B------:R-:W-:-:S13]  /*64ed0*/  ISETP.NE.AND P0, PT, R0, 0x1c, PT ;  /* 0x0000001c0000780c */ /* 0x000fda0003f05270 */
[----:B------:R-:W-:Y:S05]  /*64ee0*/  @!P0 BRA `(.L_x_9705) ;  /* 0x0000000000cc8947 */ /* 0x000fea0003800000 */
[----:B------:R-:W-:-:S13]  /*64ef0*/  ISETP.NE.AND P0, PT, R0, 0x1d, PT ;  /* 0x0000001d0000780c */ /* 0x000fda0003f05270 */
[----:B------:R-:W-:Y:S05]  /*64f00*/  @!P0 BRA `(.L_x_9706) ;  /* 0x0000000000b48947 */ /* 0x000fea0003800000 */
[----:B------:R-:W-:-:S13]  /*64f10*/  ISETP.NE.AND P0, PT, R0, 0x2c, PT ;  /* 0x0000002c0000780c */ /* 0x000fda0003f05270 */
[----:B------:R-:W-:Y:S05]  /*64f20*/  @!P0 BRA `(.L_x_9707) ;  /* 0x0000000000488947 */ /* 0x000fea0003800000 */
.L_x_9677:
        /* <DEDUP_REMOVED lines=16> */
.L_x_9708:
[----:B------:R-:W-:Y:S01]  /*65030*/  IMAD.MOV.U32 R38, RZ, RZ, R39 ;  /* 0x000000ffff267224 */ /* 0x000fe200078e0027 */
[----:B------:R-:W-:Y:S06]  /*65040*/  BRA `(.L_x_9678) ;  /* 0x0000000000807947 */ /* 0x000fec0003800000 */
.L_x_9707:
        /* <DEDUP_REMOVED lines=25> */
.L_x_9706:
[----:B------:R-:W1:Y:S01]  /*651e0*/  F2I.U64.F64.TRUNC R8, R8 ;  /* 0x0000000800087311 */ /* 0x000e62000030d800 */
[----:B------:R-:W-:Y:S01]  /*651f0*/  IMAD.MOV.U32 R38, RZ, RZ, R39 ;  /* 0x000000ffff267224 */ /* 0x000fe200078e0027 */
[----:B-1----:R1:W-:Y:S01]  /*65200*/  STG.E.64 desc[UR36][R2.64], R8 ;  /* 0x0000000802007986 */ /* 0x0023e2000c101b24 */
[----:B------:R-:W-:Y:S05]  /*65210*/  BRA `(.L_x_9678) ;  /* 0x00000000000c7947 */ /* 0x000fea0003800000 */
.L_x_9705:
[----:B------:R-:W1:Y:S01]  /*65220*/  F2I.U32.F64.TRUNC R9, R8 ;  /* 0x0000000800097311 */ /* 0x000e62000030d000 */
[----:B------:R-:W-:Y:S01]  /*65230*/  IMAD.MOV.U32 R38, RZ, RZ, R39 ;  /* 0x000000ffff267224 */ /* 0x000fe200078e0027 */
[----:B-1----:R1:W-:Y:S06]  /*65240*/  STG.E desc[UR36][R2.64], R9 ;  /* 0x0000000902007986 */ /* 0x0023ec000c101924 */
.L_x_9678:
[----:B------:R-:W-:-:S13]  /*65250*/  ISETP.GE.AND P0, PT, R38, R56, PT ;  /* 0x000000382600720c */ /* 0x000fda0003f06270 */
[----:B------:R-:W-:Y:S05]  /*65260*/  @P0 BREAK.RELIABLE B6 ;  /* 0x0000000000060942 */ /* 0x000fea0003800100 */
[----:B------:R-:W-:Y:S05]  /*65270*/  @P0 BRA `(.L_x_9709) ;  /* 0x0000002800a00947 */ /* 0x000fea0003800000 */
[----:B------:R-:W5:Y:S01]  /*65280*/  LDCU UR4, c[0x0][0x3a8] ;  /* 0x00007500ff0477ac */ /* 0x000f620008000800 */
[----:B-1234-:R-:W1:Y:S01]  /*65290*/  LDC.64 R2, c[0x0][0x388] ;  /* 0x0000e200ff027b82 */ /* 0x01ee620000000a00 */
[----:B------:R-:W-:Y:S01]  /*652a0*/  IMAD R0, R57, 0x200, R38 ;  /* 0x0000020039007824 */ /* 0x000fe200078e0226 */
[----:B------:R-:W-:-:S03]  /*652b0*/  PRMT R4, R22, 0x9910, RZ ;  /* 0x0000991016047816 */ /* 0x000fc600000000ff */
[----:B-----5:R-:W-:Y:S02]  /*652c0*/  IMAD R5, R0, UR4, RZ ;  /* 0x0000000400057c24 */ /* 0x020fe4000f8e02ff */
        /* <DEDUP_REMOVED lines=13> */
[----:B------:R-:W1:Y:S02]  /*653a0*/  F2I.F64.TRUNC R29, R28 ;  /* 0x0000001c001d7311 */ /* 0x000e64000030d100 */
[----:B-1----:R1:W-:Y:S01]  /*653b0*/  STG.E.U8 desc[UR36][R2.64], R29 ;  /* 0x0000001d02007986 */ /* 0x0023e2000c101124 */
[----:B------:R-:W-:Y:S05]  /*653c0*/  BRA `(.L_x_9715) ;  /* 0x0000001000f07947 */ /* 0x000fea0003800000 */
.L_x_9713:
[----:B------:R-:W1:Y:S02]  /*653d0*/  F2I.S64.F64.TRUNC R28, R28 ;  /* 0x0000001c001c7311 */ /* 0x000e64000030d900 */
[----:B-1----:R-:W-:-:S05]  /*653e0*/  IMAD.MOV.U32 R5, RZ, RZ, R28 ;  /* 0x000000ffff057224 */ /* 0x002fca00078e001c */
[----:B------:R1:W-:Y:S01]  /*653f0*/  STG.E.U8 desc[UR36][R2.64], R5 ;  /* 0x0000000502007986 */ /* 0x0003e2000c101124 */
[----:B------:R-:W-:Y:S05]  /*65400*/  BRA `(.L_x_9715) ;  /* 0x0000001000e07947 */ /* 0x000fea0003800000 */
.L_x_9712:
[----:B------:R-:W-:-:S13]  /*65410*/  ISETP.NE.AND P0, PT, R0, 0x2, PT ;  /* 0x000000020000780c */ /* 0x000fda0003f05270 */
[----:B------:R-:W-:Y:S05]  /*65420*/  @!P0 BRA `(.L_x_9716) ;  /* 0x0000000000288947 */ /* 0x000fea0003800000 */
[----:B------:R-:W-:-:S13]  /*65430*/  ISETP.NE.AND P0, PT, R0, 0x3, PT ;  /* 0x000000030000780c */ /* 0x000fda0003f05270 */
[----:B------:R-:W-:Y:S05]  /*65440*/  @!P0 BRA `(.L_x_9717) ;  /* 0x0000000000148947 */ /* 0x000fea0003800000 */
[----:B------:R-:W-:-:S13]  /*65450*/  ISETP.NE.AND P0, PT, R0, 0x4, PT ;  /* 0x000000040000780c */ /* 0x000fda0003f05270 */
[----:B------:R-:W-:Y:S05]  /*65460*/  @P0 BRA `(.L_x_9714) ;  /* 0x0000000c00840947 */ /* 0x000fea0003800000 */
[----:B------:R-:W1:Y:S02]  /*65470*/  F2I.S64.F64.TRUNC R28, R28 ;  /* 0x0000001c001c7311 */ /* 0x000e64000030d900 */
[----:B-1----:R1:W-:Y:S01]  /*65480*/  STG.E.64 desc[UR36][R2.64], R28 ;  /* 0x0000001c02007986 */ /* 0x0023e2000c101b24 */
[----:B------:R-:W-:Y:S05]  /*65490*/  BRA `(.L_x_9715) ;  /* 0x0000001000bc7947 */ /* 0x000fea0003800000 */
.L_x_9717:
[----:B------:R-:W1:Y:S02]  /*654a0*/  F2I.F64.TRUNC R29, R28 ;  /* 0x0000001c001d7311 */ /* 0x000e64000030d100 */
[----:B-1----:R1:W-:Y:S01]  /*654b0*/  STG.E desc[UR36][R2.64], R29 ;  /* 0x0000001d02007986 */ /* 0x0023e2000c101924 */
[----:B------:R-:W-:Y:S05]  /*654c0*/  BRA `(.L_x_9715) ;  /* 0x0000001000b07947 */ /* 0x000fea0003800000 */
.L_x_9716:
[----:B------:R-:W1:Y:S02]  /*654d0*/  F2I.F64.TRUNC R29, R28 ;  /* 0x0000001c001d7311 */ /* 0x000e64000030d100 */
[----:B-1----:R1:W-:Y:S01]  /*654e0*/  STG.E.U16 desc[UR36][R2.64], R29 ;  /* 0x0000001d02007986 */ /* 0x0023e2000c101524 */
[----:B------:R-:W-:Y:S05]  /*654f0*/  BRA `(.L_x_9715) ;  /* 0x0000001000a47947 */ /* 0x000fea0003800000 */
.L_x_9711:
        /* <DEDUP_REMOVED lines=17> */
.L_x_9719:
        /* <DEDUP_REMOVED lines=12> */
.L_x_9718:
        /* <DEDUP_REMOVED lines=28> */
.L_x_9721:
        /* <DEDUP_REMOVED lines=23> */
.L_x_9720:
[----:B------:R1:W-:Y:S01]  /*65a00*/  STG.E.64 desc[UR36][R2.64], R28 ;  /* 0x0000001c02007986 */ /* 0x0003e2000c101b24 */
[----:B------:R-:W-:Y:S05]  /*65a10*/  BRA `(.L_x_9715) ;  /* 0x0000000c005c7947 */ /* 0x000fea0003800000 */
.L_x_9710:
        /* <DEDUP_REMOVED lines=10> */
[----:B------:R-:W1:Y:S02]  /*65ac0*/  F2I.U32.F64.TRUNC R29, R28 ;  /* 0x0000001c001d7311 */ /* 0x000e64000030d000 */
[----:B-1----:R1:W-:Y:S01]  /*65ad0*/  STG.E.U16 desc[UR36][R2.64], R29 ;  /* 0x0000001d02007986 */ /* 0x0023e2000c101524 */
[----:B------:R-:W-:Y:S05]  /*65ae0*/  BRA `(.L_x_9715) ;  /* 0x0000000c00287947 */ /* 0x000fea0003800000 */
.L_x_9725:
        /* <DEDUP_REMOVED lines=26> */
.L_x_9728:
[----:B------:R-:W-:-:S04]  /*65c90*/  SHF.R.U32.HI R5, RZ, 0x18, R5 ;  /* 0x00000018ff057819 */ /* 0x000fc80000011605 */
[----:B------:R-:W-:-:S07]  /*65ca0*/  LOP3.LUT R0, R0, 0x80, R5, 0xf8, !PT ;  /* 0x0000008000007812 */ /* 0x000fce00078ef805 */
.L_x_9727:
[----:B------:R-:W-:Y:S05]  /*65cb0*/  BSYNC.RECONVERGENT B0 ;  /* 0x0000000000007941 */ /* 0x000fea0003800200 */
.L_x_9726:
[----:B------:R1:W-:Y:S01]  /*65cc0*/  STG.E.U8 desc[UR36][R2.64], R0 ;  /* 0x0000000002007986 */ /* 0x0003e2000c101124 */
[----:B------:R-:W-:Y:S05]  /*65cd0*/  BRA `(.L_x_9715) ;  /* 0x0000000800ac7947 */ /* 0x000fea0003800000 */
.L_x_9724:
        /* <DEDUP_REMOVED lines=26> */
.L_x_9731:
[----:B------:R-:W-:-:S04]  /*65e80*/  SHF.R.U32.HI R5, RZ, 0x18, R5 ;  /* 0x00000018ff057819 */ /* 0x000fc80000011605 */
[----:B------:R-:W-:-:S07]  /*65e90*/  LOP3.LUT R0, R0, 0x80, R5, 0xf8, !PT ;  /* 0x0000008000007812 */ /* 0x000fce00078ef805 */
.L_x_9730:
[----:B------:R-:W-:Y:S05]  /*65ea0*/  BSYNC.RECONVERGENT B0 ;  /* 0x0000000000007941 */ /* 0x000fea0003800200 */
.L_x_9729:
[----:B------:R1:W-:Y:S01]  /*65eb0*/  STG.E.U8 desc[UR36][R2.64], R0 ;  /* 0x0000000002007986 */ /* 0x0003e2000c101124 */
[----:B------:R-:W-:Y:S05]  /*65ec0*/  BRA `(.L_x_9715) ;  /* 0x0000000800307947 */ /* 0x000fea0003800000 */
.L_x_9723:
        /* <DEDUP_REMOVED lines=30> */
.L_x_9733:
[----:B------:R-:W1:Y:S02]  /*660b0*/  F2I.U64.F64.TRUNC R28, R28 ;  /* 0x0000001c001c7311 */ /* 0x000e64000030d800 */
[----:B-1----:R1:W-:Y:S01]  /*660c0*/  STG.E.64 desc[UR36][R2.64], R28 ;  /* 0x0000001c02007986 */ /* 0x0023e2000c101b24 */
[----:B------:R-:W-:Y:S05]  /*660d0*/  BRA `(.L_x_9715) ;  /* 0x0000000400ac7947 */ /* 0x000fea0003800000 */
.L_x_9732:
[----:B------:R-:W1:Y:S02]  /*660e0*/  F2I.U32.F64.TRUNC R29, R28 ;  /* 0x0000001c001d7311 */ /* 0x000e64000030d000 */
[----:B-1----:R1:W-:Y:S01]  /*660f0*/  STG.E desc[UR36][R2.64], R29 ;  /* 0x0000001d02007986 */ /* 0x0023e2000c101924 */
[----:B------:R-:W-:Y:S05]  /*66100*/  BRA `(.L_x_9715) ;  /* 0x0000000400a07947 */ /* 0x000fea0003800000 */
.L_x_9722:
[----:B------:R-:W-:-:S13]  /*66110*/  ISETP.GT.AND P0, PT, R0, 0xe, PT ;  /* 0x0000000e0000780c */ /* 0x000fda0003f04270 */
[----:B------:R-:W-:Y:S05]  /*66120*/  @P0 BRA `(.L_x_9734) ;  /* 0x00000000003c0947 */ /* 0x000fea0003800000 */
[----:B------:R-:W-:-:S13]  /*66130*/  ISETP.NE.AND P0, PT, R0, 0xa, PT ;  /* 0x0000000a0000780c */ /* 0x000fda0003f05270 */
[----:B------:R-:W-:Y:S05]  /*66140*/  @!P0 BRA `(.L_x_9735) ;  /* 0x00000000002c8947 */ /* 0x000fea0003800000 */
[----:B------:R-:W-:-:S13]  /*66150*/  ISETP.NE.AND P0, PT, R0, 0xb, PT ;  /* 0x0000000b0000780c */ /* 0x000fda0003f05270 */
[----:B------:R-:W-:Y:S05]  /*66160*/  @P0 BRA `(.L_x_9714) ;  /* 0x0000000000440947 */ /* 0x000fea0003800000 */
        /* <DEDUP_REMOVED lines=9> */
.L_x_9735:
[----:B------:R1:W-:Y:S01]  /*66200*/  STG.E.128 desc[UR36][R2.64], R28 ;  /* 0x0000001c02007986 */ /* 0x0003e2000c101d24 */
[----:B------:R-:W-:Y:S05]  /*66210*/  BRA `(.L_x_9715) ;  /* 0x00000004005c7947 */ /* 0x000fea0003800000 */
.L_x_9734:
[----:B------:R-:W-:-:S13]  /*66220*/  ISETP.NE.AND P0, PT, R0, 0xf, PT ;  /* 0x0000000f0000780c */ /* 0x000fda0003f05270 */
[----:B------:R-:W-:Y:S05]  /*66230*/  @!P0 BRA `(.L_x_9736) ;  /* 0x0000000400288947 */ /* 0x000fea0003800000 */
[----:B------:R-:W-:-:S13]  /*66240*/  ISETP.NE.AND P0, PT, R0, 0x17, PT ;  /* 0x000000170000780c */ /* 0x000fda0003f05270 */
[----:B------:R-:W-:Y:S05]  /*66250*/  @!P0 BRA `(.L_x_9737) ;  /* 0x0000000000b08947 */ /* 0x000fea0003800000 */
[----:B------:R-:W-:-:S13]  /*66260*/  ISETP.NE.AND P0, PT, R0, 0x18, PT ;  /* 0x000000180000780c */ /* 0x000fda0003f05270 */
[----:B------:R-:W-:Y:S05]  /*66270*/  @!P0 BRA `(.L_x_9738) ;  /* 0x0000000000448947 */ /* 0x000fea0003800000 */
.L_x_9714:
        /* <DEDUP_REMOVED lines=11> */
[----:B------:R-:W-:Y:S02]  /*66330*/  IMAD.U32 R7, RZ, RZ, UR7 ;  /* 0x00000007ff077e24 */ /* 0x000fe4000f8e00ff */
[----:B-----5:R-:W-:Y:S01]  /*66340*/  IMAD.U32 R10, RZ, RZ, UR8 ;  /* 0x00000008ff0a7e24 */ /* 0x020fe2000f8e00ff */
[----:B--2---:R-:W-:-:S07]  /*66350*/  MOV R11, UR9 ;  /* 0x00000009000b7c02 */ /* 0x004fce0008000f00 */
[----:B------:R-:W-:-:S07]  /*66360*/  LEPC R20, `(.L_x_9739) ;  /* 0x000000001014794e */ /* 0x000fce0000000000 */
[----:B0--3--:R-:W-:Y:S05]  /*66370*/  CALL.ABS.NOINC R2 ;  /* 0x0000000002007343 */ /* 0x009fea0003c00000 */
.L_x_9739:
[----:B------:R-:W-:Y:S05]  /*66380*/  BRA `(.L_x_9715) ;  /* 0x0000000400007947 */ /* 0x000fea0003800000 */
.L_x_9738:
        /* <DEDUP_REMOVED lines=21> */
.L_x_9741:
[----:B------:R-:W-:Y:S05]  /*664e0*/  BSYNC.RECONVERGENT B0 ;  /* 0x0000000000007941 */ /* 0x000fea0003800200 */
.L_x_9740:
[----:B------:R-:W-:-:S05]  /*664f0*/  LOP3.LUT R5, R0, 0x80, R5, 0xf8, !PT ;  /* 0x0000008000057812 */ /* 0x000fca00078ef805 */
[----:B------:R3:W-:Y:S01]  /*66500*/  STG.E.U8 desc[UR36][R2.64], R5 ;  /* 0x0000000502007986 */ /* 0x0007e2000c101124 */
[----:B------:R-:W-:Y:S05]  /*66510*/  BRA `(.L_x_9715) ;  /* 0x00000000009c7947 */ /* 0x000fea0003800000 */
.L_x_9737:
        /* <DEDUP_REMOVED lines=20> */
.L_x_9743:
[----:B------:R-:W-:Y:S01]  /*66660*/  IMAD.MOV.U32 R0, RZ, RZ, 0x7f ;  /* 0x0000007fff007424 */ /* 0x000fe200078e00ff */
[----:B------:R-:W-:-:S04]  /*66670*/  ISETP.GT.U32.AND P0, PT, R4, 0x7f800000, PT ;  /* 0x7f8000000400780c */ /* 0x000fc80003f04070 */
[----:B------:R-:W-:-:S09]  /*66680*/  SEL R0, R0, 0x7c, P0 ;  /* 0x0000007c00007807 */ /* 0x000fd20000000000 */
.L_x_9744:
[----:B------:R-:W-:Y:S05]  /*66690*/  BSYNC.RECONVERGENT B0 ;  /* 0x0000000000007941 */ /* 0x000fea0003800200 */
.L_x_9742:
[----:B------:R-:W-:-:S04]  /*666a0*/  SHF.R.U32.HI R5, RZ, 0x18, R5 ;  /* 0x00000018ff057819 */ /* 0x000fc80000011605 */
[----:B------:R-:W-:-:S05]  /*666b0*/  LOP3.LUT R5, R0, 0x80, R5, 0xf8, !PT ;  /* 0x0000008000057812 */ /* 0x000fca00078ef805 */
[----:B------:R2:W-:Y:S01]  /*666c0*/  STG.E.U8 desc[UR36][R2.64], R5 ;  /* 0x0000000502007986 */ /* 0x0005e2000c101124 */
[----:B------:R-:W-:Y:S05]  /*666d0*/  BRA `(.L_x_9715) ;  /* 0x00000000002c7947 */ /* 0x000fea0003800000 */
.L_x_9736:
        /* <DEDUP_REMOVED lines=11> */
.L_x_9715:
[----:B------:R-:W-:-:S07]  /*66790*/  VIADD R38, R38, 0x80 ;  /* 0x0000008026267836 */ /* 0x000fce0000000000 */
.L_x_9672:
[----:B------:R-:W-:-:S13]  /*667a0*/  ISETP.GE.AND P0, PT, R38, R56, PT ;  /* 0x000000382600720c */ /* 0x000fda0003f06270 */
[----:B------:R-:W-:Y:S05]  /*667b0*/  @P0 BREAK.RELIABLE B6 ;  /* 0x0000000000060942 */ /* 0x000fea0003800100 */
[----:B------:R-:W-:Y:S05]  /*667c0*/  @P0 BRA `(.L_x_9709) ;  /* 0x00000014004c0947 */ /* 0x000fea0003800000 */
[----:B------:R-:W-:Y:S05]  /*667d0*/  BSYNC.RELIABLE B6 ;  /* 0x0000000000067941 */ /* 0x000fea0003800100 */
.L_x_9671:
        /* <DEDUP_REMOVED lines=21> */
.L_x_9748:
[----:B------:R-:W1:Y:S02]  /*66930*/  F2I.S64.F64.TRUNC R16, R16 ;  /* 0x0000001000107311 */ /* 0x000e64000030d900 */
[----:B-1----:R-:W-:-:S05]  /*66940*/  IMAD.MOV.U32 R5, RZ, RZ, R16 ;  /* 0x000000ffff057224 */ /* 0x002fca00078e0010 */
[----:B------:R1:W-:Y:S01]  /*66950*/  STG.E.U8 desc[UR36][R2.64], R5 ;  /* 0x0000000502007986 */ /* 0x0003e2000c101124 */
[----:B------:R-:W-:Y:S05]  /*66960*/  BRA `(.L_x_9750) ;  /* 0x0000001000e07947 */ /* 0x000fea0003800000 */
.L_x_9747:
        /* <DEDUP_REMOVED lines=9> */
.L_x_9752:
[----:B------:R-:W1:Y:S02]  /*66a00*/  F2I.F64.TRUNC R17, R16 ;  /* 0x0000001000117311 */ /* 0x000e64000030d100 */
[----:B-1----:R3:W-:Y:S01]  /*66a10*/  STG.E desc[UR36][R2.64], R17 ;  /* 0x0000001102007986 */ /* 0x0027e2000c101924 */
[----:B------:R-:W-:Y:S05]  /*66a20*/  BRA `(.L_x_9750) ;  /* 0x0000001000b07947 */ /* 0x000fea0003800000 */
.L_x_9751:
[----:B------:R-:W1:Y:S02]  /*66a30*/  F2I.F64.TRUNC R17, R16 ;  /* 0x0000001000117311 */ /* 0x000e64000030d100 */
[----:B-1----:R1:W-:Y:S01]  /*66a40*/  STG.E.U16 desc[UR36][R2.64], R17 ;  /* 0x0000001102007986 */ /* 0x0023e2000c101524 */
[----:B------:R-:W-:Y:S05]  /*66a50*/  BRA `(.L_x_9750) ;  /* 0x0000001000a47947 */ /* 0x000fea0003800000 */
.L_x_9746:
        /* <DEDUP_REMOVED lines=17> */
.L_x_9754:
        /* <DEDUP_REMOVED lines=12> */
.L_x_9753:
        /* <DEDUP_REMOVED lines=28> */
.L_x_9756:
        /* <DEDUP_REMOVED lines=23> */
.L_x_9755:
[----:B------:R1:W-:Y:S01]  /*66f60*/  STG.E.64 desc[UR36][R2.64], R16 ;  /* 0x0000001002007986 */ /* 0x0003e2000c101b24 */
[----:B------:R-:W-:Y:S05]  /*66f70*/  BRA `(.L_x_9750) ;  /* 0x0000000c005c7947 */ /* 0x000fea0003800000 */
.L_x_9745:
        /* <DEDUP_REMOVED lines=13> */
.L_x_9760:
        /* <DEDUP_REMOVED lines=26> */
.L_x_9763:
[----:B------:R-:W-:-:S04]  /*671f0*/  SHF.R.U32.HI R5, RZ, 0x18, R5 ;  /* 0x00000018ff057819 */ /* 0x000fc80000011605 */
[----:B------:R-:W-:-:S07]  /*67200*/  LOP3.LUT R0, R0, 0x80, R5, 0xf8, !PT ;  /* 0x0000008000007812 */ /* 0x000fce00078ef805 */
.L_x_9762:
[----:B------:R-:W-:Y:S05]  /*67210*/  BSYNC.RECONVERGENT B0 ;  /* 0x0000000000007941 */ /* 0x000fea0003800200 */
.L_x_9761:
[----:B------:R1:W-:Y:S01]  /*67220*/  STG.E.U8 desc[UR36][R2.64], R0 ;  /* 0x0000000002007986 */ /* 0x0003e2000c101124 */
[----:B------:R-:W-:Y:S05]  /*67230*/  BRA `(.L_x_9750) ;  /* 0x0000000800ac7947 */ /* 0x000fea0003800000 */
.L_x_9759:
        /* <DEDUP_REMOVED lines=26> */
.L_x_9766:
[----:B------:R-:W-:-:S04]  /*673e0*/  SHF.R.U32.HI R5, RZ, 0x18, R5 ;  /* 0x00000018ff057819 */ /* 0x000fc80000011605 */
[----:B------:R-:W-:-:S07]  /*673f0*/  LOP3.LUT R0, R0, 0x80, R5, 0xf8, !PT ;  /* 0x0000008000007812 */ /* 0x000fce00078ef805 */
.L_x_9765:
[----:B------:R-:W-:Y:S05]  /*67400*/  BSYNC.RECONVERGENT B0 ;  /* 0x0000000000007941 */ /* 0x000fea0003800200 */
.L_x_9764:
[----:B------:R1:W-:Y:S01]  /*67410*/  STG.E.U8 desc[UR36][R2.64], R0 ;  /* 0x0000000002007986 */ /* 0x0003e2000c101124 */
[----:B------:R-:W-:Y:S05]  /*67420*/  BRA `(.L_x_9750) ;  /* 0x0000000800307947 */ /* 0x000fea0003800000 */
.L_x_9758:
        /* <DEDUP_REMOVED lines=30> */
.L_x_9768:
[----:B------:R-:W1:Y:S02]  /*67610*/  F2I.U64.F64.TRUNC R16, R16 ;  /* 0x0000001000107311 */ /* 0x000e64000030d800 */
[----:B-1----:R1:W-:Y:S01]  /*67620*/  STG.E.64 desc[UR36][R2.64], R16 ;  /* 0x0000001002007986 */ /* 0x0023e2000c101b24 */
[----:B------:R-:W-:Y:S05]  /*67630*/  BRA `(.L_x_9750) ;  /* 0x0000000400ac7947 */ /* 0x000fea0003800000 */
.L_x_9767:
[----:B------:R-:W1:Y:S02]  /*67640*/  F2I.U32.F64.TRUNC R17, R16 ;  /* 0x0000001000117311 */ /* 0x000e64000030d000 */
[----:B-1----:R1:W-:Y:S01]  /*67650*/  STG.E desc[UR36][R2.64], R17 ;  /* 0x0000001102007986 */ /* 0x0023e2000c101924 */
[----:B------:R-:W-:Y:S05]  /*67660*/  BRA `(.L_x_9750) ;  /* 0x0000000400a07947 */ /* 0x000fea0003800000 */
.L_x_9757:
        /* <DEDUP_REMOVED lines=15> */
.L_x_9770:
[----:B------:R1:W-:Y:S01]  /*67760*/  STG.E.128 desc[UR36][R2.64], R16 ;  /* 0x0000001002007986 */ /* 0x0003e2000c101d24 */
[----:B------:R-:W-:Y:S05]  /*67770*/  BRA `(.L_x_9750) ;  /* 0x00000004005c7947 */ /* 0x000fea0003800000 */
.L_x_9769:
[----:B------:R-:W-:-:S13]  /*67780*/  ISETP.NE.AND P0, PT, R0, 0xf, PT ;  /* 0x0000000f0000780c */ /* 0x000fda0003f05270 */
[----:B------:R-:W-:Y:S05]  /*67790*/  @!P0 BRA `(.L_x_9771) ;  /* 0x0000000400288947 */ /* 0x000fea0003800000 */
[----:B------:R-:W-:-:S13]  /*677a0*/  ISETP.NE.AND P0, PT, R0, 0x17, PT ;  /* 0x000000170000780c */ /* 0x000fda0003f05270 */
[----:B------:R-:W-:Y:S05]  /*677b0*/  @!P0 BRA `(.L_x_9772) ;  /* 0x0000000000b08947 */ /* 0x000fea0003800000 */
[----:B------:R-:W-:-:S13]  /*677c0*/  ISETP.NE.AND P0, PT, R0, 0x18, PT ;  /* 0x000000180000780c */ /* 0x000fda0003f05270 */
[----:B------:R-:W-:Y:S05]  /*677d0*/  @!P0 BRA `(.L_x_9773) ;  /* 0x0000000000448947 */ /* 0x000fea0003800000 */
.L_x_9749:
        /* <DEDUP_REMOVED lines=10> */
[----:B----4-:R-:W-:Y:S01]  /*67880*/  IMAD.U32 R6, RZ, RZ, UR6 ;  /* 0x00000006ff067e24 */ /* 0x010fe2000f8e00ff */
[----:B------:R-:W-:Y:S01]  /*67890*/  MOV R7, UR7 ;  /* 0x0000000700077c02 */ /* 0x000fe20008000f00 */
[----:B-----5:R-:W-:Y:S02]  /*678a0*/  IMAD.U32 R10, RZ, RZ, UR8 ;  /* 0x00000008ff0a7e24 */ /* 0x020fe4000f8e00ff */
[----:B--2---:R-:W-:-:S07]  /*678b0*/  IMAD.U32 R11, RZ, RZ, UR9 ;  /* 0x00000009ff0b7e24 */ /* 0x004fce000f8e00ff */
[----:B------:R-:W-:-:S07]  /*678c0*/  LEPC R20, `(.L_x_9774) ;  /* 0x000000001014794e */ /* 0x000fce0000000000 */
[----:B0--3--:R-:W-:Y:S05]  /*678d0*/  CALL.ABS.NOINC R2 ;  /* 0x0000000002007343 */ /* 0x009fea0003c00000 */
.L_x_9774:
[----:B------:R-:W-:Y:S05]  /*678e0*/  BRA `(.L_x_9750) ;  /* 0x0000000400007947 */ /* 0x000fea0003800000 */
.L_x_9773:
        /* <DEDUP_REMOVED lines=21> */
.L_x_9776:
[----:B------:R-:W-:Y:S05]  /*67a40*/  BSYNC.RECONVERGENT B0 ;  /* 0x0000000000007941 */ /* 0x000fea0003800200 */
.L_x_9775:
[----:B------:R-:W-:-:S05]  /*67a50*/  LOP3.LUT R5, R0, 0x80, R5, 0xf8, !PT ;  /* 0x0000008000057812 */ /* 0x000fca00078ef805 */
[----:B------:R1:W-:Y:S01]  /*67a60*/  STG.E.U8 desc[UR36][R2.64], R5 ;  /* 0x0000000502007986 */ /* 0x0003e2000c101124 */
[----:B------:R-:W-:Y:S05]  /*67a70*/  BRA `(.L_x_9750) ;  /* 0x00000000009c7947 */ /* 0x000fea0003800000 */
.L_x_9772:
        /* <DEDUP_REMOVED lines=20> */
.L_x_9778:
[----:B------:R-:W-:Y:S01]  /*67bc0*/  IMAD.MOV.U32 R0, RZ, RZ, 0x7f ;  /* 0x0000007fff007424 */ /* 0x000fe200078e00ff */
[----:B------:R-:W-:-:S04]  /*67bd0*/  ISETP.GT.U32.AND P0, PT, R4, 0x7f800000, PT ;  /* 0x7f8000000400780c */ /* 0x000fc80003f04070 */
[----:B------:R-:W-:-:S09]  /*67be0*/  SEL R0, R0, 0x7c, P0 ;  /* 0x0000007c00007807 */ /* 0x000fd20000000000 */
.L_x_9779:
[----:B------:R-:W-:Y:S05]  /*67bf0*/  BSYNC.RECONVERGENT B0 ;  /* 0x0000000000007941 */ /* 0x000fea0003800200 */
.L_x_9777:
[----:B------:R-:W-:-:S04]  /*67c00*/  SHF.R.U32.HI R5, RZ, 0x18, R5 ;  /* 0x00000018ff057819 */ /* 0x000fc80000011605 */
[----:B------:R-:W-:-:S05]  /*67c10*/  LOP3.LUT R5, R0, 0x80, R5, 0xf8, !PT ;  /* 0x0000008000057812 */ /* 0x000fca00078ef805 */
[----:B------:R1:W-:Y:S01]  /*67c20*/  STG.E.U8 desc[UR36][R2.64], R5 ;  /* 0x0000000502007986 */ /* 0x0003e2000c101124 */
[----:B------:R-:W-:Y:S05]  /*67c30*/  BRA `(.L_x_9750) ;  /* 0x00000000002c7947 */ /* 0x000fea0003800000 */
.L_x_9771:
        /* <DEDUP_REMOVED lines=11> */
.L_x_9750:
[----:B------:R-:W-:-:S07]  /*67cf0*/  VIADD R38, R38, 0x80 ;  /* 0x0000008026267836 */ /* 0x000fce0000000000 */
.L_x_9709:
[----:B------:R-:W-:Y:S05]  /*67d00*/  BSYNC.RECONVERGENT B7 ;  /* 0x0000000000077941 */ /* 0x000fea0003800200 */
.L_x_9670:
[----:B------:R-:W-:-:S13]  /*67d10*/  ISETP.GE.AND P0, PT, R38, R56, PT ;  /* 0x000000382600720c */ /* 0x000fda0003f06270 */
[----:B------:R-:W-:Y:S05]  /*67d20*/  @P0 EXIT ;  /* 0x000000000000094d */ /* 0x000fea0003800000 */
[----:B-1234-:R-:W1:Y:S01]  /*67d30*/  LDC.64 R2, c[0x0][0x388] ;  /* 0x0000e200ff027b82 */ /* 0x01ee620000000a00 */
[----:B------:R-:W2:Y:S01]  /*67d40*/  LDCU UR4, c[0x0][0x3a8] ;  /* 0x00007500ff0477ac */ /* 0x000ea20008000800 */
[----:B------:R-:W-:Y:S01]  /*67d50*/  PRMT R0, R22, 0x9910, RZ ;  /* 0x0000991016007816 */ /* 0x000fe200000000ff */
[----:B------:R-:W-:-:S03]  /*67d60*/  IMAD R38, R57, 0x200, R38 ;  /* 0x0000020039267824 */ /* 0x000fc600078e0226 */
[----:B------:R-:W-:Y:S01]  /*67d70*/  ISETP.GT.AND P1, PT, R0, 0x9, PT ;  /* 0x000000090000780c */ /* 0x000fe20003f24270 */
[----:B--2---:R-:W-:-:S05]  /*67d80*/  IMAD R5, R38, UR4, RZ ;  /* 0x0000000426057c24 */ /* 0x004fca000f8e02ff */
[----:B-1----:R-:W-:-:S05]  /*67d90*/  IADD3 R2, P0, PT, R5, R2, RZ ;  /* 0x0000000205027210 */ /* 0x002fca0007f1e0ff */
        /* <DEDUP_REMOVED lines=11> */
[----:B-1----:R-:W-:Y:S01]  /*67e50*/  STG.E.U8 desc[UR36][R2.64], R25 ;  /* 0x0000001902007986 */ /* 0x002fe2000c101124 */
[----:B------:R-:W-:Y:S05]  /*67e60*/  EXIT ;  /* 0x000000000000794d */ /* 0x000fea0003800000 */
.L_x_9783:
[----:B------:R-:W1:Y:S02]  /*67e70*/  F2I.S64.F64.TRUNC R24, R24 ;  /* 0x0000001800187311 */ /* 0x000e64000030d900 */
[----:B-1----:R-:W-:-:S05]  /*67e80*/  MOV R5, R24 ;  /* 0x0000001800057202 */ /* 0x002fca0000000f00 */
[----:B------:R-:W-:Y:S01]  /*67e90*/  STG.E.U8 desc[UR36][R2.64], R5 ;  /* 0x0000000502007986 */ /* 0x000fe2000c101124 */
[----:B------:R-:W-:Y:S05]  /*67ea0*/  EXIT ;  /* 0x000000000000794d */ /* 0x000fea0003800000 */
.L_x_9782:
[----:B------:R-:W-:-:S13]  /*67eb0*/  ISETP.NE.AND P0, PT, R0, 0x2, PT ;  /* 0x000000020000780c */ /* 0x000fda0003f05270 */
[----:B------:R-:W-:Y:S05]  /*67ec0*/  @!P0 BRA `(.L_x_9785) ;  /* 0x0000000000288947 */ /* 0x000fea0003800000 */
[----:B------:R-:W-:-:S13]  /*67ed0*/  ISETP.NE.AND P0, PT, R0, 0x3, PT ;  /* 0x000000030000780c */ /* 0x000fda0003f05270 */
[----:B------:R-:W-:Y:S05]  /*67ee0*/  @!P0 BRA `(.L_x_9786) ;  /* 0x0000000000148947 */ /* 0x000fea0003800000 */
[----:B------:R-:W-:-:S13]  /*67ef0*/  ISETP.NE.AND P0, PT, R0, 0x4, PT ;  /* 0x000000040000780c */ /* 0x000fda0003f05270 */
[----:B------:R-:W-:Y:S05]  /*67f00*/  @P0 BRA `(.L_x_9784) ;  /* 0x0000000c00840947 */ /* 0x000fea0003800000 */
[----:B------:R-:W1:Y:S02]  /*67f10*/  F2I.S64.F64.TRUNC R24, R24 ;  /* 0x0000001800187311 */ /* 0x000e64000030d900 */
[----:B-1----:R-:W-:Y:S01]  /*67f20*/  STG.E.64 desc[UR36][R2.64], R24 ;  /* 0x0000001802007986 */ /* 0x002fe2000c101b24 */
[----:B------:R-:W-:Y:S05]  /*67f30*/  EXIT ;  /* 0x000000000000794d */ /* 0x000fea0003800000 */
.L_x_9786:
[----:B------:R-:W1:Y:S02]  /*67f40*/  F2I.F64.TRUNC R25, R24 ;  /* 0x0000001800197311 */ /* 0x000e64000030d100 */
[----:B-1----:R-:W-:Y:S01]  /*67f50*/  STG.E desc[UR36][R2.64], R25 ;  /* 0x0000001902007986 */ /* 0x002fe2000c101924 */
[----:B------:R-:W-:Y:S05]  /*67f60*/  EXIT ;  /* 0x000000000000794d */ /* 0x000fea0003800000 */
.L_x_9785:
[----:B------:R-:W1:Y:S02]  /*67f70*/  F2I.F64.TRUNC R25, R24 ;  /* 0x0000001800197311 */ /* 0x000e64000030d100 */
[----:B-1----:R-:W-:Y:S01]  /*67f80*/  STG.E.U16 desc[UR36][R2.64], R25 ;  /* 0x0000001902007986 */ /* 0x002fe2000c101524 */
[----:B------:R-:W-:Y:S05]  /*67f90*/  EXIT ;  /* 0x000000000000794d */ /* 0x000fea0003800000 */
.L_x_9781:
        /* <DEDUP_REMOVED lines=17> */
.L_x_9788:
        /* <DEDUP_REMOVED lines=12> */
.L_x_9787:
        /* <DEDUP_REMOVED lines=28> */
.L_x_9790:
        /* <DEDUP_REMOVED lines=23> */
.L_x_9789:
[----:B------:R-:W-:Y:S01]  /*684a0*/  STG.E.64 desc[UR36][R2.64], R24 ;  /* 0x0000001802007986 */ /* 0x000fe2000c101b24 */
[----:B------:R-:W-:Y:S05]  /*684b0*/  EXIT ;  /* 0x000000000000794d */ /* 0x000fea0003800000 */
.L_x_9780:
        /* <DEDUP_REMOVED lines=11> */
[----:B-1----:R-:W-:Y:S01]  /*68570*/  STG.E.U16 desc[UR36][R2.64], R25 ;  /* 0x0000001902007986 */ /* 0x002fe2000c101524 */
[----:B------:R-:W-:Y:S05]  /*68580*/  EXIT ;  /* 0x000000000000794d */ /* 0x000fea0003800000 */
.L_x_9794:
        /* <DEDUP_REMOVED lines=26> */
.L_x_9797:
[----:B------:R-:W-:-:S04]  /*68730*/  SHF.R.U32.HI R5, RZ, 0x18, R5 ;  /* 0x00000018ff057819 */ /* 0x000fc80000011605 */
[----:B------:R-:W-:-:S07]  /*68740*/  LOP3.LUT R0, R0, 0x80, R5, 0xf8, !PT ;  /* 0x0000008000007812 */ /* 0x000fce00078ef805 */
.L_x_9796:
[----:B------:R-:W-:Y:S05]  /*68750*/  BSYNC.RECONVERGENT B0 ;  /* 0x0000000000007941 */ /* 0x000fea0003800200 */
.L_x_9795:
[----:B------:R-:W-:Y:S01]  /*68760*/  STG.E.U8 desc[UR36][R2.64], R0 ;  /* 0x0000000002007986 */ /* 0x000fe2000c101124 */
[----:B------:R-:W-:Y:S05]  /*68770*/  EXIT ;  /* 0x000000000000794d */ /* 0x000fea0003800000 */
.L_x_9793:
        /* <DEDUP_REMOVED lines=26> */
.L_x_9800:
[----:B------:R-:W-:-:S04]  /*68920*/  SHF.R.U32.HI R5, RZ, 0x18, R5 ;  /* 0x00000018ff057819 */ /* 0x000fc80000011605 */
[----:B------:R-:W-:-:S07]  /*68930*/  LOP3.LUT R0, R0, 0x80, R5, 0xf8, !PT ;  /* 0x0000008000007812 */ /* 0x000fce00078ef805 */
.L_x_9799:
[----:B------:R-:W-:Y:S05]  /*68940*/  BSYNC.RECONVERGENT B0 ;  /* 0x0000000000007941 */ /* 0x000fea0003800200 */
.L_x_9798:
[----:B------:R-:W-:Y:S01]  /*68950*/  STG.E.U8 desc[UR36][R2.64], R0 ;  /* 0x0000000002007986 */ /* 0x000fe2000c101124 */
[----:B------:R-:W-:Y:S05]  /*68960*/  EXIT ;  /* 0x000000000000794d */ /* 0x000fea0003800000 */
.L_x_9792:
        /* <DEDUP_REMOVED lines=30> */
.L_x_9802:
[----:B------:R-:W1:Y:S02]  /*68b50*/  F2I.U64.F64.TRUNC R24, R24 ;  /* 0x0000001800187311 */ /* 0x000e64000030d800 */
[----:B-1----:R-:W-:Y:S01]  /*68b60*/  STG.E.64 desc[UR36][R2.64], R24 ;  /* 0x0000001802007986 */ /* 0x002fe2000c101b24 */
[----:B------:R-:W-:Y:S05]  /*68b70*/  EXIT ;  /* 0x000000000000794d */ /* 0x000fea0003800000 */
.L_x_9801:
[----:B------:R-:W1:Y:S02]  /*68b80*/  F2I.U32.F64.TRUNC R25, R24 ;  /* 0x0000001800197311 */ /* 0x000e64000030d000 */
[----:B-1----:R-:W-:Y:S01]  /*68b90*/  STG.E desc[UR36][R2.64], R25 ;  /* 0x0000001902007986 */ /* 0x002fe2000c101924 */
[----:B------:R-:W-:Y:S05]  /*68ba0*/  EXIT ;  /* 0x000000000000794d */ /* 0x000fea0003800000 */
.L_x_9791:
        /* <DEDUP_REMOVED lines=15> */
.L_x_9804:
[----:B------:R-:W-:Y:S01]  /*68ca0*/  STG.E.128 desc[UR36][R2.64], R24 ;  /* 0x0000001802007986 */ /* 0x000fe2000c101d24 */
[----:B------:R-:W-:Y:S05]  /*68cb0*/  EXIT ;  /* 0x000000000000794d */ /* 0x000fea0003800000 */
.L_x_9803:
[----:B------:R-:W-:-:S13]  /*68cc0*/  ISETP.NE.AND P0, PT, R0, 0xf, PT ;  /* 0x0000000f0000780c */ /* 0x000fda0003f05270 */
[----:B------:R-:W-:Y:S05]  /*68cd0*/  @!P0 BRA `(.L_x_9805) ;  /* 0x0000000400288947 */ /* 0x000fea0003800000 */
[----:B------:R-:W-:-:S13]  /*68ce0*/  ISETP.NE.AND P0, PT, R0, 0x17, PT ;  /* 0x000000170000780c */ /* 0x000fda0003f05270 */
[----:B------:R-:W-:Y:S05]  /*68cf0*/  @!P0 BRA `(.L_x_9806) ;  /* 0x0000000000b08947 */ /* 0x000fea0003800000 */
[----:B------:R-:W-:-:S13]  /*68d00*/  ISETP.NE.AND P0, PT, R0, 0x18, PT ;  /* 0x000000180000780c */ /* 0x000fda0003f05270 */
[----:B------:R-:W-:Y:S05]  /*68d10*/  @!P0 BRA `(.L_x_9807) ;  /* 0x0000000000448947 */ /* 0x000fea0003800000 */
.L_x_9784:
        /* <DEDUP_REMOVED lines=9> */
[----:B------:R-:W-:Y:S01]  /*68db0*/  IMAD.U32 R5, RZ, RZ, UR5 ;  /* 0x00000005ff057e24 */ /* 0x000fe2000f8e00ff */
[----:B----4-:R-:W-:Y:S01]  /*68dc0*/  MOV R6, UR6 ;  /* 0x0000000600067c02 */ /* 0x010fe20008000f00 */
[----:B------:R-:W-:Y:S02]  /*68dd0*/  IMAD.U32 R7, RZ, RZ, UR7 ;  /* 0x00000007ff077e24 */ /* 0x000fe4000f8e00ff */
[----:B-----5:R-:W-:Y:S02]  /*68de0*/  IMAD.U32 R10, RZ, RZ, UR8 ;  /* 0x00000008ff0a7e24 */ /* 0x020fe4000f8e00ff */
[----:B--2---:R-:W-:-:S07]  /*68df0*/  IMAD.U32 R11, RZ, RZ, UR9 ;  /* 0x00000009ff0b7e24 */ /* 0x004fce000f8e00ff */
[----:B------:R-:W-:-:S07]  /*68e00*/  LEPC R20, `(.L_x_9808) ;  /* 0x000000001014794e */ /* 0x000fce0000000000 */
[----:B0--3--:R-:W-:Y:S05]  /*68e10*/  CALL.ABS.NOINC R2 ;  /* 0x0000000002007343 */ /* 0x009fea0003c00000 */
.L_x_9808:
[----:B------:R-:W-:Y:S05]  /*68e20*/  EXIT ;  /* 0x000000000000794d */ /* 0x000fea0003800000 */
.L_x_9807:
        /* <DEDUP_REMOVED lines=21> */
.L_x_9810:
[----:B------:R-:W-:Y:S05]  /*68f80*/  BSYNC.RECONVERGENT B0 ;  /* 0x0000000000007941 */ /* 0x000fea0003800200 */
.L_x_9809:
[----:B------:R-:W-:-:S05]  /*68f90*/  LOP3.LUT R5, R0, 0x80, R5, 0xf8, !PT ;  /* 0x0000008000057812 */ /* 0x000fca00078ef805 */
[----:B------:R-:W-:Y:S01]  /*68fa0*/  STG.E.U8 desc[UR36][R2.64], R5 ;  /* 0x0000000502007986 */ /* 0x000fe2000c101124 */
[----:B------:R-:W-:Y:S05]  /*68fb0*/  EXIT ;  /* 0x000000000000794d */ /* 0x000fea0003800000 */
.L_x_9806:
        /* <DEDUP_REMOVED lines=20> */
.L_x_9812:
[----:B------:R-:W-:Y:S01]  /*69100*/  IMAD.MOV.U32 R0, RZ, RZ, 0x7f ;  /* 0x0000007fff007424 */ /* 0x000fe200078e00ff */
[----:B------:R-:W-:-:S04]  /*69110*/  ISETP.GT.U32.AND P0, PT, R4, 0x7f800000, PT ;  /* 0x7f8000000400780c */ /* 0x000fc80003f04070 */
[----:B------:R-:W-:-:S09]  /*69120*/  SEL R0, R0, 0x7c, P0 ;  /* 0x0000007c00007807 */ /* 0x000fd20000000000 */
.L_x_9813:
[----:B------:R-:W-:Y:S05]  /*69130*/  BSYNC.RECONVERGENT B0 ;  /* 0x0000000000007941 */ /* 0x000fea0003800200 */
.L_x_9811:
[----:B------:R-:W-:-:S04]  /*69140*/  SHF.R.U32.HI R5, RZ, 0x18, R5 ;  /* 0x00000018ff057819 */ /* 0x000fc80000011605 */
[----:B------:R-:W-:-:S05]  /*69150*/  LOP3.LUT R5, R0, 0x80, R5, 0xf8, !PT ;  /* 0x0000008000057812 */ /* 0x000fca00078ef805 */
[----:B------:R-:W-:Y:S01]  /*69160*/  STG.E.U8 desc[UR36][R2.64], R5 ;  /* 0x0000000502007986 */ /* 0x000fe2000c101124 */
[----:B------:R-:W-:Y:S05]  /*69170*/  EXIT ;  /* 0x000000000000794d */ /* 0x000fea0003800000 */
.L_x_9805:
        /* <DEDUP_REMOVED lines=12> */
        .weak           $__internal_14_$__cuda_sm20_div_rn_f64_full
        .type           $__internal_14_$__cuda_sm20_div_rn_f64_full,@function
        .size           $__internal_14_$__cuda_sm20_div_rn_f64_full,($__internal_15_$__cuda_sm20_dsqrt_rn_f64_mediumpath_v1 - $__internal_14_$__cuda_sm20_div_rn_f64_full)
$__internal_14_$__cuda_sm20_div_rn_f64_full:
[----:B------:R-:W-:Y:S01]  /*69240*/  FSETP.GEU.AND P0, PT, |R5|, 1.469367938527859385e-39, PT ;  /* 0x001000000500780b */ /* 0x000fe20003f0e200 */
[----:B------:R-:W-:Y:S01]  /*69250*/  IMAD.MOV.U32 R15, RZ, RZ, R3 ;  /* 0x000000ffff0f7224 */ /* 0x000fe200078e0003 */
[----:B------:R-:W-:Y:S01]  /*69260*/  LOP3.LUT R6, R3, 0x800fffff, RZ, 0xc0, !PT ;  /* 0x800fffff03067812 */ /* 0x000fe200078ec0ff */
[----:B------:R-:W-:Y:S01]  /*69270*/  IMAD.MOV.U32 R14, RZ, RZ, R2 ;  /* 0x000000ffff0e7224 */ /* 0x000fe200078e0002 */
[----:B------:R-:W-:Y:S01]  /*69280*/  LOP3.LUT R54, R5, 0x7ff00000, RZ, 0xc0, !PT ;  /* 0x7ff0000005367812 */ /* 0x000fe200078ec0ff */
[----:B------:R-:W-:Y:S01]  /*69290*/  IMAD.MOV.U32 R58, RZ, RZ, 0x1ca00000 ;  /* 0x1ca00000ff3a7424 */ /* 0x000fe200078e00ff */
[----:B------:R-:W-:Y:S01]  /*692a0*/  LOP3.LUT R7, R6, 0x3ff00000, RZ, 0xfc, !PT ;  /* 0x3ff0000006077812 */ /* 0x000fe200078efcff */
[----:B------:R-:W-:Y:S01]  /*692b0*/  BSSY.RECONVERGENT B0, `(.L_x_9814) ;  /* 0x000007d000007945 */ /* 0x000fe20003800200 */
[----:B------:R-:W-:Y:S01]  /*692c0*/  MOV R6, R2 ;  /* 0x0000000200067202 */ /* 0x000fe20000000f00 */
[----:B------:R-:W-:Y:S01]  /*692d0*/  IMAD.MOV.U32 R50, RZ, RZ, R54 ;  /* 0x000000ffff327224 */ /* 0x000fe200078e0036 */
[----:B------:R-:W-:-:S02]  /*692e0*/  LOP3.LUT R51, R3, 0x7ff00000, RZ, 0xc0, !PT ;  /* 0x7ff0000003337812 */ /* 0x000fc400078ec0ff */
[----:B------:R-:W-:Y:S02]  /*692f0*/  FSETP.GEU.AND P2, PT, |R3|, 1.469367938527859385e-39, PT ;  /* 0x001000000300780b */ /* 0x000fe40003f4e200 */
[----:B------:R-:W-:Y:S02]  /*69300*/  @!P0 LOP3.LUT R2, R15, 0x7ff00000, RZ, 0xc0, !PT ;  /* 0x7ff000000f028812 */ /* 0x000fe400078ec0ff */
[C---:B------:R-:W-:Y:S02]  /*69310*/  ISETP.GE.U32.AND P4, PT, R54.reuse, R51, PT ;  /* 0x000000333600720c */ /* 0x040fe40003f86070 */
[----:B------:R-:W-:Y:S02]  /*69320*/  @!P0 ISETP.GE.U32.AND P3, PT, R54, R2, PT ;  /* 0x000000023600820c */ /* 0x000fe40003f66070 */
[C---:B------:R-:W-:Y:S02]  /*69330*/  SEL R12, R58.reuse, 0x63400000, !P4 ;  /* 0x634000003a0c7807 */ /* 0x040fe40006000000 */
[----:B------:R-:W-:-:S02]  /*69340*/  @!P0 SEL R2, R58, 0x63400000, !P3 ;  /* 0x634000003a028807 */ /* 0x000fc40005800000 */
[--C-:B------:R-:W-:Y:S01]  /*69350*/  LOP3.LUT R13, R12, 0x800fffff, R5.reuse, 0xf8, !PT ;  /* 0x800fffff0c0d7812 */ /* 0x100fe200078ef805 */
[----:B------:R-:W-:Y:S01]  /*69360*/  IMAD.MOV.U32 R12, RZ, RZ, R4 ;  /* 0x000000ffff0c7224 */ /* 0x000fe200078e0004 */
[----:B------:R-:W-:Y:S01]  /*69370*/  @!P0 LOP3.LUT R2, R2, 0x80000000, R5, 0xf8, !PT ;  /* 0x8000000002028812 */ /* 0x000fe200078ef805 */
[----:B------:R-:W0:Y:S02]  /*69380*/  @!P2 DMUL R6, R14, 8.98846567431157953865e+307 ;  /* 0x7fe000000e06a828 */ /* 0x000e240000000000 */
[----:B0-----:R-:W-:Y:S02]  /*69390*/  @!P2 LOP3.LUT R51, R7, 0x7ff00000, RZ, 0xc0, !PT ;  /* 0x7ff000000733a812 */ /* 0x001fe400078ec0ff */
[----:B------:R-:W-:Y:S01]  /*693a0*/  @!P0 LOP3.LUT R3, R2, 0x100000, RZ, 0xfc, !PT ;  /* 0x0010000002038812 */ /* 0x000fe200078efcff */
[----:B------:R-:W-:-:S15]  /*693b0*/  @!P0 IMAD.MOV.U32 R2, RZ, RZ, RZ ;  /* 0x000000ffff028224 */ /* 0x000fde00078e00ff */
[----:B------:R-:W-:-:S15]  /*693c0*/  NOP ;  /* 0x0000000000007918 */ /* 0x000fde0000000000 */
[----:B------:R-:W-:-:S15]  /*693d0*/  NOP ;  /* 0x0000000000007918 */ /* 0x000fde0000000000 */
[----:B------:R-:W-:-:S14]  /*693e0*/  NOP ;  /* 0x0000000000007918 */ /* 0x000fdc0000000000 */
[----:B------:R-:W0:Y:S02]  /*693f0*/  @!P0 DFMA R12, R12, 2, -R2 ;  /* 0x400000000c0c882b */ /* 0x000e240000000802 */
[----:B0-----:R-:W-:Y:S01]  /*69400*/  @!P0 LOP3.LUT R50, R13, 0x7ff00000, RZ, 0xc0, !PT ;  /* 0x7ff000000d328812 */ /* 0x001fe200078ec0ff */
[----:B------:R-:W0:Y:S01]  /*69410*/  MUFU.RCP64H R3, R7 ;  /* 0x0000000700037308 */ /* 0x000e220000001800 */
[----:B------:R-:W-:-:S03]  /*69420*/  IMAD.MOV.U32 R2, RZ, RZ, 0x1 ;  /* 0x00000001ff027424 */ /* 0x000fc600078e00ff */
[----:B------:R-:W-:-:S05]  /*69430*/  VIADD R55, R50, 0xffffffff ;  /* 0xffffffff32377836 */ /* 0x000fca0000000000 */
[----:B------:R-:W-:Y:S01]  /*69440*/  ISETP.GT.U32.AND P0, PT, R55, 0x7feffffe, PT ;  /* 0x7feffffe3700780c */ /* 0x000fe20003f04070 */
[----:B------:R-:W-:-:S05]  /*69450*/  VIADD R55, R51, 0xffffffff ;  /* 0xffffffff33377836 */ /* 0x000fca0000000000 */
[----:B------:R-:W-:-:S15]  /*69460*/  ISETP.GT.U32.OR P0, PT, R55, 0x7feffffe, P0 ;  /* 0x7feffffe3700780c */ /* 0x000fde0000704470 */
[----:B------:R-:W-:-:S15]  /*69470*/  NOP ;  /* 0x0000000000007918 */ /* 0x000fde0000000000 */
[----:B------:R-:W-:-:S15]  /*69480*/  NOP ;  /* 0x0000000000007918 */ /* 0x000fde0000000000 */
[----:B------:R-:W-:-:S01]  /*69490*/  NOP ;  /* 0x0000000000007918 */ /* 0x000fc20000000000 */
        /* <DEDUP_REMOVED lines=37> */
[----:B------:R-:W-:Y:S01]  /*696f0*/  LOP3.LUT R2, R15, 0x7ff00000, RZ, 0xc0, !PT ;  /* 0x7ff000000f027812 */ /* 0x000fe200078ec0ff */
[----:B------:R-:W-:-:S03]  /*69700*/  IMAD.MOV.U32 R4, RZ, RZ, RZ ;  /* 0x000000ffff047224 */ /* 0x000fc600078e00ff */
        /* <DEDUP_REMOVED lines=9> */
[----:B------:R-:W0:Y:S02]  /*697a0*/  DFMA R6, R48, -R6, R12 ;  /* 0x800000063006722b */ /* 0x000e24000000000c */
[C---:B0-----:R-:W-:Y:S02]  /*697b0*/  FSETP.NEU.AND P0, PT, R7.reuse, RZ, PT ;  /* 0x000000ff0700720b */ /* 0x041fe40003f0d000 */
[----:B------:R-:W-:Y:S02]  /*697c0*/  LOP3.LUT R14, R7, 0x80000000, R15, 0x48, !PT ;  /* 0x80000000070e7812 */ /* 0x000fe400078e480f */
[----:B------:R-:W-:Y:S02]  /*697d0*/  MOV R6, RZ ;  /* 0x000000ff00067202 */ /* 0x000fe40000000f00 */
[----:B------:R-:W-:-:S07]  /*697e0*/  LOP3.LUT R7, R14, R5, RZ, 0xfc, !PT ;  /* 0x000000050e077212 */ /* 0x000fce00078efcff */
[----:B------:R-:W-:Y:S05]  /*697f0*/  @!P0 BRA `(.L_x_9816) ;  /* 0x0000000000a08947 */ /* 0x000fea0003800000 */
[----:B------:R-:W-:Y:S01]  /*69800*/  IMAD.MOV R5, RZ, RZ, -R50 ;  /* 0x000000ffff057224 */ /* 0x000fe200078e0a32 */
[----:B------:R-:W-:Y:S01]  /*69810*/  IADD3 R50, PT, PT, -R50, -0x43300000, RZ ;  /* 0xbcd0000032327810 */ /* 0x000fe20007ffe1ff */
[----:B------:R-:W-:Y:S01]  /*69820*/  IMAD.MOV.U32 R4, RZ, RZ, RZ ;  /* 0x000000ffff047224 */ /* 0x000fe200078e00ff */
[----:B------:R-:W0:Y:S02]  /*69830*/  DMUL.RP R6, R48, R6 ;  /* 0x0000000630067228 */ /* 0x000e240000008000 */
[----:B0-----:R-:W-:-:S15]  /*69840*/  LOP3.LUT R14, R7, R14, RZ, 0x3c, !PT ;  /* 0x0000000e070e7212 */ /* 0x001fde00078e3cff */
[----:B------:R-:W-:-:S15]  /*69850*/  NOP ;  /* 0x0000000000007918 */ /* 0x000fde0000000000 */
[----:B------:R-:W-:-:S15]  /*69860*/  NOP ;  /* 0x0000000000007918 */ /* 0x000fde0000000000 */
[----:B------:R-:W-:-:S15]  /*69870*/  NOP ;  /* 0x0000000000007918 */ /* 0x000fde0000000000 */
[----:B------:R-:W-:-:S02]  /*69880*/  NOP ;  /* 0x0000000000007918 */ /* 0x000fc40000000000 */
[----:B------:R-:W0:Y:S02]  /*69890*/  DFMA R4, R2, -R4, R48 ;  /* 0x800000040204722b */ /* 0x000e240000000030 */
[----:B0-----:R-:W-:-:S04]  /*698a0*/  FSETP.NEU.AND P0, PT, |R5|, R50, PT ;  /* 0x000000320500720b */ /* 0x001fc80003f0d200 */
[----:B------:R-:W-:Y:S02]  /*698b0*/  FSEL R6, R6, R2, !P0 ;  /* 0x0000000206067208 */ /* 0x000fe40004000000 */
[----:B------:R-:W-:-:S05]  /*698c0*/  FSEL R2, R14, R3, !P0 ;  /* 0x000000030e027208 */ /* 0x000fca0004000000 */
[----:B------:R-:W-:Y:S02]  /*698d0*/  IMAD.MOV.U32 R3, RZ, RZ, R2 ;  /* 0x000000ffff037224 */ /* 0x000fe400078e0002 */
[----:B------:R-:W-:Y:S01]  /*698e0*/  IMAD.MOV.U32 R2, RZ, RZ, R6 ;  /* 0x000000ffff027224 */ /* 0x000fe200078e0006 */
[----:B------:R-:W-:Y:S06]  /*698f0*/  BRA `(.L_x_9816) ;  /* 0x0000000000607947 */ /* 0x000fec0003800000 */
.L_x_9815:
        /* <DEDUP_REMOVED lines=12> */
[----:B------:R-:W-:Y:S02]  /*699c0*/  @!P0 IMAD.MOV.U32 R3, RZ, RZ, R2 ;  /* 0x000000ffff038224 */ /* 0x000fe400078e0002 */
[----:B------:R-:W-:Y:S02]  /*699d0*/  @!P0 IMAD.MOV.U32 R2, RZ, RZ, RZ ;  /* 0x000000ffff028224 */ /* 0x000fe400078e00ff */
[----:B------:R-:W-:Y:S02]  /*699e0*/  @P0 IMAD.MOV.U32 R2, RZ, RZ, RZ ;  /* 0x000000ffff020224 */ /* 0x000fe400078e00ff */
[----:B------:R-:W-:Y:S01]  /*699f0*/  @P0 IMAD.MOV.U32 R3, RZ, RZ, R4 ;  /* 0x000000ffff030224 */ /* 0x000fe200078e0004 */
[----:B------:R-:W-:Y:S06]  /*69a00*/  BRA `(.L_x_9816) ;  /* 0x00000000001c7947 */ /* 0x000fec0003800000 */
.L_x_9818:
[----:B------:R-:W-:-:S04]  /*69a10*/  LOP3.LUT R2, R15, 0x80000, RZ, 0xfc, !PT ;  /* 0x000800000f027812 */ /* 0x000fc800078efcff */
[----:B------:R-:W-:Y:S01]  /*69a20*/  MOV R3, R2 ;  /* 0x0000000200037202 */ /* 0x000fe20000000f00 */
[----:B------:R-:W-:Y:S01]  /*69a30*/  IMAD.MOV.U32 R2, RZ, RZ, R14 ;  /* 0x000000ffff027224 */ /* 0x000fe200078e000e */
[----:B------:R-:W-:Y:S06]  /*69a40*/  BRA `(.L_x_9816) ;  /* 0x00000000000c7947 */ /* 0x000fec0003800000 */
.L_x_9817:
[----:B------:R-:W-:-:S05]  /*69a50*/  LOP3.LUT R2, R5, 0x80000, RZ, 0xfc, !PT ;  /* 0x0008000005027812 */ /* 0x000fca00078efcff */
[----:B------:R-:W-:Y:S02]  /*69a60*/  IMAD.MOV.U32 R3, RZ, RZ, R2 ;  /* 0x000000ffff037224 */ /* 0x000fe400078e0002 */
[----:B------:R-:W-:-:S07]  /*69a70*/  IMAD.MOV.U32 R2, RZ, RZ, R4 ;  /* 0x000000ffff027224 */ /* 0x000fce00078e0004 */
.L_x_9816:
[----:B------:R-:W-:Y:S05]  /*69a80*/  BSYNC.RECONVERGENT B0 ;  /* 0x0000000000007941 */ /* 0x000fea0003800200 */
.L_x_9814:
[----:B------:R-:W-:Y:S02]  /*69a90*/  IMAD.MOV.U32 R4, RZ, RZ, R0 ;  /* 0x000000ffff047224 */ /* 0x000fe400078e0000 */
[----:B------:R-:W-:-:S04]  /*69aa0*/  IMAD.MOV.U32 R5, RZ, RZ, 0x0 ;  /* 0x00000000ff057424 */ /* 0x000fc800078e00ff */
[----:B------:R-:W-:Y:S05]  /*69ab0*/  RET.REL.NODEC R4 `(_ZN2at6native27unrolled_elementwise_kernelIZZZNS0_16asin_kernel_cudaERNS_18TensorIteratorBaseEENKUlvE_clEvENKUlvE_clEvEUlN3c107complexIdEEE_St5arrayIPcLm2EELi4E23TrivialOffsetCalculatorILi1EjESE_NS0_6memory12LoadWithCastILi1EEENSF_13StoreWithCastILi1EEEEEviT_T0_T2_T3_T4_T5_) ;  /* 0xfffff96404507950 */ /* 0x000fea0003c3ffff */
        .weak           $__internal_15_$__cuda_sm20_dsqrt_rn_f64_mediumpath_v1
        .type           $__internal_15_$__cuda_sm20_dsqrt_rn_f64_mediumpath_v1,@function
        .size           $__internal_15_$__cuda_sm20_dsqrt_rn_f64_mediumpath_v1,(.L_x_14579 - $__internal_15_$__cuda_sm20_dsqrt_rn_f64_mediumpath_v1)
$__internal_15_$__cuda_sm20_dsqrt_rn_f64_mediumpath_v1:
[----:B------:R-:W-:Y:S01]  /*69ac0*/  ISETP.GE.U32.AND P0, PT, R5, -0x3400000, PT ;  /* 0xfcc000000500780c */ /* 0x000fe20003f06070 */
[----:B------:R-:W-:Y:S01]  /*69ad0*/  BSSY.RECONVERGENT B0, `(.L_x_9819) ;  /* 0x0000055000007945 */ /* 0x000fe20003800200 */
[----:B------:R-:W-:Y:S01]  /*69ae0*/  LOP3.LUT R3, R3, R2, RZ, 0x3c, !PT ;  /* 0x0000000203037212 */ /* 0x000fe200078e3cff */
[----:B------:R-:W-:Y:S01]  /*69af0*/  IMAD.MOV.U32 R5, RZ, RZ, R4 ;  /* 0x000000ffff057224 */ /* 0x000fe200078e0004 */
[----:B------:R-:W-:Y:S01]  /*69b00*/  LOP3.LUT R13, R13, R12, RZ, 0x3c, !PT ;  /* 0x0000000c0d0d7212 */ /* 0x000fe200078e3cff */
[----:B------:R-:W-:Y:S01]  /*69b10*/  IMAD.MOV.U32 R4, RZ, RZ, R14 ;  /* 0x000000ffff047224 */ /* 0x000fe200078e000e */
[----:B------:R-:W-:Y:S02]  /*69b20*/  LOP3.LUT R7, R7, R6, RZ, 0x3c, !PT ;  /* 0x0000000607077212 */ /* 0x000fe400078e3cff */
[----:B------:R-:W-:Y:S02]  /*69b30*/  LOP3.LUT R2, R3, R2, RZ, 0x3c, !PT ;  /* 0x0000000203027212 */ /* 0x000fe400078e3cff */
[----:B------:R-:W-:-:S02]  /*69b40*/  LOP3.LUT R12, R13, R12, RZ, 0x3c, !PT ;  /* 0x0000000c0d0c7212 */ /* 0x000fc400078e3cff */
[----:B------:R-:W-:Y:S02]  /*69b50*/  LOP3.LUT R6, R7, R6, RZ, 0x3c, !PT ;  /* 0x0000000607067212 */ /* 0x000fe400078e3cff */
[----:B------:R-:W-:Y:S02]  /*69b60*/  LOP3.LUT R3, R3, R2, RZ, 0x3c, !PT ;  /* 0x0000000203037212 */ /* 0x000fe400078e3cff */
[----:B------:R-:W-:Y:S02]  /*69b70*/  LOP3.LUT R13, R13, R12, RZ, 0x3c, !PT ;  /* 0x0000000c0d0d7212 */ /* 0x000fe400078e3cff */
[----:B------:R-:W-:Y:S01]  /*69b80*/  LOP3.LUT R7, R7, R6, RZ, 0x3c, !PT ;  /* 0x0000000607077212 */ /* 0x000fe200078e3cff */
[----:B------:R-:W-:Y:S06]  /*69b90*/  @!P0 BRA `(.L_x_9820) ;  /* 0x00000000003c8947 */ /* 0x000fec0003800000 */
[----:B------:R-:W0:Y:S02]  /*69ba0*/  DFMA.RM R6, R12, R4, R6 ;  /* 0x000000040c06722b */ /* 0x000e240000004006 */
[----:B0-----:R-:W-:-:S05]  /*69bb0*/  IADD3 R4, P0, PT, R6, 0x1, RZ ;  /* 0x0000000106047810 */ /* 0x001fca0007f1e0ff */
[----:B------:R-:W-:-:S15]  /*69bc0*/  IMAD.X R5, RZ, RZ, R7, P0 ;  /* 0x000000ffff057224 */ /* 0x000fde00000e0607 */
[----:B------:R-:W-:-:S15]  /*69bd0*/  NOP ;  /* 0x0000000000007918 */ /* 0x000fde0000000000 */
[----:B------:R-:W-:-:S15]  /*69be0*/  NOP ;  /* 0x0000000000007918 */ /* 0x000fde0000000000 */
[----:B------:R-:W-:-:S12]  /*69bf0*/  NOP ;  /* 0x0000000000007918 */ /* 0x000fd80000000000 */
        /* <DEDUP_REMOVED lines=9> */
.L_x_9820:
        /* <DEDUP_REMOVED lines=9> */
[----:B------:R-:W-:Y:S01]  /*69d20*/  IMAD.MOV.U32 R12, RZ, RZ, 0x0 ;  /* 0x00000000ff0c7424 */ /* 0x000fe200078e00ff */
[----:B0-----:R-:W0:Y:S01]  /*69d30*/  MUFU.RSQ64H R3, R7 ;  /* 0x0000000700037308 */ /* 0x001e220000001c00 */
[----:B------:R-:W-:Y:S01]  /*69d40*/  MOV R2, RZ ;  /* 0x000000ff00027202 */ /* 0x000fe20000000f00 */
[----:B------:R-:W-:-:S15]  /*69d50*/  IMAD.MOV.U32 R13, RZ, RZ, 0x3fd80000 ;  /* 0x3fd80000ff0d7424 */ /* 0x000fde00078e00ff */
        /* <DEDUP_REMOVED lines=40> */
[----:B0-----:R-:W-:Y:S02]  /*69fe0*/  VIADD R5, R3, 0xfcb00000 ;  /* 0xfcb0000003057836 */ /* 0x001fe40000000000 */
[----:B------:R-:W-:Y:S01]  /*69ff0*/  IMAD.MOV.U32 R4, RZ, RZ, R2 ;  /* 0x000000ffff047224 */ /* 0x000fe200078e0002 */
[----:B------:R-:W-:Y:S06]  /*6a000*/  BRA `(.L_x_9821) ;  /* 0x0000000000047947 */ /* 0x000fec0003800000 */
.L_x_9822:
[----:B------:R0:W1:Y:S02]  /*6a010*/  DADD R4, R2, R2 ;  /* 0x0000000002047229 */ /* 0x0000640000000002 */
.L_x_9821:
[----:B------:R-:W-:Y:S05]  /*6a020*/  BSYNC.RECONVERGENT B0 ;  /* 0x0000000000007941 */ /* 0x000fea0003800200 */
.L_x_9819:
[----:B01----:R-:W-:Y:S02]  /*6a030*/  IMAD.MOV.U32 R3, RZ, RZ, R4 ;  /* 0x000000ffff037224 */ /* 0x003fe400078e0004 */
[----:B------:R-:W-:Y:S02]  /*6a040*/  IMAD.MOV.U32 R2, RZ, RZ, R5 ;  /* 0x000000ffff027224 */ /* 0x000fe400078e0005 */
[----:B------:R-:W-:Y:S02]  /*6a050*/  IMAD.MOV.U32 R4, RZ, RZ, R0 ;  /* 0x000000ffff047224 */ /* 0x000fe400078e0000 */
[----:B------:R-:W-:-:S04]  /*6a060*/  IMAD.MOV.U32 R5, RZ, RZ, 0x0 ;  /* 0x00000000ff057424 */ /* 0x000fc800078e00ff */
[----:B------:R-:W-:Y:S05]  /*6a070*/  RET.REL.NODEC R4 `(_ZN2at6native27unrolled_elementwise_kernelIZZZNS0_16asin_kernel_cudaERNS_18TensorIteratorBaseEENKUlvE_clEvENKUlvE_clEvEUlN3c107complexIdEEE_St5arrayIPcLm2EELi4E23TrivialOffsetCalculatorILi1EjESE_NS0_6memory12LoadWithCastILi1EEENSF_13StoreWithCastILi1EEEEEviT_T0_T2_T3_T4_T5_) ;  /* 0xfffff95c04e07950 */ /* 0x000fea0003c3ffff */
.L_x_9823:
        /* <DEDUP_REMOVED lines=16> */
.L_x_14579:


//--------------------- .text._ZN2at6native18elementwise_kernelILi128ELi2EZNS0_22gpu_kernel_impl_nocastIZZZNS0_16asin_kernel_cudaERNS_18TensorIteratorBaseEENKUlvE_clEvENKUlvE_clEvEUlN3c107complexIdEEE_EEvS4_RKT_EUliE_EEviT1_ --------------------------
	.section	.text._ZN2at6native18elementwise_kernelILi128ELi2EZNS0_22gpu_kernel_impl_nocastIZZZNS0_16asin_kernel_cudaERNS_18TensorIteratorBaseEENKUlvE_clEvENKUlvE_clEvEUlN3c107complexIdEEE_EEvS4_RKT_EUliE_EEviT1_,"ax",@progbits
	.align	128
        .global         _ZN2at6native18elementwise_kernelILi128ELi2EZNS0_22gpu_kernel_impl_nocastIZZZNS0_16asin_kernel_cudaERNS_18TensorIteratorBaseEENKUlvE_clEvENKUlvE_clEvEUlN3c107complexIdEEE_EEvS4_RKT_EUliE_EEviT1_
        .type           _ZN2at6native18elementwise_kernelILi128ELi2EZNS0_22gpu_kernel_impl_nocastIZZZNS0_16asin_kernel_cudaERNS_18TensorIteratorBaseEENKUlvE_clEvENKUlvE_clEvEUlN3c107complexIdEEE_EEvS4_RKT_EUliE_EEviT1_,@function
        .size           _ZN2at6native18elementwise_kernelILi128ELi2EZNS0_22gpu_kernel_impl_nocastIZZZNS0_16asin_kernel_cudaERNS_18TensorIteratorBaseEENKUlvE_clEvENKUlvE_clEvEUlN3c107complexIdEEE_EEvS4_RKT_EUliE_EEviT1_,(.L_x_14581 - _ZN2at6native18elementwise_kernelILi128ELi2EZNS0_22gpu_kernel_impl_nocastIZZZNS0_16asin_kernel_cudaERNS_18TensorIteratorBaseEENKUlvE_clEvENKUlvE_clEvEUlN3c107complexIdEEE_EEvS4_RKT_EUliE_EEviT1_)
        .other          _ZN2at6native18elementwise_kernelILi128ELi2EZNS0_22gpu_kernel_impl_nocastIZZZNS0_16asin_kernel_cudaERNS_18TensorIteratorBaseEENKUlvE_clEvENKUlvE_clEvEUlN3c107complexIdEEE_EEvS4_RKT_EUliE_EEviT1_,@"STO_CUDA_ENTRY STV_DEFAULT"
_ZN2at6native18elementwise_kernelILi128ELi2EZNS0_22gpu_kernel_impl_nocastIZZZNS0_16asin_kernel_cudaERNS_18TensorIteratorBaseEENKUlvE_clEvENKUlvE_clEvEUlN3c107complexIdEEE_EEvS4_RKT_EUliE_EEviT1_:
.text._ZN2at6native18elementwise_kernelILi128ELi2EZNS0_22gpu_kernel_impl_nocastIZZZNS0_16asin_kernel_cudaERNS_18TensorIteratorBaseEENKUlvE_clEvENKUlvE_clEvEUlN3c107complexIdEEE_EEvS4_RKT_EUliE_EEviT1_:
        /* <DEDUP_REMOVED lines=8> */
[----:B0-----:R-:W-:Y:S01]  /*0080*/  LOP3.LUT R37, R37, UR4, RZ, 0xfc, !PT ;  /* 0x0000000425257c12 */ /* 0x001fe2000f8efcff */
[----:B----4-:R-:W-:-:S03]  /*0090*/  VIADD R36, R0, 0xffffffff ;  /* 0xffffffff00247836 */ /* 0x010fc60000000000 */
[----:B--2---:R-:W-:Y:S02]  /*00a0*/  ISETP.GE.AND P0, PT, R37, UR5, PT ;  /* 0x0000000525007c0c */ /* 0x004fe4000bf06270 */
[----:B------:R-:W-:-:S05]  /*00b0*/  VIMNMX.U32 R9, PT, PT, R36, 0x18, PT ;  /* 0x0000001824097848 */ /* 0x000fca0003fe0000 */
[----:B------:R-:W-:-:S06]  /*00c0*/  VIADD R9, R9, 0x1 ;  /* 0x0000000109097836 */ /* 0x000fcc0000000000 */
[----:B---3--:R-:W-:Y:S05]  /*00d0*/  @P0 BRA `(.L_x_9825) ;  /* 0x0000019000740947 */ /* 0x008fea0003800000 */
[----:B------:R-:W-:Y:S01]  /*00e0*/  ISETP.NE.AND P0, PT, R0, RZ, PT ;  /* 0x000000ff0000720c */ /* 0x000fe20003f05270 */
[----:B------:R-:W-:Y:S02]  /*00f0*/  IMAD.MOV.U32 R0, RZ, RZ, RZ ;  /* 0x000000ffff007224 */ /* 0x000fe400078e00ff */
[----:B------:R-:W-:-:S10]  /*0100*/  IMAD.MOV.U32 R5, RZ, RZ, RZ ;  /* 0x000000ffff057224 */ /* 0x000fd400078e00ff */
[----:B------:R-:W-:Y:S05]  /*0110*/  @!P0 BRA `(.L_x_9826) ;  /* 0x0000001000a88947 */ /* 0x000fea0003800000 */
[----:B------:R-:W0:Y:S01]  /*0120*/  LDCU.64 UR4, c[0x0][0x390] ;  /* 0x00007200ff0477ac */ /* 0x000e220008000a00 */
[----:B------:R-:W-:Y:S01]  /*0130*/  IMAD.MOV.U32 R2, RZ, RZ, RZ ;  /* 0x000000ffff027224 */ /* 0x000fe200078e00ff */
[----:B------:R-:W-:Y:S01]  /*0140*/  ISETP.NE.AND P0, PT, R36, RZ, PT ;  /* 0x000000ff2400720c */ /* 0x000fe20003f05270 */
[----:B------:R-:W-:Y:S01]  /*0150*/  IMAD.MOV.U32 R3, RZ, RZ, R37 ;  /* 0x000000ffff037224 */ /* 0x000fe200078e0025 */
        /* <DEDUP_REMOVED lines=10> */
[----:B------:R-:W-:Y:S01]  /*0200*/  IMAD.MOV.U32 R2, RZ, RZ, RZ ;  /* 0x000000ffff027224 */ /* 0x000fe200078e00ff */
        /* <DEDUP_REMOVED lines=264> */
[----:B------:R-:W-:Y:S01]  /*1290*/  IMAD.MOV.U32 R2, RZ, RZ, RZ ;  /* 0x000000ffff027224 */ /* 0x000fe200078e00ff */
[----:B------:R-:W1:Y:S10]  /*12a0*/  LDCU UR4, c[0x0][0x4a8] ;  /* 0x00009500ff0477ac */ /* 0x000e740008000800 */
[----:B------:R-:W2:Y:S01]  /*12b0*/  @P0 LDC.64 R12, c[0x0][0x4b0] ;  /* 0x00012c00ff0c0b82 */ /* 0x000ea20000000a00 */
[----:B0-----:R-:W-:-:S07]  /*12c0*/  IMAD.HI.U32 R6, R3, UR7, R2 ;  /* 0x0000000703067c27 */ /* 0x001fce000f8e0002 */
[----:B------:R-:W0:Y:S01]  /*12d0*/  @P0 LDC R15, c[0x0][0x4ac] ;  /* 0x00012b00ff0f0b82 */ /* 0x000e220000000800 */
[----:B-1----:R-:W-:Y:S01]  /*12e0*/  SHF.R.U32.HI R7, RZ, UR4, R6 ;  /* 0x00000004ff077c19 */ /* 0x002fe20008011606 */
[----:B------:R-:W1:Y:S01]  /*12f0*/  LDCU.64 UR4, c[0x0][0x570] ;  /* 0x0000ae00ff0477ac */ /* 0x000e620008000a00 */
[----:B------:R-:W-:-:S05]  /*1300*/  @P0 IMAD.MOV.U32 R6, RZ, RZ, RZ ;  /* 0x000000ffff060224 */ /* 0x000fca00078e00ff */
[----:B------:R-:W3:Y:S01]  /*1310*/  @P0 LDC.64 R16, c[0x0][0x578] ;  /* 0x00015e00ff100b82 */ /* 0x000ee20000000a00 */
[--C-:B------:R-:W-:Y:S02]  /*1320*/  IMAD.MOV R11, RZ, RZ, -R7.reuse ;  /* 0x000000ffff0b7224 */ /* 0x100fe400078e0a07 */
[----:B--2---:R-:W-:-:S05]  /*1330*/  @P0 IMAD.HI.U32 R2, R7, R12, R6 ;  /* 0x0000000c07020227 */ /* 0x004fca00078e0006 */
[----:B------:R-:W-:Y:S01]  /*1340*/  @P0 SHF.R.U32.HI R4, RZ, R13, R2 ;  /* 0x0000000dff040219 */ /* 0x000fe20000011602 */
[----:B------:R-:W-:-:S04]  /*1350*/  IMAD R2, R11, UR6, R3 ;  /* 0x000000060b027c24 */ /* 0x000fc8000f8e0203 */
[----:B------:R-:W-:Y:S02]  /*1360*/  @P0 IMAD.MOV R6, RZ, RZ, -R4 ;  /* 0x000000ffff060224 */ /* 0x000fe400078e0a04 */
[----:B-1----:R-:W-:Y:S02]  /*1370*/  IMAD R5, R2, UR4, R5 ;  /* 0x0000000402057c24 */ /* 0x002fe4000f8e0205 */
[----:B0-----:R-:W-:Y:S02]  /*1380*/  @P0 IMAD R6, R6, R15, R7 ;  /* 0x0000000f06060224 */ /* 0x001fe400078e0207 */
[----:B------:R-:W-:Y:S02]  /*1390*/  IMAD R0, R2, UR5, R0 ;  /* 0x0000000502007c24 */ /* 0x000fe4000f8e0200 */
[C---:B---3--:R-:W-:Y:S02]  /*13a0*/  @P0 IMAD R5, R6.reuse, R16, R5 ;  /* 0x0000001006050224 */ /* 0x048fe400078e0205 */
[----:B------:R-:W-:-:S07]  /*13b0*/  @P0 IMAD R0, R6, R17, R0 ;  /* 0x0000001106000224 */ /* 0x000fce00078e0200 */
.L_x_9826:
[----:B------:R-:W0:Y:S02]  /*13c0*/  LDCU.64 UR4, c[0x0][0x588] ;  /* 0x0000b100ff0477ac */ /* 0x000e240008000a00 */
[----:B0-----:R-:W-:-:S04]  /*13d0*/  IADD3 R2, P0, PT, R0, UR4, RZ ;  /* 0x0000000400027c10 */ /* 0x001fc8000ff1e0ff */
[----:B------:R-:W-:-:S05]  /*13e0*/  IADD3.X R3, PT, PT, RZ, UR5, RZ, P0, !PT ;  /* 0x00000005ff037c10 */ /* 0x000fca00087fe4ff */
[----:B------:R-:W2:Y:S01]  /*13f0*/  LDG.E.128 R12, desc[UR8][R2.64] ;  /* 0x00000008020c7981 */ /* 0x000ea2000c1e1d00 */
[----:B------:R-:W-:Y:S02]  /*1400*/  BSSY.RECONVERGENT B1, `(.L_x_9827) ;  /* 0x00017e5000017945 */ /* 0x000fe40003800200 */
[----:B--2---:R-:W-:-:S15]  /*1410*/  DSETP.NAN.AND P0, PT, R12, R12, PT ;  /* 0x0000000c0c00722a */ /* 0x004fde0003f08000 */
        /* <DEDUP_REMOVED lines=58> */
.L_x_9828:
        /* <DEDUP_REMOVED lines=79> */
[----:B------:R-:W-:Y:S05]  /*1cb0*/  CALL.REL.NOINC `($__internal_16_$__cuda_sm20_div_rn_f64_full) ;  /* 0x0000030400b07944 */ /* 0x000fea0003c00000 */
[----:B------:R-:W-:Y:S02]  /*1cc0*/  IMAD.MOV.U32 R22, RZ, RZ, R3 ;  /* 0x000000ffff167224 */ /* 0x000fe400078e0003 */
[----:B------:R-:W-:-:S07]  /*1cd0*/  IMAD.MOV.U32 R23, RZ, RZ, R2 ;  /* 0x000000ffff177224 */ /* 0x000fce00078e0002 */
.L_x_9835:
[----:B------:R-:W-:Y:S05]  /*1ce0*/  BSYNC.RECONVERGENT B4 ;  /* 0x0000000000047941 */ /* 0x000fea0003800200 */
.L_x_9834:
        /* <DEDUP_REMOVED lines=51> */
[----:B------:R-:W-:-:S04]  /*2020*/  LOP3.LUT R3, R3, R2, RZ, 0x3c, !PT ;  /* 0x0000000203037212 */ /* 0x000fc800078e3cff */
[----:B------:R-:W-:-:S04]  /*2030*/  LOP3.LUT R2, R3, R2, RZ, 0x3c, !PT ;  /* 0x0000000203027212 */ /* 0x000fc800078e3cff */
[----:B------:R-:W-:-:S07]  /*2040*/  LOP3.LUT R3, R3, R2, RZ, 0x3c, !PT ;  /* 0x0000000203037212 */ /* 0x000fce00078e3cff */
.L_x_9837:
[----:B------:R-:W-:Y:S05]  /*2050*/  BSYNC.RECONVERGENT B4 ;  /* 0x0000000000047941 */ /* 0x000fea0003800200 */
.L_x_9836:
        /* <DEDUP_REMOVED lines=50> */
[----:B------:R-:W-:-:S04]  /*2380*/  @P2 LOP3.LUT R17, R8, 0x80000, RZ, 0xfc, !PT ;  /* 0x0008000008112812 */ /* 0x000fc800078efcff */
        /* <DEDUP_REMOVED lines=232> */
.L_x_9839:
[----:B------:R-:W-:Y:S01]  /*3210*/  IMAD.MOV.U32 R6, RZ, RZ, 0x0 ;  /* 0x00000000ff067424 */ /* 0x000fe200078e00ff */
[----:B------:R-:W-:Y:S01]  /*3220*/  LOP3.LUT P0, RZ, R3, 0x7fffffff, RZ, 0xc0, !PT ;  /* 0x7fffffff03ff7812 */ /* 0x000fe2000780c0ff */
[----:B------:R-:W-:-:S06]  /*3230*/  IMAD.MOV.U32 R7, RZ, RZ, 0x7ff00000 ;  /* 0x7ff00000ff077424 */ /* 0x000fcc00078e00ff */
[----:B------:R-:W0:Y:S02]  /*3240*/  DFMA R2, R2, R6, +INF ;  /* 0x7ff000000202742b */ /* 0x000e240000000006 */
[----:B0-----:R-:W-:Y:S02]  /*3250*/  FSEL R6, R2, RZ, P0 ;  /* 0x000000ff02067208 */ /* 0x001fe40000000000 */
[----:B------:R-:W-:-:S07]  /*3260*/  FSEL R7, R3, -QNAN , P0 ;  /* 0xfff0000003077808 */ /* 0x000fce0000000000 */
.L_x_9840:
[----:B------:R-:W-:Y:S05]  /*3270*/  BSYNC.RECONVERGENT B0 ;  /* 0x0000000000007941 */ /* 0x000fea0003800200 */
.L_x_9838:
        /* <DEDUP_REMOVED lines=53> */
[----:B------:R-:W-:Y:S01]  /*35d0*/  MOV R2, R20 ;  /* 0x0000001400027202 */ /* 0x000fe20000000f00 */
[----:B------:R-:W-:Y:S01]  /*35e0*/  IMAD.MOV.U32 R7, RZ, RZ, R19 ;  /* 0x000000ffff077224 */ /* 0x000fe200078e0013 */
[----:B------:R-:W-:Y:S01]  /*35f0*/  MOV R0, 0x3620 ;  /* 0x0000362000007802 */ /* 0x000fe20000000f00 */
[----:B------:R-:W-:-:S07]  /*3600*/  IMAD.MOV.U32 R3, RZ, RZ, R21 ;  /* 0x000000ffff037224 */ /* 0x000fce00078e0015 */
[----:B------:R-:W-:Y:S05]  /*3610*/  CALL.REL.NOINC `($__internal_16_$__cuda_sm20_div_rn_f64_full) ;  /* 0x000002ec00587944 */ /* 0x000fea0003c00000 */
[----:B------:R-:W-:-:S04]  /*3620*/  LOP3.LUT R3, R3, R2, RZ, 0x3c, !PT ;  /* 0x0000000203037212 */ /* 0x000fc800078e3cff */
[----:B------:R-:W-:-:S04]  /*3630*/  LOP3.LUT R2, R3, R2, RZ, 0x3c, !PT ;  /* 0x0000000203027212 */ /* 0x000fc800078e3cff */
[----:B------:R-:W-:-:S07]  /*3640*/  LOP3.LUT R3, R3, R2, RZ, 0x3c, !PT ;  /* 0x0000000203037212 */ /* 0x000fce00078e3cff */
.L_x_9842:
[----:B------:R-:W-:Y:S05]  /*3650*/  BSYNC.RECONVERGENT B4 ;  /* 0x0000000000047941 */ /* 0x000fea0003800200 */
.L_x_9841:
        /* <DEDUP_REMOVED lines=173> */
.L_x_9833:
        /* <DEDUP_REMOVED lines=13> */
[----:B------:R-:W-:Y:S01]  /*4200*/  IMAD.MOV.U32 R22, RZ, RZ, RZ ;  /* 0x000000ffff167224 */ /* 0x000fe200078e00ff */
[----:B------:R-:W-:Y:S01]  /*4210*/  BSSY.RECONVERGENT B0, `(.L_x_9845) ;  /* 0x0000112000007945 */ /* 0x000fe20003800200 */
[----:B------:R-:W-:Y:S01]  /*4220*/  SEL R6, R32, R30, P0 ;  /* 0x0000001e20067207 */ /* 0x000fe20000000000 */
[----:B------:R-:W-:Y:S01]  /*4230*/  IMAD.U32 R8, RZ, RZ, UR6 ;  /* 0x00000006ff087e24 */ /* 0x000fe2000f8e00ff */
[----:B------:R-:W-:Y:S01]  /*4240*/  SEL R7, R33, R31, P0 ;  /* 0x0000001f21077207 */ /* 0x000fe20000000000 */
[----:B------:R-:W-:Y:S01]  /*4250*/  IMAD.MOV.U32 R26, RZ, RZ, 0x0 ;  /* 0x00000000ff1a7424 */ /* 0x000fe200078e00ff */
[----:B------:R-:W-:Y:S01]  /*4260*/  ISETP.GT.U32.AND P0, PT, R30, R32, PT ;  /* 0x000000201e00720c */ /* 0x000fe20003f04070 */
[----:B------:R-:W-:-:S03]  /*4270*/  IMAD.MOV.U32 R27, RZ, RZ, 0x3fd80000 ;  /* 0x3fd80000ff1b7424 */ /* 0x000fc600078e00ff */
        /* <DEDUP_REMOVED lines=261> */
.L_x_9846:
[----:B------:R-:W-:Y:S01]  /*52d0*/  IMAD.MOV.U32 R6, RZ, RZ, 0x0 ;  /* 0x00000000ff067424 */ /* 0x000fe200078e00ff */
[----:B------:R-:W-:Y:S02]  /*52e0*/  MOV R7, 0x7ff00000 ;  /* 0x7ff0000000077802 */ /* 0x000fe40000000f00 */
[----:B------:R-:W-:-:S04]  /*52f0*/  LOP3.LUT P0, RZ, R3, 0x7fffffff, RZ, 0xc0, !PT ;  /* 0x7fffffff03ff7812 */ /* 0x000fc8000780c0ff */
[----:B------:R-:W0:Y:S02]  /*5300*/  DFMA R2, R2, R6, +INF ;  /* 0x7ff000000202742b */ /* 0x000e240000000006 */
[----:B0-----:R-:W-:Y:S02]  /*5310*/  FSEL R24, R2, RZ, P0 ;  /* 0x000000ff02187208 */ /* 0x001fe40000000000 */
[----:B------:R-:W-:-:S07]  /*5320*/  FSEL R25, R3, -QNAN , P0 ;  /* 0xfff0000003197808 */ /* 0x000fce0000000000 */
.L_x_9847:
[----:B------:R-:W-:Y:S05]  /*5330*/  BSYNC.RECONVERGENT B0 ;  /* 0x0000000000007941 */ /* 0x000fea0003800200 */
.L_x_9845:
        /* <DEDUP_REMOVED lines=48> */
[----:B------:R-:W-:Y:S05]  /*5640*/  CALL.REL.NOINC `($__internal_16_$__cuda_sm20_div_rn_f64_full) ;  /* 0x000002cc004c7944 */ /* 0x000fea0003c00000 */
[----:B------:R-:W-:-:S04]  /*5650*/  LOP3.LUT R3, R3, R2, RZ, 0x3c, !PT ;  /* 0x0000000203037212 */ /* 0x000fc800078e3cff */
[----:B------:R-:W-:-:S04]  /*5660*/  LOP3.LUT R2, R3, R2, RZ, 0x3c, !PT ;  /* 0x0000000203027212 */ /* 0x000fc800078e3cff */
[----:B------:R-:W-:-:S07]  /*5670*/  LOP3.LUT R3, R3, R2, RZ, 0x3c, !PT ;  /* 0x0000000203037212 */ /* 0x000fce00078e3cff */
.L_x_9849:
[----:B------:R-:W-:Y:S05]  /*5680*/  BSYNC.RECONVERGENT B4 ;  /* 0x0000000000047941 */ /* 0x000fea0003800200 */
.L_x_9848:
        /* <DEDUP_REMOVED lines=173> */
.L_x_9844:
        /* <DEDUP_REMOVED lines=194> */
.L_x_9851:
[----:B------:R-:W-:Y:S01]  /*6d80*/  IMAD.MOV.U32 R2, RZ, RZ, 0x0 ;  /* 0x00000000ff027424 */ /* 0x000fe200078e00ff */
[----:B------:R-:W-:Y:S01]  /*6d90*/  LOP3.LUT P0, RZ, R7, 0x7fffffff, RZ, 0xc0, !PT ;  /* 0x7fffffff07ff7812 */ /* 0x000fe2000780c0ff */
[----:B------:R-:W-:-:S06]  /*6da0*/  IMAD.MOV.U32 R3, RZ, RZ, 0x7ff00000 ;  /* 0x7ff00000ff037424 */ /* 0x000fcc00078e00ff */
[----:B------:R-:W0:Y:S02]  /*6db0*/  DFMA R6, R6, R2, +INF ;  /* 0x7ff000000606742b */ /* 0x000e240000000002 */
[----:B0-----:R-:W-:Y:S02]  /*6dc0*/  FSEL R6, R6, RZ, P0 ;  /* 0x000000ff06067208 */ /* 0x001fe40000000000 */
[----:B------:R-:W-:-:S07]  /*6dd0*/  FSEL R7, R7, -QNAN , P0 ;  /* 0xfff0000007077808 */ /* 0x000fce0000000000 */
.L_x_9852:
[----:B------:R-:W-:Y:S05]  /*6de0*/  BSYNC.RECONVERGENT B0 ;  /* 0x0000000000007941 */ /* 0x000fea0003800200 */
.L_x_9850:
        /* <DEDUP_REMOVED lines=57> */
.L_x_9854:
[----:B------:R-:W-:Y:S05]  /*7180*/  BSYNC.RECONVERGENT B4 ;  /* 0x0000000000047941 */ /* 0x000fea0003800200 */
.L_x_9853:
        /* <DEDUP_REMOVED lines=173> */
.L_x_9832:
        /* <DEDUP_REMOVED lines=74> */
[----:B------:R-:W-:Y:S05]  /*8100*/  CALL.REL.NOINC `($__internal_16_$__cuda_sm20_div_rn_f64_full) ;  /* 0x000002a0009c7944 */ /* 0x000fea0003c00000 */
[----:B------:R-:W-:Y:S01]  /*8110*/  IMAD.MOV.U32 R24, RZ, RZ, R3 ;  /* 0x000000ffff187224 */ /* 0x000fe200078e0003 */
[----:B------:R-:W-:-:S07]  /*8120*/  MOV R25, R2 ;  /* 0x0000000200197202 */ /* 0x000fce0000000f00 */
.L_x_9857:
[----:B------:R-:W-:Y:S05]  /*8130*/  BSYNC.RECONVERGENT B4 ;  /* 0x0000000000047941 */ /* 0x000fea0003800200 */
.L_x_9856:
        /* <DEDUP_REMOVED lines=50> */
[----:B------:R-:W-:Y:S05]  /*8460*/  CALL.REL.NOINC `($__internal_16_$__cuda_sm20_div_rn_f64_full) ;  /* 0x0000029c00c47944 */ /* 0x000fea0003c00000 */
[----:B------:R-:W-:-:S04]  /*8470*/  LOP3.LUT R3, R3, R2, RZ, 0x3c, !PT ;  /* 0x0000000203037212 */ /* 0x000fc800078e3cff */
[----:B------:R-:W-:-:S04]  /*8480*/  LOP3.LUT R2, R3, R2, RZ, 0x3c, !PT ;  /* 0x0000000203027212 */ /* 0x000fc800078e3cff */
[----:B------:R-:W-:-:S07]  /*8490*/  LOP3.LUT R3, R3, R2, RZ, 0x3c, !PT ;  /* 0x0000000203037212 */ /* 0x000fce00078e3cff */
.L_x_9859:
[----:B------:R-:W-:Y:S05]  /*84a0*/  BSYNC.RECONVERGENT B4 ;  /* 0x0000000000047941 */ /* 0x000fea0003800200 */
.L_x_9858:
[----:B------:R-:W-:Y:S01]  /*84b0*/  DADD R24, -RZ, |R24| ;  /* 0x00000000ff187229 */ /* 0x000fe20000000518 */
[----:B------:R-:W-:Y:S01]  /*84c0*/  IMAD.MOV.U32 R10, RZ, RZ, RZ ;  /* 0x000000ffff0a7224 */ /* 0x000fe200078e00ff */
[----:B------:R-:W-:Y:S01]  /*84d0*/  UMOV UR5, 0x7fefffff ;  /* 0x7fefffff00057882 */ /* 0x000fe20000000000 */
[----:B------:R-:W-:Y:S01]  /*84e0*/  UMOV UR4, 0xffffffff ;  /* 0xffffffff00047882 */ /* 0x000fe20000000000 */
[----:B------:R-:W-:Y:S01]  /*84f0*/  UMOV UR6, UR5 ;  /* 0x0000000500067c82 */ /* 0x000fe20008000000 */
[----:B------:R-:W-:Y:S01]  /*8500*/  IMAD.MOV.U32 R28, RZ, RZ, 0x0 ;  /* 0x00000000ff1c7424 */ /* 0x000fe200078e00ff */
[----:B------:R-:W-:Y:S01]  /*8510*/  MOV R29, 0x3fd80000 ;  /* 0x3fd80000001d7802 */ /* 0x000fe20000000f00 */
[----:B------:R-:W-:Y:S01]  /*8520*/  IMAD.U32 R8, RZ, RZ, UR6 ;  /* 0x00000006ff087e24 */ /* 0x000fe2000f8e00ff */
[----:B------:R-:W-:-:S15]  /*8530*/  BSSY.RECONVERGENT B0, `(.L_x_9860) ;  /* 0x0000118000007945 */ /* 0x000fde0003800200 */
[----:B------:R-:W-:-:S15]  /*8540*/  NOP ;  /* 0x0000000000007918 */ /* 0x000fde0000000000 */
[----:B------:R-:W-:-:S15]  /*8550*/  NOP ;  /* 0x0000000000007918 */ /* 0x000fde0000000000 */
[----:B------:R-:W-:-:S11]  /*8560*/  NOP ;  /* 0x0000000000007918 */ /* 0x000fd60000000000 */
        /* <DEDUP_REMOVED lines=29> */
[----:B0-----:R-:W-:Y:S02]  /*8740*/  IMAD.MOV.U32 R4, RZ, RZ, R11 ;  /* 0x000000ffff047224 */ /* 0x001fe400078e000b */
[----:B------:R-:W-:-:S15]  /*8750*/  IMAD.MOV.U32 R16, RZ, RZ, RZ ;  /* 0x000000ffff107224 */ /* 0x000fde00078e00ff */
[----:B------:R-:W-:-:S15]  /*8760*/  NOP ;  /* 0x0000000000007918 */ /* 0x000fde0000000000 */
[----:B------:R-:W-:-:S15]  /*8770*/  NOP ;  /* 0x0000000000007918 */ /* 0x000fde0000000000 */
[----:B------:R-:W-:-:S15]  /*8780*/  NOP ;  /* 0x0000000000007918 */ /* 0x000fde0000000000 */
        /* <DEDUP_REMOVED lines=118> */
[----:B0-----:R0:W-:Y:S02]  /*8ef0*/  DADD R38, R34, R34 ;  /* 0x0000000022267229 */ /* 0x0011e40000000022 */
[----:B0-----:R-:W-:Y:S02]  /*8f00*/  IMAD.MOV.U32 R34, RZ, RZ, -0x748574fc ;  /* 0x8b7a8b04ff227424 */ /* 0x001fe400078e00ff */
[----:B------:R-:W-:-:S15]  /*8f10*/  IMAD.MOV.U32 R35, RZ, RZ, 0x3ed0ee25 ;  /* 0x3ed0ee25ff237424 */ /* 0x000fde00078e00ff */
[----:B------:R-:W-:-:S15]  /*8f20*/  NOP ;  /* 0x0000000000007918 */ /* 0x000fde0000000000 */
[----:B------:R-:W-:-:S15]  /*8f30*/  NOP ;  /* 0x0000000000007918 */ /* 0x000fde0000000000 */
[----:B------:R-:W-:-:S15]  /*8f40*/  NOP ;  /* 0x0000000000007918 */ /* 0x000fde0000000000 */
[----:B------:R-:W0:Y:S01]  /*8f50*/  DADD R6, R6, -UR4 ;  /* 0x8000000406067e29 */ /* 0x000e220008000000 */
[----:B------:R-:W-:Y:S01]  /*8f60*/  UMOV UR4, 0xfefa39ef ;  /* 0xfefa39ef00047882 */ /* 0x000fe20000000000 */
[----:B------:R-:W-:-:S15]  /*8f70*/  UMOV UR5, 0x3fe62e42 ;  /* 0x3fe62e4200057882 */ /* 0x000fde0000000000 */
[----:B------:R-:W-:-:S15]  /*8f80*/  NOP ;  /* 0x0000000000007918 */ /* 0x000fde0000000000 */
[----:B------:R-:W-:-:S15]  /*8f90*/  NOP ;  /* 0x0000000000007918 */ /* 0x000fde0000000000 */
[----:B------:R-:W-:-:S15]  /*8fa0*/  NOP ;  /* 0x0000000000007918 */ /* 0x000fde0000000000 */
[----:B------:R-:W-:-:S02]  /*8fb0*/  NOP ;  /* 0x0000000000007918 */ /* 0x000fc40000000000 */
        /* <DEDUP_REMOVED lines=61> */
[----:B------:R-:W1:-:S15]  /*9390*/  DFMA R38, R2, -R10, R38 ;  /* 0x8000000a0226722b */ /* 0x000e5e0000000026 */
        /* <DEDUP_REMOVED lines=43> */
.L_x_9861:
[----:B------:R-:W-:Y:S01]  /*9650*/  IMAD.MOV.U32 R6, RZ, RZ, 0x0 ;  /* 0x00000000ff067424 */ /* 0x000fe200078e00ff */
[----:B------:R-:W-:Y:S01]  /*9660*/  LOP3.LUT P0, RZ, R3, 0x7fffffff, RZ, 0xc0, !PT ;  /* 0x7fffffff03ff7812 */ /* 0x000fe2000780c0ff */
[----:B------:R-:W-:-:S06]  /*9670*/  IMAD.MOV.U32 R7, RZ, RZ, 0x7ff00000 ;  /* 0x7ff00000ff077424 */ /* 0x000fcc00078e00ff */
[----:B------:R-:W0:Y:S02]  /*9680*/  DFMA R2, R2, R6, +INF ;  /* 0x7ff000000202742b */ /* 0x000e240000000006 */
[----:B0-----:R-:W-:Y:S02]  /*9690*/  FSEL R24, R2, RZ, P0 ;  /* 0x000000ff02187208 */ /* 0x001fe40000000000 */
[----:B------:R-:W-:-:S07]  /*96a0*/  FSEL R25, R3, -QNAN , P0 ;  /* 0xfff0000003197808 */ /* 0x000fce0000000000 */
.L_x_9862:
[----:B------:R-:W-:Y:S05]  /*96b0*/  BSYNC.RECONVERGENT B0 ;  /* 0x0000000000007941 */ /* 0x000fea0003800200 */
.L_x_9860:
        /* <DEDUP_REMOVED lines=57> */
.L_x_9864:
[----:B------:R-:W-:Y:S05]  /*9a50*/  BSYNC.RECONVERGENT B4 ;  /* 0x0000000000047941 */ /* 0x000fea0003800200 */
.L_x_9863:
        /* <DEDUP_REMOVED lines=153> */
[----:B------:R-:W-:Y:S01]  /*a3f0*/  @P1 MOV R10, 0x54442d18 ;  /* 0x54442d18000a1802 */ /* 0x000fe20000000f00 */
[----:B------:R-:W-:-:S15]  /*a400*/  @P1 IMAD.MOV.U32 R11, RZ, RZ, 0x400921fb ;  /* 0x400921fbff0b1424 */ /* 0x000fde00078e00ff */
[----:B------:R-:W-:-:S15]  /*a410*/  NOP ;  /* 0x0000000000007918 */ /* 0x000fde0000000000 */
[----:B------:R-:W-:-:S15]  /*a420*/  NOP ;  /* 0x0000000000007918 */ /* 0x000fde0000000000 */
[----:B------:R-:W-:-:S15]  /*a430*/  NOP ;  /* 0x0000000000007918 */ /* 0x000fde0000000000 */
[----:B------:R-:W-:-:S02]  /*a440*/  NOP ;  /* 0x0000000000007918 */ /* 0x000fc40000000000 */
[----:B------:R-:W0:Y:S02]  /*a450*/  DSETP.NEU.AND P3, PT, R22, RZ, PT ;  /* 0x000000ff1600722a */ /* 0x000e240003f6d000 */
[----:B0-----:R-:W-:-:S05]  /*a460*/  @P3 IMAD.MOV.U32 R19, RZ, RZ, 0x4002d97c ;  /* 0x4002d97cff133424 */ /* 0x001fca00078e00ff */
[----:B------:R-:W-:-:S15]  /*a470*/  @P3 FSEL R19, R19, 1.8213495016098022461, !P0 ;  /* 0x3fe921fb13133808 */ /* 0x000fde0004000000 */
[----:B------:R-:W-:-:S15]  /*a480*/  NOP ;  /* 0x0000000000007918 */ /* 0x000fde0000000000 */
[----:B------:R-:W-:-:S15]  /*a490*/  NOP ;  /* 0x0000000000007918 */ /* 0x000fde0000000000 */
[----:B------:R-:W-:-:S12]  /*a4a0*/  NOP ;  /* 0x0000000000007918 */ /* 0x000fd80000000000 */
[----:B------:R-:W0:Y:S02]  /*a4b0*/  @P1 DADD R10, -R16, R10 ;  /* 0x00000000100a1229 */ /* 0x000e24000000010a */
[----:B0-----:R-:W-:Y:S01]  /*a4c0*/  @P1 FSEL R3, R11, R17, !P0 ;  /* 0x000000110b031208 */ /* 0x001fe20004000000 */
[----:B------:R-:W-:Y:S01]  /*a4d0*/  @P3 IMAD.MOV.U32 R17, RZ, RZ, 0x7f3321d2 ;  /* 0x7f3321d2ff113424 */ /* 0x000fe200078e00ff */
[----:B------:R-:W-:Y:S02]  /*a4e0*/  @P1 FSEL R2, R10, R16, !P0 ;  /* 0x000000100a021208 */ /* 0x000fe40004000000 */
[----:B------:R-:W-:Y:S02]  /*a4f0*/  @!P3 FSEL R11, RZ, 2.1426990032196044922, P0 ;  /* 0x400921fbff0bb808 */ /* 0x000fe40000000000 */
        /* <DEDUP_REMOVED lines=27> */
.L_x_9855:
        /* <DEDUP_REMOVED lines=14> */
[----:B------:R-:W-:Y:S01]  /*a790*/  MOV R8, UR6 ;  /* 0x0000000600087c02 */ /* 0x000fe20008000f00 */
[----:B------:R-:W-:Y:S01]  /*a7a0*/  IMAD.MOV.U32 R29, RZ, RZ, 0x3fd80000 ;  /* 0x3fd80000ff1d7424 */ /* 0x000fe200078e00ff */
[----:B------:R-:W-:Y:S01]  /*a7b0*/  SEL R6, R32, R30, P0 ;  /* 0x0000001e20067207 */ /* 0x000fe20000000000 */
[----:B------:R-:W-:Y:S01]  /*a7c0*/  BSSY.RECONVERGENT B0, `(.L_x_9866) ;  /* 0x000010e000007945 */ /* 0x000fe20003800200 */
[----:B------:R-:W-:-:S02]  /*a7d0*/  SEL R7, R33, R31, P0 ;  /* 0x0000001f21077207 */ /* 0x000fc40000000000 */
        /* <DEDUP_REMOVED lines=262> */
.L_x_9867:
[----:B------:R-:W-:Y:S01]  /*b840*/  IMAD.MOV.U32 R6, RZ, RZ, 0x0 ;  /* 0x00000000ff067424 */ /* 0x000fe200078e00ff */
[----:B------:R-:W-:Y:S01]  /*b850*/  LOP3.LUT P0, RZ, R3, 0x7fffffff, RZ, 0xc0, !PT ;  /* 0x7fffffff03ff7812 */ /* 0x000fe2000780c0ff */
[----:B------:R-:W-:-:S06]  /*b860*/  IMAD.MOV.U32 R7, RZ, RZ, 0x7ff00000 ;  /* 0x7ff00000ff077424 */ /* 0x000fcc00078e00ff */
[----:B------:R-:W0:Y:S02]  /*b870*/  DFMA R2, R2, R6, +INF ;  /* 0x7ff000000202742b */ /* 0x000e240000000006 */
[----:B0-----:R-:W-:Y:S02]  /*b880*/  FSEL R24, R2, RZ, P0 ;  /* 0x000000ff02187208 */ /* 0x001fe40000000000 */
[----:B------:R-:W-:-:S07]  /*b890*/  FSEL R25, R3, -QNAN , P0 ;  /* 0xfff0000003197808 */ /* 0x000fce0000000000 */
.L_x_9868:
[----:B------:R-:W-:Y:S05]  /*b8a0*/  BSYNC.RECONVERGENT B0 ;  /* 0x0000000000007941 */ /* 0x000fea0003800200 */
.L_x_9866:
        /* <DEDUP_REMOVED lines=48> */
[----:B------:R-:W-:Y:S05]  /*bbb0*/  CALL.REL.NOINC `($__internal_16_$__cuda_sm20_div_rn_f64_full) ;  /* 0x0000026400f07944 */ /* 0x000fea0003c00000 */
[----:B------:R-:W-:-:S04]  /*bbc0*/  LOP3.LUT R3, R3, R2, RZ, 0x3c, !PT ;  /* 0x0000000203037212 */ /* 0x000fc800078e3cff */
[----:B------:R-:W-:-:S04]  /*bbd0*/  LOP3.LUT R2, R3, R2, RZ, 0x3c, !PT ;  /* 0x0000000203027212 */ /* 0x000fc800078e3cff */
[----:B------:R-:W-:-:S07]  /*bbe0*/  LOP3.LUT R3, R3, R2, RZ, 0x3c, !PT ;  /* 0x0000000203037212 */ /* 0x000fce00078e3cff */
.L_x_9870:
[----:B------:R-:W-:Y:S05]  /*bbf0*/  BSYNC.RECONVERGENT B4 ;  /* 0x0000000000047941 */ /* 0x000fea0003800200 */
.L_x_9869:
        /* <DEDUP_REMOVED lines=161> */
[----:B0-----:R-:W-:Y:S02]  /*c610*/  @P3 IMAD.MOV.U32 R4, RZ, RZ, 0x4002d97c ;  /* 0x4002d97cff043424 */ /* 0x001fe400078e00ff */
[----:B------:R-:W-:-:S03]  /*c620*/  @P3 IMAD.MOV.U32 R0, RZ, RZ, 0x7f3321d2 ;  /* 0x7f3321d2ff003424 */ /* 0x000fc600078e00ff */
[----:B------:R-:W-:-:S15]  /*c630*/  @P3 FSEL R19, R4, 1.8213495016098022461, !P0 ;  /* 0x3fe921fb04133808 */ /* 0x000fde0004000000 */
[----:B------:R-:W-:-:S15]  /*c640*/  NOP ;  /* 0x0000000000007918 */ /* 0x000fde0000000000 */
[----:B------:R-:W-:-:S15]  /*c650*/  NOP ;  /* 0x0000000000007918 */ /* 0x000fde0000000000 */
[----:B------:R-:W-:-:S12]  /*c660*/  NOP ;  /* 0x0000000000007918 */ /* 0x000fd80000000000 */
[----:B------:R-:W0:Y:S02]  /*c670*/  @P1 DADD R10, -R16, R10 ;  /* 0x00000000100a1229 */ /* 0x000e24000000010a */
[----:B0-----:R-:W-:Y:S02]  /*c680*/  @P1 FSEL R3, R11, R17, !P0 ;  /* 0x000000110b031208 */ /* 0x001fe40004000000 */
[----:B------:R-:W-:Y:S02]  /*c690*/  @P1 FSEL R2, R10, R16, !P0 ;  /* 0x000000100a021208 */ /* 0x000fe40004000000 */
[----:B------:R-:W-:Y:S02]  /*c6a0*/  @P3 FSEL R17, R0, 3.37028055040000000000e+12, !P0 ;  /* 0x54442d1800113808 */ /* 0x000fe40004000000 */
[----:B------:R-:W-:Y:S02]  /*c6b0*/  @!P3 FSEL R11, RZ, 2.1426990032196044922, P0 ;  /* 0x400921fbff0bb808 */ /* 0x000fe40000000000 */
[----:B------:R-:W-:-:S15]  /*c6c0*/  @!P3 FSEL R10, RZ, 3.37028055040000000000e+12, P0 ;  /* 0x54442d18ff0ab808 */ /* 0x000fde0000000000 */
[----:B------:R-:W-:-:S15]  /*c6d0*/  NOP ;  /* 0x0000000000007918 */ /* 0x000fde0000000000 */
[----:B------:R-:W-:-:S15]  /*c6e0*/  NOP ;  /* 0x0000000000007918 */ /* 0x000fde0000000000 */
[----:B------:R-:W-:-:S09]  /*c6f0*/  NOP ;  /* 0x0000000000007918 */ /* 0x000fd20000000000 */
[----:B------:R-:W0:Y:S02]  /*c700*/  @P3 DSETP.NEU.AND P4, PT, R30, R32, PT ;  /* 0x000000201e00322a */ /* 0x000e240003f8d000 */
[----:B0-----:R-:W-:Y:S02]  /*c710*/  @P3 FSEL R3, R19, R3, !P4 ;  /* 0x0000000313033208 */ /* 0x001fe40006000000 */
[----:B------:R-:W-:-:S03]  /*c720*/  @P3 FSEL R0, R17, R2, !P4 ;  /* 0x0000000211003208 */ /* 0x000fc60006000000 */
[----:B------:R-:W-:Y:S01]  /*c730*/  @P3 IMAD.MOV.U32 R11, RZ, RZ, R3 ;  /* 0x000000ffff0b3224 */ /* 0x000fe200078e0003 */
[----:B------:R-:W-:-:S04]  /*c740*/  @P3 MOV R10, R0 ;  /* 0x00000000000a3202 */ /* 0x000fc80000000f00 */
        /* <DEDUP_REMOVED lines=13> */
.L_x_9865:
        /* <DEDUP_REMOVED lines=193> */
.L_x_9872:
[----:B------:R-:W-:Y:S01]  /*d430*/  IMAD.MOV.U32 R2, RZ, RZ, 0x0 ;  /* 0x00000000ff027424 */ /* 0x000fe200078e00ff */
[----:B------:R-:W-:Y:S02]  /*d440*/  MOV R3, 0x7ff00000 ;  /* 0x7ff0000000037802 */ /* 0x000fe40000000f00 */
[----:B------:R-:W-:-:S04]  /*d450*/  LOP3.LUT P0, RZ, R7, 0x7fffffff, RZ, 0xc0, !PT ;  /* 0x7fffffff07ff7812 */ /* 0x000fc8000780c0ff */
[----:B------:R-:W0:Y:S02]  /*d460*/  DFMA R6, R6, R2, +INF ;  /* 0x7ff000000606742b */ /* 0x000e240000000002 */
[----:B0-----:R-:W-:Y:S02]  /*d470*/  FSEL R24, R6, RZ, P0 ;  /* 0x000000ff06187208 */ /* 0x001fe40000000000 */
[----:B------:R-:W-:-:S07]  /*d480*/  FSEL R25, R7, -QNAN , P0 ;  /* 0xfff0000007197808 */ /* 0x000fce0000000000 */
.L_x_9873:
[----:B------:R-:W-:Y:S05]  /*d490*/  BSYNC.RECONVERGENT B0 ;  /* 0x0000000000007941 */ /* 0x000fea0003800200 */
.L_x_9871:
        /* <DEDUP_REMOVED lines=52> */
.L_x_9875:
[----:B------:R-:W-:Y:S05]  /*d7e0*/  BSYNC.RECONVERGENT B4 ;  /* 0x0000000000047941 */ /* 0x000fea0003800200 */
.L_x_9874:
[----:B------:R-:W-:Y:S01]  /*d7f0*/  MOV R16, 0xdbb65b49 ;  /* 0xdbb65b4900107802 */ /* 0x000fe20000000f00 */
[----:B------:R-:W-:Y:S01]  /*d800*/  IMAD.MOV.U32 R17, RZ, RZ, 0x3f2d3b63 ;  /* 0x3f2d3b63ff117424 */ /* 0x000fe200078e00ff */
        /* <DEDUP_REMOVED lines=158> */
[----:B0-----:R-:W-:Y:S01]  /*e1f0*/  @P3 IMAD.MOV.U32 R4, RZ, RZ, 0x4002d97c ;  /* 0x4002d97cff043424 */ /* 0x001fe200078e00ff */
[----:B------:R-:W-:-:S04]  /*e200*/  @P3 MOV R0, 0x7f3321d2 ;  /* 0x7f3321d200003802 */ /* 0x000fc80000000f00 */
        /* <DEDUP_REMOVED lines=34> */
.L_x_9843:
[----:B------:R-:W-:Y:S05]  /*e430*/  BSYNC.RECONVERGENT B3 ;  /* 0x0000000000037941 */ /* 0x000fea0003800200 */
.L_x_9831:
[----:B------:R-:W-:Y:S01]  /*e440*/  UMOV UR4, 0xfefa39ef ;  /* 0xfefa39ef00047882 */ /* 0x000fe20000000000 */
[----:B------:R-:W-:Y:S01]  /*e450*/  UMOV UR5, 0x3fe62e42 ;  /* 0x3fe62e4200057882 */ /* 0x000fe20000000000 */
[----:B------:R-:W-:Y:S01]  /*e460*/  LOP3.LUT R13, R3, 0x80000000, R13, 0xb8, !PT ;  /* 0x80000000030d7812 */ /* 0x000fe200078eb80d */
[----:B0-----:R-:W0:Y:S01]  /*e470*/  DADD R24, R24, UR4 ;  /* 0x0000000418187e29 */ /* 0x001e220008000000 */
[----:B------:R-:W-:Y:S01]  /*e480*/  IMAD.MOV.U32 R12, RZ, RZ, R2 ;  /* 0x000000ffff0c7224 */ /* 0x000fe200078e0002 */
[----:B0-----:R-:W-:Y:S01]  /*e490*/  LOP3.LUT R15, R25, 0x80000000, R15, 0xb8, !PT ;  /* 0x80000000190f7812 */ /* 0x001fe200078eb80f */
[----:B------:R-:W-:Y:S01]  /*e4a0*/  IMAD.MOV.U32 R14, RZ, RZ, R24 ;  /* 0x000000ffff0e7224 */ /* 0x000fe200078e0018 */
[----:B------:R-:W-:Y:S06]  /*e4b0*/  BRA `(.L_x_9829) ;  /* 0x000000ac00647947 */ /* 0x000fec0003800000 */
.L_x_9830:
        /* <DEDUP_REMOVED lines=32> */
[----:B------:R-:W-:Y:S02]  /*e6c0*/  ISETP.GT.U32.AND P0, PT, R30, R28, PT ;  /* 0x0000001c1e00720c */ /* 0x000fe40003f04070 */
[----:B------:R-:W-:Y:S01]  /*e6d0*/  MOV R2, R0 ;  /* 0x0000000000027202 */ /* 0x000fe20000000f00 */
[----:B------:R-:W-:Y:S01]  /*e6e0*/  IMAD.MOV.U32 R3, RZ, RZ, R4 ;  /* 0x000000ffff037224 */ /* 0x000fe200078e0004 */
        /* <DEDUP_REMOVED lines=37> */
[----:B------:R0:W1:Y:S02]  /*e940*/  DMUL R10, R10, R2 ;  /* 0x000000020a0a7228 */ /* 0x0000640000000000 */
[----:B0-----:R-:W-:Y:S02]  /*e950*/  IMAD.MOV.U32 R2, RZ, RZ, R22 ;  /* 0x000000ffff027224 */ /* 0x001fe400078e0016 */
[----:B------:R-:W-:-:S15]  /*e960*/  IMAD.MOV.U32 R3, RZ, RZ, R23 ;  /* 0x000000ffff037224 */ /* 0x000fde00078e0017 */
        /* <DEDUP_REMOVED lines=68> */
[----:B------:R-:W-:Y:S01]  /*edb0*/  ISETP.GE.U32.AND P3, PT, R23, 0x7ff00000, PT ;  /* 0x7ff000001700780c */ /* 0x000fe20003f66070 */
[----:B------:R-:W-:Y:S01]  /*edc0*/  IMAD.MOV.U32 R3, RZ, RZ, R11 ;  /* 0x000000ffff037224 */ /* 0x000fe200078e000b */
[----:B------:R-:W-:-:S02]  /*edd0*/  SEL R2, R2, UR4, P0 ;  /* 0x0000000402027c07 */ /* 0x000fc40008000000 */
[----:B------:R-:W-:Y:S01]  /*ede0*/  ISETP.GE.U32.AND P0, PT, R4, 0x7ff00000, PT ;  /* 0x7ff000000400780c */ /* 0x000fe20003f06070 */
[----:B------:R-:W0:-:S15]  /*edf0*/  MUFU.RSQ64H R11, R3 ;  /* 0x00000003000b7308 */ /* 0x000e1e0000001c00 */
        /* <DEDUP_REMOVED lines=40> */
[----:B0-----:R-:W-:-:S15]  /*f080*/  LOP3.LUT R11, R8, 0x100000, RZ, 0xfc, !PT ;  /* 0x00100000080b7812 */ /* 0x001fde00078efcff */
        /* <DEDUP_REMOVED lines=20> */
[----:B0-----:R-:W0:Y:S02]  /*f1d0*/  DMUL R24, R24, R10 ;  /* 0x0000000a18187228 */ /* 0x001e240000000000 */
[----:B0-----:R-:W-:Y:S02]  /*f1e0*/  @!P3 FSEL R22, R6, R24, !P2 ;  /* 0x000000180616b208 */ /* 0x001fe40005000000 */
[----:B------:R-:W-:Y:S01]  /*f1f0*/  @!P3 FSEL R23, R7, R25, !P2 ;  /* 0x000000190717b208 */ /* 0x000fe20005000000 */
[----:B------:R-:W-:Y:S01]  /*f200*/  IMAD.MOV.U32 R25, RZ, RZ, R4 ;  /* 0x000000ffff197224 */ /* 0x000fe200078e0004 */
[----:B------:R-:W-:-:S15]  /*f210*/  MOV R24, R0 ;  /* 0x0000000000187202 */ /* 0x000fde0000000f00 */
        /* <DEDUP_REMOVED lines=77> */
[----:B------:R-:W-:-:S07]  /*f6f0*/  IMAD.MOV.U32 R11, RZ, RZ, R31 ;  /* 0x000000ffff0b7224 */ /* 0x000fce00078e001f */
[----:B------:R-:W-:Y:S05]  /*f700*/  CALL.REL.NOINC `($__internal_17_$__cuda_sm20_dsqrt_rn_f64_mediumpath_v1) ;  /* 0x0000023400487944 */ /* 0x000fea0003c00000 */
[----:B------:R-:W-:-:S04]  /*f710*/  LOP3.LUT R3, R3, R2, RZ, 0x3c, !PT ;  /* 0x0000000203037212 */ /* 0x000fc800078e3cff */
[----:B------:R-:W-:-:S04]  /*f720*/  LOP3.LUT R2, R3, R2, RZ, 0x3c, !PT ;  /* 0x0000000203027212 */ /* 0x000fc800078e3cff */
[----:B------:R-:W-:-:S07]  /*f730*/  LOP3.LUT R3, R3, R2, RZ, 0x3c, !PT ;  /* 0x0000000203037212 */ /* 0x000fce00078e3cff */
.L_x_9880:
[----:B------:R-:W-:Y:S05]  /*f740*/  BSYNC.RECONVERGENT B4 ;  /* 0x0000000000047941 */ /* 0x000fea0003800200 */
.L_x_9879:
[----:B------:R-:W-:Y:S01]  /*f750*/  MOV R18, R2 ;  /* 0x0000000200127202 */ /* 0x000fe20000000f00 */
[----:B------:R-:W-:Y:S01]  /*f760*/  IMAD.MOV.U32 R19, RZ, RZ, R3 ;  /* 0x000000ffff137224 */ /* 0x000fe200078e0003 */
[----:B------:R-:W-:Y:S06]  /*f770*/  BRA `(.L_x_9881) ;  /* 0x0000005000b87947 */ /* 0x000fec0003800000 */
.L_x_9878:
        /* <DEDUP_REMOVED lines=65> */
[----:B------:R-:W-:-:S07]  /*fb90*/  MOV R0, 0xfbb0 ;  /* 0x0000fbb000007802 */ /* 0x000fce0000000f00 */
[----:B------:R-:W-:Y:S05]  /*fba0*/  CALL.REL.NOINC `($__internal_16_$__cuda_sm20_div_rn_f64_full) ;  /* 0x0000022400f47944 */ /* 0x000fea0003c00000 */
[----:B------:R-:W-:Y:S01]  /*fbb0*/  IMAD.MOV.U32 R18, RZ, RZ, R3 ;  /* 0x000000ffff127224 */ /* 0x000fe200078e0003 */
[----:B------:R-:W-:-:S07]  /*fbc0*/  MOV R19, R2 ;  /* 0x0000000200137202 */ /* 0x000fce0000000f00 */
.L_x_9885:
[----:B------:R-:W-:Y:S05]  /*fbd0*/  BSYNC.RECONVERGENT B5 ;  /* 0x0000000000057941 */ /* 0x000fea0003800200 */
.L_x_9884:
[----:B------:R-:W-:Y:S05]  /*fbe0*/  BSYNC.RECONVERGENT B4 ;  /* 0x0000000000047941 */ /* 0x000fea0003800200 */
.L_x_9883:
        /* <DEDUP_REMOVED lines=73> */
[----:B------:R-:W-:Y:S05]  /*10080*/  CALL.REL.NOINC `($__internal_16_$__cuda_sm20_div_rn_f64_full) ;  /* 0x0000022000bc7944 */ /* 0x000fea0003c00000 */
[----:B------:R-:W-:-:S04]  /*10090*/  LOP3.LUT R3, R3, R2, RZ, 0x3c, !PT ;  /* 0x0000000203037212 */ /* 0x000fc800078e3cff */
[----:B------:R-:W-:-:S04]  /*100a0*/  LOP3.LUT R2, R3, R2, RZ, 0x3c, !PT ;  /* 0x0000000203027212 */ /* 0x000fc800078e3cff */
[----:B------:R-:W-:-:S07]  /*100b0*/  LOP3.LUT R3, R3, R2, RZ, 0x3c, !PT ;  /* 0x0000000203037212 */ /* 0x000fce00078e3cff */
.L_x_9888:
[----:B------:R-:W-:Y:S05]  /*100c0*/  BSYNC.RECONVERGENT B5 ;  /* 0x0000000000057941 */ /* 0x000fea0003800200 */
.L_x_9887:
[----:B------:R-:W-:Y:S05]  /*100d0*/  BSYNC.RECONVERGENT B4 ;  /* 0x0000000000047941 */ /* 0x000fea0003800200 */
.L_x_9886:
        /* <DEDUP_REMOVED lines=66> */
[----:B------:R-:W-:Y:S01]  /*10500*/  MOV R4, R17 ;  /* 0x0000001100047202 */ /* 0x000fe20000000f00 */
[----:B------:R-:W-:Y:S01]  /*10510*/  IMAD.MOV.U32 R6, RZ, RZ, R40 ;  /* 0x000000ffff067224 */ /* 0x000fe200078e0028 */
[----:B------:R-:W-:Y:S01]  /*10520*/  MOV R0, 0x10570 ;  /* 0x0001057000007802 */ /* 0x000fe20000000f00 */
[----:B------:R-:W-:Y:S02]  /*10530*/  IMAD.MOV.U32 R11, RZ, RZ, R39 ;  /* 0x000000ffff0b7224 */ /* 0x000fe400078e0027 */
[----:B------:R-:W-:Y:S02]  /*10540*/  IMAD.MOV.U32 R3, RZ, RZ, R34 ;  /* 0x000000ffff037224 */ /* 0x000fe400078e0022 */
[----:B------:R-:W-:-:S07]  /*10550*/  IMAD.MOV.U32 R2, RZ, RZ, R35 ;  /* 0x000000ffff027224 */ /* 0x000fce00078e0023 */
[----:B------:R-:W-:Y:S05]  /*10560*/  CALL.REL.NOINC `($__internal_17_$__cuda_sm20_dsqrt_rn_f64_mediumpath_v1) ;  /* 0x0000022400b07944 */ /* 0x000fea0003c00000 */
[----:B------:R-:W-:Y:S02]  /*10570*/  IMAD.MOV.U32 R6, RZ, RZ, R3 ;  /* 0x000000ffff067224 */ /* 0x000fe400078e0003 */
[----:B------:R-:W-:-:S07]  /*10580*/  IMAD.MOV.U32 R7, RZ, RZ, R2 ;  /* 0x000000ffff077224 */ /* 0x000fce00078e0002 */
.L_x_9890:
[----:B------:R-:W-:Y:S05]  /*10590*/  BSYNC.RECONVERGENT B4 ;  /* 0x0000000000047941 */ /* 0x000fea0003800200 */
.L_x_9889:
        /* <DEDUP_REMOVED lines=61> */
.L_x_9893:
[----:B------:R-:W-:Y:S05]  /*10970*/  BSYNC.RECONVERGENT B4 ;  /* 0x0000000000047941 */ /* 0x000fea0003800200 */
.L_x_9892:
        /* <DEDUP_REMOVED lines=78> */
.L_x_9891:
        /* <DEDUP_REMOVED lines=21> */
[----:B------:R-:W-:Y:S01]  /*10fb0*/  UMOV UR5, 0x43300000 ;  /* 0x4330000000057882 */ /* 0x000fe20000000000 */
[----:B------:R-:W-:Y:S01]  /*10fc0*/  IMAD.MOV.U32 R40, RZ, RZ, -0x748574fc ;  /* 0x8b7a8b04ff287424 */ /* 0x000fe200078e00ff */
[----:B------:R-:W-:Y:S02]  /*10fd0*/  ISETP.GE.U32.AND P0, PT, R3, 0x3ff6a09f, PT ;  /* 0x3ff6a09f0300780c */ /* 0x000fe40003f06070 */
[----:B------:R-:W-:-:S11]  /*10fe0*/  MOV R41, 0x3ed0ee25 ;  /* 0x3ed0ee2500297802 */ /* 0x000fd60000000f00 */
        /* <DEDUP_REMOVED lines=163> */
.L_x_9894:
[----:B------:R-:W-:Y:S01]  /*11a20*/  IMAD.MOV.U32 R6, RZ, RZ, 0x0 ;  /* 0x00000000ff067424 */ /* 0x000fe200078e00ff */
[----:B------:R-:W-:Y:S01]  /*11a30*/  LOP3.LUT P0, RZ, R3, 0x7fffffff, RZ, 0xc0, !PT ;  /* 0x7fffffff03ff7812 */ /* 0x000fe2000780c0ff */
[----:B------:R-:W-:-:S06]  /*11a40*/  IMAD.MOV.U32 R7, RZ, RZ, 0x7ff00000 ;  /* 0x7ff00000ff077424 */ /* 0x000fcc00078e00ff */
[----:B------:R-:W0:Y:S02]  /*11a50*/  DFMA R2, R2, R6, +INF ;  /* 0x7ff000000202742b */ /* 0x000e240000000006 */
[----:B0-----:R-:W-:Y:S02]  /*11a60*/  FSEL R18, R2, RZ, P0 ;  /* 0x000000ff02127208 */ /* 0x001fe40000000000 */
[----:B------:R-:W-:Y:S01]  /*11a70*/  FSEL R19, R3, -QNAN , P0 ;  /* 0xfff0000003137808 */ /* 0x000fe20000000000 */
[----:B------:R-:W-:Y:S06]  /*11a80*/  BRA `(.L_x_9881) ;  /* 0x0000002c00f47947 */ /* 0x000fec0003800000 */
.L_x_9882:
        /* <DEDUP_REMOVED lines=65> */
.L_x_9897:
[----:B------:R-:W-:Y:S05]  /*11ea0*/  BSYNC.RECONVERGENT B4 ;  /* 0x0000000000047941 */ /* 0x000fea0003800200 */
.L_x_9896:
        /* <DEDUP_REMOVED lines=49> */
[----:B------:R-:W-:Y:S02]  /*121c0*/  IMAD.MOV.U32 R18, RZ, RZ, R3 ;  /* 0x000000ffff127224 */ /* 0x000fe400078e0003 */
[----:B------:R-:W-:-:S07]  /*121d0*/  IMAD.MOV.U32 R19, RZ, RZ, R2 ;  /* 0x000000ffff137224 */ /* 0x000fce00078e0002 */
.L_x_9899:
[----:B------:R-:W-:Y:S05]  /*121e0*/  BSYNC.RECONVERGENT B4 ;  /* 0x0000000000047941 */ /* 0x000fea0003800200 */
.L_x_9898:
[----:B------:R-:W-:Y:S05]  /*121f0*/  BRA `(.L_x_9881) ;  /* 0x0000002800187947 */ /* 0x000fea0003800000 */
.L_x_9895:
        /* <DEDUP_REMOVED lines=56> */
[----:B------:R-:W-:Y:S05]  /*12580*/  CALL.REL.NOINC `($__internal_17_$__cuda_sm20_dsqrt_rn_f64_mediumpath_v1) ;  /* 0x0000020400a87944 */ /* 0x000fea0003c00000 */
[----:B------:R-:W-:Y:S02]  /*12590*/  IMAD.MOV.U32 R6, RZ, RZ, R3 ;  /* 0x000000ffff067224 */ /* 0x000fe400078e0003 */
[----:B------:R-:W-:-:S07]  /*125a0*/  IMAD.MOV.U32 R7, RZ, RZ, R2 ;  /* 0x000000ffff077224 */ /* 0x000fce00078e0002 */
.L_x_9901:
[----:B------:R-:W-:Y:S05]  /*125b0*/  BSYNC.RECONVERGENT B4 ;  /* 0x0000000000047941 */ /* 0x000fea0003800200 */
.L_x_9900:
        /* <DEDUP_REMOVED lines=61> */
.L_x_9904:
[----:B------:R-:W-:Y:S05]  /*12990*/  BSYNC.RECONVERGENT B4 ;  /* 0x0000000000047941 */ /* 0x000fea0003800200 */
.L_x_9903:
        /* <DEDUP_REMOVED lines=78> */
.L_x_9902:
        /* <DEDUP_REMOVED lines=23> */
[----:B------:R-:W-:Y:S01]  /*12ff0*/  ISETP.GE.U32.AND P0, PT, R3, 0x3ff6a09f, PT ;  /* 0x3ff6a09f0300780c */ /* 0x000fe20003f06070 */
[----:B------:R-:W-:-:S12]  /*13000*/  IMAD.MOV.U32 R41, RZ, RZ, 0x3ed0ee25 ;  /* 0x3ed0ee25ff297424 */ /* 0x000fd800078e00ff */
        /* <DEDUP_REMOVED lines=10> */
[----:B-1----:R-:W-:Y:S02]  /*130b0*/  LOP3.LUT R2, R0, 0x80000000, RZ, 0x3c, !PT ;  /* 0x8000000000027812 */ /* 0x002fe400078e3cff */
[----:B------:R-:W-:-:S15]  /*130c0*/  MOV R3, 0x43300000 ;  /* 0x4330000000037802 */ /* 0x000fde0000000f00 */
        /* <DEDUP_REMOVED lines=150> */
.L_x_9905:
[----:B------:R-:W-:Y:S01]  /*13a30*/  IMAD.MOV.U32 R6, RZ, RZ, 0x0 ;  /* 0x00000000ff067424 */ /* 0x000fe200078e00ff */
[----:B------:R-:W-:Y:S01]  /*13a40*/  LOP3.LUT P0, RZ, R3, 0x7fffffff, RZ, 0xc0, !PT ;  /* 0x7fffffff03ff7812 */ /* 0x000fe2000780c0ff */
[----:B------:R-:W-:-:S06]  /*13a50*/  IMAD.MOV.U32 R7, RZ, RZ, 0x7ff00000 ;  /* 0x7ff00000ff077424 */ /* 0x000fcc00078e00ff */
[----:B------:R-:W0:Y:S02]  /*13a60*/  DFMA R2, R2, R6, +INF ;  /* 0x7ff000000202742b */ /* 0x000e240000000006 */
[----:B0-----:R-:W-:Y:S02]  /*13a70*/  FSEL R18, R2, RZ, P0 ;  /* 0x000000ff02127208 */ /* 0x001fe40000000000 */
[----:B------:R-:W-:Y:S01]  /*13a80*/  FSEL R19, R3, -QNAN , P0 ;  /* 0xfff0000003137808 */ /* 0x000fe20000000000 */
[----:B------:R-:W-:Y:S06]  /*13a90*/  BRA `(.L_x_9881) ;  /* 0x0000000c00f07947 */ /* 0x000fec0003800000 */
.L_x_9877:
        /* <DEDUP_REMOVED lines=55> */
[----:B------:R-:W-:Y:S05]  /*13e10*/  CALL.REL.NOINC `($__internal_17_$__cuda_sm20_dsqrt_rn_f64_mediumpath_v1) ;  /* 0x000001ec00847944 */ /* 0x000fea0003c00000 */
[----:B------:R-:W-:Y:S01]  /*13e20*/  IMAD.MOV.U32 R6, RZ, RZ, R3 ;  /* 0x000000ffff067224 */ /* 0x000fe200078e0003 */
[----:B------:R-:W-:-:S07]  /*13e30*/  MOV R7, R2 ;  /* 0x0000000200077202 */ /* 0x000fce0000000f00 */
.L_x_9907:
[----:B------:R-:W-:Y:S05]  /*13e40*/  BSYNC.RECONVERGENT B4 ;  /* 0x0000000000047941 */ /* 0x000fea0003800200 */
.L_x_9906:
[----:B------:R-:W0:Y:S02]  /*13e50*/  DADD R6, R20, R6 ;  /* 0x0000000014067229 */ /* 0x000e240000000006 */
        /* <DEDUP_REMOVED lines=21> */
[----:B------:R-:W-:Y:S01]  /*13fb0*/  ISETP.GE.U32.AND P0, PT, R3, 0x3ff6a09f, PT ;  /* 0x3ff6a09f0300780c */ /* 0x000fe20003f06070 */
[----:B------:R-:W-:Y:S02]  /*13fc0*/  IMAD.MOV.U32 R40, RZ, RZ, -0x748574fc ;  /* 0x8b7a8b04ff287424 */ /* 0x000fe400078e00ff */
[----:B------:R-:W-:-:S10]  /*13fd0*/  IMAD.MOV.U32 R41, RZ, RZ, 0x3ed0ee25 ;  /* 0x3ed0ee25ff297424 */ /* 0x000fd400078e00ff */
        /* <DEDUP_REMOVED lines=162> */
.L_x_9908:
[----:B------:R-:W-:Y:S01]  /*14a00*/  IMAD.MOV.U32 R6, RZ, RZ, 0x0 ;  /* 0x00000000ff067424 */ /* 0x000fe200078e00ff */
[----:B------:R-:W-:Y:S01]  /*14a10*/  LOP3.LUT P0, RZ, R3, 0x7fffffff, RZ, 0xc0, !PT ;  /* 0x7fffffff03ff7812 */ /* 0x000fe2000780c0ff */
[----:B------:R-:W-:-:S06]  /*14a20*/  IMAD.MOV.U32 R7, RZ, RZ, 0x7ff00000 ;  /* 0x7ff00000ff077424 */ /* 0x000fcc00078e00ff */
[----:B------:R-:W0:Y:S02]  /*14a30*/  DFMA R2, R2, R6, +INF ;  /* 0x7ff000000202742b */ /* 0x000e240000000006 */
[----:B0-----:R-:W-:Y:S02]  /*14a40*/  FSEL R18, R2, RZ, P0 ;  /* 0x000000ff02127208 */ /* 0x001fe40000000000 */
[----:B------:R-:W-:-:S07]  /*14a50*/  FSEL R19, R3, -QNAN , P0 ;  /* 0xfff0000003137808 */ /* 0x000fce0000000000 */
.L_x_9881:
[----:B------:R-:W-:Y:S05]  /*14a60*/  BSYNC.RECONVERGENT B3 ;  /* 0x0000000000037941 */ /* 0x000fea0003800200 */
.L_x_9876:
        /* <DEDUP_REMOVED lines=65> */
.L_x_9913:
[----:B------:R-:W-:Y:S05]  /*14e80*/  BSYNC.RECONVERGENT B5 ;  /* 0x0000000000057941 */ /* 0x000fea0003800200 */
.L_x_9912:
        /* <DEDUP_REMOVED lines=64> */
[----:B------:R-:W-:-:S07]  /*15290*/  IMAD.MOV.U32 R4, RZ, RZ, R17 ;  /* 0x000000ffff047224 */ /* 0x000fce00078e0011 */
[----:B------:R-:W-:Y:S05]  /*152a0*/  CALL.REL.NOINC `($__internal_17_$__cuda_sm20_dsqrt_rn_f64_mediumpath_v1) ;  /* 0x000001d800607944 */ /* 0x000fea0003c00000 */
[----:B------:R-:W-:Y:S01]  /*152b0*/  IMAD.MOV.U32 R34, RZ, RZ, R3 ;  /* 0x000000ffff227224 */ /* 0x000fe200078e0003 */
[----:B------:R-:W-:-:S07]  /*152c0*/  MOV R35, R2 ;  /* 0x0000000200237202 */ /* 0x000fce0000000f00 */
.L_x_9917:
[----:B------:R-:W-:Y:S05]  /*152d0*/  BSYNC.RECONVERGENT B6 ;  /* 0x0000000000067941 */ /* 0x000fea0003800200 */
.L_x_9916:
        /* <DEDUP_REMOVED lines=62> */
[----:B------:R-:W-:-:S04]  /*156c0*/  LOP3.LUT R3, R3, R2, RZ, 0x3c, !PT ;  /* 0x0000000203037212 */ /* 0x000fc800078e3cff */
[----:B------:R-:W-:-:S04]  /*156d0*/  LOP3.LUT R2, R3, R2, RZ, 0x3c, !PT ;  /* 0x0000000203027212 */ /* 0x000fc800078e3cff */
[----:B------:R-:W-:-:S07]  /*156e0*/  LOP3.LUT R3, R3, R2, RZ, 0x3c, !PT ;  /* 0x0000000203037212 */ /* 0x000fce00078e3cff */
.L_x_9919:
[----:B------:R-:W-:Y:S05]  /*156f0*/  BSYNC.RECONVERGENT B6 ;  /* 0x0000000000067941 */ /* 0x000fea0003800200 */
.L_x_9918:
[----:B------:R0:W1:Y:S01]  /*15700*/  DMUL R34, R2, R34 ;  /* 0x0000002202227228 */ /* 0x0000620000000000 */
[----:B------:R-:W-:Y:S02]  /*15710*/  IMAD.MOV.U32 R32, RZ, RZ, 0x0 ;  /* 0x00000000ff207424 */ /* 0x000fe400078e00ff */
[----:B------:R-:W-:Y:S01]  /*15720*/  IMAD.MOV.U32 R33, RZ, RZ, 0x3ff00000 ;  /* 0x3ff00000ff217424 */ /* 0x000fe200078e00ff */
[----:B01----:R-:W-:Y:S06]  /*15730*/  BRA `(.L_x_9920) ;  /* 0x0000001800547947 */ /* 0x003fec0003800000 */
.L_x_9915:
        /* <DEDUP_REMOVED lines=67> */
[----:B------:R-:W-:Y:S01]  /*15b70*/  MOV R34, R3 ;  /* 0x0000000300227202 */ /* 0x000fe20000000f00 */
[----:B------:R-:W-:-:S07]  /*15b80*/  IMAD.MOV.U32 R35, RZ, RZ, R2 ;  /* 0x000000ffff237224 */ /* 0x000fce00078e0002 */
.L_x_9924:
[----:B------:R-:W-:Y:S05]  /*15b90*/  BSYNC.RECONVERGENT B7 ;  /* 0x0000000000077941 */ /* 0x000fea0003800200 */
.L_x_9923:
[----:B------:R-:W-:Y:S05]  /*15ba0*/  BSYNC.RECONVERGENT B6 ;  /* 0x0000000000067941 */ /* 0x000fea0003800200 */
.L_x_9922:
        /* <DEDUP_REMOVED lines=65> */
[----:B------:R-:W-:Y:S02]  /*15fc0*/  IMAD.MOV.U32 R30, RZ, RZ, R3 ;  /* 0x000000ffff1e7224 */ /* 0x000fe400078e0003 */
[----:B------:R-:W-:-:S07]  /*15fd0*/  IMAD.MOV.U32 R31, RZ, RZ, R2 ;  /* 0x000000ffff1f7224 */ /* 0x000fce00078e0002 */
.L_x_9927:
[----:B------:R-:W-:Y:S05]  /*15fe0*/  BSYNC.RECONVERGENT B7 ;  /* 0x0000000000077941 */ /* 0x000fea0003800200 */
.L_x_9926:
[----:B------:R-:W-:Y:S05]  /*15ff0*/  BSYNC.RECONVERGENT B6 ;  /* 0x0000000000067941 */ /* 0x000fea0003800200 */
.L_x_9925:
[----:B------:R-:W0:Y:S01]  /*16000*/  DMUL R2, R30, 0.5 ;  /* 0x3fe000001e027828 */ /* 0x000e220000000000 */
[----:B------:R-:W-:Y:S01]  /*16010*/  MOV R6, 0x0 ;  /* 0x0000000000067802 */ /* 0x000fe20000000f00 */
[----:B------:R-:W-:Y:S01]  /*16020*/  IMAD.MOV.U32 R7, RZ, RZ, 0x3fd80000 ;  /* 0x3fd80000ff077424 */ /* 0x000fe200078e00ff */
        /* <DEDUP_REMOVED lines=67> */
[----:B------:R-:W-:-:S07]  /*16460*/  IMAD.MOV.U32 R4, RZ, RZ, R17 ;  /* 0x000000ffff047224 */ /* 0x000fce00078e0011 */
[----:B------:R-:W-:Y:S05]  /*16470*/  CALL.REL.NOINC `($__internal_17_$__cuda_sm20_dsqrt_rn_f64_mediumpath_v1) ;  /* 0x000001c400ec7944 */ /* 0x000fea0003c00000 */
[----:B------:R-:W-:Y:S01]  /*16480*/  IMAD.MOV.U32 R34, RZ, RZ, R3 ;  /* 0x000000ffff227224 */ /* 0x000fe200078e0003 */
[----:B------:R-:W-:-:S07]  /*16490*/  MOV R35, R2 ;  /* 0x0000000200237202 */ /* 0x000fce0000000f00 */
.L_x_9929:
[----:B------:R-:W-:Y:S05]  /*164a0*/  BSYNC.RECONVERGENT B6 ;  /* 0x0000000000067941 */ /* 0x000fea0003800200 */
.L_x_9928:
[----:B------:R-:W-:Y:S05]  /*164b0*/  BRA `(.L_x_9920) ;  /* 0x0000000800f47947 */ /* 0x000fea0003800000 */
.L_x_9921:
        /* <DEDUP_REMOVED lines=71> */
.L_x_9932:
[----:B------:R-:W-:Y:S05]  /*16930*/  BSYNC.RECONVERGENT B6 ;  /* 0x0000000000067941 */ /* 0x000fea0003800200 */
.L_x_9931:
        /* <DEDUP_REMOVED lines=47> */
[----:B------:R-:W-:Y:S02]  /*16c30*/  IMAD.MOV.U32 R34, RZ, RZ, R3 ;  /* 0x000000ffff227224 */ /* 0x000fe400078e0003 */
[----:B------:R-:W-:-:S07]  /*16c40*/  IMAD.MOV.U32 R35, RZ, RZ, R2 ;  /* 0x000000ffff237224 */ /* 0x000fce00078e0002 */
.L_x_9934:
[----:B------:R-:W-:Y:S05]  /*16c50*/  BSYNC.RECONVERGENT B6 ;  /* 0x0000000000067941 */ /* 0x000fea0003800200 */
.L_x_9933:
[----:B------:R-:W0:Y:S02]  /*16c60*/  DMUL R32, R32, 8.11296384146066816958e+31 ;  /* 0x4690000020207828 */ /* 0x000e240000000000 */
[----:B0-----:R-:W-:Y:S05]  /*16c70*/  BRA `(.L_x_9920) ;  /* 0x0000000400047947 */ /* 0x001fea0003800000 */
.L_x_9930:
        /* <DEDUP_REMOVED lines=64> */
.L_x_9935:
[----:B------:R-:W-:Y:S05]  /*17080*/  BSYNC.RECONVERGENT B6 ;  /* 0x0000000000067941 */ /* 0x000fea0003800200 */
.L_x_9920:
[----:B------:R-:W-:Y:S05]  /*17090*/  BSYNC.RECONVERGENT B5 ;  /* 0x0000000000057941 */ /* 0x000fea0003800200 */
.L_x_9911:
[----:B------:R-:W-:Y:S05]  /*170a0*/  BSYNC.RELIABLE B3 ;  /* 0x0000000000037941 */ /* 0x000fea0003800100 */
.L_x_9910:
        /* <DEDUP_REMOVED lines=65> */
.L_x_9937:
[----:B------:R-:W-:Y:S05]  /*174c0*/  BSYNC.RECONVERGENT B3 ;  /* 0x0000000000037941 */ /* 0x000fea0003800200 */
.L_x_9936:
[----:B------:R-:W-:Y:S01]  /*174d0*/  MOV R16, 0xdbb65b49 ;  /* 0xdbb65b4900107802 */ /* 0x000fe20000000f00 */
[----:B------:R-:W-:Y:S01]  /*174e0*/  IMAD.MOV.U32 R17, RZ, RZ, 0x3f2d3b63 ;  /* 0x3f2d3b63ff117424 */ /* 0x000fe200078e00ff */
[----:B------:R-:W-:Y:S01]  /*174f0*/  UMOV UR4, 0x2a25ff7e ;  /* 0x2a25ff7e00047882 */ /* 0x000fe20000000000 */
[----:B------:R-:W-:Y:S01]  /*17500*/  UMOV UR5, 0x3ef53e1d ;  /* 0x3ef53e1d00057882 */ /* 0x000fe20000000000 */
[----:B------:R-:W0:Y:S01]  /*17510*/  DMUL R10, R2, R2 ;  /* 0x00000002020a7228 */ /* 0x000e220000000000 */
[----:B------:R-:W-:-:S04]  /*17520*/  ISETP.GE.AND P2, PT, R35, RZ, PT ;  /* 0x000000ff2300720c */ /* 0x000fc80003f46270 */
        /* <DEDUP_REMOVED lines=142> */
[----:B------:R-:W-:-:S15]  /*17e10*/  @!P1 PLOP3.LUT P0, PT, P2, PT, PT, 0x80, 0x8 ;  /* 0x000000000008981c */ /* 0x000fde000170f070 */
[----:B------:R-:W-:-:S15]  /*17e20*/  NOP ;  /* 0x0000000000007918 */ /* 0x000fde0000000000 */
[----:B------:R-:W-:-:S15]  /*17e30*/  NOP ;  /* 0x0000000000007918 */ /* 0x000fde0000000000 */
[----:B------:R-:W-:-:S13]  /*17e40*/  NOP ;  /* 0x0000000000007918 */ /* 0x000fda0000000000 */
[----:B------:R-:W-:Y:S01]  /*17e50*/  @P1 DADD R2, R2, R10 ;  /* 0x0000000002021229 */ /* 0x000fe2000000000a */
[----:B------:R-:W-:Y:S02]  /*17e60*/  @!P1 IMAD.MOV.U32 R10, RZ, RZ, 0x54442d18 ;  /* 0x54442d18ff0a9424 */ /* 0x000fe400078e00ff */
[----:B------:R-:W-:-:S15]  /*17e70*/  @!P1 IMAD.MOV.U32 R11, RZ, RZ, 0x400921fb ;  /* 0x400921fbff0b9424 */ /* 0x000fde00078e00ff */
[----:B------:R-:W-:-:S15]  /*17e80*/  NOP ;  /* 0x0000000000007918 */ /* 0x000fde0000000000 */
[----:B------:R-:W-:-:S15]  /*17e90*/  NOP ;  /* 0x0000000000007918 */ /* 0x000fde0000000000 */
[----:B------:R-:W-:-:S15]  /*17ea0*/  NOP ;  /* 0x0000000000007918 */ /* 0x000fde0000000000 */
[----:B------:R-:W-:-:S01]  /*17eb0*/  NOP ;  /* 0x0000000000007918 */ /* 0x000fc20000000000 */
[----:B------:R-:W0:Y:S02]  /*17ec0*/  DSETP.NEU.AND P4, PT, R20, RZ, PT ;  /* 0x000000ff1400722a */ /* 0x000e240003f8d000 */
[----:B0-----:R-:W-:-:S05]  /*17ed0*/  @P4 IMAD.MOV.U32 R21, RZ, RZ, 0x4002d97c ;  /* 0x4002d97cff154424 */ /* 0x001fca00078e00ff */
[----:B------:R-:W-:-:S15]  /*17ee0*/  @P4 FSEL R21, R21, 1.8213495016098022461, !P0 ;  /* 0x3fe921fb15154808 */ /* 0x000fde0004000000 */
[----:B------:R-:W-:-:S15]  /*17ef0*/  NOP ;  /* 0x0000000000007918 */ /* 0x000fde0000000000 */
[----:B------:R-:W-:-:S15]  /*17f00*/  NOP ;  /* 0x0000000000007918 */ /* 0x000fde0000000000 */
[----:B------:R-:W-:-:S12]  /*17f10*/  NOP ;  /* 0x0000000000007918 */ /* 0x000fd80000000000 */
[----:B------:R-:W0:Y:S02]  /*17f20*/  @!P1 DADD R10, -R16, R10 ;  /* 0x00000000100a9229 */ /* 0x000e24000000010a */
[----:B0-----:R-:W-:Y:S02]  /*17f30*/  @!P1 FSEL R3, R11, R17, !P0 ;  /* 0x000000110b039208 */ /* 0x001fe40004000000 */
[----:B------:R-:W-:Y:S02]  /*17f40*/  @P4 MOV R17, 0x7f3321d2 ;  /* 0x7f3321d200114802 */ /* 0x000fe40000000f00 */
[----:B------:R-:W-:Y:S02]  /*17f50*/  @!P1 FSEL R2, R10, R16, !P0 ;  /* 0x000000100a029208 */ /* 0x000fe40004000000 */
[----:B------:R-:W-:Y:S02]  /*17f60*/  @P4 FSEL R17, R17, 3.37028055040000000000e+12, !P0 ;  /* 0x54442d1811114808 */ /* 0x000fe40004000000 */
[----:B------:R-:W-:-:S02]  /*17f70*/  @!P4 FSEL R10, RZ, 3.37028055040000000000e+12, P0 ;  /* 0x54442d18ff0ac808 */ /* 0x000fc40000000000 */
[----:B------:R-:W-:-:S15]  /*17f80*/  @!P4 FSEL R11, RZ, 2.1426990032196044922, P0 ;  /* 0x400921fbff0bc808 */ /* 0x000fde0000000000 */
[----:B------:R-:W-:-:S15]  /*17f90*/  NOP ;  /* 0x0000000000007918 */ /* 0x000fde0000000000 */
[----:B------:R-:W-:-:S15]  /*17fa0*/  NOP ;  /* 0x0000000000007918 */ /* 0x000fde0000000000 */
[----:B------:R-:W-:-:S07]  /*17fb0*/  NOP ;  /* 0x0000000000007918 */ /* 0x000fce0000000000 */
        /* <DEDUP_REMOVED lines=22> */
.L_x_9914:
[----:B------:R-:W-:-:S13]  /*18120*/  FSETP.GEU.FTZ.AND P0, PT, |R3|, 1.7687499523162841797, PT ;  /* 0x3fe266660300780b */ /* 0x000fda0003f1e200 */
        /* <DEDUP_REMOVED lines=99> */
.L_x_9939:
        /* <DEDUP_REMOVED lines=170> */
.L_x_9938:
[----:B------:R-:W-:Y:S05]  /*19200*/  BSYNC.RECONVERGENT B4 ;  /* 0x0000000000047941 */ /* 0x000fea0003800200 */
.L_x_9909:
[----:B------:R-:W-:Y:S01]  /*19210*/  LOP3.LUT R15, R19, 0x80000000, R15, 0xb8, !PT ;  /* 0x80000000130f7812 */ /* 0x000fe200078eb80f */
[----:B------:R-:W-:Y:S01]  /*19220*/  IMAD.MOV.U32 R14, RZ, RZ, R18 ;  /* 0x000000ffff0e7224 */ /* 0x000fe200078e0012 */
[----:B------:R-:W-:Y:S01]  /*19230*/  LOP3.LUT R13, R3, 0x80000000, R13, 0xb8, !PT ;  /* 0x80000000030d7812 */ /* 0x000fe200078eb80d */
[----:B------:R-:W-:-:S07]  /*19240*/  IMAD.MOV.U32 R12, RZ, RZ, R2 ;  /* 0x000000ffff0c7224 */ /* 0x000fce00078e0002 */
.L_x_9829:
[----:B------:R-:W-:Y:S05]  /*19250*/  BSYNC.RECONVERGENT B1 ;  /* 0x0000000000017941 */ /* 0x000fea0003800200 */
.L_x_9827:
[----:B------:R-:W0:Y:S01]  /*19260*/  LDCU.64 UR4, c[0x0][0x580] ;  /* 0x0000b000ff0477ac */ /* 0x000e220008000a00 */
[----:B------:R-:W-:Y:S01]  /*19270*/  VIADD R37, R37, 0x80 ;  /* 0x0000008025257836 */ /* 0x000fe20000000000 */
[----:B0-----:R-:W-:-:S05]  /*19280*/  IADD3 R2, P0, PT, R5, UR4, RZ ;  /* 0x0000000405027c10 */ /* 0x001fca000ff1e0ff */
[----:B------:R-:W-:-:S05]  /*19290*/  IMAD.X R3, RZ, RZ, UR5, P0 ;  /* 0x00000005ff037e24 */ /* 0x000fca00080e06ff */
[----:B------:R0:W-:Y:S03]  /*192a0*/  STG.E.128 desc[UR8][R2.64], R12 ;  /* 0x0000000c02007986 */ /* 0x0001e6000c101d08 */
.L_x_9825:
[----:B------:R-:W-:Y:S05]  /*192b0*/  BSYNC.RECONVERGENT B2 ;  /* 0x0000000000027941 */ /* 0x000fea0003800200 */
.L_x_9824:
[----:B------:R-:W-:Y:S05]  /*192c0*/  WARPSYNC.ALL ;  /* 0x0000000000007948 */ /* 0x000fea0003800000 */
[----:B------:R-:W1:Y:S02]  /*192d0*/  LDCU UR4, c[0x0][0x380] ;  /* 0x00007000ff0477ac */ /* 0x000e640008000800 */
[----:B-1----:R-:W-:-:S13]  /*192e0*/  ISETP.GE.AND P0, PT, R37, UR4, PT ;  /* 0x0000000425007c0c */ /* 0x002fda000bf06270 */
[----:B------:R-:W-:Y:S05]  /*192f0*/  @P0 EXIT ;  /* 0x000000000000094d */ /* 0x000fea0003800000 */
[----:B------:R-:W1:Y:S01]  /*19300*/  LDCU UR4, c[0x0][0x388] ;  /* 0x00007100ff0477ac */ /* 0x000e620008000800 */
[----:B------:R-:W-:Y:S01]  /*19310*/  MOV R0, RZ ;  /* 0x000000ff00007202 */ /* 0x000fe20000000f00 */
[----:B------:R-:W-:Y:S01]  /*19320*/  IMAD.MOV.U32 R19, RZ, RZ, RZ ;  /* 0x000000ffff137224 */ /* 0x000fe200078e00ff */
[----:B-1----:R-:W-:-:S09]  /*19330*/  UISETP.NE.AND UP0, UPT, UR4, URZ, UPT ;  /* 0x000000ff0400728c */ /* 0x002fd2000bf05270 */
[----:B------:R-:W-:Y:S05]  /*19340*/  BRA.U !UP0, `(.L_x_9940) ;  /* 0x0000001108a87547 */ /* 0x000fea000b800000 */
[----:B------:R-:W1:Y:S01]  /*19350*/  LDCU.64 UR4, c[0x0][0x390] ;  /* 0x00007200ff0477ac */ /* 0x000e620008000a00 */
[----:B0-----:R-:W-:Y:S01]  /*19360*/  IMAD.MOV.U32 R2, RZ, RZ, RZ ;  /* 0x000000ffff027224 */ /* 0x001fe200078e00ff */
[----:B------:R-:W-:Y:S01]  /*19370*/  ISETP.NE.AND P0, PT, R36, RZ, PT ;  /* 0x000000ff2400720c */ /* 0x000fe20003f05270 */
[----:B------:R-:W-:Y:S01]  /*19380*/  IMAD.MOV.U32 R3, RZ, RZ, R37 ;  /* 0x000000ffff037224 */ /* 0x000fe200078e0025 */
[----:B------:R-:W0:Y:S01]  /*19390*/  LDCU UR6, c[0x0][0x38c] ;  /* 0x00007180ff0677ac */ /* 0x000e220008000800 */
        /* <DEDUP_REMOVED lines=288> */
[C---:B-1----:R-:W-:Y:S02]  /*1a5a0*/  IMAD R19, R2.reuse, UR4, R19 ;  /* 0x0000000402137c24 */ /* 0x042fe4000f8e0213 */
[----:B0-----:R-:W-:Y:S02]  /*1a5b0*/  @P0 IMAD R4, R11, R4, R5 ;  /* 0x000000040b040224 */ /* 0x001fe400078e0205 */
[----:B------:R-:W-:Y:S02]  /*1a5c0*/  IMAD R0, R2, UR5, R0 ;  /* 0x0000000502007c24 */ /* 0x000fe4000f8e0200 */
[C---:B---3--:R-:W-:Y:S02]  /*1a5d0*/  @P0 IMAD R19, R4.reuse, R12, R19 ;  /* 0x0000000c04130224 */ /* 0x048fe400078e0213 */
[----:B------:R-:W-:-:S07]  /*1a5e0*/  @P0 IMAD R0, R4, R13, R0 ;  /* 0x0000000d04000224 */ /* 0x000fce00078e0200 */
.L_x_9940:
[----:B------:R-:W0:Y:S02]  /*1a5f0*/  LDCU.128 UR4, c[0x0][0x580] ;  /* 0x0000b000ff0477ac */ /* 0x000e240008000c00 */
[----:B0-----:R-:W-:-:S05]  /*1a600*/  IADD3 R2, P0, PT, R0, UR6, RZ ;  /* 0x0000000600027c10 */ /* 0x001fca000ff1e0ff */
[----:B------:R-:W-:-:S05]  /*1a610*/  IMAD.X R3, RZ, RZ, UR7, P0 ;  /* 0x00000007ff037e24 */ /* 0x000fca00080e06ff */
[----:B------:R-:W2:Y:S01]  /*1a620*/  LDG.E.128 R12, desc[UR8][R2.64] ;  /* 0x00000008020c7981 */ /* 0x000ea2000c1e1d00 */
[----:B------:R-:W-:Y:S01]  /*1a630*/  IADD3 R18, P1, PT, R19, UR4, RZ ;  /* 0x0000000413127c10 */ /* 0x000fe2000ff3e0ff */
[----:B------:R-:W-:Y:S03]  /*1a640*/  BSSY.RECONVERGENT B1, `(.L_x_9941) ;  /* 0x00017d0000017945 */ /* 0x000fe60003800200 */
[----:B------:R-:W-:Y:S01]  /*1a650*/  IADD3.X R19, PT, PT, RZ, UR5, RZ, P1, !PT ;  /* 0x00000005ff137c10 */ /* 0x000fe20008ffe4ff */
        /* <DEDUP_REMOVED lines=59> */
.L_x_9942:
        /* <DEDUP_REMOVED lines=42> */
[----:B------:R-:W-:Y:S02]  /*1acb0*/  BSSY.RECONVERGENT B2, `(.L_x_9945) ;  /* 0x0000633000027945 */ /* 0x000fe40003800200 */
[----:B------:R-:W-:-:S02]  /*1acc0*/  SEL R0, R32, R22, P0 ;  /* 0x0000001620007207 */ /* 0x000fc40000000000 */
[----:B------:R-:W-:Y:S02]  /*1acd0*/  SEL R39, R33, R23, P0 ;  /* 0x0000001721277207 */ /* 0x000fe40000000000 */
[----:B------:R-:W-:Y:S02]  /*1ace0*/  ISETP.GT.U32.AND P0, PT, R22, R32, PT ;  /* 0x000000201600720c */ /* 0x000fe40003f04070 */
[----:B------:R-:W-:Y:S02]  /*1acf0*/  MOV R38, R0 ;  /* 0x0000000000267202 */ /* 0x000fe40000000f00 */
        /* <DEDUP_REMOVED lines=22> */
[----:B------:R-:W-:-:S15]  /*1ae60*/  SEL R4, R22, R4, P0 ;  /* 0x0000000416047207 */ /* 0x000fde0000000000 */
[----:B------:R-:W-:-:S15]  /*1ae70*/  NOP ;  /* 0x0000000000007918 */ /* 0x000fde0000000000 */
[----:B------:R-:W-:-:S10]  /*1ae80*/  NOP ;  /* 0x0000000000007918 */ /* 0x000fd40000000000 */
        /* <DEDUP_REMOVED lines=11> */
[----:B0-----:R-:W-:-:S04]  /*1af40*/  LOP3.LUT R38, R5, 0xffc00000, RZ, 0xc0, !PT ;  /* 0xffc0000005267812 */ /* 0x001fc800078ec0ff */
[----:B------:R-:W-:-:S15]  /*1af50*/  LOP3.LUT R17, R38, 0x7fd00000, RZ, 0x3c, !PT ;  /* 0x7fd0000026117812 */ /* 0x000fde00078e3cff */
[----:B------:R-:W-:-:S15]  /*1af60*/  NOP ;  /* 0x0000000000007918 */ /* 0x000fde0000000000 */
[----:B------:R-:W-:-:S15]  /*1af70*/  NOP ;  /* 0x0000000000007918 */ /* 0x000fde0000000000 */
[----:B------:R-:W-:-:S13]  /*1af80*/  NOP ;  /* 0x0000000000007918 */ /* 0x000fda0000000000 */
        /* <DEDUP_REMOVED lines=51> */
[----:B0-----:R-:W-:Y:S01]  /*1b2c0*/  IMAD.MOV.U32 R2, RZ, RZ, R11 ;  /* 0x000000ffff027224 */ /* 0x001fe200078e000b */
[----:B------:R-:W-:-:S15]  /*1b2d0*/  MOV R3, 0x3fd80000 ;  /* 0x3fd8000000037802 */ /* 0x000fde0000000f00 */
        /* <DEDUP_REMOVED lines=11> */
[----:B------:R-:W-:Y:S01]  /*1b390*/  SEL R42, R2, UR4, P0 ;  /* 0x00000004022a7c07 */ /* 0x000fe20008000000 */
[----:B------:R-:W-:Y:S01]  /*1b3a0*/  IMAD.MOV.U32 R2, RZ, RZ, 0x0 ;  /* 0x00000000ff027424 */ /* 0x000fe200078e00ff */
[----:B------:R-:W-:-:S15]  /*1b3b0*/  ISETP.GE.U32.AND P0, PT, R39, 0x7ff00000, PT ;  /* 0x7ff000002700780c */ /* 0x000fde0003f06070 */
        /* <DEDUP_REMOVED lines=20> */
[----:B------:R-:W-:-:S15]  /*1b500*/  IMAD.MOV.U32 R8, RZ, RZ, RZ ;  /* 0x000000ffff087224 */ /* 0x000fde00078e00ff */
[----:B------:R-:W-:-:S15]  /*1b510*/  NOP ;  /* 0x0000000000007918 */ /* 0x000fde0000000000 */
[----:B------:R-:W-:-:S15]  /*1b520*/  NOP ;  /* 0x0000000000007918 */ /* 0x000fde0000000000 */
[----:B------:R-:W-:-:S15]  /*1b530*/  NOP ;  /* 0x0000000000007918 */ /* 0x000fde0000000000 */
[----:B------:R-:W-:-:S01]  /*1b540*/  NOP ;  /* 0x0000000000007918 */ /* 0x000fc20000000000 */
        /* <DEDUP_REMOVED lines=46> */
[----:B------:R-:W-:Y:S01]  /*1b830*/  IMAD.MOV.U32 R26, RZ, RZ, R36 ;  /* 0x000000ffff1a7224 */ /* 0x000fe200078e0024 */
[----:B------:R-:W-:-:S15]  /*1b840*/  MOV R27, R37 ;  /* 0x00000025001b7202 */ /* 0x000fde0000000f00 */
[----:B------:R-:W-:-:S15]  /*1b850*/  NOP ;  /* 0x0000000000007918 */ /* 0x000fde0000000000 */
[----:B------:R-:W-:-:S15]  /*1b860*/  NOP ;  /* 0x0000000000007918 */ /* 0x000fde0000000000 */
[----:B------:R-:W-:-:S11]  /*1b870*/  NOP ;  /* 0x0000000000007918 */ /* 0x000fd60000000000 */
        /* <DEDUP_REMOVED lines=70> */
[----:B------:R-:W-:Y:S05]  /*1bce0*/  CALL.REL.NOINC `($__internal_17_$__cuda_sm20_dsqrt_rn_f64_mediumpath_v1) ;  /* 0x0000016c00d07944 */ /* 0x000fea0003c00000 */
[----:B------:R-:W-:-:S04]  /*1bcf0*/  LOP3.LUT R3, R3, R2, RZ, 0x3c, !PT ;  /* 0x0000000203037212 */ /* 0x000fc800078e3cff */
[----:B------:R-:W-:-:S04]  /*1bd00*/  LOP3.LUT R2, R3, R2, RZ, 0x3c, !PT ;  /* 0x0000000203027212 */ /* 0x000fc800078e3cff */
[----:B------:R-:W-:-:S07]  /*1bd10*/  LOP3.LUT R3, R3, R2, RZ, 0x3c, !PT ;  /* 0x0000000203037212 */ /* 0x000fce00078e3cff */
.L_x_9948:
[----:B------:R-:W-:Y:S05]  /*1bd20*/  BSYNC.RECONVERGENT B3 ;  /* 0x0000000000037941 */ /* 0x000fea0003800200 */
.L_x_9947:
        /* <DEDUP_REMOVED lines=196> */
.L_x_9946:
        /* <DEDUP_REMOVED lines=76> */
.L_x_9954:
[----:B------:R-:W-:Y:S05]  /*1ce30*/  BSYNC.RECONVERGENT B4 ;  /* 0x0000000000047941 */ /* 0x000fea0003800200 */
.L_x_9953:
[----:B------:R-:W-:Y:S05]  /*1ce40*/  BSYNC.RECONVERGENT B3 ;  /* 0x0000000000037941 */ /* 0x000fea0003800200 */
.L_x_9952:
        /* <DEDUP_REMOVED lines=68> */
[----:B------:R-:W-:Y:S05]  /*1d290*/  CALL.REL.NOINC `($__internal_16_$__cuda_sm20_div_rn_f64_full) ;  /* 0x0000015000387944 */ /* 0x000fea0003c00000 */
[----:B------:R-:W-:-:S04]  /*1d2a0*/  LOP3.LUT R3, R3, R2, RZ, 0x3c, !PT ;  /* 0x0000000203037212 */ /* 0x000fc800078e3cff */
[----:B------:R-:W-:-:S04]  /*1d2b0*/  LOP3.LUT R2, R3, R2, RZ, 0x3c, !PT ;  /* 0x0000000203027212 */ /* 0x000fc800078e3cff */
[----:B------:R-:W-:-:S07]  /*1d2c0*/  LOP3.LUT R3, R3, R2, RZ, 0x3c, !PT ;  /* 0x0000000203037212 */ /* 0x000fce00078e3cff */
.L_x_9959:
[----:B------:R-:W-:Y:S05]  /*1d2d0*/  BSYNC.RECONVERGENT B4 ;  /* 0x0000000000047941 */ /* 0x000fea0003800200 */
.L_x_9958:
[----:B------:R-:W-:Y:S05]  /*1d2e0*/  BRA `(.L_x_9957) ;  /* 0x0000000000047947 */ /* 0x000fea0003800000 */
.L_x_9956:
[----:B------:R0:W1:Y:S02]  /*1d2f0*/  DADD R2, R26, -R4 ;  /* 0x000000001a027229 */ /* 0x0000640000000804 */
.L_x_9957:
[----:B------:R-:W-:Y:S05]  /*1d300*/  BSYNC.RECONVERGENT B3 ;  /* 0x0000000000037941 */ /* 0x000fea0003800200 */
.L_x_9955:
[----:B-1----:R-:W1:Y:S01]  /*1d310*/  DMUL R36, R2, 0.5 ;  /* 0x3fe0000002247828 */ /* 0x002e620000000000 */
[----:B0-----:R-:W-:Y:S01]  /*1d320*/  IMAD.MOV.U32 R4, RZ, RZ, 0x0 ;  /* 0x00000000ff047424 */ /* 0x001fe200078e00ff */
        /* <DEDUP_REMOVED lines=72> */
.L_x_9961:
[----:B------:R-:W-:Y:S05]  /*1d7b0*/  BSYNC.RECONVERGENT B3 ;  /* 0x0000000000037941 */ /* 0x000fea0003800200 */
.L_x_9960:
        /* <DEDUP_REMOVED lines=202> */
.L_x_9962:
        /* <DEDUP_REMOVED lines=56> */
.L_x_9964:
[----:B------:R-:W-:Y:S05]  /*1e7e0*/  BSYNC.RECONVERGENT B3 ;  /* 0x0000000000037941 */ /* 0x000fea0003800200 */
.L_x_9963:
        /* <DEDUP_REMOVED lines=78> */
.L_x_9951:
        /* <DEDUP_REMOVED lines=55> */
[----:B------:R-:W-:Y:S02]  /*1f040*/  IMAD.MOV.U32 R36, RZ, RZ, R3 ;  /* 0x000000ffff247224 */ /* 0x000fe400078e0003 */
[----:B------:R-:W-:-:S07]  /*1f050*/  IMAD.MOV.U32 R37, RZ, RZ, R2 ;  /* 0x000000ffff257224 */ /* 0x000fce00078e0002 */
.L_x_9967:
[----:B------:R-:W-:Y:S05]  /*1f060*/  BSYNC.RECONVERGENT B3 ;  /* 0x0000000000037941 */ /* 0x000fea0003800200 */
.L_x_9966:
        /* <DEDUP_REMOVED lines=202> */
.L_x_9968:
        /* <DEDUP_REMOVED lines=56> */
.L_x_9970:
[----:B------:R-:W-:Y:S05]  /*20090*/  BSYNC.RECONVERGENT B3 ;  /* 0x0000000000037941 */ /* 0x000fea0003800200 */
.L_x_9969:
        /* <DEDUP_REMOVED lines=78> */
.L_x_9965:
        /* <DEDUP_REMOVED lines=61> */
.L_x_9972:
[----:B------:R-:W-:Y:S05]  /*20950*/  BSYNC.RECONVERGENT B3 ;  /* 0x0000000000037941 */ /* 0x000fea0003800200 */
.L_x_9971:
        /* <DEDUP_REMOVED lines=46> */
[----:B------:R-:W-:Y:S05]  /*20c40*/  CALL.REL.NOINC `($__internal_16_$__cuda_sm20_div_rn_f64_full) ;  /* 0x0000011400cc7944 */ /* 0x000fea0003c00000 */
[----:B------:R-:W-:Y:S02]  /*20c50*/  IMAD.MOV.U32 R36, RZ, RZ, R3 ;  /* 0x000000ffff247224 */ /* 0x000fe400078e0003 */
[----:B------:R-:W-:-:S07]  /*20c60*/  IMAD.MOV.U32 R37, RZ, RZ, R2 ;  /* 0x000000ffff257224 */ /* 0x000fce00078e0002 */
.L_x_9974:
[----:B------:R-:W-:Y:S05]  /*20c70*/  BSYNC.RECONVERGENT B3 ;  /* 0x0000000000037941 */ /* 0x000fea0003800200 */
.L_x_9973:
[----:B------:R-:W-:Y:S05]  /*20c80*/  BRA `(.L_x_9949) ;  /* 0x0000000000d47947 */ /* 0x000fea0003800000 */
.L_x_9950:
        /* <DEDUP_REMOVED lines=50> */
[----:B------:R-:W-:Y:S01]  /*20fb0*/  MOV R36, R3 ;  /* 0x0000000300247202 */ /* 0x000fe20000000f00 */
[----:B------:R-:W-:-:S07]  /*20fc0*/  IMAD.MOV.U32 R37, RZ, RZ, R2 ;  /* 0x000000ffff257224 */ /* 0x000fce00078e0002 */
.L_x_9975:
[----:B------:R-:W-:Y:S05]  /*20fd0*/  BSYNC.RECONVERGENT B3 ;  /* 0x0000000000037941 */ /* 0x000fea0003800200 */
.L_x_9949:
[----:B------:R-:W-:Y:S05]  /*20fe0*/  BSYNC.RECONVERGENT B2 ;  /* 0x0000000000027941 */ /* 0x000fea0003800200 */
.L_x_9945:
        /* <DEDUP_REMOVED lines=56> */
.L_x_9980:
[----:B------:R-:W-:Y:S05]  /*21370*/  BSYNC.RECONVERGENT B4 ;  /* 0x0000000000047941 */ /* 0x000fea0003800200 */
.L_x_9979:
        /* <DEDUP_REMOVED lines=177> */
.L_x_9982:
        /* <DEDUP_REMOVED lines=98> */
.L_x_9981:
        /* <DEDUP_REMOVED lines=79> */
.L_x_9989:
[----:B------:R-:W-:Y:S05]  /*229a0*/  BSYNC.RECONVERGENT B6 ;  /* 0x0000000000067941 */ /* 0x000fea0003800200 */
.L_x_9988:
[----:B------:R-:W-:Y:S05]  /*229b0*/  BSYNC.RECONVERGENT B5 ;  /* 0x0000000000057941 */ /* 0x000fea0003800200 */
.L_x_9987:
        /* <DEDUP_REMOVED lines=62> */
[----:B------:R-:W-:Y:S02]  /*22da0*/  IMAD.MOV.U32 R22, RZ, RZ, R3 ;  /* 0x000000ffff167224 */ /* 0x000fe400078e0003 */
[----:B------:R-:W-:-:S07]  /*22db0*/  IMAD.MOV.U32 R23, RZ, RZ, R2 ;  /* 0x000000ffff177224 */ /* 0x000fce00078e0002 */
.L_x_9994:
[----:B------:R-:W-:Y:S05]  /*22dc0*/  BSYNC.RECONVERGENT B6 ;  /* 0x0000000000067941 */ /* 0x000fea0003800200 */
.L_x_9993:
[----:B------:R-:W-:Y:S05]  /*22dd0*/  BRA `(.L_x_9992) ;  /* 0x0000000000047947 */ /* 0x000fea0003800000 */
.L_x_9991:
[----:B------:R0:W1:Y:S02]  /*22de0*/  DADD R22, -R28, R26 ;  /* 0x000000001c167229 */ /* 0x000064000000011a */
.L_x_9992:
[----:B------:R-:W-:Y:S05]  /*22df0*/  BSYNC.RECONVERGENT B5 ;  /* 0x0000000000057941 */ /* 0x000fea0003800200 */
.L_x_9990:
        /* <DEDUP_REMOVED lines=68> */
[----:B------:R-:W-:-:S07]  /*23240*/  IMAD.MOV.U32 R4, RZ, RZ, R5 ;  /* 0x000000ffff047224 */ /* 0x000fce00078e0005 */
[----:B0-----:R-:W-:Y:S05]  /*23250*/  CALL.REL.NOINC `($__internal_17_$__cuda_sm20_dsqrt_rn_f64_mediumpath_v1) ;  /* 0x000000f800747944 */ /* 0x001fea0003c00000 */
[----:B------:R-:W-:Y:S02]  /*23260*/  IMAD.MOV.U32 R24, RZ, RZ, R3 ;  /* 0x000000ffff187224 */ /* 0x000fe400078e0003 */
[----:B------:R-:W-:-:S07]  /*23270*/  IMAD.MOV.U32 R25, RZ, RZ, R2 ;  /* 0x000000ffff197224 */ /* 0x000fce00078e0002 */
.L_x_9996:
[----:B------:R-:W-:Y:S05]  /*23280*/  BSYNC.RECONVERGENT B5 ;  /* 0x0000000000057941 */ /* 0x000fea0003800200 */
.L_x_9995:
[----:B------:R-:W-:Y:S05]  /*23290*/  BRA `(.L_x_9997) ;  /* 0x0000001000d47947 */ /* 0x000fea0003800000 */
.L_x_9986:
        /* <DEDUP_REMOVED lines=64> */
.L_x_10000:
[----:B------:R-:W-:Y:S05]  /*236a0*/  BSYNC.RECONVERGENT B5 ;  /* 0x0000000000057941 */ /* 0x000fea0003800200 */
.L_x_9999:
[----:B------:R-:W-:Y:S05]  /*236b0*/  BRA `(.L_x_9997) ;  /* 0x0000000c00cc7947 */ /* 0x000fea0003800000 */
.L_x_9998:
        /* <DEDUP_REMOVED lines=68> */
.L_x_10002:
[----:B------:R-:W-:Y:S05]  /*23b00*/  BSYNC.RECONVERGENT B5 ;  /* 0x0000000000057941 */ /* 0x000fea0003800200 */
.L_x_10001:
        /* <DEDUP_REMOVED lines=47> */
[----:B------:R-:W-:Y:S01]  /*23e00*/  IMAD.MOV.U32 R24, RZ, RZ, R3 ;  /* 0x000000ffff187224 */ /* 0x000fe200078e0003 */
[----:B------:R-:W-:-:S07]  /*23e10*/  MOV R25, R2 ;  /* 0x0000000200197202 */ /* 0x000fce0000000f00 */
.L_x_10004:
[----:B------:R-:W-:Y:S05]  /*23e20*/  BSYNC.RECONVERGENT B5 ;  /* 0x0000000000057941 */ /* 0x000fea0003800200 */
.L_x_10003:
[----:B------:R-:W1:Y:S02]  /*23e30*/  DMUL R20, R20, 8.11296384146066816958e+31 ;  /* 0x4690000014147828 */ /* 0x000e640000000000 */
[----:B-1----:R-:W-:Y:S05]  /*23e40*/  BRA `(.L_x_9997) ;  /* 0x0000000400e87947 */ /* 0x002fea0003800000 */
.L_x_9985:
        /* <DEDUP_REMOVED lines=54> */
.L_x_10006:
[----:B------:R-:W-:Y:S05]  /*241b0*/  BSYNC.RECONVERGENT B5 ;  /* 0x0000000000057941 */ /* 0x000fea0003800200 */
.L_x_10005:
        /* <DEDUP_REMOVED lines=61> */
[----:B------:R-:W-:Y:S01]  /*24590*/  MOV R24, R3 ;  /* 0x0000000300187202 */ /* 0x000fe20000000f00 */
[----:B------:R-:W-:-:S07]  /*245a0*/  IMAD.MOV.U32 R25, RZ, RZ, R2 ;  /* 0x000000ffff197224 */ /* 0x000fce00078e0002 */
.L_x_10008:
[----:B------:R-:W-:Y:S05]  /*245b0*/  BSYNC.RECONVERGENT B5 ;  /* 0x0000000000057941 */ /* 0x000fea0003800200 */
.L_x_10007:
[----:B------:R0:W1:Y:S01]  /*245c0*/  DMUL R24, R24, R26 ;  /* 0x0000001a18187228 */ /* 0x0000620000000000 */
[----:B------:R-:W-:Y:S02]  /*245d0*/  IMAD.MOV.U32 R20, RZ, RZ, 0x0 ;  /* 0x00000000ff147424 */ /* 0x000fe400078e00ff */
[----:B01----:R-:W-:-:S07]  /*245e0*/  IMAD.MOV.U32 R21, RZ, RZ, 0x3ff00000 ;  /* 0x3ff00000ff157424 */ /* 0x003fce00078e00ff */
.L_x_9997:
[----:B------:R-:W-:Y:S05]  /*245f0*/  BSYNC.RECONVERGENT B4 ;  /* 0x0000000000047941 */ /* 0x000fea0003800200 */
.L_x_9984:
[----:B------:R-:W-:Y:S05]  /*24600*/  BRA `(.L_x_10009) ;  /* 0x0000000000187947 */ /* 0x000fea0003800000 */
.L_x_9978:
[----:B------:R-:W0:-:S15]  /*24610*/  DMUL R24, R24, 9.00719925474099200000e+15 ;  /* 0x4340000018187828 */ /* 0x000e1e0000000000 */
[----:B------:R-:W-:-:S15]  /*24620*/  NOP ;  /* 0x0000000000007918 */ /* 0x000fde0000000000 */
[----:B------:R-:W-:-:S15]  /*24630*/  NOP ;  /* 0x0000000000007918 */ /* 0x000fde0000000000 */
[----:B------:R-:W-:-:S15]  /*24640*/  NOP ;  /* 0x0000000000007918 */ /* 0x000fde0000000000 */
[----:B------:R-:W-:-:S04]  /*24650*/  NOP ;  /* 0x0000000000007918 */ /* 0x000fc80000000000 */
[----:B0-----:R-:W1:Y:S02]  /*24660*/  DMUL R20, R20, 9.00719925474099200000e+15 ;  /* 0x4340000014147828 */ /* 0x001e640000000000 */
.L_x_10009:
[----:B------:R-:W-:Y:S05]  /*24670*/  BSYNC.RELIABLE B2 ;  /* 0x0000000000027941 */ /* 0x000fea0003800100 */
.L_x_9977:
        /* <DEDUP_REMOVED lines=61> */
[----:B0-----:R-:W-:Y:S05]  /*24a50*/  CALL.REL.NOINC `($__internal_16_$__cuda_sm20_div_rn_f64_full) ;  /* 0x000000d800487944 */ /* 0x001fea0003c00000 */
[----:B------:R-:W-:-:S04]  /*24a60*/  LOP3.LUT R3, R3, R2, RZ, 0x3c, !PT ;  /* 0x0000000203037212 */ /* 0x000fc800078e3cff */
[----:B------:R-:W-:-:S04]  /*24a70*/  LOP3.LUT R2, R3, R2, RZ, 0x3c, !PT ;  /* 0x0000000203027212 */ /* 0x000fc800078e3cff */
[----:B------:R-:W-:-:S07]  /*24a80*/  LOP3.LUT R3, R3, R2, RZ, 0x3c, !PT ;  /* 0x0000000203037212 */ /* 0x000fce00078e3cff */
.L_x_10011:
[----:B------:R-:W-:Y:S05]  /*24a90*/  BSYNC.RECONVERGENT B2 ;  /* 0x0000000000027941 */ /* 0x000fea0003800200 */
.L_x_10010:
        /* <DEDUP_REMOVED lines=141> */
[----:B-1----:R-:W-:Y:S01]  /*25370*/  @!P1 IMAD.MOV.U32 R2, RZ, RZ, 0x54442d18 ;  /* 0x54442d18ff029424 */ /* 0x002fe200078e00ff */
[----:B------:R-:W-:-:S15]  /*25380*/  @!P1 MOV R3, 0x400921fb ;  /* 0x400921fb00039802 */ /* 0x000fde0000000f00 */
[----:B------:R-:W-:-:S15]  /*25390*/  NOP ;  /* 0x0000000000007918 */ /* 0x000fde0000000000 */
[----:B------:R-:W-:-:S15]  /*253a0*/  NOP ;  /* 0x0000000000007918 */ /* 0x000fde0000000000 */
[----:B------:R-:W-:-:S15]  /*253b0*/  NOP ;  /* 0x0000000000007918 */ /* 0x000fde0000000000 */
[----:B------:R-:W-:-:S01]  /*253c0*/  NOP ;  /* 0x0000000000007918 */ /* 0x000fc20000000000 */
        /* <DEDUP_REMOVED lines=30> */
.L_x_10013:
[----:B------:R-:W-:Y:S02]  /*255b0*/  FSEL R2, RZ, 3.37028055040000000000e+12, P0 ;  /* 0x54442d18ff027808 */ /* 0x000fe40000000000 */
[----:B------:R-:W-:-:S07]  /*255c0*/  FSEL R3, RZ, 2.1426990032196044922, P0 ;  /* 0x400921fbff037808 */ /* 0x000fce0000000000 */
.L_x_10014:
[----:B------:R-:W-:Y:S05]  /*255d0*/  BSYNC.RECONVERGENT B0 ;  /* 0x0000000000007941 */ /* 0x000fea0003800200 */
.L_x_10012:
        /* <DEDUP_REMOVED lines=13> */
.L_x_9983:
[----:B------:R-:W-:Y:S05]  /*256b0*/  BSYNC.RECONVERGENT B3 ;  /* 0x0000000000037941 */ /* 0x000fea0003800200 */
.L_x_9976:
[----:B------:R-:W-:Y:S01]  /*256c0*/  LOP3.LUT R15, R37, 0x80000000, R15, 0xb8, !PT ;  /* 0x80000000250f7812 */ /* 0x000fe200078eb80f */
[----:B------:R-:W-:Y:S01]  /*256d0*/  IMAD.MOV.U32 R14, RZ, RZ, R36 ;  /* 0x000000ffff0e7224 */ /* 0x000fe200078e0024 */
[----:B------:R-:W-:Y:S02]  /*256e0*/  LOP3.LUT R13, R5, 0x80000000, R13, 0xb8, !PT ;  /* 0x80000000050d7812 */ /* 0x000fe400078eb80d */
[----:B------:R-:W-:Y:S01]  /*256f0*/  MOV R12, R4 ;  /* 0x00000004000c7202 */ /* 0x000fe20000000f00 */
[----:B------:R-:W-:Y:S06]  /*25700*/  BRA `(.L_x_9943) ;  /* 0x000000cc000c7947 */ /* 0x000fec0003800000 */
.L_x_9944:
        /* <DEDUP_REMOVED lines=51> */
[----:B------:R-:W-:Y:S01]  /*25a40*/  ISETP.GE.U32.AND P2, PT, R4, 0x7fefffff, PT ;  /* 0x7fefffff0400780c */ /* 0x000fe20003f46070 */
[----:B------:R-:W-:Y:S02]  /*25a50*/  IMAD.MOV.U32 R4, RZ, RZ, R10 ;  /* 0x000000ffff047224 */ /* 0x000fe400078e000a */
[----:B------:R-:W-:-:S10]  /*25a60*/  @!P0 IMAD.MOV.U32 R4, RZ, RZ, R6 ;  /* 0x000000ffff048224 */ /* 0x000fd400078e0006 */
        /* <DEDUP_REMOVED lines=41> */
[----:B------:R-:W-:-:S04]  /*25d00*/  @P2 IMAD.MOV.U32 R17, RZ, RZ, 0x7ff00000 ;  /* 0x7ff00000ff112424 */ /* 0x000fc800078e00ff */
[----:B------:R-:W-:-:S15]  /*25d10*/  FSETP.GT.AND P4, PT, |R8|, 1.469367938527859385e-39, PT ;  /* 0x001000000800780b */ /* 0x000fde0003f84200 */
[----:B------:R-:W-:-:S15]  /*25d20*/  NOP ;  /* 0x0000000000007918 */ /* 0x000fde0000000000 */
[----:B------:R-:W-:-:S15]  /*25d30*/  NOP ;  /* 0x0000000000007918 */ /* 0x000fde0000000000 */
[----:B------:R-:W-:-:S10]  /*25d40*/  NOP ;  /* 0x0000000000007918 */ /* 0x000fd40000000000 */
        /* <DEDUP_REMOVED lines=177> */
.L_x_10020:
[----:B------:R-:W-:Y:S05]  /*26860*/  BSYNC.RECONVERGENT B0 ;  /* 0x0000000000007941 */ /* 0x000fea0003800200 */
.L_x_10019:
[----:B------:R-:W-:Y:S04]  /*26870*/  BSSY.RECONVERGENT B3, `(.L_x_10021) ;  /* 0x000000b000037945 */ /* 0x000fe80003800200 */
[----:B------:R-:W-:Y:S05]  /*26880*/  @P4 BRA P5, `(.L_x_10022) ;  /* 0x0000000000244947 */ /* 0x000fea0002800000 */
[----:B------:R-:W-:Y:S01]  /*26890*/  IMAD.MOV.U32 R6, RZ, RZ, R24 ;  /* 0x000000ffff067224 */ /* 0x000fe200078e0018 */
[----:B------:R-:W-:Y:S01]  /*268a0*/  MOV R3, R27 ;  /* 0x0000001b00037202 */ /* 0x000fe20000000f00 */
[----:B------:R-:W-:Y:S01]  /*268b0*/  IMAD.MOV.U32 R7, RZ, RZ, R25 ;  /* 0x000000ffff077224 */ /* 0x000fe200078e0019 */
[----:B------:R-:W-:Y:S01]  /*268c0*/  MOV R0, 0x268f0 ;  /* 0x000268f000007802 */ /* 0x000fe20000000f00 */
[----:B------:R-:W-:-:S07]  /*268d0*/  IMAD.MOV.U32 R2, RZ, RZ, R26 ;  /* 0x000000ffff027224 */ /* 0x000fce00078e001a */
[----:B01----:R-:W-:Y:S05]  /*268e0*/  CALL.REL.NOINC `($__internal_16_$__cuda_sm20_div_rn_f64_full) ;  /* 0x000000b800a47944 */ /* 0x003fea0003c00000 */
[----:B------:R-:W-:-:S04]  /*268f0*/  LOP3.LUT R3, R3, R2, RZ, 0x3c, !PT ;  /* 0x0000000203037212 */ /* 0x000fc800078e3cff */
[----:B------:R-:W-:-:S04]  /*26900*/  LOP3.LUT R2, R3, R2, RZ, 0x3c, !PT ;  /* 0x0000000203027212 */ /* 0x000fc800078e3cff */
[----:B------:R-:W-:-:S07]  /*26910*/  LOP3.LUT R3, R3, R2, RZ, 0x3c, !PT ;  /* 0x0000000203037212 */ /* 0x000fce00078e3cff */
.L_x_10022:
[----:B------:R-:W-:Y:S05]  /*26920*/  BSYNC.RECONVERGENT B3 ;  /* 0x0000000000037941 */ /* 0x000fea0003800200 */
.L_x_10021:
[----:B0-----:R-:W-:Y:S01]  /*26930*/  IMAD.MOV.U32 R10, RZ, RZ, -0x2449a4b7 ;  /* 0xdbb65b49ff0a7424 */ /* 0x001fe200078e00ff */
[----:B------:R-:W-:Y:S01]  /*26940*/  UMOV UR4, 0x2a25ff7e ;  /* 0x2a25ff7e00047882 */ /* 0x000fe20000000000 */
[----:B------:R-:W-:Y:S01]  /*26950*/  IMAD.MOV.U32 R11, RZ, RZ, 0x3f2d3b63 ;  /* 0x3f2d3b63ff0b7424 */ /* 0x000fe200078e00ff */
[----:B------:R-:W-:Y:S01]  /*26960*/  UMOV UR5, 0x3ef53e1d ;  /* 0x3ef53e1d00057882 */ /* 0x000fe20000000000 */
[----:B------:R-:W0:Y:S01]  /*26970*/  DMUL R6, R2, R2 ;  /* 0x0000000202067228 */ /* 0x000e220000000000 */
        /* <DEDUP_REMOVED lines=171> */
.L_x_10024:
[----:B------:R-:W-:Y:S02]  /*27430*/  FSEL R2, RZ, 3.37028055040000000000e+12, P0 ;  /* 0x54442d18ff027808 */ /* 0x000fe40000000000 */
[----:B------:R-:W-:-:S07]  /*27440*/  FSEL R3, RZ, 2.1426990032196044922, P0 ;  /* 0x400921fbff037808 */ /* 0x000fce0000000000 */
.L_x_10025:
[----:B------:R-:W-:Y:S05]  /*27450*/  BSYNC.RECONVERGENT B0 ;  /* 0x0000000000007941 */ /* 0x000fea0003800200 */
.L_x_10023:
        /* <DEDUP_REMOVED lines=14> */
.L_x_10018:
        /* <DEDUP_REMOVED lines=13> */
[----:B------:R-:W-:-:S02]  /*27610*/  ISETP.GT.U32.AND P0, PT, R22, R20, PT ;  /* 0x000000141600720c */ /* 0x000fc40003f04070 */
        /* <DEDUP_REMOVED lines=12> */
[----:B0-----:R0:W-:Y:S02]  /*276e0*/  DFMA R28, R2, R6, R2 ;  /* 0x00000006021c722b */ /* 0x0011e40000000002 */
        /* <DEDUP_REMOVED lines=29> */
[----:B------:R-:W0:-:S15]  /*278c0*/  DFMA R30, -R26, R28, 1 ;  /* 0x3ff000001a1e742b */ /* 0x000e1e000000011c */
        /* <DEDUP_REMOVED lines=19> */
[----:B------:R-:W1:-:S15]  /*27a00*/  DSETP.MIN.AND P0, P3, R16, UR4, PT ;  /* 0x0000000410007e2a */ /* 0x000e5e000bb00000 */
[----:B------:R-:W-:-:S15]  /*27a10*/  NOP ;  /* 0x0000000000007918 */ /* 0x000fde0000000000 */
[----:B------:R-:W-:-:S15]  /*27a20*/  NOP ;  /* 0x0000000000007918 */ /* 0x000fde0000000000 */
[----:B------:R-:W-:-:S15]  /*27a30*/  NOP ;  /* 0x0000000000007918 */ /* 0x000fde0000000000 */
[----:B------:R-:W-:-:S04]  /*27a40*/  NOP ;  /* 0x0000000000007918 */ /* 0x000fc80000000000 */
[----:B0-----:R1:W-:Y:S02]  /*27a50*/  DFMA R2, R30, R2, R28 ;  /* 0x000000021e02722b */ /* 0x0013e4000000001c */
[----:B-1----:R-:W-:Y:S01]  /*27a60*/  FSEL R29, R4, UR6, P0 ;  /* 0x00000006041d7c08 */ /* 0x002fe20008000000 */
        /* <DEDUP_REMOVED lines=244> */
.L_x_10028:
[----:B------:R-:W-:Y:S05]  /*289b0*/  BSYNC.RECONVERGENT B0 ;  /* 0x0000000000007941 */ /* 0x000fea0003800200 */
.L_x_10027:
        /* <DEDUP_REMOVED lines=11> */
.L_x_10030:
[----:B------:R-:W-:Y:S05]  /*28a70*/  BSYNC.RECONVERGENT B3 ;  /* 0x0000000000037941 */ /* 0x000fea0003800200 */
.L_x_10029:
[----:B------:R-:W-:Y:S01]  /*28a80*/  IMAD.MOV.U32 R10, RZ, RZ, -0x2449a4b7 ;  /* 0xdbb65b49ff0a7424 */ /* 0x000fe200078e00ff */
[----:B------:R-:W-:Y:S01]  /*28a90*/  UMOV UR4, 0x2a25ff7e ;  /* 0x2a25ff7e00047882 */ /* 0x000fe20000000000 */
[----:B------:R-:W-:Y:S01]  /*28aa0*/  IMAD.MOV.U32 R11, RZ, RZ, 0x3f2d3b63 ;  /* 0x3f2d3b63ff0b7424 */ /* 0x000fe200078e00ff */
[----:B------:R-:W-:Y:S01]  /*28ab0*/  UMOV UR5, 0x3ef53e1d ;  /* 0x3ef53e1d00057882 */ /* 0x000fe20000000000 */
[----:B------:R-:W2:Y:S01]  /*28ac0*/  DMUL R6, R2, R2 ;  /* 0x0000000202067228 */ /* 0x000ea20000000000 */
        /* <DEDUP_REMOVED lines=8> */
[----:B--2---:R-:W2:Y:S01]  /*28b50*/  DFMA R10, R6, -UR4, R10 ;  /* 0x80000004060a7c2b */ /* 0x004ea2000800000a */
        /* <DEDUP_REMOVED lines=118> */
[----:B--2---:R-:W2:-:S15]  /*292c0*/  DFMA R10, R6, R10, -UR4 ;  /* 0x80000004060a7e2b */ /* 0x004e9e000800000a */
[----:B------:R-:W-:-:S15]  /*292d0*/  NOP ;  /* 0x0000000000007918 */ /* 0x000fde0000000000 */
[----:B------:R-:W-:-:S15]  /*292e0*/  NOP ;  /* 0x0000000000007918 */ /* 0x000fde0000000000 */
[----:B------:R-:W-:-:S15]  /*292f0*/  NOP ;  /* 0x0000000000007918 */ /* 0x000fde0000000000 */
[----:B------:R-:W-:-:S04]  /*29300*/  NOP ;  /* 0x0000000000007918 */ /* 0x000fc80000000000 */
[----:B--2---:R-:W2:-:S15]  /*29310*/  DMUL R10, R6, R10 ;  /* 0x0000000a060a7228 */ /* 0x004e9e0000000000 */
[----:B------:R-:W-:-:S15]  /*29320*/  NOP ;  /* 0x0000000000007918 */ /* 0x000fde0000000000 */
[----:B------:R-:W-:-:S15]  /*29330*/  NOP ;  /* 0x0000000000007918 */ /* 0x000fde0000000000 */
[----:B------:R-:W-:-:S15]  /*29340*/  NOP ;  /* 0x0000000000007918 */ /* 0x000fde0000000000 */
[----:B------:R-:W-:-:S04]  /*29350*/  NOP ;  /* 0x0000000000007918 */ /* 0x000fc80000000000 */
[----:B--2---:R2:W3:Y:S02]  /*29360*/  DFMA R10, R10, R2, R2 ;  /* 0x000000020a0a722b */ /* 0x0044e40000000002 */
[----:B--2---:R-:W-:Y:S01]  /*29370*/  @P1 IMAD.MOV.U32 R2, RZ, RZ, 0x54442d18 ;  /* 0x54442d18ff021424 */ /* 0x004fe200078e00ff */
[----:B------:R-:W-:-:S15]  /*29380*/  @P1 MOV R3, 0x400921fb ;  /* 0x400921fb00031802 */ /* 0x000fde0000000f00 */
[----:B------:R-:W-:-:S15]  /*29390*/  NOP ;  /* 0x0000000000007918 */ /* 0x000fde0000000000 */
[----:B------:R-:W-:-:S15]  /*293a0*/  NOP ;  /* 0x0000000000007918 */ /* 0x000fde0000000000 */
[----:B------:R-:W-:-:S15]  /*293b0*/  NOP ;  /* 0x0000000000007918 */ /* 0x000fde0000000000 */
[----:B------:R-:W-:-:S01]  /*293c0*/  NOP ;  /* 0x0000000000007918 */ /* 0x000fc20000000000 */
[----:B---3--:R-:W2:Y:S02]  /*293d0*/  @P1 DADD R2, -R10, R2 ;  /* 0x000000000a021229 */ /* 0x008ea40000000102 */
[----:B--2---:R-:W-:Y:S02]  /*293e0*/  @P1 FSEL R2, R2, R10, !P0 ;  /* 0x0000000a02021208 */ /* 0x004fe40004000000 */
[----:B------:R-:W-:Y:S02]  /*293f0*/  @P1 FSEL R3, R3, R11, !P0 ;  /* 0x0000000b03031208 */ /* 0x000fe40004000000 */
[----:B------:R-:W-:-:S15]  /*29400*/  @!P1 PLOP3.LUT P0, PT, P2, PT, PT, 0x80, 0x8 ;  /* 0x000000000008981c */ /* 0x000fde000170f070 */
[----:B------:R-:W-:-:S15]  /*29410*/  NOP ;  /* 0x0000000000007918 */ /* 0x000fde0000000000 */
[----:B------:R-:W-:-:S15]  /*29420*/  NOP ;  /* 0x0000000000007918 */ /* 0x000fde0000000000 */
[----:B------:R-:W-:-:S13]  /*29430*/  NOP ;  /* 0x0000000000007918 */ /* 0x000fda0000000000 */
[----:B------:R-:W2:Y:S02]  /*29440*/  @!P1 DADD R6, -RZ, -R10 ;  /* 0x00000000ff069229 */ /* 0x000ea4000000090a */
[----:B--2---:R-:W-:Y:S02]  /*29450*/  @!P1 FSEL R6, R10, R6, !P0 ;  /* 0x000000060a069208 */ /* 0x004fe40004000000 */
[----:B------:R-:W-:-:S15]  /*29460*/  @!P1 FSEL R7, R11, R7, !P0 ;  /* 0x000000070b079208 */ /* 0x000fde0004000000 */
[----:B------:R-:W-:-:S15]  /*29470*/  NOP ;  /* 0x0000000000007918 */ /* 0x000fde0000000000 */
[----:B------:R-:W-:-:S15]  /*29480*/  NOP ;  /* 0x0000000000007918 */ /* 0x000fde0000000000 */
[----:B------:R-:W-:-:S15]  /*29490*/  NOP ;  /* 0x0000000000007918 */ /* 0x000fde0000000000 */
[----:B------:R-:W2:-:S15]  /*294a0*/  DSETP.NEU.AND P3, PT, R26, RZ, PT ;  /* 0x000000ff1a00722a */ /* 0x000e9e0003f6d000 */
[----:B------:R-:W-:-:S15]  /*294b0*/  NOP ;  /* 0x0000000000007918 */ /* 0x000fde0000000000 */
[----:B------:R-:W-:-:S15]  /*294c0*/  NOP ;  /* 0x0000000000007918 */ /* 0x000fde0000000000 */
[----:B------:R-:W-:-:S15]  /*294d0*/  NOP ;  /* 0x0000000000007918 */ /* 0x000fde0000000000 */
[----:B------:R-:W-:-:S04]  /*294e0*/  NOP ;  /* 0x0000000000007918 */ /* 0x000fc80000000000 */
[----:B------:R3:W4:Y:S02]  /*294f0*/  @!P1 DADD R2, R6, R8 ;  /* 0x0000000006029229 */ /* 0x0007240000000008 */
[----:B--234-:R-:W-:Y:S05]  /*29500*/  @!P3 BRA `(.L_x_10032) ;  /* 0x000000000020b947 */ /* 0x01cfea0003800000 */
[----:B------:R-:W-:Y:S02]  /*29510*/  IMAD.MOV.U32 R0, RZ, RZ, 0x7f3321d2 ;  /* 0x7f3321d2ff007424 */ /* 0x000fe400078e00ff */
[----:B------:R-:W-:-:S03]  /*29520*/  IMAD.MOV.U32 R4, RZ, RZ, 0x4002d97c ;  /* 0x4002d97cff047424 */ /* 0x000fc600078e00ff */
[----:B------:R-:W-:Y:S02]  /*29530*/  FSEL R7, R0, 3.37028055040000000000e+12, !P0 ;  /* 0x54442d1800077808 */ /* 0x000fe40004000000 */
[----:B------:R-:W-:Y:S01]  /*29540*/  FSEL R9, R4, 1.8213495016098022461, !P0 ;  /* 0x3fe921fb04097808 */ /* 0x000fe20004000000 */
[----:B------:R-:W2:Y:S02]  /*29550*/  DSETP.NEU.AND P0, PT, R22, R20, PT ;  /* 0x000000141600722a */ /* 0x000ea40003f0d000 */
[----:B--2---:R-:W-:Y:S02]  /*29560*/  FSEL R2, R7, R2, !P0 ;  /* 0x0000000207027208 */ /* 0x004fe40004000000 */
[----:B------:R-:W-:Y:S01]  /*29570*/  FSEL R3, R9, R3, !P0 ;  /* 0x0000000309037208 */ /* 0x000fe20004000000 */
[----:B------:R-:W-:Y:S06]  /*29580*/  BRA `(.L_x_10033) ;  /* 0x0000000000087947 */ /* 0x000fec0003800000 */
.L_x_10032:
[----:B------:R-:W-:Y:S02]  /*29590*/  FSEL R2, RZ, 3.37028055040000000000e+12, P0 ;  /* 0x54442d18ff027808 */ /* 0x000fe40000000000 */
[----:B------:R-:W-:-:S07]  /*295a0*/  FSEL R3, RZ, 2.1426990032196044922, P0 ;  /* 0x400921fbff037808 */ /* 0x000fce0000000000 */
.L_x_10033:
[----:B------:R-:W-:Y:S05]  /*295b0*/  BSYNC.RECONVERGENT B0 ;  /* 0x0000000000007941 */ /* 0x000fea0003800200 */
.L_x_10031:
[----:B------:R-:W-:Y:S01]  /*295c0*/  LOP3.LUT R5, R3, 0x80000000, R5, 0xb8, !PT ;  /* 0x8000000003057812 */ /* 0x000fe200078eb805 */
[----:B------:R-:W2:-:S15]  /*295d0*/  DADD R20, R22, R20 ;  /* 0x0000000016147229 */ /* 0x000e9e0000000014 */
[----:B------:R-:W-:-:S15]  /*295e0*/  NOP ;  /* 0x0000000000007918 */ /* 0x000fde0000000000 */
[----:B------:R-:W-:-:S15]  /*295f0*/  NOP ;  /* 0x0000000000007918 */ /* 0x000fde0000000000 */
[----:B------:R-:W-:-:S15]  /*29600*/  NOP ;  /* 0x0000000000007918 */ /* 0x000fde0000000000 */
[----:B------:R-:W-:-:S04]  /*29610*/  NOP ;  /* 0x0000000000007918 */ /* 0x000fc80000000000 */
[----:B--2---:R-:W2:Y:S02]  /*29620*/  DSETP.NAN.AND P0, PT, R20, R20, PT ;  /* 0x000000141400722a */ /* 0x004ea40003f08000 */
[----:B--2---:R-:W-:Y:S02]  /*29630*/  FSEL R2, R20, R2, P0 ;  /* 0x0000000214027208 */ /* 0x004fe40000000000 */
[----:B------:R-:W-:Y:S01]  /*29640*/  FSEL R3, R21, R5, P0 ;  /* 0x0000000515037208 */ /* 0x000fe20000000000 */
[----:B------:R-:W-:Y:S06]  /*29650*/  BRA `(.L_x_10026) ;  /* 0x0000008c00187947 */ /* 0x000fec0003800000 */
.L_x_10017:
        /* <DEDUP_REMOVED lines=51> */
[----:B------:R-:W-:Y:S01]  /*29990*/  MOV R28, R3 ;  /* 0x00000003001c7202 */ /* 0x000fe20000000f00 */
[----:B------:R-:W-:-:S07]  /*299a0*/  IMAD.MOV.U32 R29, RZ, RZ, R2 ;  /* 0x000000ffff1d7224 */ /* 0x000fce00078e0002 */
.L_x_10035:
[----:B------:R-:W-:Y:S05]  /*299b0*/  BSYNC.RECONVERGENT B3 ;  /* 0x0000000000037941 */ /* 0x000fea0003800200 */
.L_x_10034:
        /* <DEDUP_REMOVED lines=50> */
[----:B------:R-:W-:Y:S05]  /*29ce0*/  CALL.REL.NOINC `($__internal_16_$__cuda_sm20_div_rn_f64_full) ;  /* 0x0000008400a47944 */ /* 0x000fea0003c00000 */
[----:B------:R-:W-:-:S04]  /*29cf0*/  LOP3.LUT R3, R3, R2, RZ, 0x3c, !PT ;  /* 0x0000000203037212 */ /* 0x000fc800078e3cff */
[----:B------:R-:W-:-:S04]  /*29d00*/  LOP3.LUT R2, R3, R2, RZ, 0x3c, !PT ;  /* 0x0000000203027212 */ /* 0x000fc800078e3cff */
[----:B------:R-:W-:-:S07]  /*29d10*/  LOP3.LUT R3, R3, R2, RZ, 0x3c, !PT ;  /* 0x0000000203037212 */ /* 0x000fce00078e3cff */
.L_x_10037:
[----:B------:R-:W-:Y:S05]  /*29d20*/  BSYNC.RECONVERGENT B3 ;  /* 0x0000000000037941 */ /* 0x000fea0003800200 */
.L_x_10036:
        /* <DEDUP_REMOVED lines=8> */
[----:B------:R-:W-:Y:S01]  /*29db0*/  IMAD.U32 R8, RZ, RZ, UR6 ;  /* 0x00000006ff087e24 */ /* 0x000fe2000f8e00ff */
[----:B------:R-:W-:Y:S01]  /*29dc0*/  FSETP.GEU.AND P4, PT, |R25|, 6.5827683646048100446e-37, PT ;  /* 0x036000001900780b */ /* 0x000fe20003f8e200 */
[----:B------:R-:W-:-:S15]  /*29dd0*/  IMAD.MOV.U32 R35, RZ, RZ, 0x3fd80000 ;  /* 0x3fd80000ff237424 */ /* 0x000fde00078e00ff */
[----:B------:R-:W-:-:S15]  /*29de0*/  NOP ;  /* 0x0000000000007918 */ /* 0x000fde0000000000 */
[----:B------:R-:W-:-:S15]  /*29df0*/  NOP ;  /* 0x0000000000007918 */ /* 0x000fde0000000000 */
[----:B------:R-:W-:-:S10]  /*29e00*/  NOP ;  /* 0x0000000000007918 */ /* 0x000fd40000000000 */
        /* <DEDUP_REMOVED lines=63> */
[----:B------:R-:W-:Y:S02]  /*2a200*/  SEL R28, R4, UR4, P0 ;  /* 0x00000004041c7c07 */ /* 0x000fe40008000000 */
[----:B------:R-:W-:-:S15]  /*2a210*/  ISETP.GE.U32.AND P0, PT, R11, 0x7ff00000, PT ;  /* 0x7ff000000b00780c */ /* 0x000fde0003f06070 */
        /* <DEDUP_REMOVED lines=14> */
[----:B0-----:R-:W0:Y:S01]  /*2a300*/  MUFU.RSQ64H R31, R29 ;  /* 0x0000001d001f7308 */ /* 0x001e220000001c00 */
        /* <DEDUP_REMOVED lines=240> */
.L_x_10039:
[----:B------:R-:W-:Y:S05]  /*2b210*/  BSYNC.RECONVERGENT B0 ;  /* 0x0000000000007941 */ /* 0x000fea0003800200 */
.L_x_10038:
[----:B------:R-:W-:Y:S01]  /*2b220*/  BSSY.RECONVERGENT B3, `(.L_x_10040) ;  /* 0x000000c000037945 */ /* 0x000fe20003800200 */
[----:B------:R2:W3:Y:S03]  /*2b230*/  DSETP.GEU.AND P1, PT, R22, R20, PT ;  /* 0x000000141600722a */ /* 0x0004e60003f2e000 */
[----:B---3--:R-:W-:Y:S05]  /*2b240*/  @P3 BRA P4, `(.L_x_10041) ;  /* 0x0000000000243947 */ /* 0x008fea0002000000 */
[----:B------:R-:W-:Y:S01]  /*2b250*/  IMAD.MOV.U32 R6, RZ, RZ, R24 ;  /* 0x000000ffff067224 */ /* 0x000fe200078e0018 */
[----:B------:R-:W-:Y:S01]  /*2b260*/  MOV R7, R25 ;  /* 0x0000001900077202 */ /* 0x000fe20000000f00 */
[----:B------:R-:W-:Y:S01]  /*2b270*/  IMAD.MOV.U32 R2, RZ, RZ, R26 ;  /* 0x000000ffff027224 */ /* 0x000fe200078e001a */
[----:B------:R-:W-:Y:S01]  /*2b280*/  MOV R0, 0x2b2b0 ;  /* 0x0002b2b000007802 */ /* 0x000fe20000000f00 */
[----:B------:R-:W-:-:S07]  /*2b290*/  IMAD.MOV.U32 R3, RZ, RZ, R27 ;  /* 0x000000ffff037224 */ /* 0x000fce00078e001b */
[----:B012---:R-:W-:Y:S05]  /*2b2a0*/  CALL.REL.NOINC `($__internal_16_$__cuda_sm20_div_rn_f64_full) ;  /* 0x0000007000347944 */ /* 0x007fea0003c00000 */
[----:B------:R-:W-:-:S04]  /*2b2b0*/  LOP3.LUT R3, R3, R2, RZ, 0x3c, !PT ;  /* 0x0000000203037212 */ /* 0x000fc800078e3cff */
[----:B------:R-:W-:-:S04]  /*2b2c0*/  LOP3.LUT R2, R3, R2, RZ, 0x3c, !PT ;  /* 0x0000000203027212 */ /* 0x000fc800078e3cff */
[----:B------:R-:W-:-:S07]  /*2b2d0*/  LOP3.LUT R3, R3, R2, RZ, 0x3c, !PT ;  /* 0x0000000203037212 */ /* 0x000fce00078e3cff */
.L_x_10041:
[----:B------:R-:W-:Y:S05]  /*2b2e0*/  BSYNC.RECONVERGENT B3 ;  /* 0x0000000000037941 */ /* 0x000fea0003800200 */
.L_x_10040:
[----:B------:R-:W-:Y:S01]  /*2b2f0*/  IMAD.MOV.U32 R10, RZ, RZ, -0x2449a4b7 ;  /* 0xdbb65b49ff0a7424 */ /* 0x000fe200078e00ff */
[----:B------:R-:W-:Y:S01]  /*2b300*/  UMOV UR4, 0x2a25ff7e ;  /* 0x2a25ff7e00047882 */ /* 0x000fe20000000000 */
[----:B------:R-:W-:Y:S01]  /*2b310*/  IMAD.MOV.U32 R11, RZ, RZ, 0x3f2d3b63 ;  /* 0x3f2d3b63ff0b7424 */ /* 0x000fe200078e00ff */
[----:B------:R-:W-:Y:S01]  /*2b320*/  UMOV UR5, 0x3ef53e1d ;  /* 0x3ef53e1d00057882 */ /* 0x000fe20000000000 */
[----:B------:R-:W3:Y:S01]  /*2b330*/  DMUL R6, R2, R2 ;  /* 0x0000000202067228 */ /* 0x000ee20000000000 */
        /* <DEDUP_REMOVED lines=8> */
[----:B---3--:R-:W3:Y:S01]  /*2b3c0*/  DFMA R10, R6, -UR4, R10 ;  /* 0x80000004060a7c2b */ /* 0x008ee2000800000a */
[----:B------:R-:W-:Y:S01]  /*2b3d0*/  UMOV UR4, 0x8dde082e ;  /* 0x8dde082e00047882 */ /* 0x000fe20000000000 */
[----:B------:R-:W-:-:S15]  /*2b3e0*/  UMOV UR5, 0x3f531278 ;  /* 0x3f53127800057882 */ /* 0x000fde0000000000 */
[----:B------:R-:W-:-:S15]  /*2b3f0*/  NOP ;  /* 0x0000000000007918 */ /* 0x000fde0000000000 */
[----:B------:R-:W-:-:S15]  /*2b400*/  NOP ;  /* 0x0000000000007918 */ /* 0x000fde0000000000 */
[----:B------:R-:W-:-:S15]  /*2b410*/  NOP ;  /* 0x0000000000007918 */ /* 0x000fde0000000000 */
[----:B------:R-:W-:-:S02]  /*2b420*/  NOP ;  /* 0x0000000000007918 */ /* 0x000fc40000000000 */
[----:B---3--:R-:W3:Y:S01]  /*2b430*/  DFMA R10, R6, R10, -UR4 ;  /* 0x80000004060a7e2b */ /* 0x008ee2000800000a */
[----:B------:R-:W-:Y:S01]  /*2b440*/  UMOV UR4, 0xc8249315 ;  /* 0xc824931500047882 */ /* 0x000fe20000000000 */
[----:B------:R-:W-:-:S15]  /*2b450*/  UMOV UR5, 0x3f6f9690 ;  /* 0x3f6f969000057882 */ /* 0x000fde0000000000 */
[----:B------:R-:W-:-:S15]  /*2b460*/  NOP ;  /* 0x0000000000007918 */ /* 0x000fde0000000000 */
[----:B------:R-:W-:-:S15]  /*2b470*/  NOP ;  /* 0x0000000000007918 */ /* 0x000fde0000000000 */
[----:B------:R-:W-:-:S15]  /*2b480*/  NOP ;  /* 0x0000000000007918 */ /* 0x000fde0000000000 */
[----:B------:R-:W-:-:S02]  /*2b490*/  NOP ;  /* 0x0000000000007918 */ /* 0x000fc40000000000 */
[----:B---3--:R-:W3:Y:S01]  /*2b4a0*/  DFMA R10, R6, R10, UR4 ;  /* 0x00000004060a7e2b */ /* 0x008ee2000800000a */
        /* <DEDUP_REMOVED lines=104> */
[----:B---3--:R-:W3:-:S15]  /*2bb30*/  DFMA R10, R6, R10, -UR4 ;  /* 0x80000004060a7e2b */ /* 0x008ede000800000a */
[----:B------:R-:W-:-:S15]  /*2bb40*/  NOP ;  /* 0x0000000000007918 */ /* 0x000fde0000000000 */
[----:B------:R-:W-:-:S15]  /*2bb50*/  NOP ;  /* 0x0000000000007918 */ /* 0x000fde0000000000 */
[----:B------:R-:W-:-:S15]  /*2bb60*/  NOP ;  /* 0x0000000000007918 */ /* 0x000fde0000000000 */
[----:B------:R-:W-:-:S04]  /*2bb70*/  NOP ;  /* 0x0000000000007918 */ /* 0x000fc80000000000 */
[----:B---3--:R-:W3:-:S15]  /*2bb80*/  DMUL R10, R6, R10 ;  /* 0x0000000a060a7228 */ /* 0x008ede0000000000 */
[----:B------:R-:W-:-:S15]  /*2bb90*/  NOP ;  /* 0x0000000000007918 */ /* 0x000fde0000000000 */
[----:B------:R-:W-:-:S15]  /*2bba0*/  NOP ;  /* 0x0000000000007918 */ /* 0x000fde0000000000 */
[----:B------:R-:W-:-:S15]  /*2bbb0*/  NOP ;  /* 0x0000000000007918 */ /* 0x000fde0000000000 */
[----:B------:R-:W-:-:S04]  /*2bbc0*/  NOP ;  /* 0x0000000000007918 */ /* 0x000fc80000000000 */
[----:B---3--:R3:W4:Y:S02]  /*2bbd0*/  DFMA R10, R10, R2, R2 ;  /* 0x000000020a0a722b */ /* 0x0087240000000002 */
[----:B---3--:R-:W-:Y:S01]  /*2bbe0*/  @P1 IMAD.MOV.U32 R2, RZ, RZ, 0x54442d18 ;  /* 0x54442d18ff021424 */ /* 0x008fe200078e00ff */
[----:B------:R-:W-:-:S15]  /*2bbf0*/  @P1 MOV R3, 0x400921fb ;  /* 0x400921fb00031802 */ /* 0x000fde0000000f00 */
[----:B------:R-:W-:-:S15]  /*2bc00*/  NOP ;  /* 0x0000000000007918 */ /* 0x000fde0000000000 */
[----:B------:R-:W-:-:S15]  /*2bc10*/  NOP ;  /* 0x0000000000007918 */ /* 0x000fde0000000000 */
[----:B------:R-:W-:-:S15]  /*2bc20*/  NOP ;  /* 0x0000000000007918 */ /* 0x000fde0000000000 */
[----:B------:R-:W-:-:S01]  /*2bc30*/  NOP ;  /* 0x0000000000007918 */ /* 0x000fc20000000000 */
[----:B----4-:R-:W3:Y:S02]  /*2bc40*/  @P1 DADD R2, -R10, R2 ;  /* 0x000000000a021229 */ /* 0x010ee40000000102 */
[----:B---3--:R-:W-:Y:S02]  /*2bc50*/  @P1 FSEL R2, R2, R10, !P0 ;  /* 0x0000000a02021208 */ /* 0x008fe40004000000 */
[----:B------:R-:W-:Y:S02]  /*2bc60*/  @P1 FSEL R3, R3, R11, !P0 ;  /* 0x0000000b03031208 */ /* 0x000fe40004000000 */
[----:B------:R-:W-:-:S15]  /*2bc70*/  @!P1 PLOP3.LUT P0, PT, P2, PT, PT, 0x80, 0x8 ;  /* 0x000000000008981c */ /* 0x000fde000170f070 */
[----:B------:R-:W-:-:S15]  /*2bc80*/  NOP ;  /* 0x0000000000007918 */ /* 0x000fde0000000000 */
[----:B------:R-:W-:-:S15]  /*2bc90*/  NOP ;  /* 0x0000000000007918 */ /* 0x000fde0000000000 */
[----:B------:R-:W-:-:S13]  /*2bca0*/  NOP ;  /* 0x0000000000007918 */ /* 0x000fda0000000000 */
[----:B------:R-:W3:Y:S02]  /*2bcb0*/  @!P1 DADD R6, -RZ, -R10 ;  /* 0x00000000ff069229 */ /* 0x000ee4000000090a */
[----:B---3--:R-:W-:Y:S02]  /*2bcc0*/  @!P1 FSEL R6, R10, R6, !P0 ;  /* 0x000000060a069208 */ /* 0x008fe40004000000 */
[----:B------:R-:W-:-:S15]  /*2bcd0*/  @!P1 FSEL R7, R11, R7, !P0 ;  /* 0x000000070b079208 */ /* 0x000fde0004000000 */
[----:B------:R-:W-:-:S15]  /*2bce0*/  NOP ;  /* 0x0000000000007918 */ /* 0x000fde0000000000 */
[----:B------:R-:W-:-:S15]  /*2bcf0*/  NOP ;  /* 0x0000000000007918 */ /* 0x000fde0000000000 */
[----:B------:R-:W-:-:S15]  /*2bd00*/  NOP ;  /* 0x0000000000007918 */ /* 0x000fde0000000000 */
[----:B------:R-:W3:-:S15]  /*2bd10*/  DSETP.NEU.AND P3, PT, R26, RZ, PT ;  /* 0x000000ff1a00722a */ /* 0x000ede0003f6d000 */
[----:B------:R-:W-:-:S15]  /*2bd20*/  NOP ;  /* 0x0000000000007918 */ /* 0x000fde0000000000 */
[----:B------:R-:W-:-:S15]  /*2bd30*/  NOP ;  /* 0x0000000000007918 */ /* 0x000fde0000000000 */
[----:B------:R-:W-:-:S15]  /*2bd40*/  NOP ;  /* 0x0000000000007918 */ /* 0x000fde0000000000 */
[----:B------:R-:W-:-:S04]  /*2bd50*/  NOP ;  /* 0x0000000000007918 */ /* 0x000fc80000000000 */
[----:B------:R4:W0:Y:S02]  /*2bd60*/  @!P1 DADD R2, R6, R8 ;  /* 0x0000000006029229 */ /* 0x0008240000000008 */
        /* <DEDUP_REMOVED lines=9> */
.L_x_10043:
[----:B------:R-:W-:Y:S02]  /*2be00*/  FSEL R2, RZ, 3.37028055040000000000e+12, P0 ;  /* 0x54442d18ff027808 */ /* 0x000fe40000000000 */
[----:B------:R-:W-:-:S07]  /*2be10*/  FSEL R3, RZ, 2.1426990032196044922, P0 ;  /* 0x400921fbff037808 */ /* 0x000fce0000000000 */
.L_x_10044:
[----:B------:R-:W-:Y:S05]  /*2be20*/  BSYNC.RECONVERGENT B0 ;  /* 0x0000000000007941 */ /* 0x000fea0003800200 */
.L_x_10042:
        /* <DEDUP_REMOVED lines=14> */
.L_x_10016:
        /* <DEDUP_REMOVED lines=80> */
[----:B------:R-:W-:Y:S02]  /*2c410*/  FSETP.GT.AND P4, PT, |R0|, 1.469367938527859385e-39, PT ;  /* 0x001000000000780b */ /* 0x000fe40003f84200 */
[----:B------:R-:W-:Y:S01]  /*2c420*/  MOV R0, 0xfffffc01 ;  /* 0xfffffc0100007802 */ /* 0x000fe20000000f00 */
[----:B------:R-:W-:-:S15]  /*2c430*/  @!P0 IMAD.MOV.U32 R0, RZ, RZ, -0x435 ;  /* 0xfffffbcbff008424 */ /* 0x000fde00078e00ff */
[----:B------:R-:W-:-:S15]  /*2c440*/  NOP ;  /* 0x0000000000007918 */ /* 0x000fde0000000000 */
[----:B------:R-:W-:-:S15]  /*2c450*/  NOP ;  /* 0x0000000000007918 */ /* 0x000fde0000000000 */
[----:B------:R-:W-:-:S09]  /*2c460*/  NOP ;  /* 0x0000000000007918 */ /* 0x000fd20000000000 */
        /* <DEDUP_REMOVED lines=175> */
.L_x_10048:
[----:B------:R-:W-:Y:S05]  /*2cf60*/  BSYNC.RECONVERGENT B0 ;  /* 0x0000000000007941 */ /* 0x000fea0003800200 */
.L_x_10047:
[----:B------:R-:W-:Y:S01]  /*2cf70*/  BSSY.RECONVERGENT B3, `(.L_x_10049) ;  /* 0x000000c000037945 */ /* 0x000fe20003800200 */
[----:B-1----:R1:W2:Y:S03]  /*2cf80*/  DMUL R28, R16, 0.5 ;  /* 0x3fe00000101c7828 */ /* 0x0022a60000000000 */
[----:B-12---:R-:W-:Y:S05]  /*2cf90*/  @P4 BRA P5, `(.L_x_10050) ;  /* 0x0000000000244947 */ /* 0x006fea0002800000 */
[----:B0-----:R-:W-:Y:S01]  /*2cfa0*/  IMAD.MOV.U32 R6, RZ, RZ, R24 ;  /* 0x000000ffff067224 */ /* 0x001fe200078e0018 */
        /* <DEDUP_REMOVED lines=8> */
.L_x_10050:
[----:B------:R-:W-:Y:S05]  /*2d030*/  BSYNC.RECONVERGENT B3 ;  /* 0x0000000000037941 */ /* 0x000fea0003800200 */
.L_x_10049:
[----:B0-----:R-:W-:Y:S01]  /*2d040*/  IMAD.MOV.U32 R6, RZ, RZ, -0x2449a4b7 ;  /* 0xdbb65b49ff067424 */ /* 0x001fe200078e00ff */
        /* <DEDUP_REMOVED lines=172> */
.L_x_10046:
[----:B------:R-:W0:Y:S01]  /*2db10*/  MUFU.RCP64H R3, R27 ;  /* 0x0000001b00037308 */ /* 0x000e220000001800 */
[----:B------:R-:W-:Y:S01]  /*2db20*/  IMAD.MOV.U32 R2, RZ, RZ, 0x1 ;  /* 0x00000001ff027424 */ /* 0x000fe200078e00ff */
[----:B------:R-:W-:Y:S01]  /*2db30*/  ISETP.LT.U32.AND P0, PT, R20, R22, PT ;  /* 0x000000161400720c */ /* 0x000fe20003f01070 */
[----:B------:R-:W-:Y:S01]  /*2db40*/  UMOV UR5, 0x7fefffff ;  /* 0x7fefffff00057882 */ /* 0x000fe20000000000 */
[----:B------:R-:W-:Y:S01]  /*2db50*/  UMOV UR4, 0xffffffff ;  /* 0xffffffff00047882 */ /* 0x000fe20000000000 */
[----:B------:R-:W-:Y:S01]  /*2db60*/  UMOV UR6, UR5 ;  /* 0x0000000500067c82 */ /* 0x000fe20008000000 */
[----:B------:R-:W-:Y:S01]  /*2db70*/  ISETP.LT.U32.AND.EX P0, PT, R21, R23, PT, P0 ;  /* 0x000000171500720c */ /* 0x000fe20003f01100 */
[----:B------:R-:W-:Y:S01]  /*2db80*/  IMAD.MOV.U32 R30, RZ, RZ, 0x0 ;  /* 0x00000000ff1e7424 */ /* 0x000fe200078e00ff */
[----:B------:R-:W-:Y:S01]  /*2db90*/  MOV R31, 0x3fd80000 ;  /* 0x3fd80000001f7802 */ /* 0x000fe20000000f00 */
[----:B------:R-:W-:Y:S01]  /*2dba0*/  BSSY.RECONVERGENT B0, `(.L_x_10051) ;  /* 0x000013d000007945 */ /* 0x000fe20003800200 */
[----:B------:R-:W-:Y:S01]  /*2dbb0*/  FSETP.GEU.AND P5, PT, |R25|, 6.5827683646048100446e-37, PT ;  /* 0x036000001900780b */ /* 0x000fe20003fae200 */
        /* <DEDUP_REMOVED lines=14> */
[----:B------:R-:W-:Y:S02]  /*2dca0*/  MOV R2, RZ ;  /* 0x000000ff00027202 */ /* 0x000fe40000000f00 */
[----:B------:R-:W-:-:S04]  /*2dcb0*/  ISETP.GT.U32.AND.EX P0, PT, R23, R21, PT, P0 ;  /* 0x000000151700720c */ /* 0x000fc80003f04100 */
[----:B------:R-:W-:Y:S02]  /*2dcc0*/  SEL R7, R23, R21, P0 ;  /* 0x0000001517077207 */ /* 0x000fe40000000000 */
[----:B------:R-:W-:Y:S02]  /*2dcd0*/  SEL R6, R22, R20, P0 ;  /* 0x0000001416067207 */ /* 0x000fe40000000000 */
[----:B------:R-:W-:-:S04]  /*2dce0*/  LOP3.LUT R0, R7, 0xffc00000, RZ, 0xc0, !PT ;  /* 0xffc0000007007812 */ /* 0x000fc800078ec0ff */
[----:B------:R-:W-:-:S15]  /*2dcf0*/  LOP3.LUT R3, R0, 0x7fd00000, RZ, 0x3c, !PT ;  /* 0x7fd0000000037812 */ /* 0x000fde00078e3cff */
[----:B------:R-:W-:-:S15]  /*2dd00*/  NOP ;  /* 0x0000000000007918 */ /* 0x000fde0000000000 */
[----:B------:R-:W-:-:S12]  /*2dd10*/  NOP ;  /* 0x0000000000007918 */ /* 0x000fd80000000000 */
        /* <DEDUP_REMOVED lines=293> */
.L_x_10052:
[----:B------:R-:W-:Y:S05]  /*2ef70*/  BSYNC.RECONVERGENT B0 ;  /* 0x0000000000007941 */ /* 0x000fea0003800200 */
.L_x_10051:
[----:B------:R-:W-:Y:S04]  /*2ef80*/  BSSY.RECONVERGENT B3, `(.L_x_10053) ;  /* 0x000000b000037945 */ /* 0x000fe80003800200 */
[----:B------:R-:W-:Y:S05]  /*2ef90*/  @P4 BRA P5, `(.L_x_10054) ;  /* 0x0000000000244947 */ /* 0x000fea0002800000 */
[----:B0-----:R-:W-:Y:S01]  /*2efa0*/  IMAD.MOV.U32 R6, RZ, RZ, R24 ;  /* 0x000000ffff067224 */ /* 0x001fe200078e0018 */
[----:B------:R-:W-:Y:S01]  /*2efb0*/  MOV R0, 0x2f000 ;  /* 0x0002f00000007802 */ /* 0x000fe20000000f00 */
[----:B------:R-:W-:Y:S02]  /*2efc0*/  IMAD.MOV.U32 R7, RZ, RZ, R25 ;  /* 0x000000ffff077224 */ /* 0x000fe400078e0019 */
[----:B------:R-:W-:Y:S02]  /*2efd0*/  IMAD.MOV.U32 R2, RZ, RZ, R26 ;  /* 0x000000ffff027224 */ /* 0x000fe400078e001a */
[----:B------:R-:W-:-:S07]  /*2efe0*/  IMAD.MOV.U32 R3, RZ, RZ, R27 ;  /* 0x000000ffff037224 */ /* 0x000fce00078e001b */
[----:B-1----:R-:W-:Y:S05]  /*2eff0*/  CALL.REL.NOINC `($__internal_16_$__cuda_sm20_div_rn_f64_full) ;  /* 0x0000003000e07944 */ /* 0x002fea0003c00000 */
[----:B------:R-:W-:-:S04]  /*2f000*/  LOP3.LUT R3, R3, R2, RZ, 0x3c, !PT ;  /* 0x0000000203037212 */ /* 0x000fc800078e3cff */
[----:B------:R-:W-:-:S04]  /*2f010*/  LOP3.LUT R2, R3, R2, RZ, 0x3c, !PT ;  /* 0x0000000203027212 */ /* 0x000fc800078e3cff */
[----:B------:R-:W-:-:S07]  /*2f020*/  LOP3.LUT R3, R3, R2, RZ, 0x3c, !PT ;  /* 0x0000000203037212 */ /* 0x000fce00078e3cff */
.L_x_10054:
[----:B------:R-:W-:Y:S05]  /*2f030*/  BSYNC.RECONVERGENT B3 ;  /* 0x0000000000037941 */ /* 0x000fea0003800200 */
.L_x_10053:
[----:B0-----:R-:W-:Y:S01]  /*2f040*/  IMAD.MOV.U32 R6, RZ, RZ, -0x2449a4b7 ;  /* 0xdbb65b49ff067424 */ /* 0x001fe200078e00ff */
        /* <DEDUP_REMOVED lines=172> */
.L_x_10045:
        /* <DEDUP_REMOVED lines=50> */
[----:B------:R-:W-:Y:S05]  /*2fe30*/  CALL.REL.NOINC `($__internal_16_$__cuda_sm20_div_rn_f64_full) ;  /* 0x0000002400507944 */ /* 0x000fea0003c00000 */
[----:B------:R-:W-:Y:S02]  /*2fe40*/  IMAD.MOV.U32 R28, RZ, RZ, R3 ;  /* 0x000000ffff1c7224 */ /* 0x000fe400078e0003 */
[----:B------:R-:W-:-:S07]  /*2fe50*/  IMAD.MOV.U32 R29, RZ, RZ, R2 ;  /* 0x000000ffff1d7224 */ /* 0x000fce00078e0002 */
.L_x_10056:
[----:B------:R-:W-:Y:S05]  /*2fe60*/  BSYNC.RECONVERGENT B3 ;  /* 0x0000000000037941 */ /* 0x000fea0003800200 */
.L_x_10055:
        /* <DEDUP_REMOVED lines=54> */
.L_x_10058:
[----:B------:R-:W-:Y:S05]  /*301d0*/  BSYNC.RECONVERGENT B3 ;  /* 0x0000000000037941 */ /* 0x000fea0003800200 */
.L_x_10057:
        /* <DEDUP_REMOVED lines=340> */
.L_x_10060:
[----:B------:R-:W-:Y:S05]  /*31720*/  BSYNC.RECONVERGENT B0 ;  /* 0x0000000000007941 */ /* 0x000fea0003800200 */
.L_x_10059:
[----:B------:R-:W-:Y:S01]  /*31730*/  BSSY.RECONVERGENT B3, `(.L_x_10061) ;  /* 0x000000c000037945 */ /* 0x000fe20003800200 */
[----:B-1----:R1:W2:Y:S03]  /*31740*/  DADD R28, R16, 1 ;  /* 0x3ff00000101c7429 */ /* 0x0022a60000000000 */
[----:B-12---:R-:W-:Y:S05]  /*31750*/  @P4 BRA P5, `(.L_x_10062) ;  /* 0x0000000000244947 */ /* 0x006fea0002800000 */
[----:B------:R-:W-:Y:S01]  /*31760*/  IMAD.MOV.U32 R6, RZ, RZ, R24 ;  /* 0x000000ffff067224 */ /* 0x000fe200078e0018 */
[----:B------:R-:W-:Y:S01]  /*31770*/  MOV R0, 0x317c0 ;  /* 0x000317c000007802 */ /* 0x000fe20000000f00 */
[----:B------:R-:W-:Y:S02]  /*31780*/  IMAD.MOV.U32 R7, RZ, RZ, R25 ;  /* 0x000000ffff077224 */ /* 0x000fe400078e0019 */
[----:B------:R-:W-:Y:S02]  /*31790*/  IMAD.MOV.U32 R2, RZ, RZ, R26 ;  /* 0x000000ffff027224 */ /* 0x000fe400078e001a */
[----:B------:R-:W-:-:S07]  /*317a0*/  IMAD.MOV.U32 R3, RZ, RZ, R27 ;  /* 0x000000ffff037224 */ /* 0x000fce00078e001b */
[----:B0-----:R-:W-:Y:S05]  /*317b0*/  CALL.REL.NOINC `($__internal_16_$__cuda_sm20_div_rn_f64_full) ;  /* 0x0000000800f07944 */ /* 0x001fea0003c00000 */
[----:B------:R-:W-:-:S04]  /*317c0*/  LOP3.LUT R3, R3, R2, RZ, 0x3c, !PT ;  /* 0x0000000203037212 */ /* 0x000fc800078e3cff */
[----:B------:R-:W-:-:S04]  /*317d0*/  LOP3.LUT R2, R3, R2, RZ, 0x3c, !PT ;  /* 0x0000000203027212 */ /* 0x000fc800078e3cff */
[----:B------:R-:W-:-:S07]  /*317e0*/  LOP3.LUT R3, R3, R2, RZ, 0x3c, !PT ;  /* 0x0000000203037212 */ /* 0x000fce00078e3cff */
.L_x_10062:
[----:B------:R-:W-:Y:S05]  /*317f0*/  BSYNC.RECONVERGENT B3 ;  /* 0x0000000000037941 */ /* 0x000fea0003800200 */
.L_x_10061:
[----:B------:R-:W-:Y:S01]  /*31800*/  IMAD.MOV.U32 R6, RZ, RZ, -0x2449a4b7 ;  /* 0xdbb65b49ff067424 */ /* 0x000fe200078e00ff */
[----:B------:R-:W-:Y:S01]  /*31810*/  MOV R7, 0x3f2d3b63 ;  /* 0x3f2d3b6300077802 */ /* 0x000fe20000000f00 */
[----:B------:R-:W-:Y:S01]  /*31820*/  UMOV UR4, 0x2a25ff7e ;  /* 0x2a25ff7e00047882 */ /* 0x000fe20000000000 */
        /* <DEDUP_REMOVED lines=168> */
[----:B------:R-:W-:-:S07]  /*322b0*/  FSEL R3, R21, R3, P0 ;  /* 0x0000000315037208 */ /* 0x000fce0000000000 */
.L_x_10026:
[----:B------:R-:W-:Y:S05]  /*322c0*/  BSYNC.RECONVERGENT B2 ;  /* 0x0000000000027941 */ /* 0x000fea0003800200 */
.L_x_10015:
[----:B------:R-:W-:Y:S01]  /*322d0*/  UMOV UR4, 0xfefa39ef ;  /* 0xfefa39ef00047882 */ /* 0x000fe20000000000 */
[----:B------:R-:W-:Y:S01]  /*322e0*/  UMOV UR5, 0x3fe62e42 ;  /* 0x3fe62e4200057882 */ /* 0x000fe20000000000 */
[----:B------:R-:W-:Y:S01]  /*322f0*/  LOP3.LUT R13, R3, 0x80000000, R13, 0xb8, !PT ;  /* 0x80000000030d7812 */ /* 0x000fe200078eb80d */
[----:B-1----:R-:W1:Y:S01]  /*32300*/  DADD R28, R28, UR4 ;  /* 0x000000041c1c7e29 */ /* 0x002e620008000000 */
[----:B------:R-:W-:Y:S01]  /*32310*/  IMAD.MOV.U32 R12, RZ, RZ, R2 ;  /* 0x000000ffff0c7224 */ /* 0x000fe200078e0002 */
[----:B-1----:R-:W-:Y:S01]  /*32320*/  LOP3.LUT R15, R29, 0x80000000, R15, 0xb8, !PT ;  /* 0x800000001d0f7812 */ /* 0x002fe200078eb80f */
[----:B------:R-:W-:-:S07]  /*32330*/  IMAD.MOV.U32 R14, RZ, RZ, R28 ;  /* 0x000000ffff0e7224 */ /* 0x000fce00078e001c */
.L_x_9943:
[----:B------:R-:W-:Y:S05]  /*32340*/  BSYNC.RECONVERGENT B1 ;  /* 0x0000000000017941 */ /* 0x000fea0003800200 */
.L_x_9941:
[----:B------:R-:W-:Y:S05]  /*32350*/  WARPSYNC.ALL ;  /* 0x0000000000007948 */ /* 0x000fea0003800000 */
[----:B------:R-:W-:Y:S01]  /*32360*/  STG.E.128 desc[UR8][R18.64], R12 ;  /* 0x0000000c12007986 */ /* 0x000fe2000c101d08 */
[----:B------:R-:W-:Y:S05]  /*32370*/  EXIT ;  /* 0x000000000000794d */ /* 0x000fea0003800000 */
        .weak           $__internal_16_$__cuda_sm20_div_rn_f64_full
        .type           $__internal_16_$__cuda_sm20_div_rn_f64_full,@function
        .size           $__internal_16_$__cuda_sm20_div_rn_f64_full,($__internal_17_$__cuda_sm20_dsqrt_rn_f64_mediumpath_v1 - $__internal_16_$__cuda_sm20_div_rn_f64_full)
$__internal_16_$__cuda_sm20_div_rn_f64_full:
[----:B------:R-:W-:Y:S01]  /*32380*/  IMAD.MOV.U32 R39, RZ, RZ, R7 ;  /* 0x000000ffff277224 */ /* 0x000fe200078e0007 */
[C---:B------:R-:W-:Y:S01]  /*32390*/  LOP3.LUT R10, R3.reuse, 0x800fffff, RZ, 0xc0, !PT ;  /* 0x800fffff030a7812 */ /* 0x040fe200078ec0ff */
[----:B------:R-:W-:Y:S01]  /*323a0*/  IMAD.MOV.U32 R17, RZ, RZ, R3 ;  /* 0x000000ffff117224 */ /* 0x000fe200078e0003 */
[----:B------:R-:W-:Y:S01]  /*323b0*/  FSETP.GEU.AND P2, PT, |R3|, 1.469367938527859385e-39, PT ;  /* 0x001000000300780b */ /* 0x000fe20003f4e200 */
[----:B------:R-:W-:Y:S01]  /*323c0*/  IMAD.MOV.U32 R16, RZ, RZ, R2 ;  /* 0x000000ffff107224 */ /* 0x000fe200078e0002 */
[C---:B------:R-:W-:Y:S01]  /*323d0*/  FSETP.GEU.AND P0, PT, |R39|.reuse, 1.469367938527859385e-39, PT ;  /* 0x001000002700780b */ /* 0x040fe20003f0e200 */
[----:B------:R-:W-:Y:S01]  /*323e0*/  IMAD.MOV.U32 R38, RZ, RZ, R6 ;  /* 0x000000ffff267224 */ /* 0x000fe200078e0006 */
[----:B------:R-:W-:Y:S01]  /*323f0*/  LOP3.LUT R11, R10, 0x3ff00000, RZ, 0xfc, !PT ;  /* 0x3ff000000a0b7812 */ /* 0x000fe200078efcff */
[----:B------:R-:W-:Y:S01]  /*32400*/  IMAD.MOV.U32 R10, RZ, RZ, R2 ;  /* 0x000000ffff0a7224 */ /* 0x000fe200078e0002 */
[----:B------:R-:W-:Y:S01]  /*32410*/  LOP3.LUT R2, R39, 0x7ff00000, RZ, 0xc0, !PT ;  /* 0x7ff0000027027812 */ /* 0x000fe200078ec0ff */
[----:B------:R-:W-:Y:S01]  /*32420*/  IMAD.MOV.U32 R40, RZ, RZ, R38 ;  /* 0x000000ffff287224 */ /* 0x000fe200078e0026 */
[----:B------:R-:W-:Y:S01]  /*32430*/  LOP3.LUT R6, R3, 0x7ff00000, RZ, 0xc0, !PT ;  /* 0x7ff0000003067812 */ /* 0x000fe200078ec0ff */
[----:B------:R-:W-:Y:S01]  /*32440*/  IMAD.MOV.U32 R3, RZ, RZ, 0x1ca00000 ;  /* 0x1ca00000ff037424 */ /* 0x000fe200078e00ff */
[----:B------:R-:W-:Y:S01]  /*32450*/  MOV R44, 0x1 ;  /* 0x00000001002c7802 */ /* 0x000fe20000000f00 */
[----:B------:R-:W-:Y:S01]  /*32460*/  BSSY.RECONVERGENT B0, `(.L_x_10063) ;  /* 0x0000077000007945 */ /* 0x000fe20003800200 */
[C---:B------:R-:W-:Y:S01]  /*32470*/  ISETP.GE.U32.AND P4, PT, R2.reuse, R6, PT ;  /* 0x000000060200720c */ /* 0x040fe20003f86070 */
[----:B------:R-:W0:Y:S02]  /*32480*/  @!P2 DMUL R10, R16, 8.98846567431157953865e+307 ;  /* 0x7fe00000100aa828 */ /* 0x000e240000000000 */
[----:B------:R-:W-:Y:S01]  /*32490*/  @!P0 LOP3.LUT R4, R17, 0x7ff00000, RZ, 0xc0, !PT ;  /* 0x7ff0000011048812 */ /* 0x000fe200078ec0ff */
[----:B------:R-:W-:Y:S01]  /*324a0*/  @!P0 IMAD.MOV.U32 R46, RZ, RZ, RZ ;  /* 0x000000ffff2e8224 */ /* 0x000fe200078e00ff */
[----:B------:R-:W-:Y:S01]  /*324b0*/  SEL R7, R3, 0x63400000, !P4 ;  /* 0x6340000003077807 */ /* 0x000fe20006000000 */
[----:B0-----:R-:W0:Y:S01]  /*324c0*/  MUFU.RCP64H R45, R11 ;  /* 0x0000000b002d7308 */ /* 0x001e220000001800 */
[----:B------:R-:W-:-:S02]  /*324d0*/  @!P0 ISETP.GE.U32.AND P3, PT, R2, R4, PT ;  /* 0x000000040200820c */ /* 0x000fc40003f66070 */
[--C-:B------:R-:W-:Y:S02]  /*324e0*/  LOP3.LUT R41, R7, 0x800fffff, R39.reuse, 0xf8, !PT ;  /* 0x800fffff07297812 */ /* 0x100fe400078ef827 */
[----:B------:R-:W-:Y:S02]  /*324f0*/  @!P0 SEL R4, R3, 0x63400000, !P3 ;  /* 0x6340000003048807 */ /* 0x000fe40005800000 */
[----:B------:R-:W-:Y:S02]  /*32500*/  @!P2 LOP3.LUT R6, R11, 0x7ff00000, RZ, 0xc0, !PT ;  /* 0x7ff000000b06a812 */ /* 0x000fe400078ec0ff */
[----:B------:R-:W-:-:S03]  /*32510*/  @!P0 LOP3.LUT R4, R4, 0x80000000, R39, 0xf8, !PT ;  /* 0x8000000004048812 */ /* 0x000fc600078ef827 */
[----:B------:R-:W-:Y:S01]  /*32520*/  VIADD R8, R6, 0xffffffff ;  /* 0xffffffff06087836 */ /* 0x000fe20000000000 */
[----:B------:R-:W-:Y:S02]  /*32530*/  @!P0 LOP3.LUT R47, R4, 0x100000, RZ, 0xfc, !PT ;  /* 0x00100000042f8812 */ /* 0x000fe400078efcff */
[----:B------:R-:W-:-:S15]  /*32540*/  MOV R4, R2 ;  /* 0x0000000200047202 */ /* 0x000fde0000000f00 */
[----:B------:R-:W-:-:S15]  /*32550*/  NOP ;  /* 0x0000000000007918 */ /* 0x000fde0000000000 */
[----:B------:R-:W-:-:S14]  /*32560*/  NOP ;  /* 0x0000000000007918 */ /* 0x000fdc0000000000 */
        /* <DEDUP_REMOVED lines=45> */
[----:B------:R-:W-:-:S04]  /*32840*/  LOP3.LUT R4, R17, 0x7ff00000, RZ, 0xc0, !PT ;  /* 0x7ff0000011047812 */ /* 0x000fc800078ec0ff */
[CC--:B------:R-:W-:Y:S02]  /*32850*/  VIADDMNMX R6, R2.reuse, -R4.reuse, 0xb9600000, !PT ;  /* 0xb960000002067446 */ /* 0x0c0fe40007800904 */
[----:B------:R-:W-:Y:S02]  /*32860*/  ISETP.GE.U32.AND P0, PT, R2, R4, PT ;  /* 0x000000040200720c */ /* 0x000fe40003f06070 */
[----:B------:R-:W-:Y:S02]  /*32870*/  VIMNMX R6, PT, PT, R6, 0x46a00000, PT ;  /* 0x46a0000006067848 */ /* 0x000fe40003fe0100 */
[----:B------:R-:W-:-:S05]  /*32880*/  SEL R3, R3, 0x63400000, !P0 ;  /* 0x6340000003037807 */ /* 0x000fca0004000000 */
[----:B------:R-:W-:Y:S02]  /*32890*/  IMAD.IADD R3, R6, 0x1, -R3 ;  /* 0x0000000106037824 */ /* 0x000fe400078e0a03 */
[----:B------:R-:W-:Y:S02]  /*328a0*/  IMAD.MOV.U32 R6, RZ, RZ, RZ ;  /* 0x000000ffff067224 */ /* 0x000fe400078e00ff */
        /* <DEDUP_REMOVED lines=22> */
[----:B------:R-:W-:-:S03]  /*32a10*/  FSEL R16, R16, R45, !P0 ;  /* 0x0000002d10107208 */ /* 0x000fc60004000000 */
[----:B------:R-:W-:Y:S02]  /*32a20*/  IMAD.MOV.U32 R44, RZ, RZ, R2 ;  /* 0x000000ffff2c7224 */ /* 0x000fe400078e0002 */
[----:B------:R-:W-:Y:S01]  /*32a30*/  IMAD.MOV.U32 R45, RZ, RZ, R16 ;  /* 0x000000ffff2d7224 */ /* 0x000fe200078e0010 */
[----:B------:R-:W-:Y:S06]  /*32a40*/  BRA `(.L_x_10065) ;  /* 0x0000000000607947 */ /* 0x000fec0003800000 */
.L_x_10064:
[----:B------:R-:W0:Y:S02]  /*32a50*/  DSETP.NAN.AND P0, PT, R38, R38, PT ;  /* 0x000000262600722a */ /* 0x000e240003f08000 */
[----:B0-----:R-:W-:Y:S05]  /*32a60*/  @P0 BRA `(.L_x_10066) ;  /* 0x00000000004c0947 */ /* 0x001fea0003800000 */
[----:B------:R-:W0:Y:S02]  /*32a70*/  DSETP.NAN.AND P0, PT, R16, R16, PT ;  /* 0x000000101000722a */ /* 0x000e240003f08000 */
[----:B0-----:R-:W-:Y:S05]  /*32a80*/  @P0 BRA `(.L_x_10067) ;  /* 0x0000000000340947 */ /* 0x001fea0003800000 */
[----:B------:R-:W-:Y:S01]  /*32a90*/  ISETP.NE.AND P0, PT, R4, R6, PT ;  /* 0x000000060400720c */ /* 0x000fe20003f05270 */
[----:B------:R-:W-:Y:S01]  /*32aa0*/  IMAD.MOV.U32 R44, RZ, RZ, 0x0 ;  /* 0x00000000ff2c7424 */ /* 0x000fe200078e00ff */
[----:B------:R-:W-:-:S11]  /*32ab0*/  MOV R45, 0xfff80000 ;  /* 0xfff80000002d7802 */ /* 0x000fd60000000f00 */
[----:B------:R-:W-:Y:S05]  /*32ac0*/  @!P0 BRA `(.L_x_10065) ;  /* 0x0000000000408947 */ /* 0x000fea0003800000 */
[----:B------:R-:W-:Y:S02]  /*32ad0*/  ISETP.NE.AND P0, PT, R4, 0x7ff00000, PT ;  /* 0x7ff000000400780c */ /* 0x000fe40003f05270 */
[----:B------:R-:W-:Y:S02]  /*32ae0*/  LOP3.LUT R16, R39, 0x80000000, R17, 0x48, !PT ;  /* 0x8000000027107812 */ /* 0x000fe400078e4811 */
[----:B------:R-:W-:-:S13]  /*32af0*/  ISETP.EQ.OR P0, PT, R6, RZ, !P0 ;  /* 0x000000ff0600720c */ /* 0x000fda0004702670 */
[----:B------:R-:W-:Y:S01]  /*32b00*/  @P0 LOP3.LUT R2, R16, 0x7ff00000, RZ, 0xfc, !PT ;  /* 0x7ff0000010020812 */ /* 0x000fe200078efcff */
[----:B------:R-:W-:Y:S02]  /*32b10*/  @!P0 IMAD.MOV.U32 R44, RZ, RZ, RZ ;  /* 0x000000ffff2c8224 */ /* 0x000fe400078e00ff */
[----:B------:R-:W-:Y:S02]  /*32b20*/  @!P0 IMAD.MOV.U32 R45, RZ, RZ, R16 ;  /* 0x000000ffff2d8224 */ /* 0x000fe400078e0010 */
[----:B------:R-:W-:Y:S02]  /*32b30*/  @P0 IMAD.MOV.U32 R44, RZ, RZ, RZ ;  /* 0x000000ffff2c0224 */ /* 0x000fe400078e00ff */
[----:B------:R-:W-:Y:S01]  /*32b40*/  @P0 IMAD.MOV.U32 R45, RZ, RZ, R2 ;  /* 0x000000ffff2d0224 */ /* 0x000fe200078e0002 */
[----:B------:R-:W-:Y:S06]  /*32b50*/  BRA `(.L_x_10065) ;  /* 0x00000000001c7947 */ /* 0x000fec0003800000 */
.L_x_10067:
[----:B------:R-:W-:Y:S01]  /*32b60*/  LOP3.LUT R2, R17, 0x80000, RZ, 0xfc, !PT ;  /* 0x0008000011027812 */ /* 0x000fe200078efcff */
[----:B------:R-:W-:-:S03]  /*32b70*/  IMAD.MOV.U32 R44, RZ, RZ, R16 ;  /* 0x000000ffff2c7224 */ /* 0x000fc600078e0010 */
[----:B------:R-:W-:Y:S01]  /*32b80*/  MOV R45, R2 ;  /* 0x00000002002d7202 */ /* 0x000fe20000000f00 */
[----:B------:R-:W-:Y:S06]  /*32b90*/  BRA `(.L_x_10065) ;  /* 0x00000000000c7947 */ /* 0x000fec0003800000 */
.L_x_10066:
[----:B------:R-:W-:Y:S01]  /*32ba0*/  LOP3.LUT R2, R39, 0x80000, RZ, 0xfc, !PT ;  /* 0x0008000027027812 */ /* 0x000fe200078efcff */
[----:B------:R-:W-:-:S04]  /*32bb0*/  IMAD.MOV.U32 R44, RZ, RZ, R38 ;  /* 0x000000ffff2c7224 */ /* 0x000fc800078e0026 */
[----:B------:R-:W-:-:S07]  /*32bc0*/  IMAD.MOV.U32 R45, RZ, RZ, R2 ;  /* 0x000000ffff2d7224 */ /* 0x000fce00078e0002 */
.L_x_10065:
[----:B------:R-:W-:Y:S05]  /*32bd0*/  BSYNC.RECONVERGENT B0 ;  /* 0x0000000000007941 */ /* 0x000fea0003800200 */
.L_x_10063:
[----:B------:R-:W-:Y:S01]  /*32be0*/  IMAD.MOV.U32 R6, RZ, RZ, R0 ;  /* 0x000000ffff067224 */ /* 0x000fe200078e0000 */
[----:B------:R-:W-:Y:S01]  /*32bf0*/  MOV R7, 0x0 ;  /* 0x0000000000077802 */ /* 0x000fe20000000f00 */
[----:B------:R-:W-:Y:S02]  /*32c00*/  IMAD.MOV.U32 R3, RZ, RZ, R44 ;  /* 0x000000ffff037224 */ /* 0x000fe400078e002c */
[----:B------:R-:W-:Y:S01]  /*32c10*/  IMAD.MOV.U32 R2, RZ, RZ, R45 ;  /* 0x000000ffff027224 */ /* 0x000fe200078e002d */
[----:B------:R-:W-:Y:S06]  /*32c20*/  RET.REL.NODEC R6 `(_ZN2at6native18elementwise_kernelILi128ELi2EZNS0_22gpu_kernel_impl_nocastIZZZNS0_16asin_kernel_cudaERNS_18TensorIteratorBaseEENKUlvE_clEvENKUlvE_clEvEUlN3c107complexIdEEE_EEvS4_RKT_EUliE_EEviT1_) ;  /* 0xfffffcd006f47950 */ /* 0x000fec0003c3ffff */
        .weak           $__internal_17_$__cuda_sm20_dsqrt_rn_f64_mediumpath_v1
        .type           $__internal_17_$__cuda_sm20_dsqrt_rn_f64_mediumpath_v1,@function
        .size           $__internal_17_$__cuda_sm20_dsqrt_rn_f64_mediumpath_v1,(.L_x_14581 - $__internal_17_$__cuda_sm20_dsqrt_rn_f64_mediumpath_v1)
$__internal_17_$__cuda_sm20_dsqrt_rn_f64_mediumpath_v1:
[----:B------:R-:W-:Y:S01]  /*32c30*/  ISETP.GE.U32.AND P0, PT, R10, -0x3400000, PT ;  /* 0xfcc000000a00780c */ /* 0x000fe20003f06070 */
[----:B------:R-:W-:Y:S01]  /*32c40*/  BSSY.RECONVERGENT B0, `(.L_x_10068) ;  /* 0x0000050000007945 */ /* 0x000fe20003800200 */
[-C--:B------:R-:W-:Y:S01]  /*32c50*/  LOP3.LUT R3, R3, R2.reuse, RZ, 0x3c, !PT ;  /* 0x0000000203037212 */ /* 0x080fe200078e3cff */
[----:B------:R-:W-:Y:S02]  /*32c60*/  IMAD.MOV.U32 R10, RZ, RZ, R16 ;  /* 0x000000ffff0a7224 */ /* 0x000fe400078e0010 */
[----:B------:R-:W-:Y:S01]  /*32c70*/  IMAD.MOV.U32 R17, RZ, RZ, R7 ;  /* 0x000000ffff117224 */ /* 0x000fe200078e0007 */
[C---:B------:R-:W-:Y:S01]  /*32c80*/  LOP3.LUT R2, R3.reuse, R2, RZ, 0x3c, !PT ;  /* 0x0000000203027212 */ /* 0x040fe200078e3cff */
[----:B------:R-:W-:Y:S02]  /*32c90*/  IMAD.MOV.U32 R16, RZ, RZ, R8 ;  /* 0x000000ffff107224 */ /* 0x000fe400078e0008 */
[----:B------:R-:W-:Y:S01]  /*32ca0*/  IMAD.MOV.U32 R7, RZ, RZ, R4 ;  /* 0x000000ffff077224 */ /* 0x000fe200078e0004 */
[----:B------:R-:W-:-:S03]  /*32cb0*/  LOP3.LUT R3, R3, R2, RZ, 0x3c, !PT ;  /* 0x0000000203037212 */ /* 0x000fc600078e3cff */
[----:B------:R-:W-:Y:S05]  /*32cc0*/  @!P0 BRA `(.L_x_10069) ;  /* 0x00000000003c8947 */ /* 0x000fea0003800000 */
        /* <DEDUP_REMOVED lines=15> */
.L_x_10069:
[----:B------:R-:W0:Y:S02]  /*32dc0*/  DSETP.NE.AND P0, PT, R10, RZ, PT ;  /* 0x000000ff0a00722a */ /* 0x000e240003f05000 */
[----:B0-----:R-:W-:Y:S05]  /*32dd0*/  @!P0 BRA `(.L_x_10071) ;  /* 0x0000000000d48947 */ /* 0x001fea0003800000 */
[----:B------:R-:W-:-:S13]  /*32de0*/  ISETP.GE.AND P0, PT, R11, RZ, PT ;  /* 0x000000ff0b00720c */ /* 0x000fda0003f06270 */
[----:B------:R-:W-:Y:S01]  /*32df0*/  @!P0 MOV R6, 0x0 ;  /* 0x0000000000068802 */ /* 0x000fe20000000f00 */
[----:B------:R-:W-:Y:S01]  /*32e00*/  @!P0 IMAD.MOV.U32 R7, RZ, RZ, -0x80000 ;  /* 0xfff80000ff078424 */ /* 0x000fe200078e00ff */
[----:B------:R-:W-:Y:S06]  /*32e10*/  @!P0 BRA `(.L_x_10070) ;  /* 0x0000000000c88947 */ /* 0x000fec0003800000 */
[----:B------:R-:W-:-:S13]  /*32e20*/  ISETP.GT.AND P0, PT, R11, 0x7fefffff, PT ;  /* 0x7fefffff0b00780c */ /* 0x000fda0003f04270 */
[----:B------:R-:W-:Y:S05]  /*32e30*/  @P0 BRA `(.L_x_10071) ;  /* 0x0000000000bc0947 */ /* 0x000fea0003800000 */
[----:B------:R-:W0:Y:S01]  /*32e40*/  DMUL R16, R10, 8.11296384146066816958e+31 ;  /* 0x469000000a107828 */ /* 0x000e220000000000 */
[----:B------:R-:W-:Y:S01]  /*32e50*/  IMAD.MOV.U32 R2, RZ, RZ, 0x0 ;  /* 0x00000000ff027424 */ /* 0x000fe200078e00ff */
[----:B0-----:R-:W0:Y:S01]  /*32e60*/  MUFU.RSQ64H R11, R17 ;  /* 0x00000011000b7308 */ /* 0x001e220000001c00 */
[----:B------:R-:W-:Y:S02]  /*32e70*/  IMAD.MOV.U32 R10, RZ, RZ, RZ ;  /* 0x000000ffff0a7224 */ /* 0x000fe400078e00ff */
[----:B------:R-:W-:-:S15]  /*32e80*/  IMAD.MOV.U32 R3, RZ, RZ, 0x3fd80000 ;  /* 0x3fd80000ff037424 */ /* 0x000fde00078e00ff */
        /* <DEDUP_REMOVED lines=40> */
[----:B0-----:R-:W-:Y:S01]  /*33110*/  IADD3 R7, PT, PT, R7, -0x3500000, RZ ;  /* 0xfcb0000007077810 */ /* 0x001fe20007ffe0ff */
[----:B------:R-:W-:Y:S06]  /*33120*/  BRA `(.L_x_10070) ;  /* 0x0000000000047947 */ /* 0x000fec0003800000 */
.L_x_10071:
[----:B------:R0:W1:Y:S02]  /*33130*/  DADD R6, R10, R10 ;  /* 0x000000000a067229 */ /* 0x000064000000000a */
.L_x_10070:
[----:B------:R-:W-:Y:S05]  /*33140*/  BSYNC.RECONVERGENT B0 ;  /* 0x0000000000007941 */ /* 0x000fea0003800200 */
.L_x_10068:
[----:B-1----:R-:W-:Y:S02]  /*33150*/  IMAD.MOV.U32 R3, RZ, RZ, R6 ;  /* 0x000000ffff037224 */ /* 0x002fe400078e0006 */
[----:B------:R-:W-:Y:S02]  /*33160*/  IMAD.MOV.U32 R2, RZ, RZ, R7 ;  /* 0x000000ffff027224 */ /* 0x000fe400078e0007 */
[----:B------:R-:W-:Y:S02]  /*33170*/  IMAD.MOV.U32 R6, RZ, RZ, R0 ;  /* 0x000000ffff067224 */ /* 0x000fe400078e0000 */
[----:B------:R-:W-:-:S04]  /*33180*/  IMAD.MOV.U32 R7, RZ, RZ, 0x0 ;  /* 0x00000000ff077424 */ /* 0x000fc800078e00ff */
[----:B0-----:R-:W-:Y:S05]  /*33190*/  RET.REL.NODEC R6 `(_ZN2at6native18elementwise_kernelILi128ELi2EZNS0_22gpu_kernel_impl_nocastIZZZNS0_16asin_kernel_cudaERNS_18TensorIteratorBaseEENKUlvE_clEvENKUlvE_clEvEUlN3c107complexIdEEE_EEvS4_RKT_EUliE_EEviT1_) ;  /* 0xfffffccc06987950 */ /* 0x001fea0003c3ffff */
.L_x_10072:
        /* <DEDUP_REMOVED lines=14> */
.L_x_14581:


//--------------------- .text._ZN2at6native27unrolled_elementwise_kernelIZZZNS0_16asin_kernel_cudaERNS_18TensorIteratorBaseEENKUlvE_clEvENKUlvE_clEvEUlN3c107complexIdEEE_St5arrayIPcLm2EELi4E23TrivialOffsetCalculatorILi1EjESE_NS0_6memory15LoadWithoutCastENSF_16StoreWithoutCastEEEviT_T0_T2_T3_T4_T5_ --------------------------
	.section	.text._ZN2at6native27unrolled_elementwise_kernelIZZZNS0_16asin_kernel_cudaERNS_18TensorIteratorBaseEENKUlvE_clEvENKUlvE_clEvEUlN3c107complexIdEEE_St5arrayIPcLm2EELi4E23TrivialOffsetCalculatorILi1EjESE_NS0_6memory15LoadWithoutCastENSF_16StoreWithoutCastEEEviT_T0_T2_T3_T4_T5_,"ax",@progbits
	.align	128
        .global         _ZN2at6native27unrolled_elementwise_kernelIZZZNS0_16asin_kernel_cudaERNS_18TensorIteratorBaseEENKUlvE_clEvENKUlvE_clEvEUlN3c107complexIdEEE_St5arrayIPcLm2EELi4E23TrivialOffsetCalculatorILi1EjESE_NS0_6memory15LoadWithoutCastENSF_16StoreWithoutCastEEEviT_T0_T2_T3_T4_T5_
        .type           _ZN2at6native27unrolled_elementwise_kernelIZZZNS0_16asin_kernel_cudaERNS_18TensorIteratorBaseEENKUlvE_clEvENKUlvE_clEvEUlN3c107complexIdEEE_St5arrayIPcLm2EELi4E23TrivialOffsetCalculatorILi1EjESE_NS0_6memory15LoadWithoutCastENSF_16StoreWithoutCastEEEviT_T0_T2_T3_T4_T5_,@function
        .size           _ZN2at6native27unrolled_elementwise_kernelIZZZNS0_16asin_kernel_cudaERNS_18TensorIteratorBaseEENKUlvE_clEvENKUlvE_clEvEUlN3c107complexIdEEE_St5arrayIPcLm2EELi4E23TrivialOffsetCalculatorILi1EjESE_NS0_6memory15LoadWithoutCastENSF_16StoreWithoutCastEEEviT_T0_T2_T3_T4_T5_,(.L_x_14583 - _ZN2at6native27unrolled_elementwise_kernelIZZZNS0_16asin_kernel_cudaERNS_18TensorIteratorBaseEENKUlvE_clEvENKUlvE_clEvEUlN3c107complexIdEEE_St5arrayIPcLm2EELi4E23TrivialOffsetCalculatorILi1EjESE_NS0_6memory15LoadWithoutCastENSF_16StoreWithoutCastEEEviT_T0_T2_T3_T4_T5_)
        .other          _ZN2at6native27unrolled_elementwise_kernelIZZZNS0_16asin_kernel_cudaERNS_18TensorIteratorBaseEENKUlvE_clEvENKUlvE_clEvEUlN3c107complexIdEEE_St5arrayIPcLm2EELi4E23TrivialOffsetCalculatorILi1EjESE_NS0_6memory15LoadWithoutCastENSF_16StoreWithoutCastEEEviT_T0_T2_T3_T4_T5_,@"STO_CUDA_ENTRY STV_DEFAULT"
_ZN2at6native27unrolled_elementwise_kernelIZZZNS0_16asin_kernel_cudaERNS_18TensorIteratorBaseEENKUlvE_clEvENKUlvE_clEvEUlN3c107complexIdEEE_St5arrayIPcLm2EELi4E23TrivialOffsetCalculatorILi1EjESE_NS0_6memory15LoadWithoutCastENSF_16StoreWithoutCastEEEviT_T0_T2_T3_T4_T5_:
.text._ZN2at6native27unrolled_elementwise_kernelIZZZNS0_16asin_kernel_cudaERNS_18TensorIteratorBaseEENKUlvE_clEvENKUlvE_clEvEUlN3c107complexIdEEE_St5arrayIPcLm2EELi4E23TrivialOffsetCalculatorILi1EjESE_NS0_6memory15LoadWithoutCastENSF_16StoreWithoutCastEEEviT_T0_T2_T3_T4_T5_:
[----:B------:R-:W-:Y:S01]  /*0000*/  LDC R1, c[0x0][0x37c] ;  /* 0x0000df00ff017b82 */ /* 0x000fe20000000800 */
[----:B------:R-:W0:Y:S07]  /*0010*/  S2R R8, SR_CTAID.X ;  /* 0x0000000000087919 */ /* 0x000e2e0000002500 */
[----:B------:R-:W0:Y:S01]  /*0020*/  LDC R3, c[0x0][0x380] ;  /* 0x0000e000ff037b82 */ /* 0x000e220000000800 */
[----:B------:R-:W1:Y:S01]  /*0030*/  LDCU.64 UR8, c[0x0][0x358] ;  /* 0x00006b00ff0877ac */ /* 0x000e620008000a00 */
[----:B------:R-:W-:Y:S01]  /*0040*/  CS2R R30, SRZ ;  /* 0x00000000001e7805 */ /* 0x000fe2000001ff00 */
[----:B------:R-:W2:Y:S01]  /*0050*/  S2R R11, SR_TID.X ;  /* 0x00000000000b7919 */ /* 0x000ea20000002100 */
[----:B------:R-:W-:-:S02]  /*0060*/  CS2R R28, SRZ ;  /* 0x00000000001c7805 */ /* 0x000fc4000001ff00 */
[----:B------:R-:W-:Y:S01]  /*0070*/  CS2R R22, SRZ ;  /* 0x0000000000167805 */ /* 0x000fe2000001ff00 */
[----:B0-----:R-:W-:Y:S02]  /*0080*/  IMAD R0, R8, -0x200, R3 ;  /* 0xfffffe0008007824 */ /* 0x001fe400078e0203 */
        /* <DEDUP_REMOVED lines=11> */
[----:B------:R-:W-:-:S04]  /*0140*/  CS2R R14, SRZ ;  /* 0x00000000000e7805 */ /* 0x000fc8000001ff00 */
[----:B-1----:R0:W5:Y:S07]  /*0150*/  @!P0 LDG.E.128 R28, desc[UR8][R2.64] ;  /* 0x00000008021c8981 */ /* 0x00216e000c1e1d00 */
[----:B------:R-:W-:Y:S01]  /*0160*/  @!P3 IMAD R21, R8, 0x200, R9 ;  /* 0x000002000815b824 */ /* 0x000fe200078e0209 */
[----:B------:R-:W1:Y:S01]  /*0170*/  @!P3 LDC.64 R6, c[0x0][0x390] ;  /* 0x0000e400ff06bb82 */ /* 0x000e620000000a00 */
[----:B------:R-:W-:Y:S02]  /*0180*/  @!P3 VIADD R9, R9, 0x80 ;  /* 0x000000800909b836 */ /* 0x000fe40000000000 */
[----:B--2---:R-:W-:Y:S01]  /*0190*/  @!P1 IMAD.WIDE.U32 R4, R17, 0x10, R4 ;  /* 0x0000001011049825 */ /* 0x004fe200078e0004 */
[----:B------:R-:W-:-:S02]  /*01a0*/  CS2R R16, SRZ ;  /* 0x0000000000107805 */ /* 0x000fc4000001ff00 */
[----:B------:R-:W-:-:S13]  /*01b0*/  ISETP.GE.AND P2, PT, R9, R0, PT ;  /* 0x000000000900720c */ /* 0x000fda0003f46270 */
[----:B------:R-:W2:Y:S01]  /*01c0*/  @!P2 LDC.64 R12, c[0x0][0x390] ;  /* 0x0000e400ff0cab82 */ /* 0x000ea20000000a00 */
[----:B------:R-:W-:Y:S01]  /*01d0*/  @!P2 LEA R19, R8, R9, 0x9 ;  /* 0x000000090813a211 */ /* 0x000fe200078e48ff */
[----:B-1----:R-:W-:Y:S01]  /*01e0*/  @!P3 IMAD.WIDE.U32 R8, R21, 0x10, R6 ;  /* 0x000000101508b825 */ /* 0x002fe200078e0006 */
[----:B------:R-:W-:-:S03]  /*01f0*/  CS2R R20, SRZ ;  /* 0x0000000000147805 */ /* 0x000fc6000001ff00 */
[----:B--2---:R-:W-:Y:S01]  /*0200*/  @!P2 IMAD.WIDE.U32 R6, R19, 0x10, R12 ;  /* 0x000000101306a825 */ /* 0x004fe200078e000c */
[----:B------:R-:W-:Y:S02]  /*0210*/  CS2R R18, SRZ ;  /* 0x0000000000127805 */ /* 0x000fe4000001ff00 */
[----:B------:R-:W-:Y:S02]  /*0220*/  CS2R R12, SRZ ;  /* 0x00000000000c7805 */ /* 0x000fe4000001ff00 */
[----:B------:R0:W5:Y:S04]  /*0230*/  @!P2 LDG.E.128 R20, desc[UR8][R6.64] ;  /* 0x000000080614a981 */ /* 0x000168000c1e1d00 */
[----:B------:R0:W5:Y:S04]  /*0240*/  @!P1 LDG.E.128 R16, desc[UR8][R4.64] ;  /* 0x0000000804109981 */ /* 0x000168000c1e1d00 */
[----:B------:R0:W5:Y:S01]  /*0250*/  @!P3 LDG.E.128 R12, desc[UR8][R8.64] ;  /* 0x00000008080cb981 */ /* 0x000162000c1e1d00 */
[----:B------:R-:W-:Y:S01]  /*0260*/  BSSY.RECONVERGENT B1, `(.L_x_10073) ;  /* 0x00017b9000017945 */ /* 0x000fe20003800200 */
[----:B------:R-:W-:-:S02]  /*0270*/  CS2R R26, SRZ ;  /* 0x00000000001a7805 */ /* 0x000fc4000001ff00 */
[----:B------:R-:W-:Y:S01]  /*0280*/  CS2R R24, SRZ ;  /* 0x0000000000187805 */ /* 0x000fe2000001ff00 */
[----:B------:R-:W-:Y:S06]  /*0290*/  @P0 BRA `(.L_x_10074) ;  /* 0x0000017800d40947 */ /* 0x000fec0003800000 */
[----:B-----5:R-:W-:-:S15]  /*02a0*/  DSETP.NAN.AND P0, PT, R28, R28, PT ;  /* 0x0000001c1c00722a */ /* 0x020fde0003f08000 */
        /* <DEDUP_REMOVED lines=32> */
[----:B------:R-:W1:Y:S02]  /*04b0*/  DSETP.NEU.AND P0, PT, R28, RZ, PT ;  /* 0x000000ff1c00722a */ /* 0x000e640003f0d000 */
[----:B-1----:R-:W-:Y:S02]  /*04c0*/  @!P0 IMAD.MOV.U32 R24, RZ, RZ, R28 ;  /* 0x000000ffff188224 */ /* 0x002fe400078e001c */
[----:B------:R-:W-:-:S15]  /*04d0*/  @!P0 IMAD.MOV.U32 R25, RZ, RZ, R29 ;  /* 0x000000ffff198224 */ /* 0x000fde00078e001d */
[----:B------:R-:W-:-:S15]  /*04e0*/  NOP ;  /* 0x0000000000007918 */ /* 0x000fde0000000000 */
[----:B------:R-:W-:-:S15]  /*04f0*/  NOP ;  /* 0x0000000000007918 */ /* 0x000fde0000000000 */
[----:B------:R-:W-:-:S15]  /*0500*/  NOP ;  /* 0x0000000000007918 */ /* 0x000fde0000000000 */
        /* <DEDUP_REMOVED lines=16> */
[----:B0-----:R-:W-:Y:S01]  /*0610*/  @P0 IMAD.MOV.U32 R24, RZ, RZ, R26 ;  /* 0x000000ffff180224 */ /* 0x001fe200078e001a */
[----:B------:R-:W-:Y:S01]  /*0620*/  @P0 MOV R25, R27 ;  /* 0x0000001b00190202 */ /* 0x000fe20000000f00 */
[----:B------:R-:W-:Y:S06]  /*0630*/  BRA `(.L_x_10074) ;  /* 0x0000017400ec7947 */ /* 0x000fec0003800000 */
.L_x_10075:
[----:B------:R-:W-:Y:S01]  /*0640*/  IMAD.MOV.U32 R0, RZ, RZ, R35 ;  /* 0x000000ffff007224 */ /* 0x000fe200078e0023 */
[----:B------:R-:W1:Y:S01]  /*0650*/  DSETP.MAX.AND P0, P1, R34, R32, PT ;  /* 0x000000202200722a */ /* 0x000e62000390f000 */
[----:B0-----:R-:W-:Y:S02]  /*0660*/  IMAD.MOV.U32 R5, RZ, RZ, R33 ;  /* 0x000000ffff057224 */ /* 0x001fe400078e0021 */
        /* <DEDUP_REMOVED lines=76> */
[----:B------:R-:W-:Y:S05]  /*0b30*/  CALL.REL.NOINC `($__internal_18_$__cuda_sm20_div_rn_f64_full) ;  /* 0x000005e400a47944 */ /* 0x000fea0003c00000 */
[----:B------:R-:W-:Y:S02]  /*0b40*/  IMAD.MOV.U32 R36, RZ, RZ, R2 ;  /* 0x000000ffff247224 */ /* 0x000fe400078e0002 */
[----:B------:R-:W-:-:S07]  /*0b50*/  IMAD.MOV.U32 R37, RZ, RZ, R3 ;  /* 0x000000ffff257224 */ /* 0x000fce00078e0003 */
.L_x_10081:
[----:B------:R-:W-:Y:S05]  /*0b60*/  BSYNC.RECONVERGENT B3 ;  /* 0x0000000000037941 */ /* 0x000fea0003800200 */
.L_x_10080:
        /* <DEDUP_REMOVED lines=51> */
.L_x_10083:
[----:B------:R-:W-:Y:S05]  /*0ea0*/  BSYNC.RECONVERGENT B3 ;  /* 0x0000000000037941 */ /* 0x000fea0003800200 */
.L_x_10082:
        /* <DEDUP_REMOVED lines=180> */
[----:B------:R-:W1:-:S15]  /*19f0*/  DADD R42, R2, -R8 ;  /* 0x00000000022a7229 */ /* 0x000e5e0000000808 */
        /* <DEDUP_REMOVED lines=11> */
[----:B-1----:R-:W0:-:S15]  /*1ab0*/  DADD R42, R42, R42 ;  /* 0x000000002a2a7229 */ /* 0x002e1e000000002a */
[----:B------:R-:W-:-:S15]  /*1ac0*/  NOP ;  /* 0x0000000000007918 */ /* 0x000fde0000000000 */
[----:B------:R-:W-:-:S15]  /*1ad0*/  NOP ;  /* 0x0000000000007918 */ /* 0x000fde0000000000 */
[----:B------:R-:W-:-:S15]  /*1ae0*/  NOP ;  /* 0x0000000000007918 */ /* 0x000fde0000000000 */
[----:B------:R-:W-:-:S04]  /*1af0*/  NOP ;  /* 0x0000000000007918 */ /* 0x000fc80000000000 */
[----:B0-----:R-:W-:-:S15]  /*1b00*/  DFMA R42, R2, -R8, R42 ;  /* 0x80000008022a722b */ /* 0x001fde000000002a */
[----:B------:R-:W-:-:S15]  /*1b10*/  NOP ;  /* 0x0000000000007918 */ /* 0x000fde0000000000 */
[----:B------:R-:W-:-:S15]  /*1b20*/  NOP ;  /* 0x0000000000007918 */ /* 0x000fde0000000000 */
[----:B------:R-:W-:-:S15]  /*1b30*/  NOP ;  /* 0x0000000000007918 */ /* 0x000fde0000000000 */
[----:B------:R-:W-:-:S04]  /*1b40*/  NOP ;  /* 0x0000000000007918 */ /* 0x000fc80000000000 */
[----:B------:R-:W-:Y:S01]  /*1b50*/  DFMA R2, R4, -UR4, R6 ;  /* 0x8000000404027c2b */ /* 0x000fe20008000006 */
[----:B------:R-:W-:Y:S01]  /*1b60*/  UMOV UR4, 0x9f02676f ;  /* 0x9f02676f00047882 */ /* 0x000fe20000000000 */
[----:B------:R-:W-:-:S15]  /*1b70*/  UMOV UR5, 0x3ef3b266 ;  /* 0x3ef3b26600057882 */ /* 0x000fde0000000000 */
[----:B------:R-:W-:-:S15]  /*1b80*/  NOP ;  /* 0x0000000000007918 */ /* 0x000fde0000000000 */
[----:B------:R-:W-:-:S15]  /*1b90*/  NOP ;  /* 0x0000000000007918 */ /* 0x000fde0000000000 */
[----:B------:R-:W-:-:S15]  /*1ba0*/  NOP ;  /* 0x0000000000007918 */ /* 0x000fde0000000000 */
[----:B------:R-:W-:-:S02]  /*1bb0*/  NOP ;  /* 0x0000000000007918 */ /* 0x000fc40000000000 */
        /* <DEDUP_REMOVED lines=74> */
.L_x_10085:
[----:B------:R-:W-:Y:S01]  /*2060*/  IMAD.MOV.U32 R4, RZ, RZ, 0x0 ;  /* 0x00000000ff047424 */ /* 0x000fe200078e00ff */
[----:B------:R-:W-:Y:S01]  /*2070*/  LOP3.LUT P0, RZ, R3, 0x7fffffff, RZ, 0xc0, !PT ;  /* 0x7fffffff03ff7812 */ /* 0x000fe2000780c0ff */
[----:B------:R-:W-:-:S06]  /*2080*/  IMAD.MOV.U32 R5, RZ, RZ, 0x7ff00000 ;  /* 0x7ff00000ff057424 */ /* 0x000fcc00078e00ff */
[----:B------:R-:W0:Y:S02]  /*2090*/  DFMA R2, R2, R4, +INF ;  /* 0x7ff000000202742b */ /* 0x000e240000000004 */
[----:B0-----:R-:W-:Y:S02]  /*20a0*/  FSEL R6, R2, RZ, P0 ;  /* 0x000000ff02067208 */ /* 0x001fe40000000000 */
[----:B------:R-:W-:-:S07]  /*20b0*/  FSEL R7, R3, -QNAN , P0 ;  /* 0xfff0000003077808 */ /* 0x000fce0000000000 */
.L_x_10086:
[----:B------:R-:W-:Y:S05]  /*20c0*/  BSYNC.RECONVERGENT B0 ;  /* 0x0000000000007941 */ /* 0x000fea0003800200 */
.L_x_10084:
[----:B------:R-:W0:Y:S01]  /*20d0*/  MUFU.RCP64H R3, R27 ;  /* 0x0000001b00037308 */ /* 0x000e220000001800 */
[----:B------:R-:W-:Y:S01]  /*20e0*/  IMAD.MOV.U32 R2, RZ, RZ, 0x1 ;  /* 0x00000001ff027424 */ /* 0x000fe200078e00ff */
[----:B------:R-:W-:Y:S01]  /*20f0*/  FSETP.GEU.AND P2, PT, |R25|, 6.5827683646048100446e-37, PT ;  /* 0x036000001900780b */ /* 0x000fe20003f4e200 */
[----:B------:R-:W-:Y:S01]  /*2100*/  BSSY.RECONVERGENT B3, `(.L_x_10087) ;  /* 0x0000033000037945 */ /* 0x000fe20003800200 */
[----:B------:R-:W-:-:S15]  /*2110*/  DADD R38, R6, 1 ;  /* 0x3ff0000006267429 */ /* 0x000fde0000000000 */
        /* <DEDUP_REMOVED lines=48> */
[----:B------:R-:W-:Y:S05]  /*2420*/  CALL.REL.NOINC `($__internal_18_$__cuda_sm20_div_rn_f64_full) ;  /* 0x000005cc00687944 */ /* 0x000fea0003c00000 */
.L_x_10088:
[----:B------:R-:W-:Y:S05]  /*2430*/  BSYNC.RECONVERGENT B3 ;  /* 0x0000000000037941 */ /* 0x000fea0003800200 */
.L_x_10087:
        /* <DEDUP_REMOVED lines=173> */
.L_x_10079:
        /* <DEDUP_REMOVED lines=282> */
.L_x_10092:
[----:B------:R-:W-:Y:S01]  /*40b0*/  IMAD.MOV.U32 R4, RZ, RZ, 0x0 ;  /* 0x00000000ff047424 */ /* 0x000fe200078e00ff */
[----:B------:R-:W-:Y:S01]  /*40c0*/  LOP3.LUT P0, RZ, R3, 0x7fffffff, RZ, 0xc0, !PT ;  /* 0x7fffffff03ff7812 */ /* 0x000fe2000780c0ff */
[----:B------:R-:W-:-:S06]  /*40d0*/  IMAD.MOV.U32 R5, RZ, RZ, 0x7ff00000 ;  /* 0x7ff00000ff057424 */ /* 0x000fcc00078e00ff */
[----:B------:R-:W0:Y:S02]  /*40e0*/  DFMA R2, R2, R4, +INF ;  /* 0x7ff000000202742b */ /* 0x000e240000000004 */
[----:B0-----:R-:W-:Y:S02]  /*40f0*/  FSEL R38, R2, RZ, P0 ;  /* 0x000000ff02267208 */ /* 0x001fe40000000000 */
[----:B------:R-:W-:-:S07]  /*4100*/  FSEL R39, R3, -QNAN , P0 ;  /* 0xfff0000003277808 */ /* 0x000fce0000000000 */
.L_x_10093:
[----:B------:R-:W-:Y:S05]  /*4110*/  BSYNC.RECONVERGENT B0 ;  /* 0x0000000000007941 */ /* 0x000fea0003800200 */
.L_x_10091:
        /* <DEDUP_REMOVED lines=49> */
.L_x_10095:
[----:B------:R-:W-:Y:S05]  /*4430*/  BSYNC.RECONVERGENT B3 ;  /* 0x0000000000037941 */ /* 0x000fea0003800200 */
.L_x_10094:
        /* <DEDUP_REMOVED lines=173> */
.L_x_10090:
        /* <DEDUP_REMOVED lines=193> */
.L_x_10097:
[----:B------:R-:W-:Y:S01]  /*5b20*/  IMAD.MOV.U32 R2, RZ, RZ, 0x0 ;  /* 0x00000000ff027424 */ /* 0x000fe200078e00ff */
[----:B------:R-:W-:Y:S01]  /*5b30*/  LOP3.LUT P0, RZ, R5, 0x7fffffff, RZ, 0xc0, !PT ;  /* 0x7fffffff05ff7812 */ /* 0x000fe2000780c0ff */
[----:B------:R-:W-:-:S06]  /*5b40*/  IMAD.MOV.U32 R3, RZ, RZ, 0x7ff00000 ;  /* 0x7ff00000ff037424 */ /* 0x000fcc00078e00ff */
[----:B------:R-:W0:Y:S02]  /*5b50*/  DFMA R4, R4, R2, +INF ;  /* 0x7ff000000404742b */ /* 0x000e240000000002 */
[----:B0-----:R-:W-:Y:S02]  /*5b60*/  FSEL R4, R4, RZ, P0 ;  /* 0x000000ff04047208 */ /* 0x001fe40000000000 */
[----:B------:R-:W-:-:S07]  /*5b70*/  FSEL R5, R5, -QNAN , P0 ;  /* 0xfff0000005057808 */ /* 0x000fce0000000000 */
.L_x_10098:
[----:B------:R-:W-:Y:S05]  /*5b80*/  BSYNC.RECONVERGENT B0 ;  /* 0x0000000000007941 */ /* 0x000fea0003800200 */
.L_x_10096:
        /* <DEDUP_REMOVED lines=54> */
.L_x_10100:
[----:B------:R-:W-:Y:S05]  /*5ef0*/  BSYNC.RECONVERGENT B3 ;  /* 0x0000000000037941 */ /* 0x000fea0003800200 */
.L_x_10099:
        /* <DEDUP_REMOVED lines=173> */
.L_x_10078:
        /* <DEDUP_REMOVED lines=72> */
[----:B------:R-:W-:Y:S05]  /*6e50*/  CALL.REL.NOINC `($__internal_18_$__cuda_sm20_div_rn_f64_full) ;  /* 0x0000058000dc7944 */ /* 0x000fea0003c00000 */
[----:B------:R-:W-:Y:S02]  /*6e60*/  IMAD.MOV.U32 R36, RZ, RZ, R2 ;  /* 0x000000ffff247224 */ /* 0x000fe400078e0002 */
[----:B------:R-:W-:-:S07]  /*6e70*/  IMAD.MOV.U32 R37, RZ, RZ, R3 ;  /* 0x000000ffff257224 */ /* 0x000fce00078e0003 */
.L_x_10103:
[----:B------:R-:W-:Y:S05]  /*6e80*/  BSYNC.RECONVERGENT B3 ;  /* 0x0000000000037941 */ /* 0x000fea0003800200 */
.L_x_10102:
        /* <DEDUP_REMOVED lines=51> */
.L_x_10105:
[----:B------:R-:W-:Y:S05]  /*71c0*/  BSYNC.RECONVERGENT B3 ;  /* 0x0000000000037941 */ /* 0x000fea0003800200 */
.L_x_10104:
        /* <DEDUP_REMOVED lines=283> */
.L_x_10107:
[----:B------:R-:W-:Y:S01]  /*8380*/  IMAD.MOV.U32 R4, RZ, RZ, 0x0 ;  /* 0x00000000ff047424 */ /* 0x000fe200078e00ff */
[----:B------:R-:W-:Y:S01]  /*8390*/  LOP3.LUT P0, RZ, R3, 0x7fffffff, RZ, 0xc0, !PT ;  /* 0x7fffffff03ff7812 */ /* 0x000fe2000780c0ff */
[----:B------:R-:W-:-:S06]  /*83a0*/  IMAD.MOV.U32 R5, RZ, RZ, 0x7ff00000 ;  /* 0x7ff00000ff057424 */ /* 0x000fcc00078e00ff */
[----:B------:R-:W0:Y:S02]  /*83b0*/  DFMA R2, R2, R4, +INF ;  /* 0x7ff000000202742b */ /* 0x000e240000000004 */
[----:B0-----:R-:W-:Y:S02]  /*83c0*/  FSEL R38, R2, RZ, P0 ;  /* 0x000000ff02267208 */ /* 0x001fe40000000000 */
[----:B------:R-:W-:-:S07]  /*83d0*/  FSEL R39, R3, -QNAN , P0 ;  /* 0xfff0000003277808 */ /* 0x000fce0000000000 */
.L_x_10108:
[----:B------:R-:W-:Y:S05]  /*83e0*/  BSYNC.RECONVERGENT B0 ;  /* 0x0000000000007941 */ /* 0x000fea0003800200 */
.L_x_10106:
[----:B------:R-:W0:Y:S01]  /*83f0*/  DSETP.GEU.AND P1, PT, R34, R32, PT ;  /* 0x000000202200722a */ /* 0x000e220003f2e000 */
[----:B------:R-:W-:Y:S01]  /*8400*/  IMAD.MOV.U32 R2, RZ, RZ, 0x1 ;  /* 0x00000001ff027424 */ /* 0x000fe200078e00ff */
[----:B0-----:R-:W-:Y:S01]  /*8410*/  FSEL R37, R33, R35, !P1 ;  /* 0x0000002321257208 */ /* 0x001fe20004800000 */
[----:B------:R-:W-:Y:S01]  /*8420*/  BSSY.RECONVERGENT B3, `(.L_x_10109) ;  /* 0x0000036000037945 */ /* 0x000fe20003800200 */
[----:B------:R-:W-:Y:S02]  /*8430*/  FSEL R36, R32, R34, !P1 ;  /* 0x0000002220247208 */ /* 0x000fe40004800000 */
[----:B------:R-:W0:Y:S01]  /*8440*/  MUFU.RCP64H R3, R37 ;  /* 0x0000002500037308 */ /* 0x000e220000001800 */
[----:B------:R-:W-:Y:S02]  /*8450*/  FSEL R9, R35, R33, !P1 ;  /* 0x0000002123097208 */ /* 0x000fe40004800000 */
[----:B------:R-:W-:Y:S02]  /*8460*/  FSEL R8, R34, R32, !P1 ;  /* 0x0000002022087208 */ /* 0x000fe40004800000 */
[----:B------:R-:W-:-:S15]  /*8470*/  FSETP.GEU.AND P2, PT, |R9|, 6.5827683646048100446e-37, PT ;  /* 0x036000000900780b */ /* 0x000fde0003f4e200 */
[----:B------:R-:W-:-:S15]  /*8480*/  NOP ;  /* 0x0000000000007918 */ /* 0x000fde0000000000 */
        /* <DEDUP_REMOVED lines=47> */
.L_x_10110:
[----:B------:R-:W-:Y:S05]  /*8780*/  BSYNC.RECONVERGENT B3 ;  /* 0x0000000000037941 */ /* 0x000fea0003800200 */
.L_x_10109:
        /* <DEDUP_REMOVED lines=197> */
.L_x_10101:
[----:B------:R-:W-:-:S15]  /*93e0*/  DSETP.LEU.AND P2, PT, R36, 5.9666725849601653946e-154, PT ;  /* 0x202000002400742a */ /* 0x000fde0003f4b000 */
[----:B------:R-:W-:-:S15]  /*93f0*/  NOP ;  /* 0x0000000000007918 */ /* 0x000fde0000000000 */
[----:B------:R-:W-:-:S15]  /*9400*/  NOP ;  /* 0x0000000000007918 */ /* 0x000fde0000000000 */
[----:B------:R-:W-:-:S15]  /*9410*/  NOP ;  /* 0x0000000000007918 */ /* 0x000fde0000000000 */
[----:B------:R-:W-:-:S04]  /*9420*/  NOP ;  /* 0x0000000000007918 */ /* 0x000fc80000000000 */
[----:B------:R-:W0:Y:S02]  /*9430*/  DSETP.GEU.AND P0, PT, R4, 1.4916681462400413487e-154, PT ;  /* 0x200000000400742a */ /* 0x000e240003f0e000 */
        /* <DEDUP_REMOVED lines=39> */
[----:B0-----:R-:W-:Y:S01]  /*96b0*/  MOV R10, R9 ;  /* 0x00000009000a7202 */ /* 0x001fe20000000f00 */
[----:B------:R-:W-:-:S15]  /*96c0*/  IMAD.MOV.U32 R38, RZ, RZ, RZ ;  /* 0x000000ffff267224 */ /* 0x000fde00078e00ff */
[----:B------:R-:W-:-:S15]  /*96d0*/  NOP ;  /* 0x0000000000007918 */ /* 0x000fde0000000000 */
[----:B------:R-:W-:-:S15]  /*96e0*/  NOP ;  /* 0x0000000000007918 */ /* 0x000fde0000000000 */
[----:B------:R-:W-:-:S15]  /*96f0*/  NOP ;  /* 0x0000000000007918 */ /* 0x000fde0000000000 */
[----:B------:R-:W-:-:S01]  /*9700*/  NOP ;  /* 0x0000000000007918 */ /* 0x000fc20000000000 */
        /* <DEDUP_REMOVED lines=231> */
.L_x_10113:
[----:B------:R-:W-:Y:S01]  /*a580*/  IMAD.MOV.U32 R6, RZ, RZ, 0x0 ;  /* 0x00000000ff067424 */ /* 0x000fe200078e00ff */
[----:B------:R-:W-:Y:S01]  /*a590*/  LOP3.LUT P0, RZ, R3, 0x7fffffff, RZ, 0xc0, !PT ;  /* 0x7fffffff03ff7812 */ /* 0x000fe2000780c0ff */
[----:B------:R-:W-:-:S06]  /*a5a0*/  IMAD.MOV.U32 R7, RZ, RZ, 0x7ff00000 ;  /* 0x7ff00000ff077424 */ /* 0x000fcc00078e00ff */
[----:B------:R-:W0:Y:S02]  /*a5b0*/  DFMA R2, R2, R6, +INF ;  /* 0x7ff000000202742b */ /* 0x000e240000000006 */
[----:B0-----:R-:W-:Y:S02]  /*a5c0*/  FSEL R38, R2, RZ, P0 ;  /* 0x000000ff02267208 */ /* 0x001fe40000000000 */
[----:B------:R-:W-:-:S07]  /*a5d0*/  FSEL R39, R3, -QNAN , P0 ;  /* 0xfff0000003277808 */ /* 0x000fce0000000000 */
.L_x_10114:
[----:B------:R-:W-:Y:S05]  /*a5e0*/  BSYNC.RECONVERGENT B0 ;  /* 0x0000000000007941 */ /* 0x000fea0003800200 */
.L_x_10112:
[----:B------:R-:W0:Y:S01]  /*a5f0*/  MUFU.RCP64H R3, R37 ;  /* 0x0000002500037308 */ /* 0x000e220000001800 */
[----:B------:R-:W-:Y:S01]  /*a600*/  IMAD.MOV.U32 R2, RZ, RZ, 0x1 ;  /* 0x00000001ff027424 */ /* 0x000fe200078e00ff */
[----:B------:R-:W-:Y:S01]  /*a610*/  MOV R8, R4 ;  /* 0x0000000400087202 */ /* 0x000fe20000000f00 */
[----:B------:R-:W-:Y:S01]  /*a620*/  IMAD.MOV.U32 R9, RZ, RZ, R5 ;  /* 0x000000ffff097224 */ /* 0x000fe200078e0005 */
[----:B------:R-:W-:Y:S01]  /*a630*/  FSETP.GEU.AND P2, PT, |R5|, 6.5827683646048100446e-37, PT ;  /* 0x036000000500780b */ /* 0x000fe20003f4e200 */
[----:B------:R-:W-:Y:S02]  /*a640*/  BSSY.RECONVERGENT B3, `(.L_x_10115) ;  /* 0x000002c000037945 */ /* 0x000fe40003800200 */
        /* <DEDUP_REMOVED lines=42> */
[----:B------:R-:W-:Y:S05]  /*a8f0*/  CALL.REL.NOINC `($__internal_18_$__cuda_sm20_div_rn_f64_full) ;  /* 0x0000054800347944 */ /* 0x000fea0003c00000 */
.L_x_10116:
[----:B------:R-:W-:Y:S05]  /*a900*/  BSYNC.RECONVERGENT B3 ;  /* 0x0000000000037941 */ /* 0x000fea0003800200 */
.L_x_10115:
        /* <DEDUP_REMOVED lines=193> */
.L_x_10111:
[----:B------:R-:W-:Y:S01]  /*b520*/  IMAD.MOV.U32 R2, RZ, RZ, R4 ;  /* 0x000000ffff027224 */ /* 0x000fe200078e0004 */
[----:B------:R-:W-:Y:S01]  /*b530*/  BSSY.RECONVERGENT B0, `(.L_x_10117) ;  /* 0x00000c8000007945 */ /* 0x000fe20003800200 */
[----:B------:R-:W-:Y:S02]  /*b540*/  IMAD.MOV.U32 R3, RZ, RZ, R5 ;  /* 0x000000ffff037224 */ /* 0x000fe400078e0005 */
[----:B------:R-:W-:-:S04]  /*b550*/  IMAD.MOV.U32 R9, RZ, RZ, -0x3ff ;  /* 0xfffffc01ff097424 */ /* 0x000fc800078e00ff */
[----:B------:R-:W0:-:S15]  /*b560*/  DMUL R2, R2, R2 ;  /* 0x0000000202027228 */ /* 0x000e1e0000000000 */
[----:B------:R-:W-:-:S15]  /*b570*/  NOP ;  /* 0x0000000000007918 */ /* 0x000fde0000000000 */
[----:B------:R-:W-:-:S15]  /*b580*/  NOP ;  /* 0x0000000000007918 */ /* 0x000fde0000000000 */
[----:B------:R-:W-:-:S15]  /*b590*/  NOP ;  /* 0x0000000000007918 */ /* 0x000fde0000000000 */
[----:B------:R-:W-:-:S04]  /*b5a0*/  NOP ;  /* 0x0000000000007918 */ /* 0x000fc80000000000 */
[----:B0-----:R-:W0:Y:S02]  /*b5b0*/  DFMA R2, R36, R36, R2 ;  /* 0x000000242402722b */ /* 0x001e240000000002 */
[----:B0-----:R-:W-:Y:S01]  /*b5c0*/  ISETP.GT.AND P0, PT, R3, 0xfffff, PT ;  /* 0x000fffff0300780c */ /* 0x001fe20003f04270 */
[--C-:B------:R-:W-:Y:S01]  /*b5d0*/  IMAD.MOV.U32 R7, RZ, RZ, R3.reuse ;  /* 0x000000ffff077224 */ /* 0x100fe200078e0003 */
        /* <DEDUP_REMOVED lines=183> */
.L_x_10118:
[----:B------:R-:W-:Y:S01]  /*c150*/  IMAD.MOV.U32 R2, RZ, RZ, 0x0 ;  /* 0x00000000ff027424 */ /* 0x000fe200078e00ff */
[----:B------:R-:W-:Y:S02]  /*c160*/  MOV R3, 0x7ff00000 ;  /* 0x7ff0000000037802 */ /* 0x000fe40000000f00 */
[----:B------:R-:W-:-:S04]  /*c170*/  LOP3.LUT P0, RZ, R7, 0x7fffffff, RZ, 0xc0, !PT ;  /* 0x7fffffff07ff7812 */ /* 0x000fc8000780c0ff */
[----:B------:R-:W0:Y:S02]  /*c180*/  DFMA R6, R6, R2, +INF ;  /* 0x7ff000000606742b */ /* 0x000e240000000002 */
[----:B0-----:R-:W-:Y:S02]  /*c190*/  FSEL R38, R6, RZ, P0 ;  /* 0x000000ff06267208 */ /* 0x001fe40000000000 */
[----:B------:R-:W-:-:S07]  /*c1a0*/  FSEL R39, R7, -QNAN , P0 ;  /* 0xfff0000007277808 */ /* 0x000fce0000000000 */
.L_x_10119:
[----:B------:R-:W-:Y:S05]  /*c1b0*/  BSYNC.RECONVERGENT B0 ;  /* 0x0000000000007941 */ /* 0x000fea0003800200 */
.L_x_10117:
[----:B------:R-:W0:Y:S01]  /*c1c0*/  MUFU.RCP64H R3, R37 ;  /* 0x0000002500037308 */ /* 0x000e220000001800 */
[----:B------:R-:W-:Y:S01]  /*c1d0*/  IMAD.MOV.U32 R2, RZ, RZ, 0x1 ;  /* 0x00000001ff027424 */ /* 0x000fe200078e00ff */
[----:B------:R-:W-:Y:S01]  /*c1e0*/  FSETP.GEU.AND P2, PT, |R5|, 6.5827683646048100446e-37, PT ;  /* 0x036000000500780b */ /* 0x000fe20003f4e200 */
[----:B------:R-:W-:Y:S01]  /*c1f0*/  IMAD.MOV.U32 R8, RZ, RZ, R4 ;  /* 0x000000ffff087224 */ /* 0x000fe200078e0004 */
[----:B------:R-:W-:Y:S01]  /*c200*/  BSSY.RECONVERGENT B3, `(.L_x_10120) ;  /* 0x000002d000037945 */ /* 0x000fe20003800200 */
[----:B------:R-:W-:Y:S02]  /*c210*/  IMAD.MOV.U32 R9, RZ, RZ, R5 ;  /* 0x000000ffff097224 */ /* 0x000fe400078e0005 */
        /* <DEDUP_REMOVED lines=43> */
.L_x_10121:
[----:B------:R-:W-:Y:S05]  /*c4d0*/  BSYNC.RECONVERGENT B3 ;  /* 0x0000000000037941 */ /* 0x000fea0003800200 */
.L_x_10120:
        /* <DEDUP_REMOVED lines=197> */
.L_x_10089:
[----:B------:R-:W-:Y:S05]  /*d130*/  BSYNC.RECONVERGENT B2 ;  /* 0x0000000000027941 */ /* 0x000fea0003800200 */
.L_x_10077:
[----:B------:R-:W-:Y:S01]  /*d140*/  UMOV UR4, 0xfefa39ef ;  /* 0xfefa39ef00047882 */ /* 0x000fe20000000000 */
[----:B------:R-:W-:Y:S01]  /*d150*/  UMOV UR5, 0x3fe62e42 ;  /* 0x3fe62e4200057882 */ /* 0x000fe20000000000 */
[----:B------:R-:W-:Y:S01]  /*d160*/  LOP3.LUT R25, R25, 0x80000000, R29, 0xb8, !PT ;  /* 0x8000000019197812 */ /* 0x000fe200078eb81d */
[----:B0-----:R-:W0:Y:S02]  /*d170*/  DADD R38, R38, UR4 ;  /* 0x0000000426267e29 */ /* 0x001e240008000000 */
[----:B0-----:R-:W-:Y:S02]  /*d180*/  LOP3.LUT R27, R39, 0x80000000, R31, 0xb8, !PT ;  /* 0x80000000271b7812 */ /* 0x001fe400078eb81f */
[----:B------:R-:W-:Y:S01]  /*d190*/  MOV R26, R38 ;  /* 0x00000026001a7202 */ /* 0x000fe20000000f00 */
[----:B------:R-:W-:Y:S06]  /*d1a0*/  BRA `(.L_x_10074) ;  /* 0x000000ac00107947 */ /* 0x000fec0003800000 */
.L_x_10076:
        /* <DEDUP_REMOVED lines=26> */
[----:B------:R-:W-:Y:S01]  /*d350*/  UMOV UR5, 0x7fefffff ;  /* 0x7fefffff00057882 */ /* 0x000fe20000000000 */
[----:B------:R-:W-:Y:S01]  /*d360*/  UMOV UR4, 0xffffffff ;  /* 0xffffffff00047882 */ /* 0x000fe20000000000 */
[----:B------:R-:W-:Y:S01]  /*d370*/  UMOV UR6, UR5 ;  /* 0x0000000500067c82 */ /* 0x000fe20008000000 */
[----:B------:R-:W-:Y:S01]  /*d380*/  ISETP.LT.U32.AND.EX P0, PT, R3, R35, PT, P0 ;  /* 0x000000230300720c */ /* 0x000fe20003f01100 */
[----:B------:R-:W-:Y:S01]  /*d390*/  IMAD.MOV.U32 R8, RZ, RZ, RZ ;  /* 0x000000ffff087224 */ /* 0x000fe200078e00ff */
[----:B------:R-:W-:Y:S02]  /*d3a0*/  BSSY.RECONVERGENT B2, `(.L_x_10122) ;  /* 0x000061c000027945 */ /* 0x000fe40003800200 */
        /* <DEDUP_REMOVED lines=19> */
[----:B------:R-:W-:-:S15]  /*d4e0*/  SEL R27, R7, R35, P0 ;  /* 0x00000023071b7207 */ /* 0x000fde0000000000 */
[----:B------:R-:W-:-:S15]  /*d4f0*/  NOP ;  /* 0x0000000000007918 */ /* 0x000fde0000000000 */
[----:B------:R-:W-:-:S15]  /*d500*/  NOP ;  /* 0x0000000000007918 */ /* 0x000fde0000000000 */
[----:B------:R-:W-:-:S07]  /*d510*/  NOP ;  /* 0x0000000000007918 */ /* 0x000fce0000000000 */
        /* <DEDUP_REMOVED lines=25> */
[----:B------:R-:W-:-:S03]  /*d6b0*/  UMOV UR6, UR4 ;  /* 0x0000000400067c82 */ /* 0x000fc60008000000 */
[----:B------:R-:W0:Y:S01]  /*d6c0*/  MUFU.RSQ64H R9, R45 ;  /* 0x0000002d00097308 */ /* 0x000e220000001c00 */
[----:B------:R-:W-:Y:S01]  /*d6d0*/  SEL R44, R0, UR6, P0 ;  /* 0x00000006002c7c07 */ /* 0x000fe20008000000 */
[----:B------:R-:W-:Y:S01]  /*d6e0*/  UMOV UR6, UR5 ;  /* 0x0000000500067c82 */ /* 0x000fe20008000000 */
[----:B------:R-:W-:-:S04]  /*d6f0*/  ISETP.GT.U32.AND P0, PT, R34, R6, PT ;  /* 0x000000062200720c */ /* 0x000fc80003f04070 */
[----:B------:R-:W-:-:S04]  /*d700*/  ISETP.GT.U32.AND.EX P0, PT, R35, R7, PT, P0 ;  /* 0x000000072300720c */ /* 0x000fc80003f04100 */
[----:B------:R-:W-:Y:S02]  /*d710*/  SEL R7, R35, R7, P0 ;  /* 0x0000000723077207 */ /* 0x000fe40000000000 */
[----:B------:R-:W-:Y:S02]  /*d720*/  SEL R6, R34, R6, P0 ;  /* 0x0000000622067207 */ /* 0x000fe40000000000 */
[----:B------:R-:W-:-:S15]  /*d730*/  LOP3.LUT R0, R7, 0xffc00000, RZ, 0xc0, !PT ;  /* 0xffc0000007007812 */ /* 0x000fde00078ec0ff */
[----:B------:R-:W-:-:S15]  /*d740*/  NOP ;  /* 0x0000000000007918 */ /* 0x000fde0000000000 */
[----:B------:R-:W-:-:S11]  /*d750*/  NOP ;  /* 0x0000000000007918 */ /* 0x000fd60000000000 */
[----:B0-----:R-:W0:-:S15]  /*d760*/  DMUL R4, R8, R8 ;  /* 0x0000000808047228 */ /* 0x001e1e0000000000 */
[----:B------:R-:W-:-:S15]  /*d770*/  NOP ;  /* 0x0000000000007918 */ /* 0x000fde0000000000 */
[----:B------:R-:W-:-:S15]  /*d780*/  NOP ;  /* 0x0000000000007918 */ /* 0x000fde0000000000 */
[----:B------:R-:W-:-:S15]  /*d790*/  NOP ;  /* 0x0000000000007918 */ /* 0x000fde0000000000 */
[----:B------:R-:W-:-:S04]  /*d7a0*/  NOP ;  /* 0x0000000000007918 */ /* 0x000fc80000000000 */
[----:B0-----:R0:W1:Y:S02]  /*d7b0*/  DFMA R46, R44, -R4, 1 ;  /* 0x3ff000002c2e742b */ /* 0x0010640000000804 */
[----:B0-----:R-:W-:Y:S02]  /*d7c0*/  IMAD.MOV.U32 R4, RZ, RZ, 0x0 ;  /* 0x00000000ff047424 */ /* 0x001fe400078e00ff */
[----:B------:R-:W-:-:S15]  /*d7d0*/  IMAD.MOV.U32 R5, RZ, RZ, 0x3fd80000 ;  /* 0x3fd80000ff057424 */ /* 0x000fde00078e00ff */
[----:B------:R-:W-:-:S15]  /*d7e0*/  NOP ;  /* 0x0000000000007918 */ /* 0x000fde0000000000 */
[----:B------:R-:W-:-:S15]  /*d7f0*/  NOP ;  /* 0x0000000000007918 */ /* 0x000fde0000000000 */
[----:B------:R-:W-:-:S15]  /*d800*/  NOP ;  /* 0x0000000000007918 */ /* 0x000fde0000000000 */
[----:B-1----:R-:W-:-:S15]  /*d810*/  DMUL R40, R8, R46 ;  /* 0x0000002e08287228 */ /* 0x002fde0000000000 */
        /* <DEDUP_REMOVED lines=9> */
[----:B0-----:R0:W-:Y:S02]  /*d8b0*/  DFMA R8, R46, R40, R8 ;  /* 0x000000282e08722b */ /* 0x0011e40000000008 */
[----:B0-----:R-:W-:Y:S01]  /*d8c0*/  LOP3.LUT R41, R0, 0x7fd00000, RZ, 0x3c, !PT ;  /* 0x7fd0000000297812 */ /* 0x001fe200078e3cff */
[----:B------:R-:W-:Y:S01]  /*d8d0*/  IMAD.MOV.U32 R46, RZ, RZ, RZ ;  /* 0x000000ffff2e7224 */ /* 0x000fe200078e00ff */
[----:B------:R-:W-:-:S15]  /*d8e0*/  MOV R40, RZ ;  /* 0x000000ff00287202 */ /* 0x000fde0000000f00 */
        /* <DEDUP_REMOVED lines=60> */
[----:B------:R1:W2:Y:S02]  /*dcb0*/  DMUL R8, R42, R8 ;  /* 0x000000082a087228 */ /* 0x0002a40000000000 */
[----:B-1----:R-:W-:Y:S01]  /*dcc0*/  LOP3.LUT R43, R10, 0x100000, RZ, 0xfc, !PT ;  /* 0x001000000a2b7812 */ /* 0x002fe200078efcff */
[----:B------:R-:W-:-:S15]  /*dcd0*/  IMAD.MOV.U32 R42, RZ, RZ, RZ ;  /* 0x000000ffff2a7224 */ /* 0x000fde00078e00ff */
[----:B------:R-:W-:-:S15]  /*dce0*/  NOP ;  /* 0x0000000000007918 */ /* 0x000fde0000000000 */
[----:B------:R-:W-:-:S15]  /*dcf0*/  NOP ;  /* 0x0000000000007918 */ /* 0x000fde0000000000 */
[----:B------:R-:W-:-:S15]  /*dd00*/  NOP ;  /* 0x0000000000007918 */ /* 0x000fde0000000000 */
[----:B------:R-:W-:-:S01]  /*dd10*/  NOP ;  /* 0x0000000000007918 */ /* 0x000fc20000000000 */
[----:B0-----:R0:W-:Y:S02]  /*dd20*/  DMUL R44, R40, R44 ;  /* 0x0000002c282c7228 */ /* 0x0011e40000000000 */
        /* <DEDUP_REMOVED lines=16> */
[----:B--2---:R-:W0:Y:S02]  /*de30*/  DMUL R8, R8, R42 ;  /* 0x0000002a08087228 */ /* 0x004e240000000000 */
[----:B0-----:R-:W-:Y:S02]  /*de40*/  @!P0 FSEL R38, R24, R8, !P1 ;  /* 0x0000000818268208 */ /* 0x001fe40004800000 */
[----:B------:R-:W-:-:S15]  /*de50*/  @!P0 FSEL R39, R25, R9, !P1 ;  /* 0x0000000919278208 */ /* 0x000fde0004800000 */
[----:B------:R-:W-:-:S15]  /*de60*/  NOP ;  /* 0x0000000000007918 */ /* 0x000fde0000000000 */
[----:B------:R-:W-:-:S15]  /*de70*/  NOP ;  /* 0x0000000000007918 */ /* 0x000fde0000000000 */
[----:B------:R-:W-:-:S15]  /*de80*/  NOP ;  /* 0x0000000000007918 */ /* 0x000fde0000000000 */
[----:B------:R-:W0:Y:S02]  /*de90*/  DMUL R44, R44, R40 ;  /* 0x000000282c2c7228 */ /* 0x000e240000000000 */
        /* <DEDUP_REMOVED lines=79> */
[----:B------:R-:W-:-:S07]  /*e390*/  IMAD.MOV.U32 R3, RZ, RZ, R35 ;  /* 0x000000ffff037224 */ /* 0x000fce00078e0023 */
[----:B------:R-:W-:Y:S05]  /*e3a0*/  CALL.REL.NOINC `($__internal_19_$__cuda_sm20_dsqrt_rn_f64_mediumpath_v1) ;  /* 0x0000051400c07944 */ /* 0x000fea0003c00000 */
[----:B------:R-:W-:Y:S01]  /*e3b0*/  MOV R40, R2 ;  /* 0x0000000200287202 */ /* 0x000fe20000000f00 */
[----:B------:R-:W-:-:S07]  /*e3c0*/  IMAD.MOV.U32 R41, RZ, RZ, R3 ;  /* 0x000000ffff297224 */ /* 0x000fce00078e0003 */
.L_x_10126:
[----:B------:R-:W-:Y:S05]  /*e3d0*/  BSYNC.RECONVERGENT B3 ;  /* 0x0000000000037941 */ /* 0x000fea0003800200 */
.L_x_10125:
[----:B------:R-:W-:Y:S05]  /*e3e0*/  BRA `(.L_x_10127) ;  /* 0x00000050005c7947 */ /* 0x000fea0003800000 */
.L_x_10124:
        /* <DEDUP_REMOVED lines=69> */
.L_x_10132:
[----:B------:R-:W-:Y:S05]  /*e840*/  BSYNC.RECONVERGENT B4 ;  /* 0x0000000000047941 */ /* 0x000fea0003800200 */
.L_x_10131:
[----:B------:R-:W-:Y:S01]  /*e850*/  IMAD.MOV.U32 R40, RZ, RZ, R2 ;  /* 0x000000ffff287224 */ /* 0x000fe200078e0002 */
[----:B------:R-:W-:-:S07]  /*e860*/  MOV R41, R3 ;  /* 0x0000000300297202 */ /* 0x000fce0000000f00 */
.L_x_10130:
[----:B------:R-:W-:Y:S05]  /*e870*/  BSYNC.RECONVERGENT B3 ;  /* 0x0000000000037941 */ /* 0x000fea0003800200 */
.L_x_10129:
        /* <DEDUP_REMOVED lines=74> */
.L_x_10135:
[----:B------:R-:W-:Y:S05]  /*ed20*/  BSYNC.RECONVERGENT B4 ;  /* 0x0000000000047941 */ /* 0x000fea0003800200 */
.L_x_10134:
[----:B------:R-:W-:Y:S05]  /*ed30*/  BSYNC.RECONVERGENT B3 ;  /* 0x0000000000037941 */ /* 0x000fea0003800200 */
.L_x_10133:
        /* <DEDUP_REMOVED lines=65> */
[----:B------:R-:W-:-:S07]  /*f150*/  IMAD.MOV.U32 R0, RZ, RZ, R42 ;  /* 0x000000ffff007224 */ /* 0x000fce00078e002a */
[----:B------:R-:W-:Y:S05]  /*f160*/  CALL.REL.NOINC `($__internal_19_$__cuda_sm20_dsqrt_rn_f64_mediumpath_v1) ;  /* 0x0000050800507944 */ /* 0x000fea0003c00000 */
[----:B------:R-:W-:Y:S02]  /*f170*/  IMAD.MOV.U32 R44, RZ, RZ, R2 ;  /* 0x000000ffff2c7224 */ /* 0x000fe400078e0002 */
[----:B------:R-:W-:-:S07]  /*f180*/  IMAD.MOV.U32 R45, RZ, RZ, R3 ;  /* 0x000000ffff2d7224 */ /* 0x000fce00078e0003 */
.L_x_10137:
[----:B------:R-:W-:Y:S05]  /*f190*/  BSYNC.RECONVERGENT B3 ;  /* 0x0000000000037941 */ /* 0x000fea0003800200 */
.L_x_10136:
        /* <DEDUP_REMOVED lines=58> */
.L_x_10140:
[----:B------:R-:W-:Y:S05]  /*f540*/  BSYNC.RECONVERGENT B3 ;  /* 0x0000000000037941 */ /* 0x000fea0003800200 */
.L_x_10139:
        /* <DEDUP_REMOVED lines=78> */
.L_x_10138:
        /* <DEDUP_REMOVED lines=94> */
[----:B-1----:R-:W-:Y:S01]  /*10010*/  DFMA R44, R8, UR4, R44 ;  /* 0x00000004082c7c2b */ /* 0x002fe2000800002c */
[----:B------:R-:W-:Y:S01]  /*10020*/  UMOV UR4, 0xfefa39ef ;  /* 0xfefa39ef00047882 */ /* 0x000fe20000000000 */
[----:B------:R-:W-:-:S15]  /*10030*/  UMOV UR5, 0x3fe62e42 ;  /* 0x3fe62e4200057882 */ /* 0x000fde0000000000 */
[----:B------:R-:W-:-:S15]  /*10040*/  NOP ;  /* 0x0000000000007918 */ /* 0x000fde0000000000 */
[----:B------:R-:W-:-:S15]  /*10050*/  NOP ;  /* 0x0000000000007918 */ /* 0x000fde0000000000 */
[----:B------:R-:W-:-:S15]  /*10060*/  NOP ;  /* 0x0000000000007918 */ /* 0x000fde0000000000 */
[----:B------:R-:W-:-:S02]  /*10070*/  NOP ;  /* 0x0000000000007918 */ /* 0x000fc40000000000 */
[----:B0-----:R-:W0:-:S15]  /*10080*/  DFMA R4, R4, -R6, R46 ;  /* 0x800000060404722b */ /* 0x001e1e000000002e */
        /* <DEDUP_REMOVED lines=85> */
.L_x_10141:
[----:B------:R-:W-:Y:S01]  /*105e0*/  IMAD.MOV.U32 R4, RZ, RZ, 0x0 ;  /* 0x00000000ff047424 */ /* 0x000fe200078e00ff */
[----:B------:R-:W-:Y:S01]  /*105f0*/  LOP3.LUT P0, RZ, R3, 0x7fffffff, RZ, 0xc0, !PT ;  /* 0x7fffffff03ff7812 */ /* 0x000fe2000780c0ff */
[----:B------:R-:W-:-:S06]  /*10600*/  IMAD.MOV.U32 R5, RZ, RZ, 0x7ff00000 ;  /* 0x7ff00000ff057424 */ /* 0x000fcc00078e00ff */
[----:B------:R-:W0:Y:S02]  /*10610*/  DFMA R2, R2, R4, +INF ;  /* 0x7ff000000202742b */ /* 0x000e240000000004 */
[----:B0-----:R-:W-:Y:S02]  /*10620*/  FSEL R40, R2, RZ, P0 ;  /* 0x000000ff02287208 */ /* 0x001fe40000000000 */
[----:B------:R-:W-:Y:S01]  /*10630*/  FSEL R41, R3, -QNAN , P0 ;  /* 0xfff0000003297808 */ /* 0x000fe20000000000 */
[----:B------:R-:W-:Y:S06]  /*10640*/  BRA `(.L_x_10127) ;  /* 0x0000002c00c47947 */ /* 0x000fec0003800000 */
.L_x_10128:
        /* <DEDUP_REMOVED lines=64> */
.L_x_10144:
[----:B------:R-:W-:Y:S05]  /*10a50*/  BSYNC.RECONVERGENT B3 ;  /* 0x0000000000037941 */ /* 0x000fea0003800200 */
.L_x_10143:
        /* <DEDUP_REMOVED lines=48> */
[----:B------:R-:W-:Y:S05]  /*10d60*/  CALL.REL.NOINC `($__internal_18_$__cuda_sm20_div_rn_f64_full) ;  /* 0x000004e400187944 */ /* 0x000fea0003c00000 */
.L_x_10146:
[----:B------:R-:W-:Y:S05]  /*10d70*/  BSYNC.RECONVERGENT B3 ;  /* 0x0000000000037941 */ /* 0x000fea0003800200 */
.L_x_10145:
[----:B------:R-:W-:Y:S01]  /*10d80*/  IMAD.MOV.U32 R40, RZ, RZ, R2 ;  /* 0x000000ffff287224 */ /* 0x000fe200078e0002 */
[----:B------:R-:W-:Y:S01]  /*10d90*/  MOV R41, R3 ;  /* 0x0000000300297202 */ /* 0x000fe20000000f00 */
[----:B------:R-:W-:Y:S06]  /*10da0*/  BRA `(.L_x_10127) ;  /* 0x0000002400ec7947 */ /* 0x000fec0003800000 */
.L_x_10142:
        /* <DEDUP_REMOVED lines=50> */
[----:B------:R-:W-:-:S07]  /*110d0*/  IMAD.MOV.U32 R0, RZ, RZ, R40 ;  /* 0x000000ffff007224 */ /* 0x000fce00078e0028 */
[----:B------:R-:W-:Y:S05]  /*110e0*/  CALL.REL.NOINC `($__internal_19_$__cuda_sm20_dsqrt_rn_f64_mediumpath_v1) ;  /* 0x000004e800707944 */ /* 0x000fea0003c00000 */
[----:B------:R-:W-:Y:S01]  /*110f0*/  MOV R8, R2 ;  /* 0x0000000200087202 */ /* 0x000fe20000000f00 */
[----:B------:R-:W-:-:S07]  /*11100*/  IMAD.MOV.U32 R9, RZ, RZ, R3 ;  /* 0x000000ffff097224 */ /* 0x000fce00078e0003 */
.L_x_10148:
[----:B------:R-:W-:Y:S05]  /*11110*/  BSYNC.RECONVERGENT B3 ;  /* 0x0000000000037941 */ /* 0x000fea0003800200 */
.L_x_10147:
        /* <DEDUP_REMOVED lines=58> */
.L_x_10151:
[----:B------:R-:W-:Y:S05]  /*114c0*/  BSYNC.RECONVERGENT B3 ;  /* 0x0000000000037941 */ /* 0x000fea0003800200 */
.L_x_10150:
        /* <DEDUP_REMOVED lines=78> */
.L_x_10149:
        /* <DEDUP_REMOVED lines=187> */
.L_x_10152:
[----:B------:R-:W-:Y:S01]  /*12560*/  MOV R4, 0x0 ;  /* 0x0000000000047802 */ /* 0x000fe20000000f00 */
[----:B------:R-:W-:Y:S01]  /*12570*/  IMAD.MOV.U32 R5, RZ, RZ, 0x7ff00000 ;  /* 0x7ff00000ff057424 */ /* 0x000fe200078e00ff */
[----:B------:R-:W-:-:S05]  /*12580*/  LOP3.LUT P0, RZ, R3, 0x7fffffff, RZ, 0xc0, !PT ;  /* 0x7fffffff03ff7812 */ /* 0x000fca000780c0ff */
[----:B------:R-:W0:Y:S02]  /*12590*/  DFMA R2, R2, R4, +INF ;  /* 0x7ff000000202742b */ /* 0x000e240000000004 */
[----:B0-----:R-:W-:Y:S02]  /*125a0*/  FSEL R40, R2, RZ, P0 ;  /* 0x000000ff02287208 */ /* 0x001fe40000000000 */
[----:B------:R-:W-:Y:S01]  /*125b0*/  FSEL R41, R3, -QNAN , P0 ;  /* 0xfff0000003297808 */ /* 0x000fe20000000000 */
[----:B------:R-:W-:Y:S06]  /*125c0*/  BRA `(.L_x_10127) ;  /* 0x0000000c00e47947 */ /* 0x000fec0003800000 */
.L_x_10123:
        /* <DEDUP_REMOVED lines=51> */
[----:B------:R-:W-:Y:S05]  /*12900*/  CALL.REL.NOINC `($__internal_19_$__cuda_sm20_dsqrt_rn_f64_mediumpath_v1) ;  /* 0x000004d000687944 */ /* 0x000fea0003c00000 */
[----:B------:R-:W-:Y:S02]  /*12910*/  IMAD.MOV.U32 R8, RZ, RZ, R2 ;  /* 0x000000ffff087224 */ /* 0x000fe400078e0002 */
[----:B------:R-:W-:-:S07]  /*12920*/  IMAD.MOV.U32 R9, RZ, RZ, R3 ;  /* 0x000000ffff097224 */ /* 0x000fce00078e0003 */
.L_x_10154:
[----:B------:R-:W-:Y:S05]  /*12930*/  BSYNC.RECONVERGENT B3 ;  /* 0x0000000000037941 */ /* 0x000fea0003800200 */
.L_x_10153:
        /* <DEDUP_REMOVED lines=188> */
.L_x_10155:
[----:B------:R-:W-:Y:S01]  /*13500*/  IMAD.MOV.U32 R4, RZ, RZ, 0x0 ;  /* 0x00000000ff047424 */ /* 0x000fe200078e00ff */
[----:B------:R-:W-:Y:S01]  /*13510*/  LOP3.LUT P0, RZ, R3, 0x7fffffff, RZ, 0xc0, !PT ;  /* 0x7fffffff03ff7812 */ /* 0x000fe2000780c0ff */
[----:B------:R-:W-:-:S06]  /*13520*/  IMAD.MOV.U32 R5, RZ, RZ, 0x7ff00000 ;  /* 0x7ff00000ff057424 */ /* 0x000fcc00078e00ff */
[----:B------:R-:W0:Y:S02]  /*13530*/  DFMA R2, R2, R4, +INF ;  /* 0x7ff000000202742b */ /* 0x000e240000000004 */
[----:B0-----:R-:W-:Y:S02]  /*13540*/  FSEL R40, R2, RZ, P0 ;  /* 0x000000ff02287208 */ /* 0x001fe40000000000 */
[----:B------:R-:W-:-:S07]  /*13550*/  FSEL R41, R3, -QNAN , P0 ;  /* 0xfff0000003297808 */ /* 0x000fce0000000000 */
.L_x_10127:
[----:B------:R-:W-:Y:S05]  /*13560*/  BSYNC.RECONVERGENT B2 ;  /* 0x0000000000027941 */ /* 0x000fea0003800200 */
.L_x_10122:
        /* <DEDUP_REMOVED lines=61> */
[----:B------:R-:W-:Y:S05]  /*13940*/  CALL.REL.NOINC `($__internal_18_$__cuda_sm20_div_rn_f64_full) ;  /* 0x000004b800207944 */ /* 0x000fea0003c00000 */
.L_x_10160:
[----:B------:R-:W-:Y:S05]  /*13950*/  BSYNC.RECONVERGENT B4 ;  /* 0x0000000000047941 */ /* 0x000fea0003800200 */
.L_x_10159:
        /* <DEDUP_REMOVED lines=65> */
.L_x_10164:
[----:B------:R-:W-:Y:S05]  /*13d70*/  BSYNC.RECONVERGENT B5 ;  /* 0x0000000000057941 */ /* 0x000fea0003800200 */
.L_x_10163:
        /* <DEDUP_REMOVED lines=63> */
[----:B------:R-:W-:Y:S05]  /*14170*/  CALL.REL.NOINC `($__internal_19_$__cuda_sm20_dsqrt_rn_f64_mediumpath_v1) ;  /* 0x000004b8004c7944 */ /* 0x000fea0003c00000 */
.L_x_10166:
[----:B------:R-:W-:Y:S05]  /*14180*/  BSYNC.RECONVERGENT B5 ;  /* 0x0000000000057941 */ /* 0x000fea0003800200 */
.L_x_10165:
[----:B------:R0:W1:Y:S01]  /*14190*/  DMUL R42, R2, R42 ;  /* 0x0000002a022a7228 */ /* 0x0000620000000000 */
[----:B------:R-:W-:Y:S02]  /*141a0*/  IMAD.MOV.U32 R32, RZ, RZ, 0x0 ;  /* 0x00000000ff207424 */ /* 0x000fe400078e00ff */
[----:B------:R-:W-:Y:S01]  /*141b0*/  IMAD.MOV.U32 R33, RZ, RZ, 0x3ff00000 ;  /* 0x3ff00000ff217424 */ /* 0x000fe200078e00ff */
[----:B01----:R-:W-:Y:S06]  /*141c0*/  BRA `(.L_x_10167) ;  /* 0x0000001800a47947 */ /* 0x003fec0003800000 */
.L_x_10162:
        /* <DEDUP_REMOVED lines=10> */
[----:B------:R1:W2:-:S15]  /*14270*/  DADD R2, R32, 1 ;  /* 0x3ff0000020027429 */ /* 0x00029e0000000000 */
[----:B------:R-:W-:-:S15]  /*14280*/  NOP ;  /* 0x0000000000007918 */ /* 0x000fde0000000000 */
[----:B------:R-:W-:-:S15]  /*14290*/  NOP ;  /* 0x0000000000007918 */ /* 0x000fde0000000000 */
[----:B------:R-:W-:-:S15]  /*142a0*/  NOP ;  /* 0x0000000000007918 */ /* 0x000fde0000000000 */
[----:B------:R-:W-:-:S04]  /*142b0*/  NOP ;  /* 0x0000000000007918 */ /* 0x000fc80000000000 */
[----:B------:R1:W3:Y:S02]  /*142c0*/  DADD R36, R32, -1 ;  /* 0xbff0000020247429 */ /* 0x0002e40000000000 */
[----:B0123--:R-:W-:Y:S05]  /*142d0*/  @!P0 BRA `(.L_x_10168) ;  /* 0x0000000c00608947 */ /* 0x00ffea0003800000 */
        /* <DEDUP_REMOVED lines=62> */
.L_x_10172:
[----:B------:R-:W-:Y:S05]  /*146c0*/  BSYNC.RECONVERGENT B6 ;  /* 0x0000000000067941 */ /* 0x000fea0003800200 */
.L_x_10171:
[----:B------:R-:W-:Y:S01]  /*146d0*/  MOV R42, R2 ;  /* 0x00000002002a7202 */ /* 0x000fe20000000f00 */
[----:B------:R-:W-:-:S07]  /*146e0*/  IMAD.MOV.U32 R43, RZ, RZ, R3 ;  /* 0x000000ffff2b7224 */ /* 0x000fce00078e0003 */
.L_x_10170:
[----:B------:R-:W-:Y:S05]  /*146f0*/  BSYNC.RECONVERGENT B5 ;  /* 0x0000000000057941 */ /* 0x000fea0003800200 */
.L_x_10169:
        /* <DEDUP_REMOVED lines=69> */
.L_x_10176:
[----:B------:R-:W-:Y:S05]  /*14b50*/  BSYNC.RECONVERGENT B6 ;  /* 0x0000000000067941 */ /* 0x000fea0003800200 */
.L_x_10175:
[----:B------:R-:W-:Y:S01]  /*14b60*/  IMAD.MOV.U32 R34, RZ, RZ, R2 ;  /* 0x000000ffff227224 */ /* 0x000fe200078e0002 */
[----:B------:R-:W-:-:S07]  /*14b70*/  MOV R35, R3 ;  /* 0x0000000300237202 */ /* 0x000fce0000000f00 */
.L_x_10174:
[----:B------:R-:W-:Y:S05]  /*14b80*/  BSYNC.RECONVERGENT B5 ;  /* 0x0000000000057941 */ /* 0x000fea0003800200 */
.L_x_10173:
        /* <DEDUP_REMOVED lines=73> */
.L_x_10178:
[----:B------:R-:W-:Y:S05]  /*15020*/  BSYNC.RECONVERGENT B5 ;  /* 0x0000000000057941 */ /* 0x000fea0003800200 */
.L_x_10177:
[----:B------:R-:W-:Y:S02]  /*15030*/  IMAD.MOV.U32 R42, RZ, RZ, R2 ;  /* 0x000000ffff2a7224 */ /* 0x000fe400078e0002 */
[----:B------:R-:W-:Y:S01]  /*15040*/  IMAD.MOV.U32 R43, RZ, RZ, R3 ;  /* 0x000000ffff2b7224 */ /* 0x000fe200078e0003 */
[----:B------:R-:W-:Y:S06]  /*15050*/  BRA `(.L_x_10167) ;  /* 0x0000000c00007947 */ /* 0x000fec0003800000 */
.L_x_10168:
[----:B------:R-:W0:Y:S02]  /*15060*/  DSETP.GT.AND P0, PT, R32, 1, PT ;  /* 0x3ff000002000742a */ /* 0x000e240003f04000 */
[----:B0-----:R-:W-:Y:S05]  /*15070*/  @!P0 BRA `(.L_x_10179) ;  /* 0x0000000400ec8947 */ /* 0x001fea0003800000 */
        /* <DEDUP_REMOVED lines=64> */
[----:B------:R-:W-:-:S07]  /*15480*/  IMAD.MOV.U32 R0, RZ, RZ, R26 ;  /* 0x000000ffff007224 */ /* 0x000fce00078e001a */
[----:B------:R-:W-:Y:S05]  /*15490*/  CALL.REL.NOINC `($__internal_19_$__cuda_sm20_dsqrt_rn_f64_mediumpath_v1) ;  /* 0x000004a400847944 */ /* 0x000fea0003c00000 */
[----:B------:R-:W-:Y:S02]  /*154a0*/  IMAD.MOV.U32 R6, RZ, RZ, R2 ;  /* 0x000000ffff067224 */ /* 0x000fe400078e0002 */
[----:B------:R-:W-:-:S07]  /*154b0*/  IMAD.MOV.U32 R7, RZ, RZ, R3 ;  /* 0x000000ffff077224 */ /* 0x000fce00078e0003 */
.L_x_10181:
[----:B------:R-:W-:Y:S05]  /*154c0*/  BSYNC.RECONVERGENT B5 ;  /* 0x0000000000057941 */ /* 0x000fea0003800200 */
.L_x_10180:
        /* <DEDUP_REMOVED lines=49> */
.L_x_10183:
[----:B------:R-:W-:Y:S05]  /*157e0*/  BSYNC.RECONVERGENT B5 ;  /* 0x0000000000057941 */ /* 0x000fea0003800200 */
.L_x_10182:
[----:B------:R-:W0:Y:S01]  /*157f0*/  DMUL R32, R32, 8.11296384146066816958e+31 ;  /* 0x4690000020207828 */ /* 0x000e220000000000 */
[----:B------:R-:W-:Y:S02]  /*15800*/  IMAD.MOV.U32 R42, RZ, RZ, R2 ;  /* 0x000000ffff2a7224 */ /* 0x000fe400078e0002 */
[----:B------:R-:W-:Y:S01]  /*15810*/  IMAD.MOV.U32 R43, RZ, RZ, R3 ;  /* 0x000000ffff2b7224 */ /* 0x000fe200078e0003 */
[----:B0-----:R-:W-:Y:S06]  /*15820*/  BRA `(.L_x_10167) ;  /* 0x00000004000c7947 */ /* 0x001fec0003800000 */
.L_x_10179:
        /* <DEDUP_REMOVED lines=64> */
.L_x_10185:
[----:B------:R-:W-:Y:S05]  /*15c30*/  BSYNC.RECONVERGENT B5 ;  /* 0x0000000000057941 */ /* 0x000fea0003800200 */
.L_x_10184:
[----:B------:R-:W-:Y:S02]  /*15c40*/  IMAD.MOV.U32 R42, RZ, RZ, R2 ;  /* 0x000000ffff2a7224 */ /* 0x000fe400078e0002 */
[----:B------:R-:W-:-:S07]  /*15c50*/  IMAD.MOV.U32 R43, RZ, RZ, R3 ;  /* 0x000000ffff2b7224 */ /* 0x000fce00078e0003 */
.L_x_10167:
[----:B------:R-:W-:Y:S05]  /*15c60*/  BSYNC.RECONVERGENT B4 ;  /* 0x0000000000047941 */ /* 0x000fea0003800200 */
.L_x_10158:
[----:B------:R-:W-:Y:S05]  /*15c70*/  BSYNC.RELIABLE B2 ;  /* 0x0000000000027941 */ /* 0x000fea0003800100 */
.L_x_10157:
        /* <DEDUP_REMOVED lines=62> */
.L_x_10187:
[----:B------:R-:W-:Y:S05]  /*16060*/  BSYNC.RECONVERGENT B2 ;  /* 0x0000000000027941 */ /* 0x000fea0003800200 */
.L_x_10186:
        /* <DEDUP_REMOVED lines=178> */
[----:B------:R-:W-:Y:S01]  /*16b90*/  @P4 IMAD.MOV.U32 R7, RZ, RZ, R3 ;  /* 0x000000ffff074224 */ /* 0x000fe200078e0003 */
[----:B------:R-:W-:-:S15]  /*16ba0*/  @P4 MOV R6, R0 ;  /* 0x0000000000064202 */ /* 0x000fde0000000f00 */
[----:B------:R-:W-:-:S15]  /*16bb0*/  NOP ;  /* 0x0000000000007918 */ /* 0x000fde0000000000 */
[----:B------:R-:W-:-:S15]  /*16bc0*/  NOP ;  /* 0x0000000000007918 */ /* 0x000fde0000000000 */
[----:B------:R-:W-:-:S11]  /*16bd0*/  NOP ;  /* 0x0000000000007918 */ /* 0x000fd60000000000 */
        /* <DEDUP_REMOVED lines=14> */
.L_x_10161:
        /* <DEDUP_REMOVED lines=100> */
.L_x_10189:
        /* <DEDUP_REMOVED lines=170> */
.L_x_10188:
[----:B------:R-:W-:Y:S05]  /*17da0*/  BSYNC.RECONVERGENT B3 ;  /* 0x0000000000037941 */ /* 0x000fea0003800200 */
.L_x_10156:
[----:B------:R-:W-:Y:S01]  /*17db0*/  LOP3.LUT R27, R41, 0x80000000, R31, 0xb8, !PT ;  /* 0x80000000291b7812 */ /* 0x000fe200078eb81f */
[----:B------:R-:W-:Y:S01]  /*17dc0*/  IMAD.MOV.U32 R26, RZ, RZ, R40 ;  /* 0x000000ffff1a7224 */ /* 0x000fe200078e0028 */
[----:B------:R-:W-:Y:S01]  /*17dd0*/  LOP3.LUT R25, R3, 0x80000000, R29, 0xb8, !PT ;  /* 0x8000000003197812 */ /* 0x000fe200078eb81d */
[----:B------:R-:W-:-:S07]  /*17de0*/  IMAD.MOV.U32 R24, RZ, RZ, R2 ;  /* 0x000000ffff187224 */ /* 0x000fce00078e0002 */
.L_x_10074:
[----:B------:R-:W-:Y:S05]  /*17df0*/  BSYNC.RECONVERGENT B1 ;  /* 0x0000000000017941 */ /* 0x000fea0003800200 */
.L_x_10073:
[----:B------:R-:W-:Y:S05]  /*17e00*/  WARPSYNC.ALL ;  /* 0x0000000000007948 */ /* 0x000fea0003800000 */
[----:B------:R-:W1:Y:S01]  /*17e10*/  S2UR UR4, SR_CTAID.X ;  /* 0x00000000000479c3 */ /* 0x000e620000002500 */
[----:B------:R-:W1:Y:S01]  /*17e20*/  LDCU UR5, c[0x0][0x380] ;  /* 0x00007000ff0577ac */ /* 0x000e620008000800 */
[----:B------:R-:W-:Y:S01]  /*17e30*/  VIADD R0, R11, 0x80 ;  /* 0x000000800b007836 */ /* 0x000fe20000000000 */
[----:B------:R-:W-:Y:S01]  /*17e40*/  BSSY.RECONVERGENT B1, `(.L_x_10190) ;  /* 0x00017b0000017945 */ /* 0x000fe20003800200 */
[----:B-----5:R-:W-:Y:S02]  /*17e50*/  CS2R R30, SRZ ;  /* 0x00000000001e7805 */ /* 0x020fe4000001ff00 */
[----:B------:R-:W-:Y:S01]  /*17e60*/  CS2R R28, SRZ ;  /* 0x00000000001c7805 */ /* 0x000fe2000001ff00 */
[----:B-1----:R-:W-:-:S06]  /*17e70*/  UIMAD UR4, UR4, -0x200, UR5 ;  /* 0xfffffe00040478a4 */ /* 0x002fcc000f8e0205 */
[----:B------:R-:W-:-:S13]  /*17e80*/  ISETP.GE.AND P0, PT, R0, UR4, PT ;  /* 0x0000000400007c0c */ /* 0x000fda000bf06270 */
        /* <DEDUP_REMOVED lines=19> */
[----:B-1----:R-:W-:Y:S01]  /*17fc0*/  @!P0 IMAD.MOV.U32 R30, RZ, RZ, R18 ;  /* 0x000000ffff1e8224 */ /* 0x002fe200078e0012 */
[----:B------:R-:W-:-:S15]  /*17fd0*/  @!P0 MOV R31, R19 ;  /* 0x00000013001f8202 */ /* 0x000fde0000000f00 */
[----:B------:R-:W-:-:S15]  /*17fe0*/  NOP ;  /* 0x0000000000007918 */ /* 0x000fde0000000000 */
[----:B------:R-:W-:-:S15]  /*17ff0*/  NOP ;  /* 0x0000000000007918 */ /* 0x000fde0000000000 */
[----:B------:R-:W-:-:S15]  /*18000*/  NOP ;  /* 0x0000000000007918 */ /* 0x000fde0000000000 */
[----:B------:R-:W-:-:S01]  /*18010*/  NOP ;  /* 0x0000000000007918 */ /* 0x000fc20000000000 */
        /* <DEDUP_REMOVED lines=20> */
[----:B0-----:R-:W0:-:S15]  /*18160*/  @P0 DADD R2, RZ, R16 ;  /* 0x00000000ff020229 */ /* 0x001e1e0000000010 */
        /* <DEDUP_REMOVED lines=14> */
.L_x_10192:
[----:B------:R-:W-:Y:S01]  /*18250*/  IMAD.MOV.U32 R0, RZ, RZ, R35 ;  /* 0x000000ffff007224 */ /* 0x000fe200078e0023 */
[----:B0-----:R-:W-:Y:S01]  /*18260*/  MOV R5, R33 ;  /* 0x0000002100057202 */ /* 0x001fe20000000f00 */
        /* <DEDUP_REMOVED lines=41> */
[----:B------:R-:W-:Y:S01]  /*18500*/  BSSY.RECONVERGENT B2, `(.L_x_10194) ;  /* 0x000061a000027945 */ /* 0x000fe20003800200 */
[----:B------:R-:W-:Y:S02]  /*18510*/  MOV R8, RZ ;  /* 0x000000ff00087202 */ /* 0x000fe40000000f00 */
        /* <DEDUP_REMOVED lines=82> */
[----:B------:R-:W-:Y:S02]  /*18a40*/  IMAD.MOV.U32 R40, RZ, RZ, RZ ;  /* 0x000000ffff287224 */ /* 0x000fe400078e00ff */
[----:B------:R-:W-:-:S15]  /*18a50*/  IMAD.MOV.U32 R46, RZ, RZ, RZ ;  /* 0x000000ffff2e7224 */ /* 0x000fde00078e00ff */
        /* <DEDUP_REMOVED lines=61> */
[----:B-1----:R-:W-:Y:S02]  /*18e30*/  LOP3.LUT R43, R10, 0x100000, RZ, 0xfc, !PT ;  /* 0x001000000a2b7812 */ /* 0x002fe400078efcff */
[----:B------:R-:W-:-:S15]  /*18e40*/  MOV R42, RZ ;  /* 0x000000ff002a7202 */ /* 0x000fde0000000f00 */
[----:B------:R-:W-:-:S15]  /*18e50*/  NOP ;  /* 0x0000000000007918 */ /* 0x000fde0000000000 */
[----:B------:R-:W-:-:S15]  /*18e60*/  NOP ;  /* 0x0000000000007918 */ /* 0x000fde0000000000 */
[----:B------:R-:W-:-:S15]  /*18e70*/  NOP ;  /* 0x0000000000007918 */ /* 0x000fde0000000000 */
        /* <DEDUP_REMOVED lines=101> */
.L_x_10197:
[----:B------:R-:W-:Y:S05]  /*194d0*/  BSYNC.RECONVERGENT B3 ;  /* 0x0000000000037941 */ /* 0x000fea0003800200 */
.L_x_10196:
        /* <DEDUP_REMOVED lines=11> */
[----:B------:R-:W-:Y:S01]  /*19590*/  ISETP.GE.U32.AND P1, PT, R0, 0x7fefffff, PT ;  /* 0x7fefffff0000780c */ /* 0x000fe20003f26070 */
[----:B------:R-:W-:Y:S02]  /*195a0*/  IMAD.MOV.U32 R0, RZ, RZ, -0x3ff ;  /* 0xfffffc01ff007424 */ /* 0x000fe400078e00ff */
[----:B------:R-:W-:-:S10]  /*195b0*/  @!P0 IMAD.MOV.U32 R0, RZ, RZ, -0x435 ;  /* 0xfffffbcbff008424 */ /* 0x000fd400078e00ff */
        /* <DEDUP_REMOVED lines=180> */
.L_x_10195:
        /* <DEDUP_REMOVED lines=75> */
[----:B------:R-:W-:Y:S05]  /*1a5b0*/  CALL.REL.NOINC `($__internal_18_$__cuda_sm20_div_rn_f64_full) ;  /* 0x0000044c00047944 */ /* 0x000fea0003c00000 */
.L_x_10204:
[----:B------:R-:W-:Y:S05]  /*1a5c0*/  BSYNC.RECONVERGENT B4 ;  /* 0x0000000000047941 */ /* 0x000fea0003800200 */
.L_x_10203:
[----:B------:R-:W-:Y:S02]  /*1a5d0*/  IMAD.MOV.U32 R40, RZ, RZ, R2 ;  /* 0x000000ffff287224 */ /* 0x000fe400078e0002 */
[----:B------:R-:W-:-:S07]  /*1a5e0*/  IMAD.MOV.U32 R41, RZ, RZ, R3 ;  /* 0x000000ffff297224 */ /* 0x000fce00078e0003 */
.L_x_10202:
[----:B------:R-:W-:Y:S05]  /*1a5f0*/  BSYNC.RECONVERGENT B3 ;  /* 0x0000000000037941 */ /* 0x000fea0003800200 */
.L_x_10201:
        /* <DEDUP_REMOVED lines=69> */
.L_x_10209:
[----:B------:R-:W-:Y:S05]  /*1aa50*/  BSYNC.RECONVERGENT B4 ;  /* 0x0000000000047941 */ /* 0x000fea0003800200 */
.L_x_10208:
[----:B------:R-:W-:Y:S05]  /*1aa60*/  BRA `(.L_x_10207) ;  /* 0x0000000000047947 */ /* 0x000fea0003800000 */
.L_x_10206:
[----:B------:R0:W1:Y:S02]  /*1aa70*/  DADD R2, R30, -R6 ;  /* 0x000000001e027229 */ /* 0x0000640000000806 */
.L_x_10207:
[----:B------:R-:W-:Y:S05]  /*1aa80*/  BSYNC.RECONVERGENT B3 ;  /* 0x0000000000037941 */ /* 0x000fea0003800200 */
.L_x_10205:
        /* <DEDUP_REMOVED lines=67> */
[----:B------:R-:W-:Y:S01]  /*1aec0*/  IMAD.MOV.U32 R44, RZ, RZ, R2 ;  /* 0x000000ffff2c7224 */ /* 0x000fe200078e0002 */
[----:B------:R-:W-:-:S07]  /*1aed0*/  MOV R45, R3 ;  /* 0x00000003002d7202 */ /* 0x000fce0000000f00 */
.L_x_10211:
[----:B------:R-:W-:Y:S05]  /*1aee0*/  BSYNC.RECONVERGENT B3 ;  /* 0x0000000000037941 */ /* 0x000fea0003800200 */
.L_x_10210:
        /* <DEDUP_REMOVED lines=200> */
.L_x_10212:
        /* <DEDUP_REMOVED lines=52> */
[----:B------:R-:W-:Y:S05]  /*1beb0*/  CALL.REL.NOINC `($__internal_18_$__cuda_sm20_div_rn_f64_full) ;  /* 0x0000043000c47944 */ /* 0x000fea0003c00000 */
.L_x_10214:
[----:B------:R-:W-:Y:S05]  /*1bec0*/  BSYNC.RECONVERGENT B3 ;  /* 0x0000000000037941 */ /* 0x000fea0003800200 */
.L_x_10213:
        /* <DEDUP_REMOVED lines=78> */
.L_x_10200:
        /* <DEDUP_REMOVED lines=56> */
.L_x_10217:
[----:B------:R-:W-:Y:S05]  /*1c730*/  BSYNC.RECONVERGENT B3 ;  /* 0x0000000000037941 */ /* 0x000fea0003800200 */
.L_x_10216:
        /* <DEDUP_REMOVED lines=201> */
.L_x_10218:
        /* <DEDUP_REMOVED lines=53> */
.L_x_10220:
[----:B------:R-:W-:Y:S05]  /*1d720*/  BSYNC.RECONVERGENT B3 ;  /* 0x0000000000037941 */ /* 0x000fea0003800200 */
.L_x_10219:
        /* <DEDUP_REMOVED lines=78> */
.L_x_10215:
        /* <DEDUP_REMOVED lines=60> */
[----:B------:R-:W-:Y:S01]  /*1dfd0*/  IMAD.MOV.U32 R6, RZ, RZ, R2 ;  /* 0x000000ffff067224 */ /* 0x000fe200078e0002 */
[----:B------:R-:W-:-:S07]  /*1dfe0*/  MOV R7, R3 ;  /* 0x0000000300077202 */ /* 0x000fce0000000f00 */
.L_x_10222:
[----:B------:R-:W-:Y:S05]  /*1dff0*/  BSYNC.RECONVERGENT B3 ;  /* 0x0000000000037941 */ /* 0x000fea0003800200 */
.L_x_10221:
        /* <DEDUP_REMOVED lines=49> */
.L_x_10224:
[----:B------:R-:W-:Y:S05]  /*1e310*/  BSYNC.RECONVERGENT B3 ;  /* 0x0000000000037941 */ /* 0x000fea0003800200 */
.L_x_10223:
[----:B------:R-:W-:Y:S02]  /*1e320*/  IMAD.MOV.U32 R40, RZ, RZ, R2 ;  /* 0x000000ffff287224 */ /* 0x000fe400078e0002 */
[----:B------:R-:W-:Y:S01]  /*1e330*/  IMAD.MOV.U32 R41, RZ, RZ, R3 ;  /* 0x000000ffff297224 */ /* 0x000fe200078e0003 */
[----:B------:R-:W-:Y:S06]  /*1e340*/  BRA `(.L_x_10198) ;  /* 0x0000000000d47947 */ /* 0x000fec0003800000 */
.L_x_10199:
        /* <DEDUP_REMOVED lines=52> */
.L_x_10225:
[----:B------:R-:W-:Y:S05]  /*1e690*/  BSYNC.RECONVERGENT B3 ;  /* 0x0000000000037941 */ /* 0x000fea0003800200 */
.L_x_10198:
[----:B------:R-:W-:Y:S05]  /*1e6a0*/  BSYNC.RECONVERGENT B2 ;  /* 0x0000000000027941 */ /* 0x000fea0003800200 */
.L_x_10194:
        /* <DEDUP_REMOVED lines=53> */
.L_x_10230:
[----:B------:R-:W-:Y:S05]  /*1ea00*/  BSYNC.RECONVERGENT B4 ;  /* 0x0000000000047941 */ /* 0x000fea0003800200 */
.L_x_10229:
        /* <DEDUP_REMOVED lines=177> */
.L_x_10232:
        /* <DEDUP_REMOVED lines=98> */
.L_x_10231:
        /* <DEDUP_REMOVED lines=18> */
[----:B------:R1:W2:Y:S02]  /*1fc60*/  DADD R2, R32, 1 ;  /* 0x3ff0000020027429 */ /* 0x0002a40000000000 */
[----:B012---:R-:W-:Y:S05]  /*1fc70*/  @!P0 BRA `(.L_x_10236) ;  /* 0x0000000c00688947 */ /* 0x007fea0003800000 */
        /* <DEDUP_REMOVED lines=62> */
.L_x_10240:
[----:B------:R-:W-:Y:S05]  /*20060*/  BSYNC.RECONVERGENT B6 ;  /* 0x0000000000067941 */ /* 0x000fea0003800200 */
.L_x_10239:
[----:B------:R-:W-:Y:S02]  /*20070*/  IMAD.MOV.U32 R36, RZ, RZ, R2 ;  /* 0x000000ffff247224 */ /* 0x000fe400078e0002 */
[----:B------:R-:W-:-:S07]  /*20080*/  IMAD.MOV.U32 R37, RZ, RZ, R3 ;  /* 0x000000ffff257224 */ /* 0x000fce00078e0003 */
.L_x_10238:
[----:B------:R-:W-:Y:S05]  /*20090*/  BSYNC.RECONVERGENT B5 ;  /* 0x0000000000057941 */ /* 0x000fea0003800200 */
.L_x_10237:
[----:B------:R-:W0:Y:S01]  /*200a0*/  DADD R2, R32, -1 ;  /* 0xbff0000020027429 */ /* 0x000e220000000000 */
[----:B------:R-:W-:-:S15]  /*200b0*/  BSSY.RECONVERGENT B5, `(.L_x_10241) ;  /* 0x0000049000057945 */ /* 0x000fde0003800200 */
[----:B------:R-:W-:-:S15]  /*200c0*/  NOP ;  /* 0x0000000000007918 */ /* 0x000fde0000000000 */
[----:B------:R-:W-:-:S15]  /*200d0*/  NOP ;  /* 0x0000000000007918 */ /* 0x000fde0000000000 */
[----:B------:R-:W-:-:S15]  /*200e0*/  NOP ;  /* 0x0000000000007918 */ /* 0x000fde0000000000 */
[----:B------:R-:W-:-:S03]  /*200f0*/  NOP ;  /* 0x0000000000007918 */ /* 0x000fc60000000000 */
[----:B0-----:R-:W0:Y:S02]  /*20100*/  DSETP.GEU.AND P0, PT, R2, RZ, PT ;  /* 0x000000ff0200722a */ /* 0x001e240003f0e000 */
[----:B0-----:R-:W-:Y:S05]  /*20110*/  @!P0 BRA `(.L_x_10242) ;  /* 0x0000000400048947 */ /* 0x001fea0003800000 */
[----:B------:R-:W0:Y:S02]  /*20120*/  DSETP.NEU.AND P0, PT, R2, RZ, PT ;  /* 0x000000ff0200722a */ /* 0x000e240003f0d000 */
[----:B0-----:R-:W-:Y:S05]  /*20130*/  @!P0 BRA `(.L_x_10243) ;  /* 0x0000000400008947 */ /* 0x001fea0003800000 */
        /* <DEDUP_REMOVED lines=59> */
.L_x_10245:
[----:B------:R-:W-:Y:S05]  /*204f0*/  BSYNC.RECONVERGENT B6 ;  /* 0x0000000000067941 */ /* 0x000fea0003800200 */
.L_x_10244:
[----:B------:R-:W-:Y:S02]  /*20500*/  IMAD.MOV.U32 R34, RZ, RZ, R2 ;  /* 0x000000ffff227224 */ /* 0x000fe400078e0002 */
[----:B------:R-:W-:Y:S01]  /*20510*/  IMAD.MOV.U32 R35, RZ, RZ, R3 ;  /* 0x000000ffff237224 */ /* 0x000fe200078e0003 */
[----:B------:R-:W-:Y:S06]  /*20520*/  BRA `(.L_x_10243) ;  /* 0x0000000000047947 */ /* 0x000fec0003800000 */
.L_x_10242:
[----:B------:R0:W1:Y:S02]  /*20530*/  DADD R34, R30, -R2 ;  /* 0x000000001e227229 */ /* 0x0000640000000802 */
.L_x_10243:
[----:B------:R-:W-:Y:S05]  /*20540*/  BSYNC.RECONVERGENT B5 ;  /* 0x0000000000057941 */ /* 0x000fea0003800200 */
.L_x_10241:
[----:B01----:R-:W0:Y:S01]  /*20550*/  DMUL R2, R34, 0.5 ;  /* 0x3fe0000022027828 */ /* 0x003e220000000000 */
        /* <DEDUP_REMOVED lines=72> */
.L_x_10247:
[----:B------:R-:W-:Y:S05]  /*209e0*/  BSYNC.RECONVERGENT B5 ;  /* 0x0000000000057941 */ /* 0x000fea0003800200 */
.L_x_10246:
[----:B------:R-:W-:Y:S02]  /*209f0*/  IMAD.MOV.U32 R30, RZ, RZ, R2 ;  /* 0x000000ffff1e7224 */ /* 0x000fe400078e0002 */
[----:B------:R-:W-:Y:S01]  /*20a00*/  IMAD.MOV.U32 R31, RZ, RZ, R3 ;  /* 0x000000ffff1f7224 */ /* 0x000fe200078e0003 */
[----:B------:R-:W-:Y:S06]  /*20a10*/  BRA `(.L_x_10248) ;  /* 0x0000001000fc7947 */ /* 0x000fec0003800000 */
.L_x_10236:
        /* <DEDUP_REMOVED lines=63> */
[----:B------:R-:W-:-:S07]  /*20e10*/  IMAD.MOV.U32 R0, RZ, RZ, R28 ;  /* 0x000000ffff007224 */ /* 0x000fce00078e001c */
[----:B------:R-:W-:Y:S05]  /*20e20*/  CALL.REL.NOINC `($__internal_19_$__cuda_sm20_dsqrt_rn_f64_mediumpath_v1) ;  /* 0x000003ec00207944 */ /* 0x000fea0003c00000 */
.L_x_10251:
[----:B------:R-:W-:Y:S05]  /*20e30*/  BSYNC.RECONVERGENT B5 ;  /* 0x0000000000057941 */ /* 0x000fea0003800200 */
.L_x_10250:
[----:B------:R-:W-:Y:S02]  /*20e40*/  IMAD.MOV.U32 R30, RZ, RZ, R2 ;  /* 0x000000ffff1e7224 */ /* 0x000fe400078e0002 */
[----:B------:R-:W-:Y:S01]  /*20e50*/  IMAD.MOV.U32 R31, RZ, RZ, R3 ;  /* 0x000000ffff1f7224 */ /* 0x000fe200078e0003 */
[----:B------:R-:W-:Y:S06]  /*20e60*/  BRA `(.L_x_10248) ;  /* 0x0000000c00e87947 */ /* 0x000fec0003800000 */
.L_x_10249:
[----:B------:R-:W0:Y:S01]  /*20e70*/  DADD R4, R32, -1 ;  /* 0xbff0000020047429 */ /* 0x000e220000000000 */
        /* <DEDUP_REMOVED lines=73> */
.L_x_10253:
[----:B------:R-:W-:Y:S05]  /*21310*/  BSYNC.RECONVERGENT B5 ;  /* 0x0000000000057941 */ /* 0x000fea0003800200 */
.L_x_10252:
        /* <DEDUP_REMOVED lines=49> */
.L_x_10255:
[----:B------:R-:W-:Y:S05]  /*21630*/  BSYNC.RECONVERGENT B5 ;  /* 0x0000000000057941 */ /* 0x000fea0003800200 */
.L_x_10254:
[----:B------:R-:W0:Y:S01]  /*21640*/  DMUL R32, R32, 8.11296384146066816958e+31 ;  /* 0x4690000020207828 */ /* 0x000e220000000000 */
[----:B------:R-:W-:Y:S01]  /*21650*/  IMAD.MOV.U32 R30, RZ, RZ, R2 ;  /* 0x000000ffff1e7224 */ /* 0x000fe200078e0002 */
[----:B------:R-:W-:Y:S01]  /*21660*/  MOV R31, R3 ;  /* 0x00000003001f7202 */ /* 0x000fe20000000f00 */
[----:B0-----:R-:W-:Y:S06]  /*21670*/  BRA `(.L_x_10248) ;  /* 0x0000000400e47947 */ /* 0x001fec0003800000 */
.L_x_10235:
        /* <DEDUP_REMOVED lines=52> */
.L_x_10257:
[----:B------:R-:W-:Y:S05]  /*219c0*/  BSYNC.RECONVERGENT B5 ;  /* 0x0000000000057941 */ /* 0x000fea0003800200 */
.L_x_10256:
        /* <DEDUP_REMOVED lines=64> */
.L_x_10259:
[----:B------:R-:W-:Y:S05]  /*21dd0*/  BSYNC.RECONVERGENT B5 ;  /* 0x0000000000057941 */ /* 0x000fea0003800200 */
.L_x_10258:
[----:B------:R0:W1:Y:S01]  /*21de0*/  DMUL R30, R2, R30 ;  /* 0x0000001e021e7228 */ /* 0x0000620000000000 */
[----:B------:R-:W-:Y:S02]  /*21df0*/  IMAD.MOV.U32 R32, RZ, RZ, 0x0 ;  /* 0x00000000ff207424 */ /* 0x000fe400078e00ff */
[----:B01----:R-:W-:-:S07]  /*21e00*/  IMAD.MOV.U32 R33, RZ, RZ, 0x3ff00000 ;  /* 0x3ff00000ff217424 */ /* 0x003fce00078e00ff */
.L_x_10248:
[----:B------:R-:W-:Y:S05]  /*21e10*/  BSYNC.RECONVERGENT B4 ;  /* 0x0000000000047941 */ /* 0x000fea0003800200 */
.L_x_10234:
[----:B------:R-:W-:Y:S05]  /*21e20*/  BRA `(.L_x_10260) ;  /* 0x0000000000187947 */ /* 0x000fea0003800000 */
.L_x_10228:
[----:B------:R0:W1:-:S15]  /*21e30*/  DMUL R30, R28, 9.00719925474099200000e+15 ;  /* 0x434000001c1e7828 */ /* 0x00005e0000000000 */
[----:B------:R-:W-:-:S15]  /*21e40*/  NOP ;  /* 0x0000000000007918 */ /* 0x000fde0000000000 */
[----:B------:R-:W-:-:S15]  /*21e50*/  NOP ;  /* 0x0000000000007918 */ /* 0x000fde0000000000 */
[----:B------:R-:W-:-:S15]  /*21e60*/  NOP ;  /* 0x0000000000007918 */ /* 0x000fde0000000000 */
[----:B------:R-:W-:-:S04]  /*21e70*/  NOP ;  /* 0x0000000000007918 */ /* 0x000fc80000000000 */
[----:B01----:R-:W2:Y:S02]  /*21e80*/  DMUL R32, R32, 9.00719925474099200000e+15 ;  /* 0x4340000020207828 */ /* 0x003ea40000000000 */
.L_x_10260:
[----:B------:R-:W-:Y:S05]  /*21e90*/  BSYNC.RELIABLE B2 ;  /* 0x0000000000027941 */ /* 0x000fea0003800100 */
.L_x_10227:
[----:B--2---:R-:W-:Y:S01]  /*21ea0*/  DSETP.GT.AND P1, PT, R32, |R30|, PT ;  /* 0x4000001e2000722a */ /* 0x004fe20003f24000 */
        /* <DEDUP_REMOVED lines=61> */
.L_x_10262:
[----:B------:R-:W-:Y:S05]  /*22280*/  BSYNC.RECONVERGENT B2 ;  /* 0x0000000000027941 */ /* 0x000fea0003800200 */
.L_x_10261:
[----:B------:R-:W-:Y:S01]  /*22290*/  MOV R6, 0xdbb65b49 ;  /* 0xdbb65b4900067802 */ /* 0x000fe20000000f00 */
[----:B------:R-:W-:Y:S01]  /*222a0*/  IMAD.MOV.U32 R7, RZ, RZ, 0x3f2d3b63 ;  /* 0x3f2d3b63ff077424 */ /* 0x000fe200078e00ff */
[----:B------:R-:W-:Y:S01]  /*222b0*/  UMOV UR4, 0x2a25ff7e ;  /* 0x2a25ff7e00047882 */ /* 0x000fe20000000000 */
[----:B------:R-:W-:Y:S01]  /*222c0*/  UMOV UR5, 0x3ef53e1d ;  /* 0x3ef53e1d00057882 */ /* 0x000fe20000000000 */
[----:B------:R-:W0:Y:S01]  /*222d0*/  DMUL R4, R2, R2 ;  /* 0x0000000202047228 */ /* 0x000e220000000000 */
[----:B------:R-:W-:Y:S01]  /*222e0*/  ISETP.GE.AND P2, PT, R31, RZ, PT ;  /* 0x000000ff1f00720c */ /* 0x000fe20003f46270 */
[----:B------:R-:W-:Y:S03]  /*222f0*/  BSSY.RECONVERGENT B0, `(.L_x_10263) ;  /* 0x00000ac000007945 */ /* 0x000fe60003800200 */
        /* <DEDUP_REMOVED lines=139> */
[----:B-1----:R-:W0:Y:S02]  /*22bb0*/  @!P1 DADD R2, -R6, R2 ;  /* 0x0000000006029229 */ /* 0x002e240000000102 */
[----:B0-----:R-:W-:Y:S02]  /*22bc0*/  @!P1 FSEL R2, R2, R6, !P0 ;  /* 0x0000000602029208 */ /* 0x001fe40004000000 */
[----:B------:R-:W-:Y:S02]  /*22bd0*/  @!P1 FSEL R3, R3, R7, !P0 ;  /* 0x0000000703039208 */ /* 0x000fe40004000000 */
[----:B------:R-:W-:-:S15]  /*22be0*/  @P1 PLOP3.LUT P0, PT, P2, PT, PT, 0x80, 0x8 ;  /* 0x000000000008181c */ /* 0x000fde000170f070 */
[----:B------:R-:W-:-:S15]  /*22bf0*/  NOP ;  /* 0x0000000000007918 */ /* 0x000fde0000000000 */
[----:B------:R-:W-:-:S15]  /*22c00*/  NOP ;  /* 0x0000000000007918 */ /* 0x000fde0000000000 */
[----:B------:R-:W-:-:S13]  /*22c10*/  NOP ;  /* 0x0000000000007918 */ /* 0x000fda0000000000 */
[----:B------:R-:W0:Y:S02]  /*22c20*/  @P1 DADD R4, -RZ, -R6 ;  /* 0x00000000ff041229 */ /* 0x000e240000000906 */
[----:B0-----:R-:W-:Y:S01]  /*22c30*/  @P1 FSEL R4, R6, R4, !P0 ;  /* 0x0000000406041208 */ /* 0x001fe20004000000 */
[----:B------:R-:W-:Y:S01]  /*22c40*/  @P1 IMAD.MOV.U32 R6, RZ, RZ, 0x54442d18 ;  /* 0x54442d18ff061424 */ /* 0x000fe200078e00ff */
[----:B------:R-:W-:Y:S01]  /*22c50*/  @P1 FSEL R5, R7, R5, !P0 ;  /* 0x0000000507051208 */ /* 0x000fe20004000000 */
[----:B------:R-:W-:-:S15]  /*22c60*/  @P1 IMAD.MOV.U32 R7, RZ, RZ, 0x3ff921fb ;  /* 0x3ff921fbff071424 */ /* 0x000fde00078e00ff */
        /* <DEDUP_REMOVED lines=8> */
[----:B------:R1:W2:Y:S02]  /*22cf0*/  @P1 DADD R2, R4, R6 ;  /* 0x0000000004021229 */ /* 0x0002a40000000006 */
[----:B012---:R-:W-:Y:S05]  /*22d00*/  @!P3 BRA `(.L_x_10264) ;  /* 0x000000000020b947 */ /* 0x007fea0003800000 */
[----:B------:R-:W-:Y:S02]  /*22d10*/  IMAD.MOV.U32 R5, RZ, RZ, 0x7f3321d2 ;  /* 0x7f3321d2ff057424 */ /* 0x000fe400078e00ff */
[----:B------:R-:W-:-:S03]  /*22d20*/  IMAD.MOV.U32 R7, RZ, RZ, 0x4002d97c ;  /* 0x4002d97cff077424 */ /* 0x000fc600078e00ff */
[----:B------:R-:W-:Y:S02]  /*22d30*/  FSEL R5, R5, 3.37028055040000000000e+12, !P0 ;  /* 0x54442d1805057808 */ /* 0x000fe40004000000 */
[----:B------:R-:W-:Y:S01]  /*22d40*/  FSEL R7, R7, 1.8213495016098022461, !P0 ;  /* 0x3fe921fb07077808 */ /* 0x000fe20004000000 */
[----:B------:R-:W0:Y:S02]  /*22d50*/  DSETP.NEU.AND P0, PT, |R30|, R32, PT ;  /* 0x000000201e00722a */ /* 0x000e240003f0d200 */
[----:B0-----:R-:W-:Y:S02]  /*22d60*/  FSEL R2, R5, R2, !P0 ;  /* 0x0000000205027208 */ /* 0x001fe40004000000 */
[----:B------:R-:W-:Y:S01]  /*22d70*/  FSEL R3, R7, R3, !P0 ;  /* 0x0000000307037208 */ /* 0x000fe20004000000 */
[----:B------:R-:W-:Y:S06]  /*22d80*/  BRA `(.L_x_10265) ;  /* 0x0000000000087947 */ /* 0x000fec0003800000 */
.L_x_10264:
[----:B------:R-:W-:Y:S02]  /*22d90*/  FSEL R2, RZ, 3.37028055040000000000e+12, P0 ;  /* 0x54442d18ff027808 */ /* 0x000fe40000000000 */
[----:B------:R-:W-:-:S07]  /*22da0*/  FSEL R3, RZ, 2.1426990032196044922, P0 ;  /* 0x400921fbff037808 */ /* 0x000fce0000000000 */
.L_x_10265:
[----:B------:R-:W-:Y:S05]  /*22db0*/  BSYNC.RECONVERGENT B0 ;  /* 0x0000000000007941 */ /* 0x000fea0003800200 */
.L_x_10263:
[----:B------:R-:W0:-:S15]  /*22dc0*/  DADD R30, |R30|, R32 ;  /* 0x000000001e1e7229 */ /* 0x000e1e0000000220 */
        /* <DEDUP_REMOVED lines=9> */
[----:B0-----:R-:W0:Y:S02]  /*22e60*/  DSETP.NAN.AND P0, PT, R30, R30, PT ;  /* 0x0000001e1e00722a */ /* 0x001e240003f08000 */
[----:B0-----:R-:W-:Y:S02]  /*22e70*/  FSEL R4, R30, R2, P0 ;  /* 0x000000021e047208 */ /* 0x001fe40000000000 */
[----:B------:R-:W-:-:S07]  /*22e80*/  FSEL R5, R31, R3, P0 ;  /* 0x000000031f057208 */ /* 0x000fce0000000000 */
.L_x_10233:
[----:B------:R-:W-:Y:S05]  /*22e90*/  BSYNC.RECONVERGENT B3 ;  /* 0x0000000000037941 */ /* 0x000fea0003800200 */
.L_x_10226:
[----:B------:R-:W-:Y:S01]  /*22ea0*/  LOP3.LUT R31, R41, 0x80000000, R19, 0xb8, !PT ;  /* 0x80000000291f7812 */ /* 0x000fe200078eb813 */
[----:B------:R-:W-:Y:S01]  /*22eb0*/  IMAD.MOV.U32 R28, RZ, RZ, R4 ;  /* 0x000000ffff1c7224 */ /* 0x000fe200078e0004 */
[----:B------:R-:W-:Y:S02]  /*22ec0*/  LOP3.LUT R29, R5, 0x80000000, R17, 0xb8, !PT ;  /* 0x80000000051d7812 */ /* 0x000fe400078eb811 */
[----:B------:R-:W-:Y:S01]  /*22ed0*/  MOV R30, R40 ;  /* 0x00000028001e7202 */ /* 0x000fe20000000f00 */
[----:B------:R-:W-:Y:S06]  /*22ee0*/  BRA `(.L_x_10191) ;  /* 0x000000c800947947 */ /* 0x000fec0003800000 */
.L_x_10193:
[----:B------:R-:W-:Y:S01]  /*22ef0*/  ISETP.GT.AND P0, PT, R19, -0x1, PT ;  /* 0xffffffff1300780c */ /* 0x000fe20003f04270 */
[----:B------:R-:W-:-:S12]  /*22f00*/  BSSY.RECONVERGENT B2, `(.L_x_10266) ;  /* 0x0000c9c000027945 */ /* 0x000fd80003800200 */
[----:B------:R-:W-:Y:S05]  /*22f10*/  @P0 BRA `(.L_x_10267) ;  /* 0x0000006400c40947 */ /* 0x000fea0003800000 */
[----:B------:R-:W0:Y:S01]  /*22f20*/  DSETP.GEU.AND P1, PT, R34, R32, PT ;  /* 0x000000202200722a */ /* 0x000e220003f2e000 */
[----:B------:R-:W-:Y:S01]  /*22f30*/  UMOV UR4, 0xffffffff ;  /* 0xffffffff00047882 */ /* 0x000fe20000000000 */
[----:B0-----:R-:W-:Y:S01]  /*22f40*/  FSEL R36, R32, R34, !P1 ;  /* 0x0000002220247208 */ /* 0x001fe20004800000 */
[----:B------:R-:W-:Y:S01]  /*22f50*/  UMOV UR5, 0x7fdfffff ;  /* 0x7fdfffff00057882 */ /* 0x000fe20000000000 */
[----:B------:R-:W-:-:S15]  /*22f60*/  FSEL R37, R33, R35, !P1 ;  /* 0x0000002321257208 */ /* 0x000fde0004800000 */
[----:B------:R-:W-:-:S15]  /*22f70*/  NOP ;  /* 0x0000000000007918 */ /* 0x000fde0000000000 */
[----:B------:R-:W-:-:S15]  /*22f80*/  NOP ;  /* 0x0000000000007918 */ /* 0x000fde0000000000 */
[----:B------:R-:W-:-:S15]  /*22f90*/  NOP ;  /* 0x0000000000007918 */ /* 0x000fde0000000000 */
        /* <DEDUP_REMOVED lines=12> */
[----:B------:R-:W-:Y:S02]  /*23060*/  FSEL R4, R34, R32, !P1 ;  /* 0x0000002022047208 */ /* 0x000fe40004800000 */
[----:B------:R-:W-:-:S06]  /*23070*/  FSEL R5, R35, R33, !P1 ;  /* 0x0000002123057208 */ /* 0x000fcc0004800000 */
[----:B------:R-:W0:-:S15]  /*23080*/  DSETP.GEU.AND P0, PT, R4, 1.4916681462400413487e-154, PT ;  /* 0x200000000400742a */ /* 0x000e1e0003f0e000 */
[----:B------:R-:W-:-:S15]  /*23090*/  NOP ;  /* 0x0000000000007918 */ /* 0x000fde0000000000 */
[----:B------:R-:W-:-:S15]  /*230a0*/  NOP ;  /* 0x0000000000007918 */ /* 0x000fde0000000000 */
[----:B------:R-:W-:-:S15]  /*230b0*/  NOP ;  /* 0x0000000000007918 */ /* 0x000fde0000000000 */
[----:B------:R-:W-:-:S04]  /*230c0*/  NOP ;  /* 0x0000000000007918 */ /* 0x000fc80000000000 */
[----:B0-----:R-:W0:Y:S02]  /*230d0*/  DSETP.GT.OR P0, PT, R36, 5.9666725849601653946e-154, !P0 ;  /* 0x202000002400742a */ /* 0x001e240004704400 */
[----:B0-----:R-:W-:Y:S05]  /*230e0*/  @P0 BRA `(.L_x_10269) ;  /* 0x0000001c00080947 */ /* 0x001fea0003800000 */
[----:B------:R-:W0:Y:S01]  /*230f0*/  MUFU.RCP64H R3, R37 ;  /* 0x0000002500037308 */ /* 0x000e220000001800 */
[----:B------:R-:W-:Y:S01]  /*23100*/  FSEL R4, R34, R32, !P1 ;  /* 0x0000002022047208 */ /* 0x000fe20004800000 */
[----:B------:R-:W-:Y:S01]  /*23110*/  IMAD.MOV.U32 R2, RZ, RZ, 0x1 ;  /* 0x00000001ff027424 */ /* 0x000fe200078e00ff */
[----:B------:R-:W-:Y:S01]  /*23120*/  FSEL R5, R35, R33, !P1 ;  /* 0x0000002123057208 */ /* 0x000fe20004800000 */
[----:B------:R-:W-:Y:S02]  /*23130*/  BSSY.RECONVERGENT B0, `(.L_x_10270) ;  /* 0x00000f5000007945 */ /* 0x000fe40003800200 */
[----:B------:R-:W-:Y:S01]  /*23140*/  IMAD.MOV.U32 R40, RZ, RZ, R4 ;  /* 0x000000ffff287224 */ /* 0x000fe200078e0004 */
[----:B------:R-:W-:Y:S01]  /*23150*/  FSETP.GEU.AND P5, PT, |R5|, 6.5827683646048100446e-37, PT ;  /* 0x036000000500780b */ /* 0x000fe20003fae200 */
[----:B------:R-:W-:Y:S01]  /*23160*/  IMAD.MOV.U32 R41, RZ, RZ, R5 ;  /* 0x000000ffff297224 */ /* 0x000fe200078e0005 */
[----:B------:R-:W1:-:S15]  /*23170*/  DMUL R6, R4, R4 ;  /* 0x0000000404067228 */ /* 0x000e5e0000000000 */
[----:B------:R-:W-:-:S15]  /*23180*/  NOP ;  /* 0x0000000000007918 */ /* 0x000fde0000000000 */
[----:B------:R-:W-:-:S15]  /*23190*/  NOP ;  /* 0x0000000000007918 */ /* 0x000fde0000000000 */
[----:B------:R-:W-:-:S15]  /*231a0*/  NOP ;  /* 0x0000000000007918 */ /* 0x000fde0000000000 */
[----:B------:R-:W-:-:S04]  /*231b0*/  NOP ;  /* 0x0000000000007918 */ /* 0x000fc80000000000 */
[----:B-1----:R-:W1:Y:S02]  /*231c0*/  DFMA R6, R36, R36, R6 ;  /* 0x000000242406722b */ /* 0x002e640000000006 */
[----:B-1----:R-:W-:Y:S01]  /*231d0*/  ISETP.GT.AND P0, PT, R7, 0xfffff, PT ;  /* 0x000fffff0700780c */ /* 0x002fe20003f04270 */
[----:B------:R-:W-:Y:S02]  /*231e0*/  IMAD.MOV.U32 R0, RZ, RZ, R7 ;  /* 0x000000ffff007224 */ /* 0x000fe400078e0007 */
[----:B------:R-:W-:-:S15]  /*231f0*/  IMAD.MOV.U32 R10, RZ, RZ, R6 ;  /* 0x000000ffff0a7224 */ /* 0x000fde00078e0006 */
[----:B------:R-:W-:-:S15]  /*23200*/  NOP ;  /* 0x0000000000007918 */ /* 0x000fde0000000000 */
[----:B------:R-:W-:-:S15]  /*23210*/  NOP ;  /* 0x0000000000007918 */ /* 0x000fde0000000000 */
[----:B------:R-:W-:-:S14]  /*23220*/  NOP ;  /* 0x0000000000007918 */ /* 0x000fdc0000000000 */
        /* <DEDUP_REMOVED lines=11> */
[----:B0-----:R-:W-:Y:S02]  /*232e0*/  IMAD.MOV.U32 R8, RZ, RZ, R6 ;  /* 0x000000ffff087224 */ /* 0x001fe400078e0006 */
[----:B------:R-:W-:-:S15]  /*232f0*/  IMAD.MOV.U32 R9, RZ, RZ, R7 ;  /* 0x000000ffff097224 */ /* 0x000fde00078e0007 */
[----:B------:R-:W-:-:S15]  /*23300*/  NOP ;  /* 0x0000000000007918 */ /* 0x000fde0000000000 */
[----:B------:R-:W-:-:S15]  /*23310*/  NOP ;  /* 0x0000000000007918 */ /* 0x000fde0000000000 */
[----:B------:R-:W-:-:S15]  /*23320*/  NOP ;  /* 0x0000000000007918 */ /* 0x000fde0000000000 */
        /* <DEDUP_REMOVED lines=32> */
[----:B------:R-:W-:Y:S02]  /*23530*/  IMAD.MOV.U32 R41, RZ, RZ, -0x3ff ;  /* 0xfffffc01ff297424 */ /* 0x000fe400078e00ff */
[----:B------:R-:W-:Y:S01]  /*23540*/  FSETP.GT.AND P4, PT, |R7|, 1.469367938527859385e-39, PT ;  /* 0x001000000700780b */ /* 0x000fe20003f84200 */
        /* <DEDUP_REMOVED lines=179> */
.L_x_10271:
[----:B------:R-:W-:Y:S05]  /*24080*/  BSYNC.RECONVERGENT B0 ;  /* 0x0000000000007941 */ /* 0x000fea0003800200 */
.L_x_10270:
[----:B------:R-:W-:Y:S04]  /*24090*/  BSSY.RECONVERGENT B3, `(.L_x_10272) ;  /* 0x0000006000037945 */ /* 0x000fe80003800200 */
[----:B------:R-:W-:Y:S05]  /*240a0*/  @P4 BRA P5, `(.L_x_10273) ;  /* 0x0000000000104947 */ /* 0x000fea0002800000 */
[----:B------:R-:W-:Y:S01]  /*240b0*/  MOV R2, R36 ;  /* 0x0000002400027202 */ /* 0x000fe20000000f00 */
[----:B------:R-:W-:Y:S01]  /*240c0*/  IMAD.MOV.U32 R3, RZ, RZ, R37 ;  /* 0x000000ffff037224 */ /* 0x000fe200078e0025 */
[----:B------:R-:W-:-:S07]  /*240d0*/  MOV R0, 0x240f0 ;  /* 0x000240f000007802 */ /* 0x000fce0000000f00 */
[----:B01----:R-:W-:Y:S05]  /*240e0*/  CALL.REL.NOINC `($__internal_18_$__cuda_sm20_div_rn_f64_full) ;  /* 0x000003b000387944 */ /* 0x003fea0003c00000 */
.L_x_10273:
[----:B------:R-:W-:Y:S05]  /*240f0*/  BSYNC.RECONVERGENT B3 ;  /* 0x0000000000037941 */ /* 0x000fea0003800200 */
.L_x_10272:
[----:B------:R-:W-:Y:S01]  /*24100*/  IMAD.MOV.U32 R6, RZ, RZ, -0x2449a4b7 ;  /* 0xdbb65b49ff067424 */ /* 0x000fe200078e00ff */
[----:B------:R-:W-:Y:S01]  /*24110*/  UMOV UR4, 0x2a25ff7e ;  /* 0x2a25ff7e00047882 */ /* 0x000fe20000000000 */
[----:B------:R-:W-:Y:S01]  /*24120*/  IMAD.MOV.U32 R7, RZ, RZ, 0x3f2d3b63 ;  /* 0x3f2d3b63ff077424 */ /* 0x000fe200078e00ff */
[----:B------:R-:W-:Y:S01]  /*24130*/  UMOV UR5, 0x3ef53e1d ;  /* 0x3ef53e1d00057882 */ /* 0x000fe20000000000 */
[----:B------:R-:W2:Y:S01]  /*24140*/  DMUL R4, R2, R2 ;  /* 0x0000000202047228 */ /* 0x000ea20000000000 */
[----:B------:R-:W-:Y:S01]  /*24150*/  ISETP.GE.AND P2, PT, R31, RZ, PT ;  /* 0x000000ff1f00720c */ /* 0x000fe20003f46270 */
[----:B------:R-:W-:Y:S03]  /*24160*/  BSSY.RECONVERGENT B0, `(.L_x_10274) ;  /* 0x00000ac000007945 */ /* 0x000fe60003800200 */
        /* <DEDUP_REMOVED lines=134> */
[----:B--2---:R-:W-:Y:S02]  /*249d0*/  @P1 IMAD.MOV.U32 R2, RZ, RZ, 0x54442d18 ;  /* 0x54442d18ff021424 */ /* 0x004fe400078e00ff */
[----:B------:R-:W-:-:S15]  /*249e0*/  @P1 IMAD.MOV.U32 R3, RZ, RZ, 0x400921fb ;  /* 0x400921fbff031424 */ /* 0x000fde00078e00ff */
[----:B------:R-:W-:-:S15]  /*249f0*/  NOP ;  /* 0x0000000000007918 */ /* 0x000fde0000000000 */
[----:B------:R-:W-:-:S15]  /*24a00*/  NOP ;  /* 0x0000000000007918 */ /* 0x000fde0000000000 */
[----:B------:R-:W-:-:S15]  /*24a10*/  NOP ;  /* 0x0000000000007918 */ /* 0x000fde0000000000 */
        /* <DEDUP_REMOVED lines=8> */
[----:B--2---:R-:W-:Y:S01]  /*24aa0*/  @!P1 FSEL R4, R6, R4, !P0 ;  /* 0x0000000406049208 */ /* 0x004fe20004000000 */
[----:B------:R-:W-:Y:S01]  /*24ab0*/  @!P1 IMAD.MOV.U32 R6, RZ, RZ, 0x54442d18 ;  /* 0x54442d18ff069424 */ /* 0x000fe200078e00ff */
[----:B------:R-:W-:Y:S01]  /*24ac0*/  @!P1 FSEL R5, R7, R5, !P0 ;  /* 0x0000000507059208 */ /* 0x000fe20004000000 */
[----:B------:R-:W-:-:S15]  /*24ad0*/  @!P1 IMAD.MOV.U32 R7, RZ, RZ, 0x3ff921fb ;  /* 0x3ff921fbff079424 */ /* 0x000fde00078e00ff */
[----:B------:R-:W-:-:S15]  /*24ae0*/  NOP ;  /* 0x0000000000007918 */ /* 0x000fde0000000000 */
[----:B------:R-:W-:-:S15]  /*24af0*/  NOP ;  /* 0x0000000000007918 */ /* 0x000fde0000000000 */
[----:B------:R-:W-:-:S14]  /*24b00*/  NOP ;  /* 0x0000000000007918 */ /* 0x000fdc0000000000 */
[----:B------:R-:W2:-:S15]  /*24b10*/  DSETP.NEU.AND P3, PT, R36, RZ, PT ;  /* 0x000000ff2400722a */ /* 0x000e9e0003f6d000 */
[----:B------:R-:W-:-:S15]  /*24b20*/  NOP ;  /* 0x0000000000007918 */ /* 0x000fde0000000000 */
[----:B------:R-:W-:-:S15]  /*24b30*/  NOP ;  /* 0x0000000000007918 */ /* 0x000fde0000000000 */
[----:B------:R-:W-:-:S15]  /*24b40*/  NOP ;  /* 0x0000000000007918 */ /* 0x000fde0000000000 */
[----:B------:R-:W-:-:S04]  /*24b50*/  NOP ;  /* 0x0000000000007918 */ /* 0x000fc80000000000 */
[----:B------:R3:W4:Y:S02]  /*24b60*/  @!P1 DADD R2, R4, R6 ;  /* 0x0000000004029229 */ /* 0x0007240000000006 */
[----:B--234-:R-:W-:Y:S05]  /*24b70*/  @!P3 BRA `(.L_x_10275) ;  /* 0x000000000020b947 */ /* 0x01cfea0003800000 */
[----:B------:R-:W-:Y:S01]  /*24b80*/  IMAD.MOV.U32 R7, RZ, RZ, 0x4002d97c ;  /* 0x4002d97cff077424 */ /* 0x000fe200078e00ff */
[----:B------:R-:W-:-:S04]  /*24b90*/  MOV R5, 0x7f3321d2 ;  /* 0x7f3321d200057802 */ /* 0x000fc80000000f00 */
[----:B------:R-:W-:Y:S02]  /*24ba0*/  FSEL R5, R5, 3.37028055040000000000e+12, !P0 ;  /* 0x54442d1805057808 */ /* 0x000fe40004000000 */
[----:B------:R-:W-:Y:S01]  /*24bb0*/  FSEL R7, R7, 1.8213495016098022461, !P0 ;  /* 0x3fe921fb07077808 */ /* 0x000fe20004000000 */
[----:B------:R-:W2:Y:S02]  /*24bc0*/  DSETP.NEU.AND P0, PT, R34, R32, PT ;  /* 0x000000202200722a */ /* 0x000ea40003f0d000 */
[----:B--2---:R-:W-:Y:S02]  /*24bd0*/  FSEL R2, R5, R2, !P0 ;  /* 0x0000000205027208 */ /* 0x004fe40004000000 */
[----:B------:R-:W-:Y:S01]  /*24be0*/  FSEL R3, R7, R3, !P0 ;  /* 0x0000000307037208 */ /* 0x000fe20004000000 */
[----:B------:R-:W-:Y:S06]  /*24bf0*/  BRA `(.L_x_10276) ;  /* 0x0000000000087947 */ /* 0x000fec0003800000 */
.L_x_10275:
[----:B------:R-:W-:Y:S02]  /*24c00*/  FSEL R2, RZ, 3.37028055040000000000e+12, P0 ;  /* 0x54442d18ff027808 */ /* 0x000fe40000000000 */
[----:B------:R-:W-:-:S07]  /*24c10*/  FSEL R3, RZ, 2.1426990032196044922, P0 ;  /* 0x400921fbff037808 */ /* 0x000fce0000000000 */
.L_x_10276:
[----:B------:R-:W-:Y:S05]  /*24c20*/  BSYNC.RECONVERGENT B0 ;  /* 0x0000000000007941 */ /* 0x000fea0003800200 */
.L_x_10274:
        /* <DEDUP_REMOVED lines=8> */
[----:B------:R-:W-:-:S15]  /*24cb0*/  FSEL R3, R33, R29, P0 ;  /* 0x0000001d21037208 */ /* 0x000fde0000000000 */
[----:B------:R-:W-:-:S15]  /*24cc0*/  NOP ;  /* 0x0000000000007918 */ /* 0x000fde0000000000 */
[----:B------:R-:W-:-:S15]  /*24cd0*/  NOP ;  /* 0x0000000000007918 */ /* 0x000fde0000000000 */
[----:B------:R-:W-:-:S15]  /*24ce0*/  NOP ;  /* 0x0000000000007918 */ /* 0x000fde0000000000 */
[----:B-1----:R-:W2:Y:S02]  /*24cf0*/  DMUL R38, R38, 0.5 ;  /* 0x3fe0000026267828 */ /* 0x002ea40000000000 */
[----:B--2---:R-:W-:Y:S05]  /*24d00*/  BRA `(.L_x_10277) ;  /* 0x000000a800ec7947 */ /* 0x004fea0003800000 */
.L_x_10269:
        /* <DEDUP_REMOVED lines=8> */
[----:B------:R-:W-:Y:S01]  /*24d90*/  IMAD.U32 R28, RZ, RZ, UR6 ;  /* 0x00000006ff1c7e24 */ /* 0x000fe2000f8e00ff */
[----:B------:R-:W-:Y:S01]  /*24da0*/  SEL R8, R32, R34, P0 ;  /* 0x0000002220087207 */ /* 0x000fe20000000000 */
[----:B------:R-:W-:Y:S01]  /*24db0*/  IMAD.MOV.U32 R47, RZ, RZ, 0x3fd80000 ;  /* 0x3fd80000ff2f7424 */ /* 0x000fe200078e00ff */
[----:B------:R-:W-:Y:S01]  /*24dc0*/  SEL R9, R33, R35, P0 ;  /* 0x0000002321097207 */ /* 0x000fe20000000000 */
[----:B------:R-:W-:Y:S01]  /*24dd0*/  BSSY.RECONVERGENT B0, `(.L_x_10278) ;  /* 0x000013b000007945 */ /* 0x000fe20003800200 */
        /* <DEDUP_REMOVED lines=314> */
.L_x_10279:
[----:B------:R-:W-:Y:S05]  /*26180*/  BSYNC.RECONVERGENT B0 ;  /* 0x0000000000007941 */ /* 0x000fea0003800200 */
.L_x_10278:
[----:B------:R-:W-:Y:S04]  /*26190*/  BSSY.RECONVERGENT B3, `(.L_x_10280) ;  /* 0x0000006000037945 */ /* 0x000fe80003800200 */
[----:B------:R-:W-:Y:S05]  /*261a0*/  @P4 BRA P5, `(.L_x_10281) ;  /* 0x0000000000104947 */ /* 0x000fea0002800000 */
[----:B------:R-:W-:Y:S01]  /*261b0*/  IMAD.MOV.U32 R2, RZ, RZ, R36 ;  /* 0x000000ffff027224 */ /* 0x000fe200078e0024 */
[----:B------:R-:W-:Y:S01]  /*261c0*/  MOV R0, 0x261f0 ;  /* 0x000261f000007802 */ /* 0x000fe20000000f00 */
[----:B------:R-:W-:-:S07]  /*261d0*/  IMAD.MOV.U32 R3, RZ, RZ, R37 ;  /* 0x000000ffff037224 */ /* 0x000fce00078e0025 */
[----:B01----:R-:W-:Y:S05]  /*261e0*/  CALL.REL.NOINC `($__internal_18_$__cuda_sm20_div_rn_f64_full) ;  /* 0x0000038c00f87944 */ /* 0x003fea0003c00000 */
.L_x_10281:
[----:B------:R-:W-:Y:S05]  /*261f0*/  BSYNC.RECONVERGENT B3 ;  /* 0x0000000000037941 */ /* 0x000fea0003800200 */
.L_x_10280:
        /* <DEDUP_REMOVED lines=141> */
[----:B0-----:R-:W-:Y:S01]  /*26ad0*/  @P1 MOV R2, 0x54442d18 ;  /* 0x54442d1800021802 */ /* 0x001fe20000000f00 */
[----:B------:R-:W-:-:S15]  /*26ae0*/  @P1 IMAD.MOV.U32 R3, RZ, RZ, 0x400921fb ;  /* 0x400921fbff031424 */ /* 0x000fde00078e00ff */
[----:B------:R-:W-:-:S15]  /*26af0*/  NOP ;  /* 0x0000000000007918 */ /* 0x000fde0000000000 */
[----:B------:R-:W-:-:S15]  /*26b00*/  NOP ;  /* 0x0000000000007918 */ /* 0x000fde0000000000 */
[----:B------:R-:W-:-:S15]  /*26b10*/  NOP ;  /* 0x0000000000007918 */ /* 0x000fde0000000000 */
[----:B------:R-:W-:-:S01]  /*26b20*/  NOP ;  /* 0x0000000000007918 */ /* 0x000fc20000000000 */
        /* <DEDUP_REMOVED lines=30> */
.L_x_10283:
[----:B------:R-:W-:Y:S02]  /*26d10*/  FSEL R2, RZ, 3.37028055040000000000e+12, P0 ;  /* 0x54442d18ff027808 */ /* 0x000fe40000000000 */
[----:B------:R-:W-:-:S07]  /*26d20*/  FSEL R3, RZ, 2.1426990032196044922, P0 ;  /* 0x400921fbff037808 */ /* 0x000fce0000000000 */
.L_x_10284:
[----:B------:R-:W-:Y:S05]  /*26d30*/  BSYNC.RECONVERGENT B0 ;  /* 0x0000000000007941 */ /* 0x000fea0003800200 */
.L_x_10282:
        /* <DEDUP_REMOVED lines=10> */
.L_x_10268:
        /* <DEDUP_REMOVED lines=53> */
.L_x_10286:
[----:B------:R-:W-:Y:S05]  /*27130*/  BSYNC.RECONVERGENT B3 ;  /* 0x0000000000037941 */ /* 0x000fea0003800200 */
.L_x_10285:
        /* <DEDUP_REMOVED lines=51> */
.L_x_10288:
[----:B------:R-:W-:Y:S05]  /*27470*/  BSYNC.RECONVERGENT B3 ;  /* 0x0000000000037941 */ /* 0x000fea0003800200 */
.L_x_10287:
[----:B------:R0:W-:Y:S01]  /*27480*/  DADD R38, -RZ, |R2| ;  /* 0x00000000ff267229 */ /* 0x0001e20000000502 */
[----:B------:R-:W-:Y:S01]  /*27490*/  UMOV UR5, 0x7fefffff ;  /* 0x7fefffff00057882 */ /* 0x000fe20000000000 */
[----:B0-----:R-:W-:Y:S01]  /*274a0*/  IMAD.MOV.U32 R2, RZ, RZ, 0x1 ;  /* 0x00000001ff027424 */ /* 0x001fe200078e00ff */
[----:B------:R-:W-:Y:S01]  /*274b0*/  UMOV UR6, UR5 ;  /* 0x0000000500067c82 */ /* 0x000fe20008000000 */
[----:B------:R-:W-:Y:S01]  /*274c0*/  UMOV UR4, 0xffffffff ;  /* 0xffffffff00047882 */ /* 0x000fe20000000000 */
[----:B------:R-:W-:Y:S01]  /*274d0*/  MOV R28, UR6 ;  /* 0x00000006001c7c02 */ /* 0x000fe20008000f00 */
[----:B------:R-:W-:Y:S01]  /*274e0*/  IMAD.MOV.U32 R46, RZ, RZ, 0x0 ;  /* 0x00000000ff2e7424 */ /* 0x000fe200078e00ff */
[----:B------:R-:W-:Y:S01]  /*274f0*/  BSSY.RECONVERGENT B0, `(.L_x_10289) ;  /* 0x000014b000007945 */ /* 0x000fe20003800200 */
[----:B------:R-:W-:-:S15]  /*27500*/  IMAD.MOV.U32 R47, RZ, RZ, 0x3fd80000 ;  /* 0x3fd80000ff2f7424 */ /* 0x000fde00078e00ff */
[----:B------:R-:W-:-:S15]  /*27510*/  NOP ;  /* 0x0000000000007918 */ /* 0x000fde0000000000 */
[----:B------:R-:W-:-:S15]  /*27520*/  NOP ;  /* 0x0000000000007918 */ /* 0x000fde0000000000 */
[----:B------:R-:W-:-:S11]  /*27530*/  NOP ;  /* 0x0000000000007918 */ /* 0x000fd60000000000 */
[----:B------:R0:W1:Y:S02]  /*27540*/  DADD R6, -RZ, |R36| ;  /* 0x00000000ff067229 */ /* 0x0000640000000524 */
[----:B0-----:R-:W-:Y:S02]  /*27550*/  FSEL R37, R33, R35, !P1 ;  /* 0x0000002321257208 */ /* 0x001fe40004800000 */
[----:B-1----:R-:W-:Y:S02]  /*27560*/  ISETP.LT.U32.AND P0, PT, R38, R6, PT ;  /* 0x000000062600720c */ /* 0x002fe40003f01070 */
[----:B------:R-:W0:Y:S01]  /*27570*/  MUFU.RCP64H R3, R37 ;  /* 0x0000002500037308 */ /* 0x000e220000001800 */
[----:B------:R-:W-:Y:S02]  /*27580*/  FSEL R36, R32, R34, !P1 ;  /* 0x0000002220247208 */ /* 0x000fe40004800000 */
[----:B------:R-:W-:-:S04]  /*27590*/  ISETP.LT.U32.AND.EX P0, PT, R39, R7, PT, P0 ;  /* 0x000000072700720c */ /* 0x000fc80003f01100 */
[----:B------:R-:W-:Y:S02]  /*275a0*/  SEL R8, R38, R6, P0 ;  /* 0x0000000626087207 */ /* 0x000fe40000000000 */
[----:B------:R-:W-:Y:S02]  /*275b0*/  SEL R9, R39, R7, P0 ;  /* 0x0000000727097207 */ /* 0x000fe40000000000 */
[----:B------:R-:W-:-:S04]  /*275c0*/  ISETP.GT.U32.AND P0, PT, R6, R38, PT ;  /* 0x000000260600720c */ /* 0x000fc80003f04070 */
[----:B------:R-:W-:-:S04]  /*275d0*/  ISETP.GT.U32.AND.EX P0, PT, R7, R39, PT, P0 ;  /* 0x000000270700720c */ /* 0x000fc80003f04100 */
[----:B------:R-:W-:Y:S02]  /*275e0*/  SEL R7, R7, R39, P0 ;  /* 0x0000002707077207 */ /* 0x000fe40000000000 */
[----:B------:R-:W-:Y:S02]  /*275f0*/  SEL R6, R6, R38, P0 ;  /* 0x0000002606067207 */ /* 0x000fe40000000000 */
[----:B------:R-:W-:-:S15]  /*27600*/  LOP3.LUT R0, R7, 0xffc00000, RZ, 0xc0, !PT ;  /* 0xffc0000007007812 */ /* 0x000fde00078ec0ff */
[----:B------:R-:W-:-:S15]  /*27610*/  NOP ;  /* 0x0000000000007918 */ /* 0x000fde0000000000 */
[----:B------:R-:W-:-:S05]  /*27620*/  NOP ;  /* 0x0000000000007918 */ /* 0x000fca0000000000 */
        /* <DEDUP_REMOVED lines=17> */
[----:B-1----:R-:W0:-:S15]  /*27740*/  DFMA R40, -R36, R4, 1 ;  /* 0x3ff000002428742b */ /* 0x002e1e0000000104 */
        /* <DEDUP_REMOVED lines=10> */
[----:B0-----:R-:W-:Y:S02]  /*277f0*/  FSEL R5, R35, R33, !P1 ;  /* 0x0000002123057208 */ /* 0x001fe40004800000 */
[----:B------:R-:W-:Y:S02]  /*27800*/  FSEL R4, R34, R32, !P1 ;  /* 0x0000002022047208 */ /* 0x000fe40004800000 */
[----:B------:R-:W-:-:S15]  /*27810*/  FSETP.GEU.AND P5, PT, |R5|, 6.5827683646048100446e-37, PT ;  /* 0x036000000500780b */ /* 0x000fde0003fae200 */
[----:B------:R-:W-:-:S15]  /*27820*/  NOP ;  /* 0x0000000000007918 */ /* 0x000fde0000000000 */
[----:B------:R-:W-:-:S15]  /*27830*/  NOP ;  /* 0x0000000000007918 */ /* 0x000fde0000000000 */
[----:B------:R-:W-:-:S13]  /*27840*/  NOP ;  /* 0x0000000000007918 */ /* 0x000fda0000000000 */
        /* <DEDUP_REMOVED lines=277> */
.L_x_10290:
[----:B------:R-:W-:Y:S05]  /*289a0*/  BSYNC.RECONVERGENT B0 ;  /* 0x0000000000007941 */ /* 0x000fea0003800200 */
.L_x_10289:
[----:B------:R-:W-:Y:S04]  /*289b0*/  BSSY.RECONVERGENT B3, `(.L_x_10291) ;  /* 0x0000006000037945 */ /* 0x000fe80003800200 */
[----:B------:R-:W-:Y:S05]  /*289c0*/  @P4 BRA P5, `(.L_x_10292) ;  /* 0x0000000000104947 */ /* 0x000fea0002800000 */
[----:B------:R-:W-:Y:S01]  /*289d0*/  MOV R2, R36 ;  /* 0x0000002400027202 */ /* 0x000fe20000000f00 */
[----:B------:R-:W-:Y:S01]  /*289e0*/  IMAD.MOV.U32 R3, RZ, RZ, R37 ;  /* 0x000000ffff037224 */ /* 0x000fe200078e0025 */
[----:B------:R-:W-:-:S07]  /*289f0*/  MOV R0, 0x28a10 ;  /* 0x00028a1000007802 */ /* 0x000fce0000000f00 */
[----:B01----:R-:W-:Y:S05]  /*28a00*/  CALL.REL.NOINC `($__internal_18_$__cuda_sm20_div_rn_f64_full) ;  /* 0x0000036400f07944 */ /* 0x003fea0003c00000 */
.L_x_10292:
[----:B------:R-:W-:Y:S05]  /*28a10*/  BSYNC.RECONVERGENT B3 ;  /* 0x0000000000037941 */ /* 0x000fea0003800200 */
.L_x_10291:
        /* <DEDUP_REMOVED lines=176> */
.L_x_10294:
[----:B------:R-:W-:Y:S02]  /*29520*/  FSEL R2, RZ, 3.37028055040000000000e+12, P0 ;  /* 0x54442d18ff027808 */ /* 0x000fe40000000000 */
[----:B------:R-:W-:-:S07]  /*29530*/  FSEL R3, RZ, 2.1426990032196044922, P0 ;  /* 0x400921fbff037808 */ /* 0x000fce0000000000 */
.L_x_10295:
[----:B------:R-:W-:Y:S05]  /*29540*/  BSYNC.RECONVERGENT B0 ;  /* 0x0000000000007941 */ /* 0x000fea0003800200 */
.L_x_10293:
        /* <DEDUP_REMOVED lines=14> */
.L_x_10267:
        /* <DEDUP_REMOVED lines=81> */
[----:B------:R-:W-:Y:S01]  /*29b40*/  FSETP.GT.AND P4, PT, |R0|, 1.469367938527859385e-39, PT ;  /* 0x001000000000780b */ /* 0x000fe20003f84200 */
[----:B------:R-:W-:Y:S02]  /*29b50*/  IMAD.MOV.U32 R0, RZ, RZ, -0x3ff ;  /* 0xfffffc01ff007424 */ /* 0x000fe400078e00ff */
        /* <DEDUP_REMOVED lines=179> */
.L_x_10299:
[----:B------:R-:W-:Y:S05]  /*2a690*/  BSYNC.RECONVERGENT B0 ;  /* 0x0000000000007941 */ /* 0x000fea0003800200 */
.L_x_10298:
[----:B------:R-:W-:Y:S01]  /*2a6a0*/  BSSY.RECONVERGENT B3, `(.L_x_10300) ;  /* 0x0000009000037945 */ /* 0x000fe20003800200 */
[----:B-1----:R1:W2:Y:S03]  /*2a6b0*/  DMUL R38, R8, 0.5 ;  /* 0x3fe0000008267828 */ /* 0x0022a60000000000 */
[----:B-12---:R-:W-:Y:S05]  /*2a6c0*/  @P4 BRA P5, `(.L_x_10301) ;  /* 0x0000000000184947 */ /* 0x006fea0002800000 */
[----:B0-----:R-:W-:Y:S01]  /*2a6d0*/  IMAD.MOV.U32 R4, RZ, RZ, R28 ;  /* 0x000000ffff047224 */ /* 0x001fe200078e001c */
[----:B------:R-:W-:Y:S01]  /*2a6e0*/  MOV R0, 0x2a730 ;  /* 0x0002a73000007802 */ /* 0x000fe20000000f00 */
[----:B------:R-:W-:Y:S02]  /*2a6f0*/  IMAD.MOV.U32 R5, RZ, RZ, R29 ;  /* 0x000000ffff057224 */ /* 0x000fe400078e001d */
[----:B------:R-:W-:Y:S02]  /*2a700*/  IMAD.MOV.U32 R2, RZ, RZ, R30 ;  /* 0x000000ffff027224 */ /* 0x000fe400078e001e */
[----:B------:R-:W-:-:S07]  /*2a710*/  IMAD.MOV.U32 R3, RZ, RZ, R31 ;  /* 0x000000ffff037224 */ /* 0x000fce00078e001f */
[----:B------:R-:W-:Y:S05]  /*2a720*/  CALL.REL.NOINC `($__internal_18_$__cuda_sm20_div_rn_f64_full) ;  /* 0x0000034800a87944 */ /* 0x000fea0003c00000 */
.L_x_10301:
[----:B------:R-:W-:Y:S05]  /*2a730*/  BSYNC.RECONVERGENT B3 ;  /* 0x0000000000037941 */ /* 0x000fea0003800200 */
.L_x_10300:
        /* <DEDUP_REMOVED lines=173> */
.L_x_10297:
        /* <DEDUP_REMOVED lines=64> */
[----:B-1----:R-:W0:Y:S02]  /*2b610*/  DFMA R8, R8, R8, R2 ;  /* 0x000000080808722b */ /* 0x002e240000000002 */
        /* <DEDUP_REMOVED lines=11> */
[----:B0-----:R-:W-:Y:S02]  /*2b6d0*/  IMAD.U32 R36, RZ, RZ, UR6 ;  /* 0x00000006ff247e24 */ /* 0x001fe4000f8e00ff */
[----:B------:R-:W-:-:S15]  /*2b6e0*/  IMAD.MOV.U32 R38, RZ, RZ, RZ ;  /* 0x000000ffff267224 */ /* 0x000fde00078e00ff */
        /* <DEDUP_REMOVED lines=248> */
.L_x_10303:
[----:B------:R-:W-:Y:S05]  /*2c670*/  BSYNC.RECONVERGENT B0 ;  /* 0x0000000000007941 */ /* 0x000fea0003800200 */
.L_x_10302:
[----:B------:R-:W-:Y:S04]  /*2c680*/  BSSY.RECONVERGENT B3, `(.L_x_10304) ;  /* 0x0000008000037945 */ /* 0x000fe80003800200 */
[----:B------:R-:W-:Y:S05]  /*2c690*/  @P4 BRA P5, `(.L_x_10305) ;  /* 0x0000000000184947 */ /* 0x000fea0002800000 */
[----:B0-----:R-:W-:Y:S01]  /*2c6a0*/  IMAD.MOV.U32 R4, RZ, RZ, R28 ;  /* 0x000000ffff047224 */ /* 0x001fe200078e001c */
[----:B------:R-:W-:Y:S01]  /*2c6b0*/  MOV R0, 0x2c700 ;  /* 0x0002c70000007802 */ /* 0x000fe20000000f00 */
[----:B------:R-:W-:Y:S02]  /*2c6c0*/  IMAD.MOV.U32 R5, RZ, RZ, R29 ;  /* 0x000000ffff057224 */ /* 0x000fe400078e001d */
[----:B------:R-:W-:Y:S02]  /*2c6d0*/  IMAD.MOV.U32 R2, RZ, RZ, R30 ;  /* 0x000000ffff027224 */ /* 0x000fe400078e001e */
[----:B------:R-:W-:-:S07]  /*2c6e0*/  IMAD.MOV.U32 R3, RZ, RZ, R31 ;  /* 0x000000ffff037224 */ /* 0x000fce00078e001f */
[----:B-1----:R-:W-:Y:S05]  /*2c6f0*/  CALL.REL.NOINC `($__internal_18_$__cuda_sm20_div_rn_f64_full) ;  /* 0x0000032800b47944 */ /* 0x002fea0003c00000 */
.L_x_10305:
[----:B------:R-:W-:Y:S05]  /*2c700*/  BSYNC.RECONVERGENT B3 ;  /* 0x0000000000037941 */ /* 0x000fea0003800200 */
.L_x_10304:
        /* <DEDUP_REMOVED lines=173> */
.L_x_10296:
        /* <DEDUP_REMOVED lines=50> */
[----:B------:R-:W-:Y:S05]  /*2d500*/  CALL.REL.NOINC `($__internal_18_$__cuda_sm20_div_rn_f64_full) ;  /* 0x0000031c00307944 */ /* 0x000fea0003c00000 */
[----:B------:R-:W-:Y:S02]  /*2d510*/  IMAD.MOV.U32 R36, RZ, RZ, R2 ;  /* 0x000000ffff247224 */ /* 0x000fe400078e0002 */
[----:B------:R-:W-:-:S07]  /*2d520*/  IMAD.MOV.U32 R37, RZ, RZ, R3 ;  /* 0x000000ffff257224 */ /* 0x000fce00078e0003 */
.L_x_10307:
[----:B------:R-:W-:Y:S05]  /*2d530*/  BSYNC.RECONVERGENT B3 ;  /* 0x0000000000037941 */ /* 0x000fea0003800200 */
.L_x_10306:
        /* <DEDUP_REMOVED lines=50> */
[----:B------:R-:W-:Y:S05]  /*2d860*/  CALL.REL.NOINC `($__internal_18_$__cuda_sm20_div_rn_f64_full) ;  /* 0x0000031800587944 */ /* 0x000fea0003c00000 */
.L_x_10309:
[----:B------:R-:W-:Y:S05]  /*2d870*/  BSYNC.RECONVERGENT B3 ;  /* 0x0000000000037941 */ /* 0x000fea0003800200 */
.L_x_10308:
        /* <DEDUP_REMOVED lines=77> */
[----:B------:R-:W-:-:S15]  /*2dd50*/  SEL R36, R10, UR4, P0 ;  /* 0x000000040a247c07 */ /* 0x000fde0008000000 */
        /* <DEDUP_REMOVED lines=255> */
.L_x_10311:
[----:B------:R-:W-:Y:S05]  /*2ed50*/  BSYNC.RECONVERGENT B0 ;  /* 0x0000000000007941 */ /* 0x000fea0003800200 */
.L_x_10310:
        /* <DEDUP_REMOVED lines=8> */
[----:B------:R-:W-:Y:S05]  /*2ede0*/  CALL.REL.NOINC `($__internal_18_$__cuda_sm20_div_rn_f64_full) ;  /* 0x0000030000f87944 */ /* 0x000fea0003c00000 */
.L_x_10313:
[----:B------:R-:W-:Y:S05]  /*2edf0*/  BSYNC.RECONVERGENT B3 ;  /* 0x0000000000037941 */ /* 0x000fea0003800200 */
.L_x_10312:
        /* <DEDUP_REMOVED lines=172> */
.L_x_10277:
[----:B------:R-:W-:Y:S05]  /*2f8c0*/  BSYNC.RECONVERGENT B2 ;  /* 0x0000000000027941 */ /* 0x000fea0003800200 */
.L_x_10266:
[----:B------:R-:W-:Y:S01]  /*2f8d0*/  UMOV UR4, 0xfefa39ef ;  /* 0xfefa39ef00047882 */ /* 0x000fe20000000000 */
[----:B------:R-:W-:Y:S01]  /*2f8e0*/  UMOV UR5, 0x3fe62e42 ;  /* 0x3fe62e4200057882 */ /* 0x000fe20000000000 */
[----:B------:R-:W-:Y:S01]  /*2f8f0*/  LOP3.LUT R29, R3, 0x80000000, R17, 0xb8, !PT ;  /* 0x80000000031d7812 */ /* 0x000fe200078eb811 */
[----:B-1----:R-:W1:Y:S01]  /*2f900*/  DADD R38, R38, UR4 ;  /* 0x0000000426267e29 */ /* 0x002e620008000000 */
[----:B------:R-:W-:Y:S01]  /*2f910*/  IMAD.MOV.U32 R28, RZ, RZ, R2 ;  /* 0x000000ffff1c7224 */ /* 0x000fe200078e0002 */
[----:B-1----:R-:W-:Y:S01]  /*2f920*/  LOP3.LUT R31, R39, 0x80000000, R19, 0xb8, !PT ;  /* 0x80000000271f7812 */ /* 0x002fe200078eb813 */
[----:B------:R-:W-:-:S07]  /*2f930*/  IMAD.MOV.U32 R30, RZ, RZ, R38 ;  /* 0x000000ffff1e7224 */ /* 0x000fce00078e0026 */
.L_x_10191:
[----:B------:R-:W-:Y:S05]  /*2f940*/  BSYNC.RECONVERGENT B1 ;  /* 0x0000000000017941 */ /* 0x000fea0003800200 */
.L_x_10190:
[----:B------:R-:W-:Y:S05]  /*2f950*/  WARPSYNC.ALL ;  /* 0x0000000000007948 */ /* 0x000fea0003800000 */
[----:B------:R-:W1:Y:S01]  /*2f960*/  S2UR UR4, SR_CTAID.X ;  /* 0x00000000000479c3 */ /* 0x000e620000002500 */
[----:B------:R-:W1:Y:S01]  /*2f970*/  LDCU UR5, c[0x0][0x380] ;  /* 0x00007000ff0577ac */ /* 0x000e620008000800 */
[----:B------:R-:W-:Y:S01]  /*2f980*/  VIADD R0, R11, 0x100 ;  /* 0x000001000b007836 */ /* 0x000fe20000000000 */
[----:B------:R-:W-:Y:S01]  /*2f990*/  BSSY.RECONVERGENT B1, `(.L_x_10314) ;  /* 0x00017b5000017945 */ /* 0x000fe20003800200 */
[----:B------:R-:W-:Y:S02]  /*2f9a0*/  CS2R R18, SRZ ;  /* 0x0000000000127805 */ /* 0x000fe4000001ff00 */
        /* <DEDUP_REMOVED lines=63> */
.L_x_10316:
[----:B------:R-:W-:Y:S01]  /*2fda0*/  IMAD.MOV.U32 R0, RZ, RZ, R35 ;  /* 0x000000ffff007224 */ /* 0x000fe200078e0023 */
[----:B------:R-:W1:Y:S01]  /*2fdb0*/  DSETP.MAX.AND P0, P1, R34, R32, PT ;  /* 0x000000202200722a */ /* 0x000e62000390f000 */
[----:B0-----:R-:W-:Y:S01]  /*2fdc0*/  IMAD.MOV.U32 R5, RZ, RZ, R33 ;  /* 0x000000ffff057224 */ /* 0x001fe200078e0021 */
[----:B------:R-:W-:-:S04]  /*2fdd0*/  MOV R3, R32 ;  /* 0x0000002000037202 */ /* 0x000fc80000000f00 */
        /* <DEDUP_REMOVED lines=107> */
[----:B0-----:R-:W-:Y:S01]  /*30490*/  IMAD.MOV.U32 R4, RZ, RZ, 0x0 ;  /* 0x00000000ff047424 */ /* 0x001fe200078e00ff */
[----:B------:R-:W-:-:S15]  /*304a0*/  MOV R5, 0x3fd80000 ;  /* 0x3fd8000000057802 */ /* 0x000fde0000000f00 */
[----:B------:R-:W-:-:S15]  /*304b0*/  NOP ;  /* 0x0000000000007918 */ /* 0x000fde0000000000 */
[----:B------:R-:W-:-:S15]  /*304c0*/  NOP ;  /* 0x0000000000007918 */ /* 0x000fde0000000000 */
[----:B------:R-:W-:-:S15]  /*304d0*/  NOP ;  /* 0x0000000000007918 */ /* 0x000fde0000000000 */
[----:B------:R-:W-:-:S01]  /*304e0*/  NOP ;  /* 0x0000000000007918 */ /* 0x000fc20000000000 */
        /* <DEDUP_REMOVED lines=180> */
[----:B------:R-:W-:Y:S01]  /*31030*/  IMAD.MOV.U32 R8, RZ, RZ, R2 ;  /* 0x000000ffff087224 */ /* 0x000fe200078e0002 */
[----:B------:R-:W-:-:S07]  /*31040*/  MOV R9, R3 ;  /* 0x0000000300097202 */ /* 0x000fce0000000f00 */
.L_x_10321:
[----:B------:R-:W-:Y:S05]  /*31050*/  BSYNC.RECONVERGENT B3 ;  /* 0x0000000000037941 */ /* 0x000fea0003800200 */
.L_x_10320:
        /* <DEDUP_REMOVED lines=8> */
[----:B0-----:R-:W-:Y:S01]  /*310e0*/  @!P0 IMAD.MOV.U32 R9, RZ, RZ, R3 ;  /* 0x000000ffff098224 */ /* 0x001fe200078e0003 */
[----:B------:R-:W-:-:S03]  /*310f0*/  @!P0 MOV R8, R2 ;  /* 0x0000000200088202 */ /* 0x000fc60000000f00 */
[----:B------:R-:W-:-:S05]  /*31100*/  VIADD R0, R9, 0xffffffff ;  /* 0xffffffff09007836 */ /* 0x000fca0000000000 */
[----:B------:R-:W-:Y:S01]  /*31110*/  ISETP.GE.U32.AND P1, PT, R0, 0x7fefffff, PT ;  /* 0x7fefffff0000780c */ /* 0x000fe20003f26070 */
[----:B------:R-:W-:Y:S02]  /*31120*/  IMAD.MOV.U32 R0, RZ, RZ, -0x3ff ;  /* 0xfffffc01ff007424 */ /* 0x000fe400078e00ff */
[----:B------:R-:W-:-:S10]  /*31130*/  @!P0 IMAD.MOV.U32 R0, RZ, RZ, -0x435 ;  /* 0xfffffbcbff008424 */ /* 0x000fd400078e00ff */
        /* <DEDUP_REMOVED lines=182> */
.L_x_10319:
        /* <DEDUP_REMOVED lines=76> */
.L_x_10328:
[----:B------:R-:W-:Y:S05]  /*32160*/  BSYNC.RECONVERGENT B4 ;  /* 0x0000000000047941 */ /* 0x000fea0003800200 */
.L_x_10327:
[----:B------:R-:W-:Y:S01]  /*32170*/  IMAD.MOV.U32 R40, RZ, RZ, R2 ;  /* 0x000000ffff287224 */ /* 0x000fe200078e0002 */
[----:B------:R-:W-:-:S07]  /*32180*/  MOV R41, R3 ;  /* 0x0000000300297202 */ /* 0x000fce0000000f00 */
.L_x_10326:
[----:B------:R-:W-:Y:S05]  /*32190*/  BSYNC.RECONVERGENT B3 ;  /* 0x0000000000037941 */ /* 0x000fea0003800200 */
.L_x_10325:
        /* <DEDUP_REMOVED lines=69> */
.L_x_10333:
[----:B------:R-:W-:Y:S05]  /*325f0*/  BSYNC.RECONVERGENT B4 ;  /* 0x0000000000047941 */ /* 0x000fea0003800200 */
.L_x_10332:
[----:B------:R-:W-:Y:S05]  /*32600*/  BRA `(.L_x_10331) ;  /* 0x0000000000047947 */ /* 0x000fea0003800000 */
.L_x_10330:
[----:B------:R0:W1:Y:S02]  /*32610*/  DADD R2, R18, -R6 ;  /* 0x0000000012027229 */ /* 0x0000640000000806 */
.L_x_10331:
[----:B------:R-:W-:Y:S05]  /*32620*/  BSYNC.RECONVERGENT B3 ;  /* 0x0000000000037941 */ /* 0x000fea0003800200 */
.L_x_10329:
[----:B-1----:R-:W1:Y:S01]  /*32630*/  DMUL R2, R2, 0.5 ;  /* 0x3fe0000002027828 */ /* 0x002e620000000000 */
[----:B0-----:R-:W-:Y:S01]  /*32640*/  IMAD.MOV.U32 R6, RZ, RZ, 0x0 ;  /* 0x00000000ff067424 */ /* 0x001fe200078e00ff */
        /* <DEDUP_REMOVED lines=67> */
.L_x_10335:
[----:B------:R-:W-:Y:S05]  /*32a80*/  BSYNC.RECONVERGENT B3 ;  /* 0x0000000000037941 */ /* 0x000fea0003800200 */
.L_x_10334:
        /* <DEDUP_REMOVED lines=202> */
.L_x_10336:
        /* <DEDUP_REMOVED lines=53> */
.L_x_10338:
[----:B------:R-:W-:Y:S05]  /*33a80*/  BSYNC.RECONVERGENT B3 ;  /* 0x0000000000037941 */ /* 0x000fea0003800200 */
.L_x_10337:
        /* <DEDUP_REMOVED lines=78> */
.L_x_10324:
        /* <DEDUP_REMOVED lines=56> */
.L_x_10341:
[----:B------:R-:W-:Y:S05]  /*342f0*/  BSYNC.RECONVERGENT B3 ;  /* 0x0000000000037941 */ /* 0x000fea0003800200 */
.L_x_10340:
        /* <DEDUP_REMOVED lines=201> */
.L_x_10342:
        /* <DEDUP_REMOVED lines=53> */
.L_x_10344:
[----:B------:R-:W-:Y:S05]  /*352e0*/  BSYNC.RECONVERGENT B3 ;  /* 0x0000000000037941 */ /* 0x000fea0003800200 */
.L_x_10343:
        /* <DEDUP_REMOVED lines=78> */
.L_x_10339:
        /* <DEDUP_REMOVED lines=62> */
.L_x_10346:
[----:B------:R-:W-:Y:S05]  /*35bb0*/  BSYNC.RECONVERGENT B3 ;  /* 0x0000000000037941 */ /* 0x000fea0003800200 */
.L_x_10345:
        /* <DEDUP_REMOVED lines=49> */
.L_x_10348:
[----:B------:R-:W-:Y:S05]  /*35ed0*/  BSYNC.RECONVERGENT B3 ;  /* 0x0000000000037941 */ /* 0x000fea0003800200 */
.L_x_10347:
[----:B------:R-:W-:Y:S01]  /*35ee0*/  MOV R40, R2 ;  /* 0x0000000200287202 */ /* 0x000fe20000000f00 */
[----:B------:R-:W-:Y:S01]  /*35ef0*/  IMAD.MOV.U32 R41, RZ, RZ, R3 ;  /* 0x000000ffff297224 */ /* 0x000fe200078e0003 */
[----:B------:R-:W-:Y:S06]  /*35f00*/  BRA `(.L_x_10322) ;  /* 0x0000000000d47947 */ /* 0x000fec0003800000 */
.L_x_10323:
        /* <DEDUP_REMOVED lines=52> */
.L_x_10349:
[----:B------:R-:W-:Y:S05]  /*36250*/  BSYNC.RECONVERGENT B3 ;  /* 0x0000000000037941 */ /* 0x000fea0003800200 */
.L_x_10322:
[----:B------:R-:W-:Y:S05]  /*36260*/  BSYNC.RECONVERGENT B2 ;  /* 0x0000000000027941 */ /* 0x000fea0003800200 */
.L_x_10318:
        /* <DEDUP_REMOVED lines=53> */
.L_x_10354:
[----:B------:R-:W-:Y:S05]  /*365c0*/  BSYNC.RECONVERGENT B4 ;  /* 0x0000000000047941 */ /* 0x000fea0003800200 */
.L_x_10353:
        /* <DEDUP_REMOVED lines=177> */
.L_x_10356:
        /* <DEDUP_REMOVED lines=98> */
.L_x_10355:
        /* <DEDUP_REMOVED lines=22> */
[----:B------:R-:W-:Y:S01]  /*37860*/  IMAD.MOV.U32 R36, RZ, RZ, R34 ;  /* 0x000000ffff247224 */ /* 0x000fe200078e0022 */
[----:B------:R-:W-:Y:S02]  /*37870*/  MOV R37, R35 ;  /* 0x0000002300257202 */ /* 0x000fe40000000f00 */
[----:B0-----:R-:W-:Y:S05]  /*37880*/  @!P0 BRA `(.L_x_10362) ;  /* 0x0000000000f08947 */ /* 0x001fea0003800000 */
        /* <DEDUP_REMOVED lines=57> */
.L_x_10364:
[----:B------:R-:W-:Y:S05]  /*37c20*/  BSYNC.RECONVERGENT B6 ;  /* 0x0000000000067941 */ /* 0x000fea0003800200 */
.L_x_10363:
[----:B------:R-:W-:Y:S02]  /*37c30*/  IMAD.MOV.U32 R36, RZ, RZ, R2 ;  /* 0x000000ffff247224 */ /* 0x000fe400078e0002 */
[----:B------:R-:W-:-:S07]  /*37c40*/  IMAD.MOV.U32 R37, RZ, RZ, R3 ;  /* 0x000000ffff257224 */ /* 0x000fce00078e0003 */
.L_x_10362:
[----:B------:R-:W-:Y:S05]  /*37c50*/  BSYNC.RECONVERGENT B5 ;  /* 0x0000000000057941 */ /* 0x000fea0003800200 */
.L_x_10361:
        /* <DEDUP_REMOVED lines=69> */
.L_x_10369:
[----:B------:R-:W-:Y:S05]  /*380b0*/  BSYNC.RECONVERGENT B6 ;  /* 0x0000000000067941 */ /* 0x000fea0003800200 */
.L_x_10368:
[----:B------:R-:W-:Y:S02]  /*380c0*/  IMAD.MOV.U32 R34, RZ, RZ, R2 ;  /* 0x000000ffff227224 */ /* 0x000fe400078e0002 */
[----:B------:R-:W-:Y:S01]  /*380d0*/  IMAD.MOV.U32 R35, RZ, RZ, R3 ;  /* 0x000000ffff237224 */ /* 0x000fe200078e0003 */
[----:B------:R-:W-:Y:S06]  /*380e0*/  BRA `(.L_x_10367) ;  /* 0x0000000000047947 */ /* 0x000fec0003800000 */
.L_x_10366:
[----:B------:R0:W1:Y:S02]  /*380f0*/  DADD R34, R18, -R2 ;  /* 0x0000000012227229 */ /* 0x0000640000000802 */
.L_x_10367:
[----:B------:R-:W-:Y:S05]  /*38100*/  BSYNC.RECONVERGENT B5 ;  /* 0x0000000000057941 */ /* 0x000fea0003800200 */
.L_x_10365:
        /* <DEDUP_REMOVED lines=73> */
.L_x_10371:
[----:B------:R-:W-:Y:S05]  /*385a0*/  BSYNC.RECONVERGENT B5 ;  /* 0x0000000000057941 */ /* 0x000fea0003800200 */
.L_x_10370:
[----:B------:R-:W-:Y:S02]  /*385b0*/  IMAD.MOV.U32 R18, RZ, RZ, R2 ;  /* 0x000000ffff127224 */ /* 0x000fe400078e0002 */
[----:B------:R-:W-:Y:S01]  /*385c0*/  IMAD.MOV.U32 R19, RZ, RZ, R3 ;  /* 0x000000ffff137224 */ /* 0x000fe200078e0003 */
[----:B------:R-:W-:Y:S06]  /*385d0*/  BRA `(.L_x_10372) ;  /* 0x0000001000f87947 */ /* 0x000fec0003800000 */
.L_x_10360:
        /* <DEDUP_REMOVED lines=65> */
.L_x_10375:
[----:B------:R-:W-:Y:S05]  /*389f0*/  BSYNC.RECONVERGENT B5 ;  /* 0x0000000000057941 */ /* 0x000fea0003800200 */
.L_x_10374:
[----:B------:R-:W-:Y:S01]  /*38a00*/  IMAD.MOV.U32 R18, RZ, RZ, R2 ;  /* 0x000000ffff127224 */ /* 0x000fe200078e0002 */
[----:B------:R-:W-:Y:S01]  /*38a10*/  MOV R19, R3 ;  /* 0x0000000300137202 */ /* 0x000fe20000000f00 */
[----:B------:R-:W-:Y:S06]  /*38a20*/  BRA `(.L_x_10372) ;  /* 0x0000000c00e47947 */ /* 0x000fec0003800000 */
.L_x_10373:
        /* <DEDUP_REMOVED lines=73> */
.L_x_10377:
[----:B------:R-:W-:Y:S05]  /*38ec0*/  BSYNC.RECONVERGENT B5 ;  /* 0x0000000000057941 */ /* 0x000fea0003800200 */
.L_x_10376:
        /* <DEDUP_REMOVED lines=49> */
.L_x_10379:
[----:B------:R-:W-:Y:S05]  /*391e0*/  BSYNC.RECONVERGENT B5 ;  /* 0x0000000000057941 */ /* 0x000fea0003800200 */
.L_x_10378:
[----:B------:R-:W0:Y:S01]  /*391f0*/  DMUL R32, R32, 8.11296384146066816958e+31 ;  /* 0x4690000020207828 */ /* 0x000e220000000000 */
[----:B------:R-:W-:Y:S02]  /*39200*/  IMAD.MOV.U32 R18, RZ, RZ, R2 ;  /* 0x000000ffff127224 */ /* 0x000fe400078e0002 */
[----:B------:R-:W-:Y:S01]  /*39210*/  IMAD.MOV.U32 R19, RZ, RZ, R3 ;  /* 0x000000ffff137224 */ /* 0x000fe200078e0003 */
[----:B0-----:R-:W-:Y:S06]  /*39220*/  BRA `(.L_x_10372) ;  /* 0x0000000400e47947 */ /* 0x001fec0003800000 */
.L_x_10359:
        /* <DEDUP_REMOVED lines=52> */
.L_x_10381:
[----:B------:R-:W-:Y:S05]  /*39570*/  BSYNC.RECONVERGENT B5 ;  /* 0x0000000000057941 */ /* 0x000fea0003800200 */
.L_x_10380:
        /* <DEDUP_REMOVED lines=64> */
.L_x_10383:
[----:B------:R-:W-:Y:S05]  /*39980*/  BSYNC.RECONVERGENT B5 ;  /* 0x0000000000057941 */ /* 0x000fea0003800200 */
.L_x_10382:
[----:B------:R0:W1:Y:S01]  /*39990*/  DMUL R18, R2, R18 ;  /* 0x0000001202127228 */ /* 0x0000620000000000 */
[----:B------:R-:W-:Y:S02]  /*399a0*/  IMAD.MOV.U32 R32, RZ, RZ, 0x0 ;  /* 0x00000000ff207424 */ /* 0x000fe400078e00ff */
[----:B01----:R-:W-:-:S07]  /*399b0*/  IMAD.MOV.U32 R33, RZ, RZ, 0x3ff00000 ;  /* 0x3ff00000ff217424 */ /* 0x003fce00078e00ff */
.L_x_10372:
[----:B------:R-:W-:Y:S05]  /*399c0*/  BSYNC.RECONVERGENT B4 ;  /* 0x0000000000047941 */ /* 0x000fea0003800200 */
.L_x_10358:
[----:B------:R-:W-:Y:S05]  /*399d0*/  BRA `(.L_x_10384) ;  /* 0x0000000000187947 */ /* 0x000fea0003800000 */
.L_x_10352:
[----:B------:R0:W1:-:S15]  /*399e0*/  DMUL R18, R16, 9.00719925474099200000e+15 ;  /* 0x4340000010127828 */ /* 0x00005e0000000000 */
[----:B------:R-:W-:-:S15]  /*399f0*/  NOP ;  /* 0x0000000000007918 */ /* 0x000fde0000000000 */
[----:B------:R-:W-:-:S15]  /*39a00*/  NOP ;  /* 0x0000000000007918 */ /* 0x000fde0000000000 */
[----:B------:R-:W-:-:S15]  /*39a10*/  NOP ;  /* 0x0000000000007918 */ /* 0x000fde0000000000 */
[----:B------:R-:W-:-:S04]  /*39a20*/  NOP ;  /* 0x0000000000007918 */ /* 0x000fc80000000000 */
[----:B01----:R-:W2:Y:S02]  /*39a30*/  DMUL R32, R32, 9.00719925474099200000e+15 ;  /* 0x4340000020207828 */ /* 0x003ea40000000000 */
.L_x_10384:
[----:B------:R-:W-:Y:S05]  /*39a40*/  BSYNC.RELIABLE B2 ;  /* 0x0000000000027941 */ /* 0x000fea0003800100 */
.L_x_10351:
        /* <DEDUP_REMOVED lines=62> */
.L_x_10386:
[----:B------:R-:W-:Y:S05]  /*39e30*/  BSYNC.RECONVERGENT B2 ;  /* 0x0000000000027941 */ /* 0x000fea0003800200 */
.L_x_10385:
[----:B------:R-:W-:Y:S01]  /*39e40*/  IMAD.MOV.U32 R6, RZ, RZ, -0x2449a4b7 ;  /* 0xdbb65b49ff067424 */ /* 0x000fe200078e00ff */
[----:B------:R-:W-:Y:S01]  /*39e50*/  UMOV UR4, 0x2a25ff7e ;  /* 0x2a25ff7e00047882 */ /* 0x000fe20000000000 */
[----:B------:R-:W-:Y:S01]  /*39e60*/  IMAD.MOV.U32 R7, RZ, RZ, 0x3f2d3b63 ;  /* 0x3f2d3b63ff077424 */ /* 0x000fe200078e00ff */
        /* <DEDUP_REMOVED lines=151> */
[----:B0-----:R-:W-:Y:S02]  /*3a7e0*/  @P1 FSEL R4, R6, R4, !P0 ;  /* 0x0000000406041208 */ /* 0x001fe40004000000 */
[----:B------:R-:W-:Y:S01]  /*3a7f0*/  @P1 FSEL R5, R7, R5, !P0 ;  /* 0x0000000507051208 */ /* 0x000fe20004000000 */
[----:B------:R-:W-:Y:S01]  /*3a800*/  @P1 IMAD.MOV.U32 R7, RZ, RZ, 0x3ff921fb ;  /* 0x3ff921fbff071424 */ /* 0x000fe200078e00ff */
[----:B------:R-:W-:-:S15]  /*3a810*/  @P1 MOV R6, 0x54442d18 ;  /* 0x54442d1800061802 */ /* 0x000fde0000000f00 */
        /* <DEDUP_REMOVED lines=18> */
.L_x_10388:
[----:B------:R-:W-:Y:S02]  /*3a940*/  FSEL R2, RZ, 3.37028055040000000000e+12, P0 ;  /* 0x54442d18ff027808 */ /* 0x000fe40000000000 */
[----:B------:R-:W-:-:S07]  /*3a950*/  FSEL R3, RZ, 2.1426990032196044922, P0 ;  /* 0x400921fbff037808 */ /* 0x000fce0000000000 */
.L_x_10389:
[----:B------:R-:W-:Y:S05]  /*3a960*/  BSYNC.RECONVERGENT B0 ;  /* 0x0000000000007941 */ /* 0x000fea0003800200 */
.L_x_10387:
        /* <DEDUP_REMOVED lines=13> */
.L_x_10357:
[----:B------:R-:W-:Y:S05]  /*3aa40*/  BSYNC.RECONVERGENT B3 ;  /* 0x0000000000037941 */ /* 0x000fea0003800200 */
.L_x_10350:
[----:B------:R-:W-:Y:S01]  /*3aa50*/  LOP3.LUT R19, R41, 0x80000000, R15, 0xb8, !PT ;  /* 0x8000000029137812 */ /* 0x000fe200078eb80f */
[----:B------:R-:W-:Y:S01]  /*3aa60*/  IMAD.MOV.U32 R18, RZ, RZ, R40 ;  /* 0x000000ffff127224 */ /* 0x000fe200078e0028 */
[----:B------:R-:W-:Y:S01]  /*3aa70*/  LOP3.LUT R17, R5, 0x80000000, R13, 0xb8, !PT ;  /* 0x8000000005117812 */ /* 0x000fe200078eb80d */
[----:B------:R-:W-:Y:S01]  /*3aa80*/  IMAD.MOV.U32 R16, RZ, RZ, R4 ;  /* 0x000000ffff107224 */ /* 0x000fe200078e0004 */
[----:B------:R-:W-:Y:S06]  /*3aa90*/  BRA `(.L_x_10315) ;  /* 0x000000c800907947 */ /* 0x000fec0003800000 */
.L_x_10317:
        /* <DEDUP_REMOVED lines=63> */
[----:B0-----:R-:W-:Y:S01]  /*3ae90*/  MOV R8, R6 ;  /* 0x0000000600087202 */ /* 0x001fe20000000f00 */
[----:B------:R-:W-:-:S15]  /*3aea0*/  IMAD.MOV.U32 R9, RZ, RZ, R7 ;  /* 0x000000ffff097224 */ /* 0x000fde00078e0007 */
[----:B------:R-:W-:-:S15]  /*3aeb0*/  NOP ;  /* 0x0000000000007918 */ /* 0x000fde0000000000 */
[----:B------:R-:W-:-:S15]  /*3aec0*/  NOP ;  /* 0x0000000000007918 */ /* 0x000fde0000000000 */
[----:B------:R-:W-:-:S15]  /*3aed0*/  NOP ;  /* 0x0000000000007918 */ /* 0x000fde0000000000 */
[----:B------:R-:W-:-:S01]  /*3aee0*/  NOP ;  /* 0x0000000000007918 */ /* 0x000fc20000000000 */
        /* <DEDUP_REMOVED lines=32> */
[----:B------:R-:W-:Y:S02]  /*3b0f0*/  IMAD.MOV.U32 R41, RZ, RZ, -0x3ff ;  /* 0xfffffc01ff297424 */ /* 0x000fe400078e00ff */
[----:B------:R-:W-:Y:S02]  /*3b100*/  @!P0 IMAD.MOV.U32 R41, RZ, RZ, -0x435 ;  /* 0xfffffbcbff298424 */ /* 0x000fe400078e00ff */
[----:B------:R-:W-:-:S15]  /*3b110*/  FSETP.GT.AND P4, PT, |R7|, 1.469367938527859385e-39, PT ;  /* 0x001000000700780b */ /* 0x000fde0003f84200 */
        /* <DEDUP_REMOVED lines=178> */
.L_x_10395:
[----:B------:R-:W-:Y:S05]  /*3bc40*/  BSYNC.RECONVERGENT B0 ;  /* 0x0000000000007941 */ /* 0x000fea0003800200 */
.L_x_10394:
[----:B------:R-:W-:Y:S04]  /*3bc50*/  BSSY.RECONVERGENT B3, `(.L_x_10396) ;  /* 0x0000006000037945 */ /* 0x000fe80003800200 */
[----:B------:R-:W-:Y:S05]  /*3bc60*/  @P4 BRA P5, `(.L_x_10397) ;  /* 0x0000000000104947 */ /* 0x000fea0002800000 */
[----:B------:R-:W-:Y:S01]  /*3bc70*/  MOV R2, R36 ;  /* 0x0000002400027202 */ /* 0x000fe20000000f00 */
[----:B------:R-:W-:Y:S01]  /*3bc80*/  IMAD.MOV.U32 R3, RZ, RZ, R37 ;  /* 0x000000ffff037224 */ /* 0x000fe200078e0025 */
[----:B------:R-:W-:-:S07]  /*3bc90*/  MOV R0, 0x3bcb0 ;  /* 0x0003bcb000007802 */ /* 0x000fce0000000f00 */
[----:B01----:R-:W-:Y:S05]  /*3bca0*/  CALL.REL.NOINC `($__internal_18_$__cuda_sm20_div_rn_f64_full) ;  /* 0x0000023400487944 */ /* 0x003fea0003c00000 */
.L_x_10397:
[----:B------:R-:W-:Y:S05]  /*3bcb0*/  BSYNC.RECONVERGENT B3 ;  /* 0x0000000000037941 */ /* 0x000fea0003800200 */
.L_x_10396:
        /* <DEDUP_REMOVED lines=156> */
[----:B------:R-:W-:Y:S02]  /*3c680*/  @!P1 FSEL R5, R7, R5, !P0 ;  /* 0x0000000507059208 */ /* 0x000fe40004000000 */
[----:B------:R-:W-:-:S15]  /*3c690*/  @!P1 MOV R7, 0x3ff921fb ;  /* 0x3ff921fb00079802 */ /* 0x000fde0000000f00 */
[----:B------:R-:W-:-:S15]  /*3c6a0*/  NOP ;  /* 0x0000000000007918 */ /* 0x000fde0000000000 */
[----:B------:R-:W-:-:S15]  /*3c6b0*/  NOP ;  /* 0x0000000000007918 */ /* 0x000fde0000000000 */
[----:B------:R-:W-:-:S13]  /*3c6c0*/  NOP ;  /* 0x0000000000007918 */ /* 0x000fda0000000000 */
        /* <DEDUP_REMOVED lines=15> */
.L_x_10399:
[----:B------:R-:W-:Y:S02]  /*3c7c0*/  FSEL R2, RZ, 3.37028055040000000000e+12, P0 ;  /* 0x54442d18ff027808 */ /* 0x000fe40000000000 */
[----:B------:R-:W-:-:S07]  /*3c7d0*/  FSEL R3, RZ, 2.1426990032196044922, P0 ;  /* 0x400921fbff037808 */ /* 0x000fce0000000000 */
.L_x_10400:
[----:B------:R-:W-:Y:S05]  /*3c7e0*/  BSYNC.RECONVERGENT B0 ;  /* 0x0000000000007941 */ /* 0x000fea0003800200 */
.L_x_10398:
        /* <DEDUP_REMOVED lines=14> */
.L_x_10393:
        /* <DEDUP_REMOVED lines=83> */
[----:B------:R-:W-:Y:S01]  /*3ce00*/  IMAD.MOV.U32 R40, RZ, RZ, RZ ;  /* 0x000000ffff287224 */ /* 0x000fe200078e00ff */
[----:B------:R-:W-:Y:S02]  /*3ce10*/  @P3 LOP3.LUT R43, R16, 0x80000, RZ, 0xfc, !PT ;  /* 0x00080000102b3812 */ /* 0x000fe400078efcff */
[----:B------:R-:W-:Y:S02]  /*3ce20*/  MOV R10, R38 ;  /* 0x00000026000a7202 */ /* 0x000fe40000000f00 */
[----:B------:R-:W0:Y:S01]  /*3ce30*/  MUFU.RSQ64H R41, R43 ;  /* 0x0000002b00297308 */ /* 0x000e220000001c00 */
[----:B------:R-:W-:Y:S02]  /*3ce40*/  ISETP.GE.U32.AND P3, PT, R9, 0x7ff00000, PT ;  /* 0x7ff000000900780c */ /* 0x000fe40003f66070 */
[----:B------:R-:W-:-:S15]  /*3ce50*/  SEL R42, R10, UR4, P0 ;  /* 0x000000040a2a7c07 */ /* 0x000fde0008000000 */
        /* <DEDUP_REMOVED lines=239> */
.L_x_10403:
[----:B------:R-:W-:Y:S05]  /*3dd50*/  BSYNC.RECONVERGENT B0 ;  /* 0x0000000000007941 */ /* 0x000fea0003800200 */
.L_x_10402:
[----:B------:R-:W-:Y:S04]  /*3dd60*/  BSSY.RECONVERGENT B3, `(.L_x_10404) ;  /* 0x0000006000037945 */ /* 0x000fe80003800200 */
[----:B------:R-:W-:Y:S05]  /*3dd70*/  @P4 BRA P5, `(.L_x_10405) ;  /* 0x0000000000104947 */ /* 0x000fea0002800000 */
[----:B------:R-:W-:Y:S01]  /*3dd80*/  IMAD.MOV.U32 R2, RZ, RZ, R36 ;  /* 0x000000ffff027224 */ /* 0x000fe200078e0024 */
[----:B------:R-:W-:Y:S01]  /*3dd90*/  MOV R0, 0x3ddc0 ;  /* 0x0003ddc000007802 */ /* 0x000fe20000000f00 */
[----:B------:R-:W-:-:S07]  /*3dda0*/  IMAD.MOV.U32 R3, RZ, RZ, R37 ;  /* 0x000000ffff037224 */ /* 0x000fce00078e0025 */
[----:B01----:R-:W-:Y:S05]  /*3ddb0*/  CALL.REL.NOINC `($__internal_18_$__cuda_sm20_div_rn_f64_full) ;  /* 0x0000021400047944 */ /* 0x003fea0003c00000 */
.L_x_10405:
[----:B------:R-:W-:Y:S05]  /*3ddc0*/  BSYNC.RECONVERGENT B3 ;  /* 0x0000000000037941 */ /* 0x000fea0003800200 */
.L_x_10404:
        /* <DEDUP_REMOVED lines=176> */
.L_x_10407:
[----:B------:R-:W-:Y:S02]  /*3e8d0*/  FSEL R2, RZ, 3.37028055040000000000e+12, P0 ;  /* 0x54442d18ff027808 */ /* 0x000fe40000000000 */
[----:B------:R-:W-:-:S07]  /*3e8e0*/  FSEL R3, RZ, 2.1426990032196044922, P0 ;  /* 0x400921fbff037808 */ /* 0x000fce0000000000 */
.L_x_10408:
[----:B------:R-:W-:Y:S05]  /*3e8f0*/  BSYNC.RECONVERGENT B0 ;  /* 0x0000000000007941 */ /* 0x000fea0003800200 */
.L_x_10406:
        /* <DEDUP_REMOVED lines=10> */
.L_x_10392:
        /* <DEDUP_REMOVED lines=50> */
[----:B------:R-:W-:Y:S05]  /*3ecc0*/  CALL.REL.NOINC `($__internal_18_$__cuda_sm20_div_rn_f64_full) ;  /* 0x0000020400407944 */ /* 0x000fea0003c00000 */
[----:B------:R-:W-:Y:S02]  /*3ecd0*/  IMAD.MOV.U32 R36, RZ, RZ, R2 ;  /* 0x000000ffff247224 */ /* 0x000fe400078e0002 */
[----:B------:R-:W-:-:S07]  /*3ece0*/  IMAD.MOV.U32 R37, RZ, RZ, R3 ;  /* 0x000000ffff257224 */ /* 0x000fce00078e0003 */
.L_x_10410:
[----:B------:R-:W-:Y:S05]  /*3ecf0*/  BSYNC.RECONVERGENT B3 ;  /* 0x0000000000037941 */ /* 0x000fea0003800200 */
.L_x_10409:
        /* <DEDUP_REMOVED lines=51> */
.L_x_10412:
[----:B------:R-:W-:Y:S05]  /*3f030*/  BSYNC.RECONVERGENT B3 ;  /* 0x0000000000037941 */ /* 0x000fea0003800200 */
.L_x_10411:
[----:B------:R0:W-:Y:S01]  /*3f040*/  DADD R38, -RZ, |R2| ;  /* 0x00000000ff267229 */ /* 0x0001e20000000502 */
[----:B------:R-:W-:Y:S01]  /*3f050*/  UMOV UR5, 0x7fefffff ;  /* 0x7fefffff00057882 */ /* 0x000fe20000000000 */
[----:B0-----:R-:W-:Y:S01]  /*3f060*/  IMAD.MOV.U32 R2, RZ, RZ, 0x1 ;  /* 0x00000001ff027424 */ /* 0x001fe200078e00ff */
[----:B------:R-:W-:Y:S01]  /*3f070*/  UMOV UR6, UR5 ;  /* 0x0000000500067c82 */ /* 0x000fe20008000000 */
[----:B------:R-:W-:Y:S01]  /*3f080*/  UMOV UR4, 0xffffffff ;  /* 0xffffffff00047882 */ /* 0x000fe20000000000 */
[----:B------:R-:W-:Y:S01]  /*3f090*/  IMAD.U32 R16, RZ, RZ, UR6 ;  /* 0x00000006ff107e24 */ /* 0x000fe2000f8e00ff */
[----:B------:R-:W-:Y:S01]  /*3f0a0*/  BSSY.RECONVERGENT B0, `(.L_x_10413) ;  /* 0x000014a000007945 */ /* 0x000fe20003800200 */
[----:B------:R-:W-:Y:S02]  /*3f0b0*/  IMAD.MOV.U32 R46, RZ, RZ, 0x0 ;  /* 0x00000000ff2e7424 */ /* 0x000fe400078e00ff */
[----:B------:R-:W-:-:S15]  /*3f0c0*/  IMAD.MOV.U32 R47, RZ, RZ, 0x3fd80000 ;  /* 0x3fd80000ff2f7424 */ /* 0x000fde00078e00ff */
[----:B------:R-:W-:-:S15]  /*3f0d0*/  NOP ;  /* 0x0000000000007918 */ /* 0x000fde0000000000 */
[----:B------:R-:W-:-:S15]  /*3f0e0*/  NOP ;  /* 0x0000000000007918 */ /* 0x000fde0000000000 */
[----:B------:R-:W-:-:S10]  /*3f0f0*/  NOP ;  /* 0x0000000000007918 */ /* 0x000fd40000000000 */
        /* <DEDUP_REMOVED lines=26> */
[----:B0-----:R-:W-:Y:S02]  /*3f2a0*/  LOP3.LUT R3, R0, 0x7fd00000, RZ, 0x3c, !PT ;  /* 0x7fd0000000037812 */ /* 0x001fe400078e3cff */
[----:B------:R-:W-:-:S15]  /*3f2b0*/  MOV R2, RZ ;  /* 0x000000ff00027202 */ /* 0x000fde0000000f00 */
[----:B------:R-:W-:-:S15]  /*3f2c0*/  NOP ;  /* 0x0000000000007918 */ /* 0x000fde0000000000 */
[----:B------:R-:W-:-:S15]  /*3f2d0*/  NOP ;  /* 0x0000000000007918 */ /* 0x000fde0000000000 */
[----:B------:R-:W-:-:S15]  /*3f2e0*/  NOP ;  /* 0x0000000000007918 */ /* 0x000fde0000000000 */
        /* <DEDUP_REMOVED lines=293> */
.L_x_10414:
[----:B------:R-:W-:Y:S05]  /*40540*/  BSYNC.RECONVERGENT B0 ;  /* 0x0000000000007941 */ /* 0x000fea0003800200 */
.L_x_10413:
[----:B------:R-:W-:Y:S04]  /*40550*/  BSSY.RECONVERGENT B3, `(.L_x_10415) ;  /* 0x0000006000037945 */ /* 0x000fe80003800200 */
[----:B------:R-:W-:Y:S05]  /*40560*/  @P4 BRA P5, `(.L_x_10416) ;  /* 0x0000000000104947 */ /* 0x000fea0002800000 */
[----:B------:R-:W-:Y:S01]  /*40570*/  IMAD.MOV.U32 R2, RZ, RZ, R36 ;  /* 0x000000ffff027224 */ /* 0x000fe200078e0024 */
[----:B------:R-:W-:Y:S01]  /*40580*/  MOV R0, 0x405b0 ;  /* 0x000405b000007802 */ /* 0x000fe20000000f00 */
[----:B------:R-:W-:-:S07]  /*40590*/  IMAD.MOV.U32 R3, RZ, RZ, R37 ;  /* 0x000000ffff037224 */ /* 0x000fce00078e0025 */
[----:B01----:R-:W-:Y:S05]  /*405a0*/  CALL.REL.NOINC `($__internal_18_$__cuda_sm20_div_rn_f64_full) ;  /* 0x000001ec00087944 */ /* 0x003fea0003c00000 */
.L_x_10416:
[----:B------:R-:W-:Y:S05]  /*405b0*/  BSYNC.RECONVERGENT B3 ;  /* 0x0000000000037941 */ /* 0x000fea0003800200 */
.L_x_10415:
[----:B0-----:R-:W-:Y:S01]  /*405c0*/  IMAD.MOV.U32 R6, RZ, RZ, -0x2449a4b7 ;  /* 0xdbb65b49ff067424 */ /* 0x001fe200078e00ff */
[----:B------:R-:W-:Y:S01]  /*405d0*/  MOV R7, 0x3f2d3b63 ;  /* 0x3f2d3b6300077802 */ /* 0x000fe20000000f00 */
        /* <DEDUP_REMOVED lines=174> */
.L_x_10418:
[----:B------:R-:W-:Y:S02]  /*410c0*/  FSEL R2, RZ, 3.37028055040000000000e+12, P0 ;  /* 0x54442d18ff027808 */ /* 0x000fe40000000000 */
[----:B------:R-:W-:-:S07]  /*410d0*/  FSEL R3, RZ, 2.1426990032196044922, P0 ;  /* 0x400921fbff037808 */ /* 0x000fce0000000000 */
.L_x_10419:
[----:B------:R-:W-:Y:S05]  /*410e0*/  BSYNC.RECONVERGENT B0 ;  /* 0x0000000000007941 */ /* 0x000fea0003800200 */
.L_x_10417:
        /* <DEDUP_REMOVED lines=14> */
.L_x_10391:
        /* <DEDUP_REMOVED lines=261> */
.L_x_10423:
[----:B------:R-:W-:Y:S05]  /*42220*/  BSYNC.RECONVERGENT B0 ;  /* 0x0000000000007941 */ /* 0x000fea0003800200 */
.L_x_10422:
        /* <DEDUP_REMOVED lines=8> */
[----:B------:R-:W-:Y:S05]  /*422b0*/  CALL.REL.NOINC `($__internal_18_$__cuda_sm20_div_rn_f64_full) ;  /* 0x000001cc00c47944 */ /* 0x000fea0003c00000 */
.L_x_10425:
[----:B------:R-:W-:Y:S05]  /*422c0*/  BSYNC.RECONVERGENT B3 ;  /* 0x0000000000037941 */ /* 0x000fea0003800200 */
.L_x_10424:
        /* <DEDUP_REMOVED lines=173> */
.L_x_10421:
        /* <DEDUP_REMOVED lines=327> */
.L_x_10427:
[----:B------:R-:W-:Y:S05]  /*44210*/  BSYNC.RECONVERGENT B0 ;  /* 0x0000000000007941 */ /* 0x000fea0003800200 */
.L_x_10426:
        /* <DEDUP_REMOVED lines=8> */
.L_x_10429:
[----:B------:R-:W-:Y:S05]  /*442a0*/  BSYNC.RECONVERGENT B3 ;  /* 0x0000000000037941 */ /* 0x000fea0003800200 */
.L_x_10428:
        /* <DEDUP_REMOVED lines=173> */
.L_x_10420:
        /* <DEDUP_REMOVED lines=51> */
[----:B------:R-:W-:Y:S01]  /*450b0*/  MOV R36, R2 ;  /* 0x0000000200247202 */ /* 0x000fe20000000f00 */
[----:B------:R-:W-:-:S07]  /*450c0*/  IMAD.MOV.U32 R37, RZ, RZ, R3 ;  /* 0x000000ffff257224 */ /* 0x000fce00078e0003 */
.L_x_10431:
[----:B------:R-:W-:Y:S05]  /*450d0*/  BSYNC.RECONVERGENT B3 ;  /* 0x0000000000037941 */ /* 0x000fea0003800200 */
.L_x_10430:
        /* <DEDUP_REMOVED lines=51> */
.L_x_10433:
[----:B------:R-:W-:Y:S05]  /*45410*/  BSYNC.RECONVERGENT B3 ;  /* 0x0000000000037941 */ /* 0x000fea0003800200 */
.L_x_10432:
        /* <DEDUP_REMOVED lines=93> */
[----:B------:R-:W-:-:S15]  /*459f0*/  HFMA2 R38, -RZ, RZ, 0, 0 ;  /* 0x00000000ff267431 */ /* 0x000fde00000001ff */
        /* <DEDUP_REMOVED lines=239> */
.L_x_10435:
[----:B------:R-:W-:Y:S05]  /*468f0*/  BSYNC.RECONVERGENT B0 ;  /* 0x0000000000007941 */ /* 0x000fea0003800200 */
.L_x_10434:
[----:B------:R-:W-:Y:S01]  /*46900*/  BSSY.RECONVERGENT B3, `(.L_x_10436) ;  /* 0x0000009000037945 */ /* 0x000fe20003800200 */
[----:B-1----:R1:W2:Y:S03]  /*46910*/  DADD R38, R8, 1 ;  /* 0x3ff0000008267429 */ /* 0x0022a60000000000 */
[----:B-12---:R-:W-:Y:S05]  /*46920*/  @P4 BRA P5, `(.L_x_10437) ;  /* 0x0000000000184947 */ /* 0x006fea0002800000 */
[----:B0-----:R-:W-:Y:S01]  /*46930*/  MOV R4, R16 ;  /* 0x0000001000047202 */ /* 0x001fe20000000f00 */
[----:B------:R-:W-:Y:S01]  /*46940*/  IMAD.MOV.U32 R5, RZ, RZ, R17 ;  /* 0x000000ffff057224 */ /* 0x000fe200078e0011 */
[----:B------:R-:W-:Y:S01]  /*46950*/  MOV R0, 0x46990 ;  /* 0x0004699000007802 */ /* 0x000fe20000000f00 */
[----:B------:R-:W-:Y:S02]  /*46960*/  IMAD.MOV.U32 R2, RZ, RZ, R18 ;  /* 0x000000ffff027224 */ /* 0x000fe400078e0012 */
[----:B------:R-:W-:-:S07]  /*46970*/  IMAD.MOV.U32 R3, RZ, RZ, R19 ;  /* 0x000000ffff037224 */ /* 0x000fce00078e0013 */
[----:B------:R-:W-:Y:S05]  /*46980*/  CALL.REL.NOINC `($__internal_18_$__cuda_sm20_div_rn_f64_full) ;  /* 0x0000018800107944 */ /* 0x000fea0003c00000 */
.L_x_10437:
[----:B------:R-:W-:Y:S05]  /*46990*/  BSYNC.RECONVERGENT B3 ;  /* 0x0000000000037941 */ /* 0x000fea0003800200 */
.L_x_10436:
        /* <DEDUP_REMOVED lines=172> */
.L_x_10401:
[----:B------:R-:W-:Y:S05]  /*47460*/  BSYNC.RECONVERGENT B2 ;  /* 0x0000000000027941 */ /* 0x000fea0003800200 */
.L_x_10390:
[----:B------:R-:W-:Y:S01]  /*47470*/  UMOV UR4, 0xfefa39ef ;  /* 0xfefa39ef00047882 */ /* 0x000fe20000000000 */
[----:B------:R-:W-:Y:S01]  /*47480*/  UMOV UR5, 0x3fe62e42 ;  /* 0x3fe62e4200057882 */ /* 0x000fe20000000000 */
[----:B------:R-:W-:Y:S01]  /*47490*/  LOP3.LUT R17, R3, 0x80000000, R13, 0xb8, !PT ;  /* 0x8000000003117812 */ /* 0x000fe200078eb80d */
[----:B-1----:R-:W1:Y:S01]  /*474a0*/  DADD R38, R38, UR4 ;  /* 0x0000000426267e29 */ /* 0x002e620008000000 */
[----:B------:R-:W-:Y:S01]  /*474b0*/  IMAD.MOV.U32 R16, RZ, RZ, R2 ;  /* 0x000000ffff107224 */ /* 0x000fe200078e0002 */
[----:B-1----:R-:W-:Y:S02]  /*474c0*/  LOP3.LUT R19, R39, 0x80000000, R15, 0xb8, !PT ;  /* 0x8000000027137812 */ /* 0x002fe400078eb80f */
[----:B------:R-:W-:-:S07]  /*474d0*/  MOV R18, R38 ;  /* 0x0000002600127202 */ /* 0x000fce0000000f00 */
.L_x_10315:
[----:B------:R-:W-:Y:S05]  /*474e0*/  BSYNC.RECONVERGENT B1 ;  /* 0x0000000000017941 */ /* 0x000fea0003800200 */
.L_x_10314:
        /* <DEDUP_REMOVED lines=59> */
[----:B0-----:R-:W-:Y:S01]  /*478a0*/  @P0 IMAD.MOV.U32 R42, RZ, RZ, R40 ;  /* 0x000000ffff2a0224 */ /* 0x001fe200078e0028 */
        /* <DEDUP_REMOVED lines=8> */
.L_x_10440:
[----:B------:R-:W-:Y:S01]  /*47930*/  IMAD.MOV.U32 R0, RZ, RZ, R13 ;  /* 0x000000ffff007224 */ /* 0x000fe200078e000d */
[----:B------:R-:W1:Y:S01]  /*47940*/  DSETP.MAX.AND P0, P1, R12, R14, PT ;  /* 0x0000000e0c00722a */ /* 0x000e62000390f000 */
[----:B0-----:R-:W-:Y:S02]  /*47950*/  IMAD.MOV.U32 R5, RZ, RZ, R15 ;  /* 0x000000ffff057224 */ /* 0x001fe400078e000f */
[----:B------:R-:W-:-:S03]  /*47960*/  IMAD.MOV.U32 R3, RZ, RZ, R14 ;  /* 0x000000ffff037224 */ /* 0x000fc600078e000e */
[----:B-1----:R-:W-:Y:S01]  /*47970*/  FSEL R7, R0, R5, P0 ;  /* 0x0000000500077208 */ /* 0x002fe20000000000 */
        /* <DEDUP_REMOVED lines=40> */
[----:B------:R-:W-:Y:S01]  /*47c00*/  BSSY.RECONVERGENT B2, `(.L_x_10442) ;  /* 0x0000621000027945 */ /* 0x000fe20003800200 */
[----:B------:R-:W-:Y:S01]  /*47c10*/  IMAD.MOV.U32 R44, RZ, RZ, RZ ;  /* 0x000000ffff2c7224 */ /* 0x000fe200078e00ff */
        /* <DEDUP_REMOVED lines=39> */
[----:B------:R-:W-:-:S15]  /*47e90*/  UMOV UR6, UR5 ;  /* 0x0000000500067c82 */ /* 0x000fde0008000000 */
[----:B------:R-:W-:-:S15]  /*47ea0*/  NOP ;  /* 0x0000000000007918 */ /* 0x000fde0000000000 */
[----:B------:R-:W-:-:S15]  /*47eb0*/  NOP ;  /* 0x0000000000007918 */ /* 0x000fde0000000000 */
[----:B------:R-:W-:-:S09]  /*47ec0*/  NOP ;  /* 0x0000000000007918 */ /* 0x000fd20000000000 */
[----:B------:R-:W1:-:S15]  /*47ed0*/  DADD R34, R14, -1 ;  /* 0xbff000000e227429 */ /* 0x000e5e0000000000 */
[----:B------:R-:W-:-:S15]  /*47ee0*/  NOP ;  /* 0x0000000000007918 */ /* 0x000fde0000000000 */
[----:B------:R-:W-:-:S15]  /*47ef0*/  NOP ;  /* 0x0000000000007918 */ /* 0x000fde0000000000 */
[----:B------:R-:W-:-:S15]  /*47f00*/  NOP ;  /* 0x0000000000007918 */ /* 0x000fde0000000000 */
[----:B------:R-:W-:-:S04]  /*47f10*/  NOP ;  /* 0x0000000000007918 */ /* 0x000fc80000000000 */
[----:B-1----:R-:W1:Y:S02]  /*47f20*/  DADD R38, -RZ, |R34| ;  /* 0x00000000ff267229 */ /* 0x002e640000000522 */
[----:B-1----:R-:W-:-:S04]  /*47f30*/  ISETP.GT.U32.AND P0, PT, R12, R38, PT ;  /* 0x000000260c00720c */ /* 0x002fc80003f04070 */
[----:B------:R-:W-:-:S15]  /*47f40*/  ISETP.GT.U32.AND.EX P0, PT, R13, R39, PT, P0 ;  /* 0x000000270d00720c */ /* 0x000fde0003f04100 */
[----:B------:R-:W-:-:S15]  /*47f50*/  NOP ;  /* 0x0000000000007918 */ /* 0x000fde0000000000 */
[----:B------:R-:W-:-:S15]  /*47f60*/  NOP ;  /* 0x0000000000007918 */ /* 0x000fde0000000000 */
[----:B------:R-:W-:-:S13]  /*47f70*/  NOP ;  /* 0x0000000000007918 */ /* 0x000fda0000000000 */
[----:B0-----:R-:W0:-:S15]  /*47f80*/  DMUL R2, R40, R40 ;  /* 0x0000002828027228 */ /* 0x001e1e0000000000 */
[----:B------:R-:W-:-:S15]  /*47f90*/  NOP ;  /* 0x0000000000007918 */ /* 0x000fde0000000000 */
[----:B------:R-:W-:-:S15]  /*47fa0*/  NOP ;  /* 0x0000000000007918 */ /* 0x000fde0000000000 */
[----:B------:R-:W-:-:S15]  /*47fb0*/  NOP ;  /* 0x0000000000007918 */ /* 0x000fde0000000000 */
[----:B------:R-:W-:-:S04]  /*47fc0*/  NOP ;  /* 0x0000000000007918 */ /* 0x000fc80000000000 */
[----:B0-----:R0:W1:Y:S02]  /*47fd0*/  DFMA R4, R8, -R2, 1 ;  /* 0x3ff000000804742b */ /* 0x0010640000000802 */
[----:B0-----:R-:W-:Y:S01]  /*47fe0*/  MOV R2, 0x0 ;  /* 0x0000000000027802 */ /* 0x001fe20000000f00 */
[----:B------:R-:W-:Y:S02]  /*47ff0*/  IMAD.MOV.U32 R3, RZ, RZ, 0x3fd80000 ;  /* 0x3fd80000ff037424 */ /* 0x000fe400078e00ff */
[----:B------:R-:W-:-:S15]  /*48000*/  IMAD.MOV.U32 R8, RZ, RZ, RZ ;  /* 0x000000ffff087224 */ /* 0x000fde00078e00ff */
[----:B------:R-:W-:-:S15]  /*48010*/  NOP ;  /* 0x0000000000007918 */ /* 0x000fde0000000000 */
[----:B------:R-:W-:-:S15]  /*48020*/  NOP ;  /* 0x0000000000007918 */ /* 0x000fde0000000000 */
[----:B------:R-:W-:-:S14]  /*48030*/  NOP ;  /* 0x0000000000007918 */ /* 0x000fdc0000000000 */
        /* <DEDUP_REMOVED lines=11> */
[----:B0-----:R-:W-:Y:S02]  /*480f0*/  SEL R5, R13, R39, P0 ;  /* 0x000000270d057207 */ /* 0x001fe40000000000 */
[----:B------:R-:W-:Y:S02]  /*48100*/  SEL R4, R12, R38, P0 ;  /* 0x000000260c047207 */ /* 0x000fe40000000000 */
[----:B------:R-:W-:Y:S02]  /*48110*/  ISETP.LT.U32.AND P0, PT, R38, R12, PT ;  /* 0x0000000c2600720c */ /* 0x000fe40003f01070 */
[----:B------:R-:W-:Y:S02]  /*48120*/  LOP3.LUT R0, R5, 0xffc00000, RZ, 0xc0, !PT ;  /* 0xffc0000005007812 */ /* 0x000fe400078ec0ff */
[----:B------:R-:W-:-:S02]  /*48130*/  ISETP.LT.U32.AND.EX P0, PT, R39, R13, PT, P0 ;  /* 0x0000000d2700720c */ /* 0x000fc40003f01100 */
[----:B------:R-:W-:Y:S02]  /*48140*/  LOP3.LUT R9, R0, 0x7fd00000, RZ, 0x3c, !PT ;  /* 0x7fd0000000097812 */ /* 0x000fe400078e3cff */
[----:B------:R-:W-:Y:S02]  /*48150*/  SEL R38, R38, R12, P0 ;  /* 0x0000000c26267207 */ /* 0x000fe40000000000 */
[----:B------:R-:W-:-:S04]  /*48160*/  SEL R39, R39, R13, P0 ;  /* 0x0000000d27277207 */ /* 0x000fc80000000000 */
[----:B------:R-:W-:-:S15]  /*48170*/  ISETP.GE.U32.AND P3, PT, R39, 0x7ff00000, PT ;  /* 0x7ff000002700780c */ /* 0x000fde0003f66070 */
[----:B------:R-:W-:-:S15]  /*48180*/  NOP ;  /* 0x0000000000007918 */ /* 0x000fde0000000000 */
[----:B------:R-:W-:-:S14]  /*48190*/  NOP ;  /* 0x0000000000007918 */ /* 0x000fdc0000000000 */
        /* <DEDUP_REMOVED lines=56> */
[----:B0-----:R0:W-:Y:S02]  /*48520*/  DMUL R42, R8, R42 ;  /* 0x0000002a082a7228 */ /* 0x0011e40000000000 */
[----:B0-----:R-:W-:Y:S01]  /*48530*/  LOP3.LUT R9, R0, 0x100000, RZ, 0xfc, !PT ;  /* 0x0010000000097812 */ /* 0x001fe200078efcff */
        /* <DEDUP_REMOVED lines=102> */
[----:B------:R-:W-:Y:S02]  /*48ba0*/  IMAD.MOV.U32 R9, RZ, RZ, R45 ;  /* 0x000000ffff097224 */ /* 0x000fe400078e002d */
[----:B------:R-:W-:-:S02]  /*48bb0*/  IMAD.MOV.U32 R6, RZ, RZ, R42 ;  /* 0x000000ffff067224 */ /* 0x000fc400078e002a */
[----:B------:R-:W-:-:S07]  /*48bc0*/  IMAD.MOV.U32 R7, RZ, RZ, R43 ;  /* 0x000000ffff077224 */ /* 0x000fce00078e002b */
[----:B------:R-:W-:Y:S05]  /*48bd0*/  CALL.REL.NOINC `($__internal_19_$__cuda_sm20_dsqrt_rn_f64_mediumpath_v1) ;  /* 0x0000016c00b47944 */ /* 0x000fea0003c00000 */
.L_x_10445:
[----:B------:R-:W-:Y:S05]  /*48be0*/  BSYNC.RECONVERGENT B3 ;  /* 0x0000000000037941 */ /* 0x000fea0003800200 */
.L_x_10444:
        /* <DEDUP_REMOVED lines=196> */
.L_x_10443:
        /* <DEDUP_REMOVED lines=75> */
[----:B------:R-:W-:Y:S05]  /*49ce0*/  CALL.REL.NOINC `($__internal_18_$__cuda_sm20_div_rn_f64_full) ;  /* 0x0000015400387944 */ /* 0x000fea0003c00000 */
.L_x_10452:
[----:B------:R-:W-:Y:S05]  /*49cf0*/  BSYNC.RECONVERGENT B4 ;  /* 0x0000000000047941 */ /* 0x000fea0003800200 */
.L_x_10451:
[----:B------:R-:W-:Y:S02]  /*49d00*/  IMAD.MOV.U32 R10, RZ, RZ, R2 ;  /* 0x000000ffff0a7224 */ /* 0x000fe400078e0002 */
[----:B------:R-:W-:-:S07]  /*49d10*/  IMAD.MOV.U32 R11, RZ, RZ, R3 ;  /* 0x000000ffff0b7224 */ /* 0x000fce00078e0003 */
.L_x_10450:
[----:B------:R-:W-:Y:S05]  /*49d20*/  BSYNC.RECONVERGENT B3 ;  /* 0x0000000000037941 */ /* 0x000fea0003800200 */
.L_x_10449:
        /* <DEDUP_REMOVED lines=69> */
.L_x_10457:
[----:B------:R-:W-:Y:S05]  /*4a180*/  BSYNC.RECONVERGENT B4 ;  /* 0x0000000000047941 */ /* 0x000fea0003800200 */
.L_x_10456:
[----:B------:R-:W-:Y:S05]  /*4a190*/  BRA `(.L_x_10455) ;  /* 0x0000000000047947 */ /* 0x000fea0003800000 */
.L_x_10454:
[----:B------:R0:W1:Y:S02]  /*4a1a0*/  DADD R2, R38, -R6 ;  /* 0x0000000026027229 */ /* 0x0000640000000806 */
.L_x_10455:
[----:B------:R-:W-:Y:S05]  /*4a1b0*/  BSYNC.RECONVERGENT B3 ;  /* 0x0000000000037941 */ /* 0x000fea0003800200 */
.L_x_10453:
        /* <DEDUP_REMOVED lines=64> */
[----:B------:R-:W-:Y:S02]  /*4a5c0*/  MOV R4, R46 ;  /* 0x0000002e00047202 */ /* 0x000fe40000000f00 */
[----:B------:R-:W-:-:S07]  /*4a5d0*/  MOV R10, 0x4a5f0 ;  /* 0x0004a5f0000a7802 */ /* 0x000fce0000000f00 */
[----:B------:R-:W-:Y:S05]  /*4a5e0*/  CALL.REL.NOINC `($__internal_19_$__cuda_sm20_dsqrt_rn_f64_mediumpath_v1) ;  /* 0x0000015400307944 */ /* 0x000fea0003c00000 */
[----:B------:R-:W-:Y:S02]  /*4a5f0*/  IMAD.MOV.U32 R44, RZ, RZ, R2 ;  /* 0x000000ffff2c7224 */ /* 0x000fe400078e0002 */
[----:B------:R-:W-:-:S07]  /*4a600*/  IMAD.MOV.U32 R45, RZ, RZ, R3 ;  /* 0x000000ffff2d7224 */ /* 0x000fce00078e0003 */
.L_x_10459:
[----:B------:R-:W-:Y:S05]  /*4a610*/  BSYNC.RECONVERGENT B3 ;  /* 0x0000000000037941 */ /* 0x000fea0003800200 */
.L_x_10458:
        /* <DEDUP_REMOVED lines=202> */
.L_x_10460:
        /* <DEDUP_REMOVED lines=53> */
.L_x_10462:
[----:B------:R-:W-:Y:S05]  /*4b610*/  BSYNC.RECONVERGENT B3 ;  /* 0x0000000000037941 */ /* 0x000fea0003800200 */
.L_x_10461:
        /* <DEDUP_REMOVED lines=78> */
.L_x_10448:
        /* <DEDUP_REMOVED lines=58> */
.L_x_10465:
[----:B------:R-:W-:Y:S05]  /*4bea0*/  BSYNC.RECONVERGENT B3 ;  /* 0x0000000000037941 */ /* 0x000fea0003800200 */
.L_x_10464:
        /* <DEDUP_REMOVED lines=200> */
.L_x_10466:
        /* <DEDUP_REMOVED lines=53> */
.L_x_10468:
[----:B------:R-:W-:Y:S05]  /*4ce80*/  BSYNC.RECONVERGENT B3 ;  /* 0x0000000000037941 */ /* 0x000fea0003800200 */
.L_x_10467:
        /* <DEDUP_REMOVED lines=78> */
.L_x_10463:
        /* <DEDUP_REMOVED lines=60> */
[----:B------:R-:W-:Y:S05]  /*4d730*/  CALL.REL.NOINC `($__internal_19_$__cuda_sm20_dsqrt_rn_f64_mediumpath_v1) ;  /* 0x0000012000dc7944 */ /* 0x000fea0003c00000 */
[----:B------:R-:W-:Y:S02]  /*4d740*/  IMAD.MOV.U32 R8, RZ, RZ, R2 ;  /* 0x000000ffff087224 */ /* 0x000fe400078e0002 */
[----:B------:R-:W-:-:S07]  /*4d750*/  IMAD.MOV.U32 R9, RZ, RZ, R3 ;  /* 0x000000ffff097224 */ /* 0x000fce00078e0003 */
.L_x_10470:
[----:B------:R-:W-:Y:S05]  /*4d760*/  BSYNC.RECONVERGENT B3 ;  /* 0x0000000000037941 */ /* 0x000fea0003800200 */
.L_x_10469:
        /* <DEDUP_REMOVED lines=49> */
.L_x_10472:
[----:B------:R-:W-:Y:S05]  /*4da80*/  BSYNC.RECONVERGENT B3 ;  /* 0x0000000000037941 */ /* 0x000fea0003800200 */
.L_x_10471:
[----:B------:R-:W-:Y:S02]  /*4da90*/  IMAD.MOV.U32 R42, RZ, RZ, R2 ;  /* 0x000000ffff2a7224 */ /* 0x000fe400078e0002 */
[----:B------:R-:W-:Y:S01]  /*4daa0*/  IMAD.MOV.U32 R43, RZ, RZ, R3 ;  /* 0x000000ffff2b7224 */ /* 0x000fe200078e0003 */
[----:B------:R-:W-:Y:S06]  /*4dab0*/  BRA `(.L_x_10446) ;  /* 0x0000000000d47947 */ /* 0x000fec0003800000 */
.L_x_10447:
        /* <DEDUP_REMOVED lines=50> */
.L_x_10474:
[----:B------:R-:W-:Y:S05]  /*4dde0*/  BSYNC.RECONVERGENT B3 ;  /* 0x0000000000037941 */ /* 0x000fea0003800200 */
.L_x_10473:
[----:B------:R-:W-:Y:S02]  /*4ddf0*/  IMAD.MOV.U32 R42, RZ, RZ, R2 ;  /* 0x000000ffff2a7224 */ /* 0x000fe400078e0002 */
[----:B------:R-:W-:-:S07]  /*4de00*/  IMAD.MOV.U32 R43, RZ, RZ, R3 ;  /* 0x000000ffff2b7224 */ /* 0x000fce00078e0003 */
.L_x_10446:
[----:B------:R-:W-:Y:S05]  /*4de10*/  BSYNC.RECONVERGENT B2 ;  /* 0x0000000000027941 */ /* 0x000fea0003800200 */
.L_x_10442:
        /* <DEDUP_REMOVED lines=53> */
.L_x_10479:
[----:B------:R-:W-:Y:S05]  /*4e170*/  BSYNC.RECONVERGENT B4 ;  /* 0x0000000000047941 */ /* 0x000fea0003800200 */
.L_x_10478:
        /* <DEDUP_REMOVED lines=177> */
.L_x_10481:
        /* <DEDUP_REMOVED lines=98> */
.L_x_10480:
        /* <DEDUP_REMOVED lines=77> */
.L_x_10489:
[----:B------:R-:W-:Y:S05]  /*4f780*/  BSYNC.RECONVERGENT B6 ;  /* 0x0000000000067941 */ /* 0x000fea0003800200 */
.L_x_10488:
[----:B------:R-:W-:Y:S02]  /*4f790*/  IMAD.MOV.U32 R10, RZ, RZ, R2 ;  /* 0x000000ffff0a7224 */ /* 0x000fe400078e0002 */
[----:B------:R-:W-:-:S07]  /*4f7a0*/  IMAD.MOV.U32 R11, RZ, RZ, R3 ;  /* 0x000000ffff0b7224 */ /* 0x000fce00078e0003 */
.L_x_10487:
[----:B------:R-:W-:Y:S05]  /*4f7b0*/  BSYNC.RECONVERGENT B5 ;  /* 0x0000000000057941 */ /* 0x000fea0003800200 */
.L_x_10486:
        /* <DEDUP_REMOVED lines=64> */
.L_x_10494:
[----:B------:R-:W-:Y:S05]  /*4fbc0*/  BSYNC.RECONVERGENT B6 ;  /* 0x0000000000067941 */ /* 0x000fea0003800200 */
.L_x_10493:
[----:B------:R-:W-:Y:S02]  /*4fbd0*/  IMAD.MOV.U32 R12, RZ, RZ, R2 ;  /* 0x000000ffff0c7224 */ /* 0x000fe400078e0002 */
[----:B------:R-:W-:Y:S01]  /*4fbe0*/  IMAD.MOV.U32 R13, RZ, RZ, R3 ;  /* 0x000000ffff0d7224 */ /* 0x000fe200078e0003 */
[----:B------:R-:W-:Y:S06]  /*4fbf0*/  BRA `(.L_x_10492) ;  /* 0x0000000000047947 */ /* 0x000fec0003800000 */
.L_x_10491:
[----:B------:R0:W1:Y:S02]  /*4fc00*/  DADD R12, -R34, R38 ;  /* 0x00000000220c7229 */ /* 0x0000640000000126 */
.L_x_10492:
[----:B------:R-:W-:Y:S05]  /*4fc10*/  BSYNC.RECONVERGENT B5 ;  /* 0x0000000000057941 */ /* 0x000fea0003800200 */
.L_x_10490:
        /* <DEDUP_REMOVED lines=69> */
[----:B------:R-:W-:-:S07]  /*50070*/  IMAD.MOV.U32 R7, RZ, RZ, R13 ;  /* 0x000000ffff077224 */ /* 0x000fce00078e000d */
[----:B0-----:R-:W-:Y:S05]  /*50080*/  CALL.REL.NOINC `($__internal_19_$__cuda_sm20_dsqrt_rn_f64_mediumpath_v1) ;  /* 0x000000f800887944 */ /* 0x001fea0003c00000 */
.L_x_10496:
[----:B------:R-:W-:Y:S05]  /*50090*/  BSYNC.RECONVERGENT B5 ;  /* 0x0000000000057941 */ /* 0x000fea0003800200 */
.L_x_10495:
[----:B------:R-:W-:Y:S02]  /*500a0*/  IMAD.MOV.U32 R40, RZ, RZ, R2 ;  /* 0x000000ffff287224 */ /* 0x000fe400078e0002 */
[----:B------:R-:W-:Y:S01]  /*500b0*/  IMAD.MOV.U32 R41, RZ, RZ, R3 ;  /* 0x000000ffff297224 */ /* 0x000fe200078e0003 */
[----:B------:R-:W-:Y:S06]  /*500c0*/  BRA `(.L_x_10497) ;  /* 0x0000001000dc7947 */ /* 0x000fec0003800000 */
.L_x_10485:
        /* <DEDUP_REMOVED lines=63> */
.L_x_10500:
[----:B------:R-:W-:Y:S05]  /*504c0*/  BSYNC.RECONVERGENT B5 ;  /* 0x0000000000057941 */ /* 0x000fea0003800200 */
.L_x_10499:
[----:B------:R-:W-:Y:S02]  /*504d0*/  IMAD.MOV.U32 R40, RZ, RZ, R2 ;  /* 0x000000ffff287224 */ /* 0x000fe400078e0002 */
[----:B------:R-:W-:Y:S01]  /*504e0*/  IMAD.MOV.U32 R41, RZ, RZ, R3 ;  /* 0x000000ffff297224 */ /* 0x000fe200078e0003 */
[----:B------:R-:W-:Y:S06]  /*504f0*/  BRA `(.L_x_10497) ;  /* 0x0000000c00d07947 */ /* 0x000fec0003800000 */
.L_x_10498:
        /* <DEDUP_REMOVED lines=68> */
.L_x_10502:
[----:B------:R-:W-:Y:S05]  /*50940*/  BSYNC.RECONVERGENT B5 ;  /* 0x0000000000057941 */ /* 0x000fea0003800200 */
.L_x_10501:
        /* <DEDUP_REMOVED lines=49> */
.L_x_10504:
[----:B------:R-:W-:Y:S05]  /*50c60*/  BSYNC.RECONVERGENT B5 ;  /* 0x0000000000057941 */ /* 0x000fea0003800200 */
.L_x_10503:
[----:B------:R-:W1:Y:S01]  /*50c70*/  DMUL R14, R14, 8.11296384146066816958e+31 ;  /* 0x469000000e0e7828 */ /* 0x000e620000000000 */
[----:B------:R-:W-:Y:S02]  /*50c80*/  IMAD.MOV.U32 R40, RZ, RZ, R2 ;  /* 0x000000ffff287224 */ /* 0x000fe400078e0002 */
[----:B------:R-:W-:Y:S01]  /*50c90*/  IMAD.MOV.U32 R41, RZ, RZ, R3 ;  /* 0x000000ffff297224 */ /* 0x000fe200078e0003 */
[----:B-1----:R-:W-:Y:S06]  /*50ca0*/  BRA `(.L_x_10497) ;  /* 0x0000000400e47947 */ /* 0x002fec0003800000 */
.L_x_10484:
        /* <DEDUP_REMOVED lines=50> */
[----:B------:R-:W-:Y:S05]  /*50fd0*/  CALL.REL.NOINC `($__internal_19_$__cuda_sm20_dsqrt_rn_f64_mediumpath_v1) ;  /* 0x000000e800b47944 */ /* 0x000fea0003c00000 */
[----:B------:R-:W-:Y:S01]  /*50fe0*/  IMAD.MOV.U32 R32, RZ, RZ, R2 ;  /* 0x000000ffff207224 */ /* 0x000fe200078e0002 */
[----:B------:R-:W-:-:S07]  /*50ff0*/  MOV R33, R3 ;  /* 0x0000000300217202 */ /* 0x000fce0000000f00 */
.L_x_10506:
[----:B------:R-:W-:Y:S05]  /*51000*/  BSYNC.RECONVERGENT B5 ;  /* 0x0000000000057941 */ /* 0x000fea0003800200 */
.L_x_10505:
        /* <DEDUP_REMOVED lines=63> */
.L_x_10508:
[----:B------:R-:W-:Y:S05]  /*51400*/  BSYNC.RECONVERGENT B5 ;  /* 0x0000000000057941 */ /* 0x000fea0003800200 */
.L_x_10507:
[----:B------:R1:W2:Y:S01]  /*51410*/  DMUL R40, R2, R32 ;  /* 0x0000002002287228 */ /* 0x0002a20000000000 */
[----:B------:R-:W-:Y:S01]  /*51420*/  MOV R14, 0x0 ;  /* 0x00000000000e7802 */ /* 0x000fe20000000f00 */
[----:B-12---:R-:W-:-:S07]  /*51430*/  IMAD.MOV.U32 R15, RZ, RZ, 0x3ff00000 ;  /* 0x3ff00000ff0f7424 */ /* 0x006fce00078e00ff */
.L_x_10497:
[----:B------:R-:W-:Y:S05]  /*51440*/  BSYNC.RECONVERGENT B4 ;  /* 0x0000000000047941 */ /* 0x000fea0003800200 */
.L_x_10483:
[----:B------:R-:W-:Y:S05]  /*51450*/  BRA `(.L_x_10509) ;  /* 0x0000000000187947 */ /* 0x000fea0003800000 */
.L_x_10477:
[----:B------:R-:W0:-:S15]  /*51460*/  DMUL R40, R40, 9.00719925474099200000e+15 ;  /* 0x4340000028287828 */ /* 0x000e1e0000000000 */
[----:B------:R-:W-:-:S15]  /*51470*/  NOP ;  /* 0x0000000000007918 */ /* 0x000fde0000000000 */
[----:B------:R-:W-:-:S15]  /*51480*/  NOP ;  /* 0x0000000000007918 */ /* 0x000fde0000000000 */
[----:B------:R-:W-:-:S15]  /*51490*/  NOP ;  /* 0x0000000000007918 */ /* 0x000fde0000000000 */
[----:B------:R-:W-:-:S04]  /*514a0*/  NOP ;  /* 0x0000000000007918 */ /* 0x000fc80000000000 */
[----:B0-----:R-:W1:Y:S02]  /*514b0*/  DMUL R14, R14, 9.00719925474099200000e+15 ;  /* 0x434000000e0e7828 */ /* 0x001e640000000000 */
.L_x_10509:
[----:B------:R-:W-:Y:S05]  /*514c0*/  BSYNC.RELIABLE B2 ;  /* 0x0000000000027941 */ /* 0x000fea0003800100 */
.L_x_10476:
        /* <DEDUP_REMOVED lines=61> */
[----:B0-----:R-:W-:Y:S05]  /*518a0*/  CALL.REL.NOINC `($__internal_18_$__cuda_sm20_div_rn_f64_full) ;  /* 0x000000d800487944 */ /* 0x001fea0003c00000 */
.L_x_10511:
[----:B------:R-:W-:Y:S05]  /*518b0*/  BSYNC.RECONVERGENT B2 ;  /* 0x0000000000027941 */ /* 0x000fea0003800200 */
.L_x_10510:
        /* <DEDUP_REMOVED lines=176> */
.L_x_10513:
[----:B------:R-:W-:Y:S02]  /*523c0*/  FSEL R2, RZ, 3.37028055040000000000e+12, P0 ;  /* 0x54442d18ff027808 */ /* 0x000fe40000000000 */
[----:B------:R-:W-:-:S07]  /*523d0*/  FSEL R3, RZ, 2.1426990032196044922, P0 ;  /* 0x400921fbff037808 */ /* 0x000fce0000000000 */
.L_x_10514:
[----:B------:R-:W-:Y:S05]  /*523e0*/  BSYNC.RECONVERGENT B0 ;  /* 0x0000000000007941 */ /* 0x000fea0003800200 */
.L_x_10512:
        /* <DEDUP_REMOVED lines=13> */
.L_x_10482:
[----:B------:R-:W-:Y:S05]  /*524c0*/  BSYNC.RECONVERGENT B3 ;  /* 0x0000000000037941 */ /* 0x000fea0003800200 */
.L_x_10475:
[----:B------:R-:W-:Y:S01]  /*524d0*/  LOP3.LUT R43, R43, 0x80000000, R23, 0xb8, !PT ;  /* 0x800000002b2b7812 */ /* 0x000fe200078eb817 */
[----:B------:R-:W-:Y:S01]  /*524e0*/  IMAD.MOV.U32 R40, RZ, RZ, R4 ;  /* 0x000000ffff287224 */ /* 0x000fe200078e0004 */
[----:B------:R-:W-:Y:S01]  /*524f0*/  LOP3.LUT R41, R5, 0x80000000, R21, 0xb8, !PT ;  /* 0x8000000005297812 */ /* 0x000fe200078eb815 */
[----:B------:R-:W-:Y:S06]  /*52500*/  BRA `(.L_x_10439) ;  /* 0x000000c800a87947 */ /* 0x000fec0003800000 */
.L_x_10441:
        /* <DEDUP_REMOVED lines=278> */
.L_x_10520:
[----:B------:R-:W-:Y:S05]  /*53670*/  BSYNC.RECONVERGENT B0 ;  /* 0x0000000000007941 */ /* 0x000fea0003800200 */
.L_x_10519:
[----:B------:R-:W-:Y:S04]  /*53680*/  BSSY.RECONVERGENT B3, `(.L_x_10521) ;  /* 0x0000008000037945 */ /* 0x000fe80003800200 */
[----:B------:R-:W-:Y:S05]  /*53690*/  @P4 BRA P5, `(.L_x_10522) ;  /* 0x0000000000184947 */ /* 0x000fea0002800000 */
[----:B------:R-:W-:Y:S01]  /*536a0*/  IMAD.MOV.U32 R4, RZ, RZ, R34 ;  /* 0x000000ffff047224 */ /* 0x000fe200078e0022 */
[----:B------:R-:W-:Y:S01]  /*536b0*/  MOV R0, 0x53700 ;  /* 0x0005370000007802 */ /* 0x000fe20000000f00 */
[----:B------:R-:W-:Y:S02]  /*536c0*/  IMAD.MOV.U32 R5, RZ, RZ, R35 ;  /* 0x000000ffff057224 */ /* 0x000fe400078e0023 */
[----:B------:R-:W-:Y:S02]  /*536d0*/  IMAD.MOV.U32 R2, RZ, RZ, R36 ;  /* 0x000000ffff027224 */ /* 0x000fe400078e0024 */
[----:B------:R-:W-:-:S07]  /*536e0*/  IMAD.MOV.U32 R3, RZ, RZ, R37 ;  /* 0x000000ffff037224 */ /* 0x000fce00078e0025 */
[----:B01----:R-:W-:Y:S05]  /*536f0*/  CALL.REL.NOINC `($__internal_18_$__cuda_sm20_div_rn_f64_full) ;  /* 0x000000b800b47944 */ /* 0x003fea0003c00000 */
.L_x_10522:
[----:B------:R-:W-:Y:S05]  /*53700*/  BSYNC.RECONVERGENT B3 ;  /* 0x0000000000037941 */ /* 0x000fea0003800200 */
.L_x_10521:
        /* <DEDUP_REMOVED lines=177> */
.L_x_10524:
[----:B------:R-:W-:Y:S02]  /*54220*/  FSEL R2, RZ, 3.37028055040000000000e+12, P0 ;  /* 0x54442d18ff027808 */ /* 0x000fe40000000000 */
[----:B------:R-:W-:-:S07]  /*54230*/  FSEL R3, RZ, 2.1426990032196044922, P0 ;  /* 0x400921fbff037808 */ /* 0x000fce0000000000 */
.L_x_10525:
[----:B------:R-:W-:Y:S05]  /*54240*/  BSYNC.RECONVERGENT B0 ;  /* 0x0000000000007941 */ /* 0x000fea0003800200 */
.L_x_10523:
        /* <DEDUP_REMOVED lines=14> */
.L_x_10518:
        /* <DEDUP_REMOVED lines=326> */
.L_x_10528:
[----:B------:R-:W-:Y:S05]  /*55790*/  BSYNC.RECONVERGENT B0 ;  /* 0x0000000000007941 */ /* 0x000fea0003800200 */
.L_x_10527:
[----:B------:R-:W-:Y:S04]  /*557a0*/  BSSY.RECONVERGENT B3, `(.L_x_10529) ;  /* 0x0000008000037945 */ /* 0x000fe80003800200 */
[----:B------:R-:W-:Y:S05]  /*557b0*/  @P4 BRA P5, `(.L_x_10530) ;  /* 0x0000000000184947 */ /* 0x000fea0002800000 */
[----:B0-----:R-:W-:Y:S01]  /*557c0*/  IMAD.MOV.U32 R4, RZ, RZ, R34 ;  /* 0x000000ffff047224 */ /* 0x001fe200078e0022 */
[----:B------:R-:W-:Y:S01]  /*557d0*/  MOV R3, R37 ;  /* 0x0000002500037202 */ /* 0x000fe20000000f00 */
[----:B------:R-:W-:Y:S01]  /*557e0*/  IMAD.MOV.U32 R5, RZ, RZ, R35 ;  /* 0x000000ffff057224 */ /* 0x000fe200078e0023 */
[----:B------:R-:W-:Y:S01]  /*557f0*/  MOV R0, 0x55820 ;  /* 0x0005582000007802 */ /* 0x000fe20000000f00 */
[----:B------:R-:W-:-:S07]  /*55800*/  IMAD.MOV.U32 R2, RZ, RZ, R36 ;  /* 0x000000ffff027224 */ /* 0x000fce00078e0024 */
[----:B-1----:R-:W-:Y:S05]  /*55810*/  CALL.REL.NOINC `($__internal_18_$__cuda_sm20_div_rn_f64_full) ;  /* 0x00000098006c7944 */ /* 0x002fea0003c00000 */
.L_x_10530:
[----:B------:R-:W-:Y:S05]  /*55820*/  BSYNC.RECONVERGENT B3 ;  /* 0x0000000000037941 */ /* 0x000fea0003800200 */
.L_x_10529:
        /* <DEDUP_REMOVED lines=176> */
.L_x_10532:
[----:B------:R-:W-:Y:S02]  /*56330*/  FSEL R2, RZ, 3.37028055040000000000e+12, P0 ;  /* 0x54442d18ff027808 */ /* 0x000fe40000000000 */
[----:B------:R-:W-:-:S07]  /*56340*/  FSEL R3, RZ, 2.1426990032196044922, P0 ;  /* 0x400921fbff037808 */ /* 0x000fce0000000000 */
.L_x_10533:
[----:B------:R-:W-:Y:S05]  /*56350*/  BSYNC.RECONVERGENT B0 ;  /* 0x0000000000007941 */ /* 0x000fea0003800200 */
.L_x_10531:
        /* <DEDUP_REMOVED lines=10> */
.L_x_10517:
        /* <DEDUP_REMOVED lines=53> */
.L_x_10535:
[----:B------:R-:W-:Y:S05]  /*56750*/  BSYNC.RECONVERGENT B3 ;  /* 0x0000000000037941 */ /* 0x000fea0003800200 */
.L_x_10534:
        /* <DEDUP_REMOVED lines=51> */
.L_x_10537:
[----:B------:R-:W-:Y:S05]  /*56a90*/  BSYNC.RECONVERGENT B3 ;  /* 0x0000000000037941 */ /* 0x000fea0003800200 */
.L_x_10536:
        /* <DEDUP_REMOVED lines=41> */
[----:B------:R-:W-:-:S12]  /*56d30*/  NOP ;  /* 0x0000000000007918 */ /* 0x000fd80000000000 */
        /* <DEDUP_REMOVED lines=110> */
[----:B------:R-:W-:Y:S01]  /*57420*/  IMAD.MOV.U32 R0, RZ, RZ, -0x3ff ;  /* 0xfffffc01ff007424 */ /* 0x000fe200078e00ff */
[----:B------:R-:W-:-:S05]  /*57430*/  @!P0 MOV R0, 0xfffffbcb ;  /* 0xfffffbcb00008802 */ /* 0x000fca0000000f00 */
        /* <DEDUP_REMOVED lines=181> */
.L_x_10539:
[----:B------:R-:W-:Y:S05]  /*57f90*/  BSYNC.RECONVERGENT B0 ;  /* 0x0000000000007941 */ /* 0x000fea0003800200 */
.L_x_10538:
        /* <DEDUP_REMOVED lines=8> */
.L_x_10541:
[----:B------:R-:W-:Y:S05]  /*58020*/  BSYNC.RECONVERGENT B3 ;  /* 0x0000000000037941 */ /* 0x000fea0003800200 */
.L_x_10540:
        /* <DEDUP_REMOVED lines=176> */
.L_x_10543:
[----:B------:R-:W-:Y:S02]  /*58b30*/  FSEL R2, RZ, 3.37028055040000000000e+12, P0 ;  /* 0x54442d18ff027808 */ /* 0x000fe40000000000 */
[----:B------:R-:W-:-:S07]  /*58b40*/  FSEL R3, RZ, 2.1426990032196044922, P0 ;  /* 0x400921fbff037808 */ /* 0x000fce0000000000 */
.L_x_10544:
[----:B------:R-:W-:Y:S05]  /*58b50*/  BSYNC.RECONVERGENT B0 ;  /* 0x0000000000007941 */ /* 0x000fea0003800200 */
.L_x_10542:
        /* <DEDUP_REMOVED lines=14> */
.L_x_10516:
        /* <DEDUP_REMOVED lines=261> */
.L_x_10548:
[----:B------:R-:W-:Y:S05]  /*59c90*/  BSYNC.RECONVERGENT B0 ;  /* 0x0000000000007941 */ /* 0x000fea0003800200 */
.L_x_10547:
        /* <DEDUP_REMOVED lines=9> */
.L_x_10550:
[----:B------:R-:W-:Y:S05]  /*59d30*/  BSYNC.RECONVERGENT B3 ;  /* 0x0000000000037941 */ /* 0x000fea0003800200 */
.L_x_10549:
        /* <DEDUP_REMOVED lines=173> */
.L_x_10546:
        /* <DEDUP_REMOVED lines=82> */
[----:B------:R-:W-:Y:S01]  /*5ad30*/  @P3 LOP3.LUT R35, R36, 0x80000, RZ, 0xfc, !PT ;  /* 0x0008000024233812 */ /* 0x000fe200078efcff */
[----:B------:R-:W-:Y:S01]  /*5ad40*/  IMAD.MOV.U32 R36, RZ, RZ, RZ ;  /* 0x000000ffff247224 */ /* 0x000fe200078e00ff */
        /* <DEDUP_REMOVED lines=243> */
.L_x_10552:
[----:B------:R-:W-:Y:S05]  /*5bc80*/  BSYNC.RECONVERGENT B0 ;  /* 0x0000000000007941 */ /* 0x000fea0003800200 */
.L_x_10551:
        /* <DEDUP_REMOVED lines=8> */
.L_x_10554:
[----:B------:R-:W-:Y:S05]  /*5bd10*/  BSYNC.RECONVERGENT B3 ;  /* 0x0000000000037941 */ /* 0x000fea0003800200 */
.L_x_10553:
        /* <DEDUP_REMOVED lines=173> */
.L_x_10545:
        /* <DEDUP_REMOVED lines=53> */
.L_x_10556:
[----:B------:R-:W-:Y:S05]  /*5cb40*/  BSYNC.RECONVERGENT B3 ;  /* 0x0000000000037941 */ /* 0x000fea0003800200 */
.L_x_10555:
        /* <DEDUP_REMOVED lines=51> */
.L_x_10558:
[----:B------:R-:W-:Y:S05]  /*5ce80*/  BSYNC.RECONVERGENT B3 ;  /* 0x0000000000037941 */ /* 0x000fea0003800200 */
.L_x_10557:
        /* <DEDUP_REMOVED lines=93> */
[----:B------:R-:W-:-:S03]  /*5d460*/  HFMA2 R36, -RZ, RZ, 0, 0 ;  /* 0x00000000ff247431 */ /* 0x000fc600000001ff */
        /* <DEDUP_REMOVED lines=245> */
.L_x_10560:
[----:B------:R-:W-:Y:S05]  /*5e3c0*/  BSYNC.RECONVERGENT B0 ;  /* 0x0000000000007941 */ /* 0x000fea0003800200 */
.L_x_10559:
        /* <DEDUP_REMOVED lines=9> */
.L_x_10562:
[----:B------:R-:W-:Y:S05]  /*5e460*/  BSYNC.RECONVERGENT B3 ;  /* 0x0000000000037941 */ /* 0x000fea0003800200 */
.L_x_10561:
        /* <DEDUP_REMOVED lines=172> */
.L_x_10526:
[----:B------:R-:W-:Y:S05]  /*5ef30*/  BSYNC.RECONVERGENT B2 ;  /* 0x0000000000027941 */ /* 0x000fea0003800200 */
.L_x_10515:
[----:B------:R-:W-:Y:S01]  /*5ef40*/  UMOV UR4, 0xfefa39ef ;  /* 0xfefa39ef00047882 */ /* 0x000fe20000000000 */
[----:B------:R-:W-:Y:S01]  /*5ef50*/  UMOV UR5, 0x3fe62e42 ;  /* 0x3fe62e4200057882 */ /* 0x000fe20000000000 */
[----:B------:R-:W-:Y:S01]  /*5ef60*/  LOP3.LUT R41, R3, 0x80000000, R21, 0xb8, !PT ;  /* 0x8000000003297812 */ /* 0x000fe200078eb815 */
[----:B-1----:R-:W0:Y:S01]  /*5ef70*/  DADD R38, R38, UR4 ;  /* 0x0000000426267e29 */ /* 0x002e220008000000 */
[----:B------:R-:W-:Y:S01]  /*5ef80*/  IMAD.MOV.U32 R40, RZ, RZ, R2 ;  /* 0x000000ffff287224 */ /* 0x000fe200078e0002 */
[----:B0-----:R-:W-:Y:S02]  /*5ef90*/  LOP3.LUT R43, R39, 0x80000000, R23, 0xb8, !PT ;  /* 0x80000000272b7812 */ /* 0x001fe400078eb817 */
[----:B------:R-:W-:-:S07]  /*5efa0*/  MOV R42, R38 ;  /* 0x00000026002a7202 */ /* 0x000fce0000000f00 */
.L_x_10439:
[----:B------:R-:W-:Y:S05]  /*5efb0*/  BSYNC.RECONVERGENT B1 ;  /* 0x0000000000017941 */ /* 0x000fea0003800200 */
.L_x_10438:
[----:B------:R-:W-:Y:S05]  /*5efc0*/  WARPSYNC.ALL ;  /* 0x0000000000007948 */ /* 0x000fea0003800000 */
[----:B0-----:R-:W0:Y:S01]  /*5efd0*/  S2R R7, SR_CTAID.X ;  /* 0x0000000000077919 */ /* 0x001e220000002500 */
[----:B------:R-:W0:Y:S01]  /*5efe0*/  LDC R2, c[0x0][0x380] ;  /* 0x0000e000ff027b82 */ /* 0x000e220000000800 */
[----:B------:R-:W-:Y:S01]  /*5eff0*/  BSSY.RECONVERGENT B0, `(.L_x_10563) ;  /* 0x0000016000007945 */ /* 0x000fe20003800200 */
[----:B------:R-:W1:Y:S01]  /*5f000*/  S2R R0, SR_TID.X ;  /* 0x0000000000007919 */ /* 0x000e620000002100 */
[----:B0-----:R-:W-:-:S05]  /*5f010*/  IMAD R9, R7, -0x200, R2 ;  /* 0xfffffe0007097824 */ /* 0x001fca00078e0202 */
[----:B-1----:R-:W-:-:S13]  /*5f020*/  ISETP.GE.AND P1, PT, R0, R9, PT ;  /* 0x000000090000720c */ /* 0x002fda0003f26270 */
[----:B------:R-:W0:Y:S01]  /*5f030*/  @!P1 LDC.64 R2, c[0x0][0x388] ;  /* 0x0000e200ff029b82 */ /* 0x000e220000000a00 */
[----:B------:R-:W-:Y:S02]  /*5f040*/  @!P1 IMAD R5, R7, 0x200, R0 ;  /* 0x0000020007059824 */ /* 0x000fe400078e0200 */
[----:B------:R-:W-:-:S04]  /*5f050*/  @!P1 VIADD R4, R0, 0x80 ;  /* 0x0000008000049836 */ /* 0x000fc80000000000 */
[----:B------:R-:W-:-:S05]  /*5f060*/  @!P1 IMAD.MOV.U32 R0, RZ, RZ, R4 ;  /* 0x000000ffff009224 */ /* 0x000fca00078e0004 */
[----:B------:R-:W-:Y:S01]  /*5f070*/  ISETP.GE.AND P0, PT, R0, R9, PT ;  /* 0x000000090000720c */ /* 0x000fe20003f06270 */
[----:B0-----:R-:W-:-:S05]  /*5f080*/  @!P1 IMAD.WIDE.U32 R2, R5, 0x10, R2 ;  /* 0x0000001005029825 */ /* 0x001fca00078e0002 */
[----:B------:R0:W-:Y:S07]  /*5f090*/  @!P1 STG.E.128 desc[UR8][R2.64], R24 ;  /* 0x0000001802009986 */ /* 0x0001ee000c101d08 */
[----:B------:R-:W-:Y:S05]  /*5f0a0*/  @P0 BRA `(.L_x_10564) ;  /* 0x0000000000280947 */ /* 0x000fea0003800000 */
[----:B0-----:R-:W0:Y:S01]  /*5f0b0*/  LDC.64 R2, c[0x0][0x388] ;  /* 0x0000e200ff027b82 */ /* 0x001e220000000a00 */
[----:B------:R-:W-:Y:S02]  /*5f0c0*/  IMAD R5, R7, 0x200, R0 ;  /* 0x0000020007057824 */ /* 0x000fe400078e0200 */
[----:B------:R-:W-:-:S05]  /*5f0d0*/  VIADD R0, R0, 0x80 ;  /* 0x0000008000007836 */ /* 0x000fca0000000000 */
[----:B------:R-:W-:-:S13]  /*5f0e0*/  ISETP.GE.AND P0, PT, R0, R9, PT ;  /* 0x000000090000720c */ /* 0x000fda0003f06270 */
[----:B------:R-:W-:Y:S01]  /*5f0f0*/  @!P0 IMAD R11, R7, 0x200, R0 ;  /* 0x00000200070b8824 */ /* 0x000fe200078e0200 */
[----:B------:R-:W-:Y:S01]  /*5f100*/  @!P0 IADD3 R0, PT, PT, R0, 0x80, RZ ;  /* 0x0000008000008810 */ /* 0x000fe20007ffe0ff */
[----:B0-----:R-:W-:-:S04]  /*5f110*/  IMAD.WIDE.U32 R4, R5, 0x10, R2 ;  /* 0x0000001005047825 */ /* 0x001fc800078e0002 */
[----:B------:R-:W-:Y:S01]  /*5f120*/  @!P0 IMAD.WIDE.U32 R2, R11, 0x10, R2 ;  /* 0x000000100b028825 */ /* 0x000fe200078e0002 */
[----:B------:R1:W-:Y:S04]  /*5f130*/  STG.E.128 desc[UR8][R4.64], R28 ;  /* 0x0000001c04007986 */ /* 0x0003e8000c101d08 */
[----:B------:R1:W-:Y:S02]  /*5f140*/  @!P0 STG.E.128 desc[UR8][R2.64], R16 ;  /* 0x0000001002008986 */ /* 0x0003e4000c101d08 */
.L_x_10564:
[----:B------:R-:W-:Y:S05]  /*5f150*/  BSYNC.RECONVERGENT B0 ;  /* 0x0000000000007941 */ /* 0x000fea0003800200 */
.L_x_10563:
[----:B------:R-:W-:-:S13]  /*5f160*/  ISETP.GE.AND P0, PT, R0, R9, PT ;  /* 0x000000090000720c */ /* 0x000fda0003f06270 */
[----:B------:R-:W-:Y:S05]  /*5f170*/  @P0 EXIT ;  /* 0x000000000000094d */ /* 0x000fea0003800000 */
[----:B01----:R-:W0:Y:S01]  /*5f180*/  LDC.64 R2, c[0x0][0x388] ;  /* 0x0000e200ff027b82 */ /* 0x003e220000000a00 */
[----:B------:R-:W-:-:S04]  /*5f190*/  IMAD R5, R7, 0x200, R0 ;  /* 0x0000020007057824 */ /* 0x000fc800078e0200 */
[----:B0-----:R-:W-:-:S05]  /*5f1a0*/  IMAD.WIDE.U32 R2, R5, 0x10, R2 ;  /* 0x0000001005027825 */ /* 0x001fca00078e0002 */
[----:B------:R-:W-:Y:S01]  /*5f1b0*/  STG.E.128 desc[UR8][R2.64], R40 ;  /* 0x0000002802007986 */ /* 0x000fe2000c101d08 */
[----:B------:R-:W-:Y:S05]  /*5f1c0*/  EXIT ;  /* 0x000000000000794d */ /* 0x000fea0003800000 */
        .weak           $__internal_18_$__cuda_sm20_div_rn_f64_full
        .type           $__internal_18_$__cuda_sm20_div_rn_f64_full,@function
        .size           $__internal_18_$__cuda_sm20_div_rn_f64_full,($__internal_19_$__cuda_sm20_dsqrt_rn_f64_mediumpath_v1 - $__internal_18_$__cuda_sm20_div_rn_f64_full)
$__internal_18_$__cuda_sm20_div_rn_f64_full:
[----:B------:R-:W-:Y:S01]  /*5f1d0*/  IMAD.MOV.U32 R47, RZ, RZ, R5 ;  /* 0x000000ffff2f7224 */ /* 0x000fe200078e0005 */
[----:B------:R-:W-:Y:S01]  /*5f1e0*/  LOP3.LUT R7, R3, 0x7ff00000, RZ, 0xc0, !PT ;  /* 0x7ff0000003077812 */ /* 0x000fe200078ec0ff */
[----:B------:R-:W-:Y:S01]  /*5f1f0*/  IMAD.MOV.U32 R45, RZ, RZ, R3 ;  /* 0x000000ffff2d7224 */ /* 0x000fe200078e0003 */
[----:B------:R-:W-:Y:S01]  /*5f200*/  BSSY.RECONVERGENT B0, `(.L_x_10565) ;  /* 0x0000085000007945 */ /* 0x000fe20003800200 */
[----:B------:R-:W-:Y:S01]  /*5f210*/  IMAD.MOV.U32 R46, RZ, RZ, R4 ;  /* 0x000000ffff2e7224 */ /* 0x000fe200078e0004 */
[C---:B------:R-:W-:Y:S01]  /*5f220*/  FSETP.GEU.AND P0, PT, |R47|.reuse, 1.469367938527859385e-39, PT ;  /* 0x001000002f00780b */ /* 0x040fe20003f0e200 */
[----:B------:R-:W-:Y:S01]  /*5f230*/  IMAD.MOV.U32 R5, RZ, RZ, 0x1ca00000 ;  /* 0x1ca00000ff057424 */ /* 0x000fe200078e00ff */
[----:B------:R-:W-:Y:S01]  /*5f240*/  LOP3.LUT R4, R47, 0x7ff00000, RZ, 0xc0, !PT ;  /* 0x7ff000002f047812 */ /* 0x000fe200078ec0ff */
[--C-:B------:R-:W-:Y:S02]  /*5f250*/  IMAD.MOV.U32 R44, RZ, RZ, R2.reuse ;  /* 0x000000ffff2c7224 */ /* 0x100fe400078e0002 */
[----:B------:R-:W-:Y:S01]  /*5f260*/  IMAD.MOV.U32 R50, RZ, RZ, R2 ;  /* 0x000000ffff327224 */ /* 0x000fe200078e0002 */
[----:B------:R-:W-:-:S04]  /*5f270*/  ISETP.GE.U32.AND P3, PT, R4, R7, PT ;  /* 0x000000070400720c */ /* 0x000fc80003f66070 */
[----:B------:R-:W-:-:S03]  /*5f280*/  SEL R8, R5, 0x63400000, !P3 ;  /* 0x6340000005087807 */ /* 0x000fc60005800000 */
[----:B------:R-:W-:Y:S01]  /*5f290*/  @!P0 LOP3.LUT R9, R45, 0x7ff00000, RZ, 0xc0, !PT ;  /* 0x7ff000002d098812 */ /* 0x000fe200078ec0ff */
[----:B------:R-:W-:-:S03]  /*5f2a0*/  @!P0 IMAD.MOV.U32 R48, RZ, RZ, RZ ;  /* 0x000000ffff308224 */ /* 0x000fc600078e00ff */
[----:B------:R-:W-:Y:S02]  /*5f2b0*/  @!P0 ISETP.GE.U32.AND P2, PT, R4, R9, PT ;  /* 0x000000090400820c */ /* 0x000fe40003f46070 */
[--C-:B------:R-:W-:Y:S02]  /*5f2c0*/  LOP3.LUT R9, R8, 0x800fffff, R47.reuse, 0xf8, !PT ;  /* 0x800fffff08097812 */ /* 0x100fe400078ef82f */
[----:B------:R-:W-:Y:S02]  /*5f2d0*/  @!P0 SEL R6, R5, 0x63400000, !P2 ;  /* 0x6340000005068807 */ /* 0x000fe40005000000 */
[C---:B------:R-:W-:Y:S02]  /*5f2e0*/  FSETP.GEU.AND P2, PT, |R3|.reuse, 1.469367938527859385e-39, PT ;  /* 0x001000000300780b */ /* 0x040fe40003f4e200 */
[----:B------:R-:W-:Y:S02]  /*5f2f0*/  LOP3.LUT R3, R3, 0x800fffff, RZ, 0xc0, !PT ;  /* 0x800fffff03037812 */ /* 0x000fe400078ec0ff */
[----:B------:R-:W-:-:S02]  /*5f300*/  @!P0 LOP3.LUT R6, R6, 0x80000000, R47, 0xf8, !PT ;  /* 0x8000000006068812 */ /* 0x000fc400078ef82f */
[----:B------:R-:W-:Y:S02]  /*5f310*/  LOP3.LUT R51, R3, 0x3ff00000, RZ, 0xfc, !PT ;  /* 0x3ff0000003337812 */ /* 0x000fe400078efcff */
[----:B------:R-:W-:Y:S02]  /*5f320*/  @!P0 LOP3.LUT R49, R6, 0x100000, RZ, 0xfc, !PT ;  /* 0x0010000006318812 */ /* 0x000fe400078efcff */
[----:B------:R-:W-:-:S03]  /*5f330*/  MOV R8, R46 ;  /* 0x0000002e00087202 */ /* 0x000fc60000000f00 */
[----:B------:R-:W0:Y:S02]  /*5f340*/  @!P2 DMUL R50, R44, 8.98846567431157953865e+307 ;  /* 0x7fe000002c32a828 */ /* 0x000e240000000000 */
[----:B0-----:R-:W-:-:S15]  /*5f350*/  @!P2 LOP3.LUT R7, R51, 0x7ff00000, RZ, 0xc0, !PT ;  /* 0x7ff000003307a812 */ /* 0x001fde00078ec0ff */
[----:B------:R-:W-:-:S15]  /*5f360*/  NOP ;  /* 0x0000000000007918 */ /* 0x000fde0000000000 */
[----:B------:R-:W-:-:S15]  /*5f370*/  NOP ;  /* 0x0000000000007918 */ /* 0x000fde0000000000 */
[----:B------:R-:W-:-:S15]  /*5f380*/  NOP ;  /* 0x0000000000007918 */ /* 0x000fde0000000000 */
[----:B------:R-:W-:-:S02]  /*5f390*/  NOP ;  /* 0x0000000000007918 */ /* 0x000fc40000000000 */
[----:B------:R0:W-:Y:S02]  /*5f3a0*/  @!P0 DFMA R8, R8, 2, -R48 ;  /* 0x400000000808882b */ /* 0x0001e40000000830 */
[----:B0-----:R-:W0:Y:S01]  /*5f3b0*/  MUFU.RCP64H R49, R51 ;  /* 0x0000003300317308 */ /* 0x001e220000001800 */
[----:B------:R-:W-:-:S15]  /*5f3c0*/  IMAD.MOV.U32 R48, RZ, RZ, 0x1 ;  /* 0x00000001ff307424 */ /* 0x000fde00078e00ff */
[----:B------:R-:W-:-:S15]  /*5f3d0*/  NOP ;  /* 0x0000000000007918 */ /* 0x000fde0000000000 */
        /* <DEDUP_REMOVED lines=39> */
[----:B0-----:R-:W-:Y:S01]  /*5f650*/  IMAD.MOV.U32 R2, RZ, RZ, R4 ;  /* 0x000000ffff027224 */ /* 0x001fe200078e0004 */
[----:B------:R-:W-:-:S05]  /*5f660*/  @!P0 LOP3.LUT R2, R9, 0x7ff00000, RZ, 0xc0, !PT ;  /* 0x7ff0000009028812 */ /* 0x000fca00078ec0ff */
[----:B------:R-:W-:-:S05]  /*5f670*/  VIADD R3, R2, 0xffffffff ;  /* 0xffffffff02037836 */ /* 0x000fca0000000000 */
[----:B------:R-:W-:Y:S01]  /*5f680*/  ISETP.GT.U32.AND P0, PT, R3, 0x7feffffe, PT ;  /* 0x7feffffe0300780c */ /* 0x000fe20003f04070 */
[----:B------:R-:W-:-:S05]  /*5f690*/  VIADD R3, R7, 0xffffffff ;  /* 0xffffffff07037836 */ /* 0x000fca0000000000 */
[----:B------:R-:W-:-:S13]  /*5f6a0*/  ISETP.GT.U32.OR P0, PT, R3, 0x7feffffe, P0 ;  /* 0x7feffffe0300780c */ /* 0x000fda0000704470 */
[----:B-1----:R-:W-:Y:S05]  /*5f6b0*/  @P0 BRA `(.L_x_10566) ;  /* 0x0000000000840947 */ /* 0x002fea0003800000 */
[----:B------:R-:W-:Y:S01]  /*5f6c0*/  LOP3.LUT R3, R45, 0x7ff00000, RZ, 0xc0, !PT ;  /* 0x7ff000002d037812 */ /* 0x000fe200078ec0ff */
[----:B------:R-:W-:-:S03]  /*5f6d0*/  IMAD.MOV.U32 R6, RZ, RZ, RZ ;  /* 0x000000ffff067224 */ /* 0x000fc600078e00ff */
[CC--:B------:R-:W-:Y:S02]  /*5f6e0*/  VIADDMNMX R2, R4.reuse, -R3.reuse, 0xb9600000, !PT ;  /* 0xb960000004027446 */ /* 0x0c0fe40007800903 */
[----:B------:R-:W-:Y:S02]  /*5f6f0*/  ISETP.GE.U32.AND P0, PT, R4, R3, PT ;  /* 0x000000030400720c */ /* 0x000fe40003f06070 */
[----:B------:R-:W-:Y:S02]  /*5f700*/  VIMNMX R2, PT, PT, R2, 0x46a00000, PT ;  /* 0x46a0000002027848 */ /* 0x000fe40003fe0100 */
[----:B------:R-:W-:-:S04]  /*5f710*/  SEL R5, R5, 0x63400000, !P0 ;  /* 0x6340000005057807 */ /* 0x000fc80004000000 */
[----:B------:R-:W-:-:S05]  /*5f720*/  IADD3 R2, PT, PT, -R5, R2, RZ ;  /* 0x0000000205027210 */ /* 0x000fca0007ffe1ff */
[----:B------:R-:W-:-:S06]  /*5f730*/  VIADD R7, R2, 0x7fe00000 ;  /* 0x7fe0000002077836 */ /* 0x000fcc0000000000 */
[----:B------:R-:W0:Y:S02]  /*5f740*/  DMUL R4, R48, R6 ;  /* 0x0000000630047228 */ /* 0x000e240000000000 */
[----:B0-----:R-:W-:-:S13]  /*5f750*/  FSETP.GTU.AND P0, PT, |R5|, 1.469367938527859385e-39, PT ;  /* 0x001000000500780b */ /* 0x001fda0003f0c200 */
[----:B------:R-:W-:Y:S05]  /*5f760*/  @P0 BRA `(.L_x_10567) ;  /* 0x0000000000b80947 */ /* 0x000fea0003800000 */
[----:B------:R-:W0:Y:S02]  /*5f770*/  DFMA R8, R48, -R50, R8 ;  /* 0x800000323008722b */ /* 0x000e240000000008 */
[C---:B0-----:R-:W-:Y:S01]  /*5f780*/  FSETP.NEU.AND P0, PT, R9.reuse, RZ, PT ;  /* 0x000000ff0900720b */ /* 0x041fe20003f0d000 */
[----:B------:R-:W-:Y:S01]  /*5f790*/  IMAD.MOV.U32 R8, RZ, RZ, RZ ;  /* 0x000000ffff087224 */ /* 0x000fe200078e00ff */
[----:B------:R-:W-:-:S04]  /*5f7a0*/  LOP3.LUT R3, R9, 0x80000000, R45, 0x48, !PT ;  /* 0x8000000009037812 */ /* 0x000fc800078e482d */
        /* <DEDUP_REMOVED lines=15> */
[----:B------:R-:W-:Y:S01]  /*5f8a0*/  IMAD.MOV.U32 R4, RZ, RZ, R2 ;  /* 0x000000ffff047224 */ /* 0x000fe200078e0002 */
[----:B------:R-:W-:Y:S01]  /*5f8b0*/  MOV R5, R3 ;  /* 0x0000000300057202 */ /* 0x000fe20000000f00 */
[----:B------:R-:W-:Y:S06]  /*5f8c0*/  BRA `(.L_x_10567) ;  /* 0x0000000000607947 */ /* 0x000fec0003800000 */
.L_x_10566:
        /* <DEDUP_REMOVED lines=17> */
.L_x_10569:
[----:B------:R-:W-:Y:S02]  /*5f9e0*/  LOP3.LUT R3, R45, 0x80000, RZ, 0xfc, !PT ;  /* 0x000800002d037812 */ /* 0x000fe400078efcff */
[----:B------:R-:W-:-:S03]  /*5f9f0*/  MOV R4, R44 ;  /* 0x0000002c00047202 */ /* 0x000fc60000000f00 */
[----:B------:R-:W-:Y:S01]  /*5fa00*/  IMAD.MOV.U32 R5, RZ, RZ, R3 ;  /* 0x000000ffff057224 */ /* 0x000fe200078e0003 */
[----:B------:R-:W-:Y:S06]  /*5fa10*/  BRA `(.L_x_10567) ;  /* 0x00000000000c7947 */ /* 0x000fec0003800000 */
.L_x_10568:
[----:B------:R-:W-:Y:S01]  /*5fa20*/  LOP3.LUT R3, R47, 0x80000, RZ, 0xfc, !PT ;  /* 0x000800002f037812 */ /* 0x000fe200078efcff */
[----:B------:R-:W-:-:S04]  /*5fa30*/  IMAD.MOV.U32 R4, RZ, RZ, R46 ;  /* 0x000000ffff047224 */ /* 0x000fc800078e002e */
[----:B------:R-:W-:-:S07]  /*5fa40*/  IMAD.MOV.U32 R5, RZ, RZ, R3 ;  /* 0x000000ffff057224 */ /* 0x000fce00078e0003 */
.L_x_10567:
[----:B------:R-:W-:Y:S05]  /*5fa50*/  BSYNC.RECONVERGENT B0 ;  /* 0x0000000000007941 */ /* 0x000fea0003800200 */
.L_x_10565:
[----:B------:R-:W-:Y:S02]  /*5fa60*/  IMAD.MOV.U32 R2, RZ, RZ, R4 ;  /* 0x000000ffff027224 */ /* 0x000fe400078e0004 */
[----:B------:R-:W-:Y:S01]  /*5fa70*/  IMAD.MOV.U32 R3, RZ, RZ, R5 ;  /* 0x000000ffff037224 */ /* 0x000fe200078e0005 */
[----:B------:R-:W-:Y:S01]  /*5fa80*/  MOV R5, 0x0 ;  /* 0x0000000000057802 */ /* 0x000fe20000000f00 */
[----:B------:R-:W-:-:S04]  /*5fa90*/  IMAD.MOV.U32 R4, RZ, RZ, R0 ;  /* 0x000000ffff047224 */ /* 0x000fc800078e0000 */
[----:B------:R-:W-:Y:S05]  /*5faa0*/  RET.REL.NODEC R4 `(_ZN2at6native27unrolled_elementwise_kernelIZZZNS0_16asin_kernel_cudaERNS_18TensorIteratorBaseEENKUlvE_clEvENKUlvE_clEvEUlN3c107complexIdEEE_St5arrayIPcLm2EELi4E23TrivialOffsetCalculatorILi1EjESE_NS0_6memory15LoadWithoutCastENSF_16StoreWithoutCastEEEviT_T0_T2_T3_T4_T5_) ;  /* 0xfffffa0404547950 */ /* 0x000fea0003c3ffff */
        .weak           $__internal_19_$__cuda_sm20_dsqrt_rn_f64_mediumpath_v1
        .type           $__internal_19_$__cuda_sm20_dsqrt_rn_f64_mediumpath_v1,@function
        .size           $__internal_19_$__cuda_sm20_dsqrt_rn_f64_mediumpath_v1,(.L_x_14583 - $__internal_19_$__cuda_sm20_dsqrt_rn_f64_mediumpath_v1)
$__internal_19_$__cuda_sm20_dsqrt_rn_f64_mediumpath_v1:
[----:B------:R-:W-:Y:S01]  /*5fab0*/  ISETP.GE.U32.AND P0, PT, R0, -0x3400000, PT ;  /* 0xfcc000000000780c */ /* 0x000fe20003f06070 */
[----:B------:R-:W-:-:S12]  /*5fac0*/  BSSY.RECONVERGENT B0, `(.L_x_10570) ;  /* 0x0000049000007945 */ /* 0x000fd80003800200 */
        /* <DEDUP_REMOVED lines=16> */
.L_x_10571:
        /* <DEDUP_REMOVED lines=11> */
[----:B------:R-:W-:Y:S02]  /*5fc80*/  IMAD.MOV.U32 R2, RZ, RZ, 0x0 ;  /* 0x00000000ff027424 */ /* 0x000fe400078e00ff */
        /* <DEDUP_REMOVED lines=30> */
[----:B0-----:R-:W-:-:S15]  /*5fe70*/  IADD3 R5, PT, PT, R5, -0x100000, RZ ;  /* 0xfff0000005057810 */ /* 0x001fde0007ffe0ff */
        /* <DEDUP_REMOVED lines=12> */
.L_x_10573:
[----:B------:R0:W1:Y:S02]  /*5ff40*/  DADD R4, R2, R2 ;  /* 0x0000000002047229 */ /* 0x0000640000000002 */
.L_x_10572:
[----:B------:R-:W-:Y:S05]  /*5ff50*/  BSYNC.RECONVERGENT B0 ;  /* 0x0000000000007941 */ /* 0x000fea0003800200 */
.L_x_10570:
[----:B01----:R-:W-:Y:S02]  /*5ff60*/  IMAD.MOV.U32 R2, RZ, RZ, R4 ;  /* 0x000000ffff027224 */ /* 0x003fe400078e0004 */
[----:B------:R-:W-:Y:S02]  /*5ff70*/  IMAD.MOV.U32 R3, RZ, RZ, R5 ;  /* 0x000000ffff037224 */ /* 0x000fe400078e0005 */
[----:B------:R-:W-:Y:S02]  /*5ff80*/  IMAD.MOV.U32 R4, RZ, RZ, R10 ;  /* 0x000000ffff047224 */ /* 0x000fe400078e000a */
[----:B------:R-:W-:-:S04]  /*5ff90*/  IMAD.MOV.U32 R5, RZ, RZ, 0x0 ;  /* 0x00000000ff057424 */ /* 0x000fc800078e00ff */
[----:B------:R-:W-:Y:S05]  /*5ffa0*/  RET.REL.NODEC R4 `(_ZN2at6native27unrolled_elementwise_kernelIZZZNS0_16asin_kernel_cudaERNS_18TensorIteratorBaseEENKUlvE_clEvENKUlvE_clEvEUlN3c107complexIdEEE_St5arrayIPcLm2EELi4E23TrivialOffsetCalculatorILi1EjESE_NS0_6memory15LoadWithoutCastENSF_16StoreWithoutCastEEEviT_T0_T2_T3_T4_T5_) ;  /* 0xfffffa0004147950 */ /* 0x000fea0003c3ffff */
.L_x_10574:
        /* <DEDUP_REMOVED lines=13> */
.L_x_14583:


//--------------------- .text._ZN2at6native29vectorized_elementwise_kernelILi2EZZZNS0_16asin_kernel_cudaERNS_18TensorIteratorBaseEENKUlvE_clEvENKUlvE_clEvEUlN3c107complexIdEEE_St5arrayIPcLm2EEEEviT0_T1_ --------------------------
	.section	.text._ZN2at6native29vectorized_elementwise_kernelILi2EZZZNS0_16asin_kernel_cudaERNS_18TensorIteratorBaseEENKUlvE_clEvENKUlvE_clEvEUlN3c107complexIdEEE_St5arrayIPcLm2EEEEviT0_T1_,"ax",@progbits
	.align	128
        .global         _ZN2at6native29vectorized_elementwise_kernelILi2EZZZNS0_16asin_kernel_cudaERNS_18TensorIteratorBaseEENKUlvE_clEvENKUlvE_clEvEUlN3c107complexIdEEE_St5arrayIPcLm2EEEEviT0_T1_
        .type           _ZN2at6native29vectorized_elementwise_kernelILi2EZZZNS0_16asin_kernel_cudaERNS_18TensorIteratorBaseEENKUlvE_clEvENKUlvE_clEvEUlN3c107complexIdEEE_St5arrayIPcLm2EEEEviT0_T1_,@function
        .size           _ZN2at6native29vectorized_elementwise_kernelILi2EZZZNS0_16asin_kernel_cudaERNS_18TensorIteratorBaseEENKUlvE_clEvENKUlvE_clEvEUlN3c107complexIdEEE_St5arrayIPcLm2EEEEviT0_T1_,(.L_x_14585 - _ZN2at6native29vectorized_elementwise_kernelILi2EZZZNS0_16asin_kernel_cudaERNS_18TensorIteratorBaseEENKUlvE_clEvENKUlvE_clEvEUlN3c107complexIdEEE_St5arrayIPcLm2EEEEviT0_T1_)
        .other          _ZN2at6native29vectorized_elementwise_kernelILi2EZZZNS0_16asin_kernel_cudaERNS_18TensorIteratorBaseEENKUlvE_clEvENKUlvE_clEvEUlN3c107complexIdEEE_St5arrayIPcLm2EEEEviT0_T1_,@"STO_CUDA_ENTRY STV_DEFAULT"
_ZN2at6native29vectorized_elementwise_kernelILi2EZZZNS0_16asin_kernel_cudaERNS_18TensorIteratorBaseEENKUlvE_clEvENKUlvE_clEvEUlN3c107complexIdEEE_St5arrayIPcLm2EEEEviT0_T1_:
.text._ZN2at6native29vectorized_elementwise_kernelILi2EZZZNS0_16asin_kernel_cudaERNS_18TensorIteratorBaseEENKUlvE_clEvENKUlvE_clEvEUlN3c107complexIdEEE_St5arrayIPcLm2EEEEviT0_T1_:
        /* <DEDUP_REMOVED lines=10> */
[----:B------:R-:W-:Y:S02]  /*00a0*/  CS2R R36, SRZ ;  /* 0x0000000000247805 */ /* 0x000fe4000001ff00 */
[----:B0-----:R-:W-:Y:S01]  /*00b0*/  ISETP.GE.U32.AND P5, PT, R47, R4, PT ;  /* 0x000000042f00720c */ /* 0x001fe20003fa6070 */
[----:B------:R-:W-:-:S12]  /*00c0*/  IMAD.MOV.U32 R19, RZ, RZ, R47 ;  /* 0x000000ffff137224 */ /* 0x000fd800078e002f */
[----:B------:R-:W-:Y:S01]  /*00d0*/  @!P5 VIADD R19, R47, 0x80 ;  /* 0x000000802f13d836 */ /* 0x000fe20000000000 */
[----:B------:R-:W0:Y:S04]  /*00e0*/  @!P5 LDC.64 R6, c[0x0][0x390] ;  /* 0x0000e400ff06db82 */ /* 0x000e280000000a00 */
[----:B------:R-:W-:-:S13]  /*00f0*/  ISETP.GE.U32.AND P6, PT, R19, R4, PT ;  /* 0x000000041300720c */ /* 0x000fda0003fc6070 */
[----:B------:R-:W-:Y:S01]  /*0100*/  @!P6 IMAD.IADD R5, R0, 0x1, R19 ;  /* 0x000000010005e824 */ /* 0x000fe200078e0213 */
[----:B------:R-:W1:Y:S01]  /*0110*/  @!P6 LDC.64 R2, c[0x0][0x390] ;  /* 0x0000e400ff02eb82 */ /* 0x000e620000000a00 */
[----:B------:R-:W-:-:S05]  /*0120*/  @!P6 VIADD R19, R19, 0x80 ;  /* 0x000000801313e836 */ /* 0x000fca0000000000 */
[----:B------:R-:W-:-:S13]  /*0130*/  ISETP.GE.U32.AND P4, PT, R19, R4, PT ;  /* 0x000000041300720c */ /* 0x000fda0003f86070 */
[----:B------:R-:W-:Y:S02]  /*0140*/  @!P4 IMAD.IADD R29, R0, 0x1, R19 ;  /* 0x00000001001dc824 */ /* 0x000fe400078e0213 */
[----:B------:R-:W-:Y:S02]  /*0150*/  @!P4 VIADD R19, R19, 0x80 ;  /* 0x000000801313c836 */ /* 0x000fe40000000000 */
[----:B-1----:R-:W-:-:S03]  /*0160*/  @!P6 IMAD.WIDE.U32 R2, R5, 0x10, R2 ;  /* 0x000000100502e825 */ /* 0x002fc600078e0002 */
[C---:B------:R-:W-:Y:S02]  /*0170*/  ISETP.GE.U32.AND P3, PT, R19.reuse, R4, PT ;  /* 0x000000041300720c */ /* 0x040fe40003f66070 */
[----:B------:R1:W5:Y:S11]  /*0180*/  @!P6 LDG.E.128 R36, desc[UR6][R2.64] ;  /* 0x000000060224e981 */ /* 0x000376000c1e1d00 */
[----:B------:R-:W-:Y:S01]  /*0190*/  @!P3 IADD3 R31, PT, PT, R0, R19, RZ ;  /* 0x00000013001fb210 */ /* 0x000fe20007ffe0ff */
[----:B------:R-:W-:Y:S01]  /*01a0*/  @!P3 VIADD R19, R19, 0x80 ;  /* 0x000000801313b836 */ /* 0x000fe20000000000 */
[----:B------:R-:W-:-:S02]  /*01b0*/  CS2R R22, SRZ ;  /* 0x0000000000167805 */ /* 0x000fc4000001ff00 */
[----:B------:R-:W-:Y:S02]  /*01c0*/  CS2R R20, SRZ ;  /* 0x0000000000147805 */ /* 0x000fe4000001ff00 */
[----:B------:R-:W-:Y:S02]  /*01d0*/  CS2R R26, SRZ ;  /* 0x00000000001a7805 */ /* 0x000fe4000001ff00 */
[----:B------:R-:W-:Y:S02]  /*01e0*/  CS2R R24, SRZ ;  /* 0x0000000000187805 */ /* 0x000fe4000001ff00 */
[C---:B------:R-:W-:Y:S02]  /*01f0*/  ISETP.GE.U32.AND P2, PT, R19.reuse, R4, PT ;  /* 0x000000041300720c */ /* 0x040fe40003f46070 */
[----:B------:R-:W-:Y:S02]  /*0200*/  CS2R R34, SRZ ;  /* 0x0000000000227805 */ /* 0x000fe4000001ff00 */
[----:B------:R-:W-:Y:S01]  /*0210*/  CS2R R32, SRZ ;  /* 0x0000000000207805 */ /* 0x000fe2000001ff00 */
[----:B------:R-:W2:Y:S08]  /*0220*/  @!P3 LDC.64 R8, c[0x0][0x390] ;  /* 0x0000e400ff08bb82 */ /* 0x000eb00000000a00 */
[----:B------:R-:W-:Y:S01]  /*0230*/  @!P2 IMAD.IADD R45, R0, 0x1, R19 ;  /* 0x00000001002da824 */ /* 0x000fe200078e0213 */
[----:B------:R-:W3:Y:S01]  /*0240*/  @!P2 LDC.64 R10, c[0x0][0x390] ;  /* 0x0000e400ff0aab82 */ /* 0x000ee20000000a00 */
[----:B------:R-:W-:-:S05]  /*0250*/  @!P2 VIADD R19, R19, 0x80 ;  /* 0x000000801313a836 */ /* 0x000fca0000000000 */
[----:B------:R-:W-:-:S13]  /*0260*/  ISETP.GE.U32.AND P1, PT, R19, R4, PT ;  /* 0x000000041300720c */ /* 0x000fda0003f26070 */
[----:B------:R-:W-:Y:S01]  /*0270*/  @!P1 IMAD.IADD R49, R0, 0x1, R19 ;  /* 0x0000000100319824 */ /* 0x000fe200078e0213 */
[----:B------:R-:W4:Y:S01]  /*0280*/  @!P1 LDC.64 R12, c[0x0][0x390] ;  /* 0x0000e400ff0c9b82 */ /* 0x000f220000000a00 */
[----:B------:R-:W-:-:S05]  /*0290*/  @!P1 VIADD R19, R19, 0x80 ;  /* 0x0000008013139836 */ /* 0x000fca0000000000 */
[----:B------:R-:W-:-:S13]  /*02a0*/  ISETP.GE.U32.AND P0, PT, R19, R4, PT ;  /* 0x000000041300720c */ /* 0x000fda0003f06070 */
[----:B------:R-:W-:Y:S01]  /*02b0*/  @!P0 IMAD.IADD R51, R0, 0x1, R19 ;  /* 0x0000000100338824 */ /* 0x000fe200078e0213 */
[----:B------:R-:W0:Y:S01]  /*02c0*/  @!P0 LDC.64 R14, c[0x0][0x390] ;  /* 0x0000e400ff0e8b82 */ /* 0x000e220000000a00 */
[----:B------:R-:W-:-:S05]  /*02d0*/  @!P0 VIADD R19, R19, 0x80 ;  /* 0x0000008013138836 */ /* 0x000fca0000000000 */
[----:B------:R-:W-:Y:S02]  /*02e0*/  ISETP.GE.U32.AND P6, PT, R19, R4, PT ;  /* 0x000000041300720c */ /* 0x000fe40003fc6070 */
[----:B------:R-:W2:Y:S11]  /*02f0*/  @!P4 LDC.64 R4, c[0x0][0x390] ;  /* 0x0000e400ff04cb82 */ /* 0x000eb60000000a00 */
[----:B------:R-:W3:Y:S01]  /*0300*/  @!P6 LDC.64 R16, c[0x0][0x390] ;  /* 0x0000e400ff10eb82 */ /* 0x000ee20000000a00 */
[----:B-1----:R-:W-:-:S02]  /*0310*/  @!P5 IMAD.IADD R3, R0, 0x1, R47 ;  /* 0x000000010003d824 */ /* 0x002fc400078e022f */
[----:B----4-:R-:W-:Y:S01]  /*0320*/  @!P1 IMAD.WIDE.U32 R48, R49, 0x10, R12 ;  /* 0x0000001031309825 */ /* 0x010fe200078e000c */
[----:B------:R-:W-:-:S03]  /*0330*/  CS2R R12, SRZ ;  /* 0x00000000000c7805 */ /* 0x000fc6000001ff00 */
[----:B0-----:R-:W-:-:S04]  /*0340*/  @!P0 IMAD.WIDE.U32 R50, R51, 0x10, R14 ;  /* 0x0000001033328825 */ /* 0x001fc800078e000e */
[----:B--2---:R-:W-:Y:S01]  /*0350*/  @!P4 IMAD.WIDE.U32 R28, R29, 0x10, R4 ;  /* 0x000000101d1cc825 */ /* 0x004fe200078e0004 */
[----:B------:R-:W-:Y:S02]  /*0360*/  @!P6 IADD3 R5, PT, PT, R0, R19, RZ ;  /* 0x000000130005e210 */ /* 0x000fe40007ffe0ff */
[----:B------:R-:W-:Y:S02]  /*0370*/  CS2R R14, SRZ ;  /* 0x00000000000e7805 */ /* 0x000fe4000001ff00 */
[----:B------:R-:W-:Y:S01]  /*0380*/  CS2R R18, SRZ ;  /* 0x0000000000127805 */ /* 0x000fe2000001ff00 */
[----:B---3--:R-:W-:Y:S01]  /*0390*/  @!P2 IMAD.WIDE.U32 R44, R45, 0x10, R10 ;  /* 0x000000102d2ca825 */ /* 0x008fe200078e000a */
[----:B------:R-:W5:Y:S03]  /*03a0*/  @!P0 LDG.E.128 R20, desc[UR6][R50.64] ;  /* 0x0000000632148981 */ /* 0x000f66000c1e1d00 */
[----:B------:R-:W-:Y:S01]  /*03b0*/  @!P5 IMAD.WIDE.U32 R2, R3, 0x10, R6 ;  /* 0x000000100302d825 */ /* 0x000fe200078e0006 */
[----:B------:R-:W5:Y:S03]  /*03c0*/  @!P2 LDG.E.128 R12, desc[UR6][R44.64] ;  /* 0x000000062c0ca981 */ /* 0x000f66000c1e1d00 */
[----:B------:R-:W-:Y:S01]  /*03d0*/  @!P6 IMAD.WIDE.U32 R4, R5, 0x10, R16 ;  /* 0x000000100504e825 */ /* 0x000fe200078e0010 */
[----:B------:R-:W-:Y:S01]  /*03e0*/  CS2R R16, SRZ ;  /* 0x0000000000107805 */ /* 0x000fe2000001ff00 */
[----:B------:R-:W5:Y:S04]  /*03f0*/  @!P5 LDG.E.128 R32, desc[UR6][R2.64] ;  /* 0x000000060220d981 */ /* 0x000f68000c1e1d00 */
[----:B------:R-:W5:Y:S04]  /*0400*/  @!P6 LDG.E.128 R24, desc[UR6][R4.64] ;  /* 0x000000060418e981 */ /* 0x000f68000c1e1d00 */
[----:B------:R-:W5:Y:S01]  /*0410*/  @!P1 LDG.E.128 R16, desc[UR6][R48.64] ;  /* 0x0000000630109981 */ /* 0x000f62000c1e1d00 */
[----:B------:R-:W-:Y:S01]  /*0420*/  @!P3 IMAD.WIDE.U32 R30, R31, 0x10, R8 ;  /* 0x000000101f1eb825 */ /* 0x000fe200078e0008 */
[----:B------:R-:W-:-:S02]  /*0430*/  CS2R R42, SRZ ;  /* 0x00000000002a7805 */ /* 0x000fc4000001ff00 */
[----:B------:R-:W-:Y:S02]  /*0440*/  CS2R R40, SRZ ;  /* 0x0000000000287805 */ /* 0x000fe4000001ff00 */
[----:B------:R-:W-:Y:S02]  /*0450*/  CS2R R10, SRZ ;  /* 0x00000000000a7805 */ /* 0x000fe4000001ff00 */
[----:B------:R-:W-:Y:S01]  /*0460*/  CS2R R8, SRZ ;  /* 0x0000000000087805 */ /* 0x000fe2000001ff00 */
[----:B------:R-:W-:Y:S01]  /*0470*/  BSSY.RECONVERGENT B1, `(.L_x_10576) ;  /* 0x00017ce000017945 */ /* 0x000fe20003800200 */
[----:B------:R0:W5:Y:S04]  /*0480*/  @!P4 LDG.E.128 R40, desc[UR6][R28.64] ;  /* 0x000000061c28c981 */ /* 0x000168000c1e1d00 */
[----:B------:R1:W5:Y:S01]  /*0490*/  @!P3 LDG.E.128 R8, desc[UR6][R30.64] ;  /* 0x000000061e08b981 */ /* 0x000362000c1e1d00 */
[----:B0-----:R-:W-:-:S02]  /*04a0*/  CS2R R28, SRZ ;  /* 0x00000000001c7805 */ /* 0x001fc4000001ff00 */
[----:B-1----:R-:W-:Y:S01]  /*04b0*/  CS2R R30, SRZ ;  /* 0x00000000001e7805 */ /* 0x002fe2000001ff00 */
[----:B------:R-:W-:Y:S06]  /*04c0*/  @P5 BRA `(.L_x_10577) ;  /* 0x0000017c00205947 */ /* 0x000fec0003800000 */
[----:B-----5:R-:W-:-:S15]  /*04d0*/  DSETP.NAN.AND P0, PT, R32, R32, PT ;  /* 0x000000202000722a */ /* 0x020fde0003f08000 */
        /* <DEDUP_REMOVED lines=22> */
[----:B------:R0:W1:Y:S02]  /*0640*/  @!P0 DADD R28, R32, R32 ;  /* 0x00000000201c8229 */ /* 0x0000640000000020 */
[----:B01----:R-:W-:Y:S05]  /*0650*/  @!P0 BRA `(.L_x_10577) ;  /* 0x0000017800bc8947 */ /* 0x003fea0003800000 */
        /* <DEDUP_REMOVED lines=8> */
[----:B------:R-:W0:Y:S02]  /*06e0*/  DSETP.NEU.AND P0, PT, R32, RZ, PT ;  /* 0x000000ff2000722a */ /* 0x000e240003f0d000 */
[----:B0-----:R-:W-:Y:S02]  /*06f0*/  @!P0 IMAD.MOV.U32 R28, RZ, RZ, R32 ;  /* 0x000000ffff1c8224 */ /* 0x001fe400078e0020 */
[----:B------:R-:W-:-:S15]  /*0700*/  @!P0 IMAD.MOV.U32 R29, RZ, RZ, R33 ;  /* 0x000000ffff1d8224 */ /* 0x000fde00078e0021 */
[----:B------:R-:W-:-:S15]  /*0710*/  NOP ;  /* 0x0000000000007918 */ /* 0x000fde0000000000 */
[----:B------:R-:W-:-:S15]  /*0720*/  NOP ;  /* 0x0000000000007918 */ /* 0x000fde0000000000 */
[----:B------:R-:W-:-:S15]  /*0730*/  NOP ;  /* 0x0000000000007918 */ /* 0x000fde0000000000 */
        /* <DEDUP_REMOVED lines=16> */
[----:B0-----:R-:W-:Y:S01]  /*0840*/  @P0 MOV R28, R30 ;  /* 0x0000001e001c0202 */ /* 0x001fe20000000f00 */
[----:B------:R-:W-:Y:S01]  /*0850*/  @P0 IMAD.MOV.U32 R29, RZ, RZ, R31 ;  /* 0x000000ffff1d0224 */ /* 0x000fe200078e001f */
[----:B------:R-:W-:Y:S06]  /*0860*/  BRA `(.L_x_10577) ;  /* 0x0000017800387947 */ /* 0x000fec0003800000 */
.L_x_10578:
        /* <DEDUP_REMOVED lines=79> */
[----:B------:R-:W-:Y:S05]  /*0d60*/  CALL.REL.NOINC `($__internal_20_$__cuda_sm20_div_rn_f64_full) ;  /* 0x000017bc00107944 */ /* 0x000fea0003c00000 */
[----:B------:R-:W-:Y:S02]  /*0d70*/  IMAD.MOV.U32 R62, RZ, RZ, R2 ;  /* 0x000000ffff3e7224 */ /* 0x000fe400078e0002 */
[----:B------:R-:W-:-:S07]  /*0d80*/  IMAD.MOV.U32 R63, RZ, RZ, R3 ;  /* 0x000000ffff3f7224 */ /* 0x000fce00078e0003 */
.L_x_10584:
[----:B------:R-:W-:Y:S05]  /*0d90*/  BSYNC.RECONVERGENT B3 ;  /* 0x0000000000037941 */ /* 0x000fea0003800200 */
.L_x_10583:
        /* <DEDUP_REMOVED lines=51> */
.L_x_10586:
[----:B------:R-:W-:Y:S05]  /*10d0*/  BSYNC.RECONVERGENT B3 ;  /* 0x0000000000037941 */ /* 0x000fea0003800200 */
.L_x_10585:
[----:B------:R-:W-:Y:S01]  /*10e0*/  DADD R2, -RZ, |R2| ;  /* 0x00000000ff027229 */ /* 0x000fe20000000502 */
[----:B------:R-:W-:Y:S01]  /*10f0*/  IMAD.MOV.U32 R6, RZ, RZ, RZ ;  /* 0x000000ffff067224 */ /* 0x000fe200078e00ff */
[----:B------:R-:W-:Y:S01]  /*1100*/  UMOV UR5, 0x7fefffff ;  /* 0x7fefffff00057882 */ /* 0x000fe20000000000 */
[----:B------:R-:W-:Y:S01]  /*1110*/  UMOV UR4, 0xffffffff ;  /* 0xffffffff00047882 */ /* 0x000fe20000000000 */
[----:B------:R-:W-:Y:S01]  /*1120*/  UMOV UR8, UR5 ;  /* 0x0000000500087c82 */ /* 0x000fe20008000000 */
[----:B------:R-:W-:Y:S01]  /*1130*/  IMAD.MOV.U32 R48, RZ, RZ, RZ ;  /* 0x000000ffff307224 */ /* 0x000fe200078e00ff */
[----:B------:R-:W-:Y:S01]  /*1140*/  MOV R46, UR8 ;  /* 0x00000008002e7c02 */ /* 0x000fe20008000f00 */
[----:B------:R-:W-:Y:S01]  /*1150*/  IMAD.MOV.U32 R52, RZ, RZ, 0x0 ;  /* 0x00000000ff347424 */ /* 0x000fe200078e00ff */
[----:B------:R-:W-:Y:S01]  /*1160*/  BSSY.RECONVERGENT B0, `(.L_x_10587) ;  /* 0x0000119000007945 */ /* 0x000fe20003800200 */
        /* <DEDUP_REMOVED lines=274> */
.L_x_10588:
[----:B------:R-:W-:Y:S01]  /*2290*/  IMAD.MOV.U32 R4, RZ, RZ, 0x0 ;  /* 0x00000000ff047424 */ /* 0x000fe200078e00ff */
[----:B------:R-:W-:Y:S01]  /*22a0*/  LOP3.LUT P0, RZ, R3, 0x7fffffff, RZ, 0xc0, !PT ;  /* 0x7fffffff03ff7812 */ /* 0x000fe2000780c0ff */
[----:B------:R-:W-:-:S06]  /*22b0*/  IMAD.MOV.U32 R5, RZ, RZ, 0x7ff00000 ;  /* 0x7ff00000ff057424 */ /* 0x000fcc00078e00ff */
[----:B------:R-:W0:Y:S02]  /*22c0*/  DFMA R2, R2, R4, +INF ;  /* 0x7ff000000202742b */ /* 0x000e240000000004 */
[----:B0-----:R-:W-:Y:S02]  /*22d0*/  FSEL R4, R2, RZ, P0 ;  /* 0x000000ff02047208 */ /* 0x001fe40000000000 */
[----:B------:R-:W-:-:S07]  /*22e0*/  FSEL R5, R3, -QNAN , P0 ;  /* 0xfff0000003057808 */ /* 0x000fce0000000000 */
.L_x_10589:
[----:B------:R-:W-:Y:S05]  /*22f0*/  BSYNC.RECONVERGENT B0 ;  /* 0x0000000000007941 */ /* 0x000fea0003800200 */
.L_x_10587:
[----:B------:R-:W0:Y:S01]  /*2300*/  MUFU.RCP64H R3, R31 ;  /* 0x0000001f00037308 */ /* 0x000e220000001800 */
[----:B------:R-:W-:Y:S01]  /*2310*/  MOV R2, 0x1 ;  /* 0x0000000100027802 */ /* 0x000fe20000000f00 */
[----:B------:R-:W-:Y:S01]  /*2320*/  BSSY.RECONVERGENT B3, `(.L_x_10590) ;  /* 0x0000034000037945 */ /* 0x000fe20003800200 */
[----:B------:R-:W-:Y:S01]  /*2330*/  FSETP.GEU.AND P2, PT, |R29|, 6.5827683646048100446e-37, PT ;  /* 0x036000001d00780b */ /* 0x000fe20003f4e200 */
        /* <DEDUP_REMOVED lines=49> */
[----:B------:R-:W-:Y:S05]  /*2650*/  CALL.REL.NOINC `($__internal_20_$__cuda_sm20_div_rn_f64_full) ;  /* 0x000017a000d47944 */ /* 0x000fea0003c00000 */
.L_x_10591:
[----:B------:R-:W-:Y:S05]  /*2660*/  BSYNC.RECONVERGENT B3 ;  /* 0x0000000000037941 */ /* 0x000fea0003800200 */
.L_x_10590:
        /* <DEDUP_REMOVED lines=173> */
.L_x_10582:
        /* <DEDUP_REMOVED lines=14> */
[----:B------:R-:W-:Y:S01]  /*3220*/  MOV R46, UR8 ;  /* 0x00000008002e7c02 */ /* 0x000fe20008000f00 */
[----:B------:R-:W-:Y:S01]  /*3230*/  IMAD.MOV.U32 R52, RZ, RZ, 0x0 ;  /* 0x00000000ff347424 */ /* 0x000fe200078e00ff */
[----:B------:R-:W-:Y:S01]  /*3240*/  SEL R4, R58, R60, P0 ;  /* 0x0000003c3a047207 */ /* 0x000fe20000000000 */
[----:B------:R-:W-:Y:S01]  /*3250*/  IMAD.MOV.U32 R53, RZ, RZ, 0x3fd80000 ;  /* 0x3fd80000ff357424 */ /* 0x000fe200078e00ff */
[----:B------:R-:W-:Y:S01]  /*3260*/  SEL R5, R59, R61, P0 ;  /* 0x0000003d3b057207 */ /* 0x000fe20000000000 */
[----:B------:R-:W-:Y:S01]  /*3270*/  BSSY.RECONVERGENT B0, `(.L_x_10594) ;  /* 0x000010d000007945 */ /* 0x000fe20003800200 */
        /* <DEDUP_REMOVED lines=262> */
.L_x_10595:
[----:B------:R-:W-:Y:S01]  /*42e0*/  IMAD.MOV.U32 R4, RZ, RZ, 0x0 ;  /* 0x00000000ff047424 */ /* 0x000fe200078e00ff */
[----:B------:R-:W-:Y:S01]  /*42f0*/  LOP3.LUT P0, RZ, R3, 0x7fffffff, RZ, 0xc0, !PT ;  /* 0x7fffffff03ff7812 */ /* 0x000fe2000780c0ff */
[----:B------:R-:W-:-:S06]  /*4300*/  IMAD.MOV.U32 R5, RZ, RZ, 0x7ff00000 ;  /* 0x7ff00000ff057424 */ /* 0x000fcc00078e00ff */
[----:B------:R-:W0:Y:S02]  /*4310*/  DFMA R2, R2, R4, +INF ;  /* 0x7ff000000202742b */ /* 0x000e240000000004 */
[----:B0-----:R-:W-:Y:S02]  /*4320*/  FSEL R64, R2, RZ, P0 ;  /* 0x000000ff02407208 */ /* 0x001fe40000000000 */
[----:B------:R-:W-:-:S07]  /*4330*/  FSEL R65, R3, -QNAN , P0 ;  /* 0xfff0000003417808 */ /* 0x000fce0000000000 */
.L_x_10596:
[----:B------:R-:W-:Y:S05]  /*4340*/  BSYNC.RECONVERGENT B0 ;  /* 0x0000000000007941 */ /* 0x000fea0003800200 */
.L_x_10594:
        /* <DEDUP_REMOVED lines=49> */
.L_x_10598:
[----:B------:R-:W-:Y:S05]  /*4660*/  BSYNC.RECONVERGENT B3 ;  /* 0x0000000000037941 */ /* 0x000fea0003800200 */
.L_x_10597:
        /* <DEDUP_REMOVED lines=173> */
.L_x_10593:
        /* <DEDUP_REMOVED lines=193> */
.L_x_10600:
[----:B------:R-:W-:Y:S01]  /*5d50*/  IMAD.MOV.U32 R2, RZ, RZ, 0x0 ;  /* 0x00000000ff027424 */ /* 0x000fe200078e00ff */
[----:B------:R-:W-:Y:S01]  /*5d60*/  LOP3.LUT P0, RZ, R5, 0x7fffffff, RZ, 0xc0, !PT ;  /* 0x7fffffff05ff7812 */ /* 0x000fe2000780c0ff */
[----:B------:R-:W-:-:S06]  /*5d70*/  IMAD.MOV.U32 R3, RZ, RZ, 0x7ff00000 ;  /* 0x7ff00000ff037424 */ /* 0x000fcc00078e00ff */
[----:B------:R-:W0:Y:S02]  /*5d80*/  DFMA R4, R4, R2, +INF ;  /* 0x7ff000000404742b */ /* 0x000e240000000002 */
[----:B0-----:R-:W-:Y:S02]  /*5d90*/  FSEL R4, R4, RZ, P0 ;  /* 0x000000ff04047208 */ /* 0x001fe40000000000 */
[----:B------:R-:W-:-:S07]  /*5da0*/  FSEL R5, R5, -QNAN , P0 ;  /* 0xfff0000005057808 */ /* 0x000fce0000000000 */
.L_x_10601:
[----:B------:R-:W-:Y:S05]  /*5db0*/  BSYNC.RECONVERGENT B0 ;  /* 0x0000000000007941 */ /* 0x000fea0003800200 */
.L_x_10599:
[----:B------:R-:W0:Y:S01]  /*5dc0*/  MUFU.RCP64H R3, R31 ;  /* 0x0000001f00037308 */ /* 0x000e220000001800 */
[----:B------:R-:W-:Y:S01]  /*5dd0*/  MOV R2, 0x1 ;  /* 0x0000000100027802 */ /* 0x000fe20000000f00 */
[----:B------:R-:W-:Y:S01]  /*5de0*/  BSSY.RECONVERGENT B3, `(.L_x_10602) ;  /* 0x0000034000037945 */ /* 0x000fe20003800200 */
[----:B------:R-:W-:Y:S01]  /*5df0*/  FSETP.GEU.AND P2, PT, |R29|, 6.5827683646048100446e-37, PT ;  /* 0x036000001d00780b */ /* 0x000fe20003f4e200 */
        /* <DEDUP_REMOVED lines=50> */
.L_x_10603:
[----:B------:R-:W-:Y:S05]  /*6120*/  BSYNC.RECONVERGENT B3 ;  /* 0x0000000000037941 */ /* 0x000fea0003800200 */
.L_x_10602:
        /* <DEDUP_REMOVED lines=173> */
.L_x_10581:
        /* <DEDUP_REMOVED lines=72> */
[----:B------:R-:W-:Y:S05]  /*7080*/  CALL.REL.NOINC `($__internal_20_$__cuda_sm20_div_rn_f64_full) ;  /* 0x0000175800487944 */ /* 0x000fea0003c00000 */
[----:B------:R-:W-:Y:S02]  /*7090*/  IMAD.MOV.U32 R62, RZ, RZ, R2 ;  /* 0x000000ffff3e7224 */ /* 0x000fe400078e0002 */
[----:B------:R-:W-:-:S07]  /*70a0*/  IMAD.MOV.U32 R63, RZ, RZ, R3 ;  /* 0x000000ffff3f7224 */ /* 0x000fce00078e0003 */
.L_x_10606:
[----:B------:R-:W-:Y:S05]  /*70b0*/  BSYNC.RECONVERGENT B3 ;  /* 0x0000000000037941 */ /* 0x000fea0003800200 */
.L_x_10605:
        /* <DEDUP_REMOVED lines=51> */
.L_x_10608:
[----:B------:R-:W-:Y:S05]  /*73f0*/  BSYNC.RECONVERGENT B3 ;  /* 0x0000000000037941 */ /* 0x000fea0003800200 */
.L_x_10607:
        /* <DEDUP_REMOVED lines=120> */
[----:B------:R-:W-:-:S03]  /*7b80*/  @P0 VIADD R5, R5, 0x1 ;  /* 0x0000000105050836 */ /* 0x000fc60000000000 */
[----:B------:R-:W-:Y:S02]  /*7b90*/  @P0 MOV R7, R3 ;  /* 0x0000000300070202 */ /* 0x000fe40000000f00 */
[----:B------:R-:W-:Y:S01]  /*7ba0*/  LOP3.LUT R4, R5, 0x80000000, RZ, 0x3c, !PT ;  /* 0x8000000005047812 */ /* 0x000fe200078e3cff */
[----:B------:R-:W-:-:S03]  /*7bb0*/  IMAD.MOV.U32 R5, RZ, RZ, 0x43300000 ;  /* 0x43300000ff057424 */ /* 0x000fc600078e00ff */
        /* <DEDUP_REMOVED lines=159> */
.L_x_10610:
[----:B------:R-:W-:Y:S01]  /*85b0*/  IMAD.MOV.U32 R4, RZ, RZ, 0x0 ;  /* 0x00000000ff047424 */ /* 0x000fe200078e00ff */
[----:B------:R-:W-:Y:S01]  /*85c0*/  LOP3.LUT P0, RZ, R3, 0x7fffffff, RZ, 0xc0, !PT ;  /* 0x7fffffff03ff7812 */ /* 0x000fe2000780c0ff */
[----:B------:R-:W-:-:S06]  /*85d0*/  IMAD.MOV.U32 R5, RZ, RZ, 0x7ff00000 ;  /* 0x7ff00000ff057424 */ /* 0x000fcc00078e00ff */
[----:B------:R-:W0:Y:S02]  /*85e0*/  DFMA R2, R2, R4, +INF ;  /* 0x7ff000000202742b */ /* 0x000e240000000004 */
[----:B0-----:R-:W-:Y:S02]  /*85f0*/  FSEL R64, R2, RZ, P0 ;  /* 0x000000ff02407208 */ /* 0x001fe40000000000 */
[----:B------:R-:W-:-:S07]  /*8600*/  FSEL R65, R3, -QNAN , P0 ;  /* 0xfff0000003417808 */ /* 0x000fce0000000000 */
.L_x_10611:
[----:B------:R-:W-:Y:S05]  /*8610*/  BSYNC.RECONVERGENT B0 ;  /* 0x0000000000007941 */ /* 0x000fea0003800200 */
.L_x_10609:
[----:B------:R-:W0:Y:S01]  /*8620*/  DSETP.GEU.AND P1, PT, R60, R58, PT ;  /* 0x0000003a3c00722a */ /* 0x000e220003f2e000 */
[----:B------:R-:W-:Y:S01]  /*8630*/  MOV R2, 0x1 ;  /* 0x0000000100027802 */ /* 0x000fe20000000f00 */
[----:B------:R-:W-:Y:S01]  /*8640*/  BSSY.RECONVERGENT B3, `(.L_x_10612) ;  /* 0x0000037000037945 */ /* 0x000fe20003800200 */
[----:B0-----:R-:W-:Y:S02]  /*8650*/  FSEL R63, R59, R61, !P1 ;  /* 0x0000003d3b3f7208 */ /* 0x001fe40004800000 */
[----:B------:R-:W-:Y:S02]  /*8660*/  FSEL R62, R58, R60, !P1 ;  /* 0x0000003c3a3e7208 */ /* 0x000fe40004800000 */
[----:B------:R-:W0:Y:S01]  /*8670*/  MUFU.RCP64H R3, R63 ;  /* 0x0000003f00037308 */ /* 0x000e220000001800 */
[----:B------:R-:W-:Y:S02]  /*8680*/  FSEL R45, R61, R59, !P1 ;  /* 0x0000003b3d2d7208 */ /* 0x000fe40004800000 */
[----:B------:R-:W-:-:S02]  /*8690*/  FSEL R44, R60, R58, !P1 ;  /* 0x0000003a3c2c7208 */ /* 0x000fc40004800000 */
[----:B------:R-:W-:-:S15]  /*86a0*/  FSETP.GEU.AND P2, PT, |R45|, 6.5827683646048100446e-37, PT ;  /* 0x036000002d00780b */ /* 0x000fde0003f4e200 */
[----:B------:R-:W-:-:S15]  /*86b0*/  NOP ;  /* 0x0000000000007918 */ /* 0x000fde0000000000 */
[----:B------:R-:W-:-:S15]  /*86c0*/  NOP ;  /* 0x0000000000007918 */ /* 0x000fde0000000000 */
[----:B------:R-:W-:-:S07]  /*86d0*/  NOP ;  /* 0x0000000000007918 */ /* 0x000fce0000000000 */
        /* <DEDUP_REMOVED lines=45> */
.L_x_10613:
[----:B------:R-:W-:Y:S05]  /*89b0*/  BSYNC.RECONVERGENT B3 ;  /* 0x0000000000037941 */ /* 0x000fea0003800200 */
.L_x_10612:
        /* <DEDUP_REMOVED lines=135> */
[----:B0-----:R-:W-:Y:S01]  /*9230*/  @!P1 IMAD.MOV.U32 R6, RZ, RZ, 0x54442d18 ;  /* 0x54442d18ff069424 */ /* 0x001fe200078e00ff */
[----:B------:R-:W-:-:S15]  /*9240*/  @!P1 MOV R7, 0x3ff921fb ;  /* 0x3ff921fb00079802 */ /* 0x000fde0000000f00 */
        /* <DEDUP_REMOVED lines=32> */
[----:B------:R-:W-:Y:S01]  /*9450*/  @P3 IMAD.MOV.U32 R31, RZ, RZ, 0x7f3321d2 ;  /* 0x7f3321d2ff1f3424 */ /* 0x000fe200078e00ff */
[----:B------:R-:W-:Y:S02]  /*9460*/  @!P3 FSEL R6, RZ, 3.37028055040000000000e+12, P0 ;  /* 0x54442d18ff06b808 */ /* 0x000fe40000000000 */
[----:B------:R-:W-:Y:S02]  /*9470*/  @P3 FSEL R45, R45, 1.8213495016098022461, !P0 ;  /* 0x3fe921fb2d2d3808 */ /* 0x000fe40004000000 */
[----:B------:R-:W-:-:S15]  /*9480*/  @P3 FSEL R31, R31, 3.37028055040000000000e+12, !P0 ;  /* 0x54442d181f1f3808 */ /* 0x000fde0004000000 */
[----:B------:R-:W-:-:S15]  /*9490*/  NOP ;  /* 0x0000000000007918 */ /* 0x000fde0000000000 */
[----:B------:R-:W-:-:S15]  /*94a0*/  NOP ;  /* 0x0000000000007918 */ /* 0x000fde0000000000 */
[----:B------:R-:W-:-:S10]  /*94b0*/  NOP ;  /* 0x0000000000007918 */ /* 0x000fd40000000000 */
        /* <DEDUP_REMOVED lines=22> */
.L_x_10604:
        /* <DEDUP_REMOVED lines=281> */
.L_x_10616:
[----:B------:R-:W-:Y:S01]  /*a7b0*/  IMAD.MOV.U32 R44, RZ, RZ, 0x0 ;  /* 0x00000000ff2c7424 */ /* 0x000fe200078e00ff */
[----:B------:R-:W-:Y:S01]  /*a7c0*/  LOP3.LUT P0, RZ, R3, 0x7fffffff, RZ, 0xc0, !PT ;  /* 0x7fffffff03ff7812 */ /* 0x000fe2000780c0ff */
[----:B------:R-:W-:-:S06]  /*a7d0*/  IMAD.MOV.U32 R45, RZ, RZ, 0x7ff00000 ;  /* 0x7ff00000ff2d7424 */ /* 0x000fcc00078e00ff */
[----:B------:R-:W0:Y:S02]  /*a7e0*/  DFMA R2, R2, R44, +INF ;  /* 0x7ff000000202742b */ /* 0x000e24000000002c */
[----:B0-----:R-:W-:Y:S02]  /*a7f0*/  FSEL R64, R2, RZ, P0 ;  /* 0x000000ff02407208 */ /* 0x001fe40000000000 */
[----:B------:R-:W-:-:S07]  /*a800*/  FSEL R65, R3, -QNAN , P0 ;  /* 0xfff0000003417808 */ /* 0x000fce0000000000 */
.L_x_10617:
[----:B------:R-:W-:Y:S05]  /*a810*/  BSYNC.RECONVERGENT B0 ;  /* 0x0000000000007941 */ /* 0x000fea0003800200 */
.L_x_10615:
[----:B------:R-:W0:Y:S01]  /*a820*/  MUFU.RCP64H R3, R5 ;  /* 0x0000000500037308 */ /* 0x000e220000001800 */
[----:B------:R-:W-:Y:S01]  /*a830*/  MOV R62, R4 ;  /* 0x00000004003e7202 */ /* 0x000fe20000000f00 */
[----:B------:R-:W-:Y:S01]  /*a840*/  IMAD.MOV.U32 R63, RZ, RZ, R5 ;  /* 0x000000ffff3f7224 */ /* 0x000fe200078e0005 */
[----:B------:R-:W-:Y:S01]  /*a850*/  FSETP.GEU.AND P2, PT, |R7|, 6.5827683646048100446e-37, PT ;  /* 0x036000000700780b */ /* 0x000fe20003f4e200 */
[----:B------:R-:W-:Y:S01]  /*a860*/  IMAD.MOV.U32 R2, RZ, RZ, 0x1 ;  /* 0x00000001ff027424 */ /* 0x000fe200078e00ff */
[----:B------:R-:W-:Y:S01]  /*a870*/  BSSY.RECONVERGENT B3, `(.L_x_10618) ;  /* 0x000002f000037945 */ /* 0x000fe20003800200 */
[----:B------:R-:W-:Y:S02]  /*a880*/  IMAD.MOV.U32 R48, RZ, RZ, R6 ;  /* 0x000000ffff307224 */ /* 0x000fe400078e0006 */
        /* <DEDUP_REMOVED lines=40> */
[----:B------:R-:W-:Y:S02]  /*ab10*/  IMAD.MOV.U32 R2, RZ, RZ, R6 ;  /* 0x000000ffff027224 */ /* 0x000fe400078e0006 */
[----:B------:R-:W-:Y:S01]  /*ab20*/  IMAD.MOV.U32 R6, RZ, RZ, R4 ;  /* 0x000000ffff067224 */ /* 0x000fe200078e0004 */
[----:B------:R-:W-:Y:S01]  /*ab30*/  MOV R4, 0xab60 ;  /* 0x0000ab6000047802 */ /* 0x000fe20000000f00 */
[----:B------:R-:W-:-:S07]  /*ab40*/  IMAD.MOV.U32 R3, RZ, RZ, R7 ;  /* 0x000000ffff037224 */ /* 0x000fce00078e0007 */
[----:B------:R-:W-:Y:S05]  /*ab50*/  CALL.REL.NOINC `($__internal_20_$__cuda_sm20_div_rn_f64_full) ;  /* 0x0000171c00947944 */ /* 0x000fea0003c00000 */
.L_x_10619:
[----:B------:R-:W-:Y:S05]  /*ab60*/  BSYNC.RECONVERGENT B3 ;  /* 0x0000000000037941 */ /* 0x000fea0003800200 */
.L_x_10618:
        /* <DEDUP_REMOVED lines=193> */
.L_x_10614:
[----:B------:R-:W-:Y:S01]  /*b780*/  FSEL R6, R60, R58, !P1 ;  /* 0x0000003a3c067208 */ /* 0x000fe20004800000 */
[----:B------:R-:W-:Y:S01]  /*b790*/  BSSY.RECONVERGENT B0, `(.L_x_10620) ;  /* 0x00000c9000007945 */ /* 0x000fe20003800200 */
[----:B------:R-:W-:Y:S01]  /*b7a0*/  FSEL R7, R61, R59, !P1 ;  /* 0x0000003b3d077208 */ /* 0x000fe20004800000 */
[----:B------:R-:W-:-:S05]  /*b7b0*/  IMAD.MOV.U32 R45, RZ, RZ, -0x3ff ;  /* 0xfffffc01ff2d7424 */ /* 0x000fca00078e00ff */
[----:B------:R-:W0:-:S15]  /*b7c0*/  DMUL R2, R6, R6 ;  /* 0x0000000606027228 */ /* 0x000e1e0000000000 */
[----:B------:R-:W-:-:S15]  /*b7d0*/  NOP ;  /* 0x0000000000007918 */ /* 0x000fde0000000000 */
[----:B------:R-:W-:-:S15]  /*b7e0*/  NOP ;  /* 0x0000000000007918 */ /* 0x000fde0000000000 */
[----:B------:R-:W-:-:S15]  /*b7f0*/  NOP ;  /* 0x0000000000007918 */ /* 0x000fde0000000000 */
[----:B------:R-:W-:-:S04]  /*b800*/  NOP ;  /* 0x0000000000007918 */ /* 0x000fc80000000000 */
        /* <DEDUP_REMOVED lines=187> */
.L_x_10621:
[----:B------:R-:W-:Y:S01]  /*c3c0*/  IMAD.MOV.U32 R2, RZ, RZ, 0x0 ;  /* 0x00000000ff027424 */ /* 0x000fe200078e00ff */
[----:B------:R-:W-:Y:S01]  /*c3d0*/  LOP3.LUT P0, RZ, R5, 0x7fffffff, RZ, 0xc0, !PT ;  /* 0x7fffffff05ff7812 */ /* 0x000fe2000780c0ff */
[----:B------:R-:W-:-:S06]  /*c3e0*/  IMAD.MOV.U32 R3, RZ, RZ, 0x7ff00000 ;  /* 0x7ff00000ff037424 */ /* 0x000fcc00078e00ff */
[----:B------:R-:W0:Y:S02]  /*c3f0*/  DFMA R4, R4, R2, +INF ;  /* 0x7ff000000404742b */ /* 0x000e240000000002 */
[----:B0-----:R-:W-:Y:S02]  /*c400*/  FSEL R64, R4, RZ, P0 ;  /* 0x000000ff04407208 */ /* 0x001fe40000000000 */
[----:B------:R-:W-:-:S07]  /*c410*/  FSEL R65, R5, -QNAN , P0 ;  /* 0xfff0000005417808 */ /* 0x000fce0000000000 */
.L_x_10622:
[----:B------:R-:W-:Y:S05]  /*c420*/  BSYNC.RECONVERGENT B0 ;  /* 0x0000000000007941 */ /* 0x000fea0003800200 */
.L_x_10620:
[----:B------:R-:W-:Y:S01]  /*c430*/  FSEL R63, R59, R61, !P1 ;  /* 0x0000003d3b3f7208 */ /* 0x000fe20004800000 */
[----:B------:R-:W-:Y:S01]  /*c440*/  IMAD.MOV.U32 R2, RZ, RZ, 0x1 ;  /* 0x00000001ff027424 */ /* 0x000fe200078e00ff */
[----:B------:R-:W-:Y:S01]  /*c450*/  FSEL R62, R58, R60, !P1 ;  /* 0x0000003c3a3e7208 */ /* 0x000fe20004800000 */
[----:B------:R-:W-:Y:S01]  /*c460*/  IMAD.MOV.U32 R44, RZ, RZ, R6 ;  /* 0x000000ffff2c7224 */ /* 0x000fe200078e0006 */
[----:B------:R-:W0:Y:S01]  /*c470*/  MUFU.RCP64H R3, R63 ;  /* 0x0000003f00037308 */ /* 0x000e220000001800 */
[----:B------:R-:W-:Y:S01]  /*c480*/  IMAD.MOV.U32 R45, RZ, RZ, R7 ;  /* 0x000000ffff2d7224 */ /* 0x000fe200078e0007 */
[----:B------:R-:W-:Y:S01]  /*c490*/  FSETP.GEU.AND P2, PT, |R7|, 6.5827683646048100446e-37, PT ;  /* 0x036000000700780b */ /* 0x000fe20003f4e200 */
[----:B------:R-:W-:Y:S01]  /*c4a0*/  BSSY.RECONVERGENT B3, `(.L_x_10623) ;  /* 0x000002e000037945 */ /* 0x000fe20003800200 */
        /* <DEDUP_REMOVED lines=44> */
[----:B------:R-:W-:Y:S05]  /*c770*/  CALL.REL.NOINC `($__internal_20_$__cuda_sm20_div_rn_f64_full) ;  /* 0x00001700008c7944 */ /* 0x000fea0003c00000 */
.L_x_10624:
[----:B------:R-:W-:Y:S05]  /*c780*/  BSYNC.RECONVERGENT B3 ;  /* 0x0000000000037941 */ /* 0x000fea0003800200 */
.L_x_10623:
        /* <DEDUP_REMOVED lines=167> */
[----:B------:R-:W-:Y:S02]  /*d200*/  @P3 MOV R0, 0x7f3321d2 ;  /* 0x7f3321d200003802 */ /* 0x000fe40000000f00 */
[----:B------:R-:W-:Y:S02]  /*d210*/  @!P3 FSEL R7, RZ, 2.1426990032196044922, P0 ;  /* 0x400921fbff07b808 */ /* 0x000fe40000000000 */
        /* <DEDUP_REMOVED lines=27> */
.L_x_10592:
[----:B------:R-:W-:Y:S05]  /*d3d0*/  BSYNC.RECONVERGENT B2 ;  /* 0x0000000000027941 */ /* 0x000fea0003800200 */
.L_x_10580:
[----:B------:R-:W-:Y:S01]  /*d3e0*/  UMOV UR4, 0xfefa39ef ;  /* 0xfefa39ef00047882 */ /* 0x000fe20000000000 */
[----:B------:R-:W-:Y:S01]  /*d3f0*/  UMOV UR5, 0x3fe62e42 ;  /* 0x3fe62e4200057882 */ /* 0x000fe20000000000 */
[----:B------:R-:W-:Y:S01]  /*d400*/  LOP3.LUT R29, R29, 0x80000000, R33, 0xb8, !PT ;  /* 0x800000001d1d7812 */ /* 0x000fe200078eb821 */
[----:B0-----:R-:W0:Y:S02]  /*d410*/  DADD R64, R64, UR4 ;  /* 0x0000000440407e29 */ /* 0x001e240008000000 */
[----:B0-----:R-:W-:Y:S01]  /*d420*/  LOP3.LUT R31, R65, 0x80000000, R35, 0xb8, !PT ;  /* 0x80000000411f7812 */ /* 0x001fe200078eb823 */
[----:B------:R-:W-:Y:S01]  /*d430*/  IMAD.MOV.U32 R30, RZ, RZ, R64 ;  /* 0x000000ffff1e7224 */ /* 0x000fe200078e0040 */
[----:B------:R-:W-:Y:S06]  /*d440*/  BRA `(.L_x_10577) ;  /* 0x000000ac00407947 */ /* 0x000fec0003800000 */
.L_x_10579:
[----:B------:R-:W-:Y:S01]  /*d450*/  DSETP.NEU.AND P0, PT, R32, RZ, PT ;  /* 0x000000ff2000722a */ /* 0x000fe20003f0d000 */
[----:B------:R-:W-:Y:S01]  /*d460*/  IMAD.MOV.U32 R30, RZ, RZ, R34 ;  /* 0x000000ffff1e7224 */ /* 0x000fe200078e0022 */
[----:B------:R-:W-:Y:S01]  /*d470*/  MOV R29, R33 ;  /* 0x00000021001d7202 */ /* 0x000fe20000000f00 */
[----:B------:R-:W-:Y:S02]  /*d480*/  IMAD.MOV.U32 R31, RZ, RZ, R35 ;  /* 0x000000ffff1f7224 */ /* 0x000fe400078e0023 */
[----:B------:R-:W-:-:S15]  /*d490*/  IMAD.MOV.U32 R28, RZ, RZ, R32 ;  /* 0x000000ffff1c7224 */ /* 0x000fde00078e0020 */
[----:B------:R-:W-:-:S15]  /*d4a0*/  NOP ;  /* 0x0000000000007918 */ /* 0x000fde0000000000 */
[----:B------:R-:W-:-:S15]  /*d4b0*/  NOP ;  /* 0x0000000000007918 */ /* 0x000fde0000000000 */
[----:B------:R-:W-:-:S14]  /*d4c0*/  NOP ;  /* 0x0000000000007918 */ /* 0x000fdc0000000000 */
        /* <DEDUP_REMOVED lines=22> */
[----:B------:R-:W-:Y:S01]  /*d630*/  MOV R54, RZ ;  /* 0x000000ff00367202 */ /* 0x000fe20000000f00 */
        /* <DEDUP_REMOVED lines=34> */
[----:B------:R-:W-:Y:S01]  /*d860*/  UMOV UR8, UR4 ;  /* 0x0000000400087c82 */ /* 0x000fe20008000000 */
[----:B------:R-:W-:Y:S02]  /*d870*/  @P2 LOP3.LUT R31, R4, 0x80000, RZ, 0xfc, !PT ;  /* 0x00080000041f2812 */ /* 0x000fe400078efcff */
[----:B------:R-:W-:Y:S02]  /*d880*/  MOV R0, R50 ;  /* 0x0000003200007202 */ /* 0x000fe40000000f00 */
[----:B------:R-:W0:Y:S02]  /*d890*/  MUFU.RSQ64H R29, R31 ;  /* 0x0000001f001d7308 */ /* 0x000e240000001c00 */
[----:B------:R-:W-:Y:S01]  /*d8a0*/  SEL R30, R0, UR8, P0 ;  /* 0x00000008001e7c07 */ /* 0x000fe20008000000 */
[----:B------:R-:W-:-:S15]  /*d8b0*/  UMOV UR8, UR5 ;  /* 0x0000000500087c82 */ /* 0x000fde0008000000 */
[----:B------:R-:W-:-:S15]  /*d8c0*/  NOP ;  /* 0x0000000000007918 */ /* 0x000fde0000000000 */
[----:B------:R-:W-:-:S15]  /*d8d0*/  NOP ;  /* 0x0000000000007918 */ /* 0x000fde0000000000 */
[----:B------:R-:W-:-:S08]  /*d8e0*/  NOP ;  /* 0x0000000000007918 */ /* 0x000fd00000000000 */
[----:B------:R-:W1:-:S15]  /*d8f0*/  DADD R62, R58, -1 ;  /* 0xbff000003a3e7429 */ /* 0x000e5e0000000000 */
[----:B------:R-:W-:-:S15]  /*d900*/  NOP ;  /* 0x0000000000007918 */ /* 0x000fde0000000000 */
[----:B------:R-:W-:-:S15]  /*d910*/  NOP ;  /* 0x0000000000007918 */ /* 0x000fde0000000000 */
[----:B------:R-:W-:-:S15]  /*d920*/  NOP ;  /* 0x0000000000007918 */ /* 0x000fde0000000000 */
[----:B------:R-:W-:-:S04]  /*d930*/  NOP ;  /* 0x0000000000007918 */ /* 0x000fc80000000000 */
[----:B-1----:R-:W1:Y:S02]  /*d940*/  DADD R6, -RZ, |R62| ;  /* 0x00000000ff067229 */ /* 0x002e64000000053e */
[----:B-1----:R-:W-:-:S04]  /*d950*/  ISETP.LT.U32.AND P0, PT, R6, R60, PT ;  /* 0x0000003c0600720c */ /* 0x002fc80003f01070 */
[----:B------:R-:W-:-:S15]  /*d960*/  ISETP.LT.U32.AND.EX P0, PT, R7, R61, PT, P0 ;  /* 0x0000003d0700720c */ /* 0x000fde0003f01100 */
        /* <DEDUP_REMOVED lines=9> */
[----:B0-----:R-:W-:Y:S01]  /*da00*/  SEL R30, R6, R60, P0 ;  /* 0x0000003c061e7207 */ /* 0x001fe20000000000 */
[----:B------:R-:W-:Y:S01]  /*da10*/  IMAD.MOV.U32 R4, RZ, RZ, 0x0 ;  /* 0x00000000ff047424 */ /* 0x000fe200078e00ff */
[----:B------:R-:W-:Y:S01]  /*da20*/  SEL R31, R7, R61, P0 ;  /* 0x0000003d071f7207 */ /* 0x000fe20000000000 */
[----:B------:R-:W-:Y:S01]  /*da30*/  IMAD.MOV.U32 R5, RZ, RZ, 0x3fd80000 ;  /* 0x3fd80000ff057424 */ /* 0x000fe200078e00ff */
[----:B------:R-:W-:-:S04]  /*da40*/  ISETP.GT.U32.AND P0, PT, R60, R6, PT ;  /* 0x000000063c00720c */ /* 0x000fc80003f04070 */
[----:B------:R-:W-:-:S04]  /*da50*/  ISETP.GT.U32.AND.EX P0, PT, R61, R7, PT, P0 ;  /* 0x000000073d00720c */ /* 0x000fc80003f04100 */
[----:B------:R-:W-:Y:S02]  /*da60*/  SEL R7, R61, R7, P0 ;  /* 0x000000073d077207 */ /* 0x000fe40000000000 */
[----:B------:R-:W-:Y:S02]  /*da70*/  SEL R6, R60, R6, P0 ;  /* 0x000000063c067207 */ /* 0x000fe40000000000 */
[----:B------:R-:W-:-:S15]  /*da80*/  LOP3.LUT R0, R7, 0xffc00000, RZ, 0xc0, !PT ;  /* 0xffc0000007007812 */ /* 0x000fde00078ec0ff */
        /* <DEDUP_REMOVED lines=43> */
[----:B------:R-:W-:-:S05]  /*dd40*/  IMAD.U32 R52, RZ, RZ, UR8 ;  /* 0x00000008ff347e24 */ /* 0x000fca000f8e00ff */
[----:B------:R-:W-:Y:S01]  /*dd50*/  @P3 LOP3.LUT R67, R52, 0x80000, RZ, 0xfc, !PT ;  /* 0x0008000034433812 */ /* 0x000fe200078efcff */
[----:B------:R-:W-:Y:S01]  /*dd60*/  IMAD.MOV.U32 R52, RZ, RZ, R48 ;  /* 0x000000ffff347224 */ /* 0x000fe200078e0030 */
[----:B------:R-:W-:Y:S02]  /*dd70*/  ISETP.GE.U32.AND P3, PT, R31, 0x7ff00000, PT ;  /* 0x7ff000001f00780c */ /* 0x000fe40003f66070 */
[----:B------:R-:W0:Y:S02]  /*dd80*/  MUFU.RSQ64H R55, R67 ;  /* 0x0000004300377308 */ /* 0x000e240000001c00 */
[----:B------:R-:W-:Y:S02]  /*dd90*/  SEL R66, R52, UR4, P0 ;  /* 0x0000000434427c07 */ /* 0x000fe40008000000 */
[----:B------:R-:W-:-:S15]  /*dda0*/  ISETP.GE.U32.AND P0, PT, R65, 0x7ff00000, PT ;  /* 0x7ff000004100780c */ /* 0x000fde0003f06070 */
[----:B------:R-:W-:-:S15]  /*ddb0*/  NOP ;  /* 0x0000000000007918 */ /* 0x000fde0000000000 */
[----:B------:R-:W-:-:S15]  /*ddc0*/  NOP ;  /* 0x0000000000007918 */ /* 0x000fde0000000000 */
[----:B------:R-:W-:-:S03]  /*ddd0*/  NOP ;  /* 0x0000000000007918 */ /* 0x000fc60000000000 */
        /* <DEDUP_REMOVED lines=135> */
[----:B------:R-:W-:Y:S05]  /*e650*/  CALL.REL.NOINC `($__internal_21_$__cuda_sm20_dsqrt_rn_f64_mediumpath_v1) ;  /* 0x000016ec00087944 */ /* 0x000fea0003c00000 */
[----:B------:R-:W-:Y:S02]  /*e660*/  IMAD.MOV.U32 R66, RZ, RZ, R2 ;  /* 0x000000ffff427224 */ /* 0x000fe400078e0002 */
[----:B------:R-:W-:-:S07]  /*e670*/  IMAD.MOV.U32 R67, RZ, RZ, R3 ;  /* 0x000000ffff437224 */ /* 0x000fce00078e0003 */
.L_x_10629:
[----:B------:R-:W-:Y:S05]  /*e680*/  BSYNC.RECONVERGENT B3 ;  /* 0x0000000000037941 */ /* 0x000fea0003800200 */
.L_x_10628:
[----:B------:R-:W-:Y:S05]  /*e690*/  BRA `(.L_x_10630) ;  /* 0x0000005000807947 */ /* 0x000fea0003800000 */
.L_x_10627:
        /* <DEDUP_REMOVED lines=70> */
.L_x_10635:
[----:B------:R-:W-:Y:S05]  /*eb00*/  BSYNC.RECONVERGENT B4 ;  /* 0x0000000000047941 */ /* 0x000fea0003800200 */
.L_x_10634:
[----:B------:R-:W-:Y:S02]  /*eb10*/  IMAD.MOV.U32 R66, RZ, RZ, R2 ;  /* 0x000000ffff427224 */ /* 0x000fe400078e0002 */
[----:B------:R-:W-:-:S07]  /*eb20*/  IMAD.MOV.U32 R67, RZ, RZ, R3 ;  /* 0x000000ffff437224 */ /* 0x000fce00078e0003 */
.L_x_10633:
[----:B------:R-:W-:Y:S05]  /*eb30*/  BSYNC.RECONVERGENT B3 ;  /* 0x0000000000037941 */ /* 0x000fea0003800200 */
.L_x_10632:
        /* <DEDUP_REMOVED lines=75> */
.L_x_10638:
[----:B------:R-:W-:Y:S05]  /*eff0*/  BSYNC.RECONVERGENT B4 ;  /* 0x0000000000047941 */ /* 0x000fea0003800200 */
.L_x_10637:
[----:B------:R-:W-:Y:S05]  /*f000*/  BSYNC.RECONVERGENT B3 ;  /* 0x0000000000037941 */ /* 0x000fea0003800200 */
.L_x_10636:
        /* <DEDUP_REMOVED lines=68> */
[----:B------:R-:W-:Y:S02]  /*f450*/  IMAD.MOV.U32 R2, RZ, RZ, R52 ;  /* 0x000000ffff027224 */ /* 0x000fe400078e0034 */
[----:B------:R-:W-:Y:S02]  /*f460*/  IMAD.MOV.U32 R6, RZ, RZ, R48 ;  /* 0x000000ffff067224 */ /* 0x000fe400078e0030 */
[----:B------:R-:W-:-:S07]  /*f470*/  IMAD.MOV.U32 R7, RZ, RZ, R49 ;  /* 0x000000ffff077224 */ /* 0x000fce00078e0031 */
[----:B------:R-:W-:Y:S05]  /*f480*/  CALL.REL.NOINC `($__internal_21_$__cuda_sm20_dsqrt_rn_f64_mediumpath_v1) ;  /* 0x000016dc007c7944 */ /* 0x000fea0003c00000 */
[----:B------:R-:W-:Y:S01]  /*f490*/  IMAD.MOV.U32 R50, RZ, RZ, R2 ;  /* 0x000000ffff327224 */ /* 0x000fe200078e0002 */
[----:B------:R-:W-:-:S07]  /*f4a0*/  MOV R51, R3 ;  /* 0x0000000300337202 */ /* 0x000fce0000000f00 */
.L_x_10640:
[----:B------:R-:W-:Y:S05]  /*f4b0*/  BSYNC.RECONVERGENT B3 ;  /* 0x0000000000037941 */ /* 0x000fea0003800200 */
.L_x_10639:
        /* <DEDUP_REMOVED lines=55> */
[----:B------:R-:W-:-:S07]  /*f830*/  IMAD.MOV.U32 R3, RZ, RZ, R67 ;  /* 0x000000ffff037224 */ /* 0x000fce00078e0043 */
[----:B------:R-:W-:Y:S05]  /*f840*/  CALL.REL.NOINC `($__internal_20_$__cuda_sm20_div_rn_f64_full) ;  /* 0x000016d000587944 */ /* 0x000fea0003c00000 */
.L_x_10643:
[----:B------:R-:W-:Y:S05]  /*f850*/  BSYNC.RECONVERGENT B3 ;  /* 0x0000000000037941 */ /* 0x000fea0003800200 */
.L_x_10642:
        /* <DEDUP_REMOVED lines=78> */
.L_x_10641:
        /* <DEDUP_REMOVED lines=126> */
[----:B------:R-:W1:-:S15]  /*10520*/  DADD R52, R44, -R4 ;  /* 0x000000002c347229 */ /* 0x000e5e0000000804 */
        /* <DEDUP_REMOVED lines=31> */
[----:B------:R-:W0:Y:S01]  /*10720*/  DFMA R6, R2, -UR4, R66 ;  /* 0x8000000402067c2b */ /* 0x000e220008000042 */
[----:B------:R-:W-:Y:S01]  /*10730*/  UMOV UR4, 0x3b39803f ;  /* 0x3b39803f00047882 */ /* 0x000fe20000000000 */
[----:B------:R-:W-:-:S15]  /*10740*/  UMOV UR5, 0x3c7abc9e ;  /* 0x3c7abc9e00057882 */ /* 0x000fde0000000000 */
[----:B------:R-:W-:-:S15]  /*10750*/  NOP ;  /* 0x0000000000007918 */ /* 0x000fde0000000000 */
[----:B------:R-:W-:-:S15]  /*10760*/  NOP ;  /* 0x0000000000007918 */ /* 0x000fde0000000000 */
[----:B------:R-:W-:-:S15]  /*10770*/  NOP ;  /* 0x0000000000007918 */ /* 0x000fde0000000000 */
[----:B------:R-:W-:-:S02]  /*10780*/  NOP ;  /* 0x0000000000007918 */ /* 0x000fc40000000000 */
[----:B0-----:R-:W-:-:S15]  /*10790*/  DADD R6, -R4, R6 ;  /* 0x0000000004067229 */ /* 0x001fde0000000106 */
[----:B------:R-:W-:-:S15]  /*107a0*/  NOP ;  /* 0x0000000000007918 */ /* 0x000fde0000000000 */
[----:B------:R-:W-:-:S15]  /*107b0*/  NOP ;  /* 0x0000000000007918 */ /* 0x000fde0000000000 */
[----:B------:R-:W-:-:S15]  /*107c0*/  NOP ;  /* 0x0000000000007918 */ /* 0x000fde0000000000 */
[----:B------:R-:W-:-:S04]  /*107d0*/  NOP ;  /* 0x0000000000007918 */ /* 0x000fc80000000000 */
[----:B------:R-:W0:-:S15]  /*107e0*/  DFMA R44, R4, R48, R44 ;  /* 0x00000030042c722b */ /* 0x000e1e000000002c */
        /* <DEDUP_REMOVED lines=16> */
.L_x_10644:
[----:B------:R-:W-:Y:S01]  /*108f0*/  IMAD.MOV.U32 R4, RZ, RZ, 0x0 ;  /* 0x00000000ff047424 */ /* 0x000fe200078e00ff */
[----:B------:R-:W-:Y:S01]  /*10900*/  LOP3.LUT P0, RZ, R3, 0x7fffffff, RZ, 0xc0, !PT ;  /* 0x7fffffff03ff7812 */ /* 0x000fe2000780c0ff */
[----:B------:R-:W-:-:S06]  /*10910*/  IMAD.MOV.U32 R5, RZ, RZ, 0x7ff00000 ;  /* 0x7ff00000ff057424 */ /* 0x000fcc00078e00ff */
[----:B------:R-:W0:Y:S02]  /*10920*/  DFMA R2, R2, R4, +INF ;  /* 0x7ff000000202742b */ /* 0x000e240000000004 */
[----:B0-----:R-:W-:Y:S02]  /*10930*/  FSEL R66, R2, RZ, P0 ;  /* 0x000000ff02427208 */ /* 0x001fe40000000000 */
[----:B------:R-:W-:Y:S01]  /*10940*/  FSEL R67, R3, -QNAN , P0 ;  /* 0xfff0000003437808 */ /* 0x000fe20000000000 */
[----:B------:R-:W-:Y:S06]  /*10950*/  BRA `(.L_x_10630) ;  /* 0x0000002c00d07947 */ /* 0x000fec0003800000 */
.L_x_10631:
        /* <DEDUP_REMOVED lines=62> */
[----:B------:R-:W-:Y:S05]  /*10d40*/  CALL.REL.NOINC `($__internal_21_$__cuda_sm20_dsqrt_rn_f64_mediumpath_v1) ;  /* 0x000016c4004c7944 */ /* 0x000fea0003c00000 */
[----:B------:R-:W-:Y:S02]  /*10d50*/  IMAD.MOV.U32 R4, RZ, RZ, R2 ;  /* 0x000000ffff047224 */ /* 0x000fe400078e0002 */
[----:B------:R-:W-:-:S07]  /*10d60*/  IMAD.MOV.U32 R5, RZ, RZ, R3 ;  /* 0x000000ffff057224 */ /* 0x000fce00078e0003 */
.L_x_10647:
[----:B------:R-:W-:Y:S05]  /*10d70*/  BSYNC.RECONVERGENT B3 ;  /* 0x0000000000037941 */ /* 0x000fea0003800200 */
.L_x_10646:
        /* <DEDUP_REMOVED lines=46> */
[----:B------:R-:W-:-:S07]  /*11060*/  MOV R4, 0x11080 ;  /* 0x0001108000047802 */ /* 0x000fce0000000f00 */
[----:B------:R-:W-:Y:S05]  /*11070*/  CALL.REL.NOINC `($__internal_20_$__cuda_sm20_div_rn_f64_full) ;  /* 0x000016b8004c7944 */ /* 0x000fea0003c00000 */
.L_x_10649:
[----:B------:R-:W-:Y:S05]  /*11080*/  BSYNC.RECONVERGENT B3 ;  /* 0x0000000000037941 */ /* 0x000fea0003800200 */
.L_x_10648:
[----:B------:R-:W-:Y:S02]  /*11090*/  IMAD.MOV.U32 R66, RZ, RZ, R2 ;  /* 0x000000ffff427224 */ /* 0x000fe400078e0002 */
[----:B------:R-:W-:Y:S01]  /*110a0*/  IMAD.MOV.U32 R67, RZ, RZ, R3 ;  /* 0x000000ffff437224 */ /* 0x000fe200078e0003 */
[----:B------:R-:W-:Y:S06]  /*110b0*/  BRA `(.L_x_10630) ;  /* 0x0000002400f87947 */ /* 0x000fec0003800000 */
.L_x_10645:
        /* <DEDUP_REMOVED lines=56> */
.L_x_10651:
[----:B------:R-:W-:Y:S05]  /*11440*/  BSYNC.RECONVERGENT B3 ;  /* 0x0000000000037941 */ /* 0x000fea0003800200 */
.L_x_10650:
        /* <DEDUP_REMOVED lines=57> */
.L_x_10654:
[----:B------:R-:W-:Y:S05]  /*117e0*/  BSYNC.RECONVERGENT B3 ;  /* 0x0000000000037941 */ /* 0x000fea0003800200 */
.L_x_10653:
        /* <DEDUP_REMOVED lines=78> */
.L_x_10652:
        /* <DEDUP_REMOVED lines=187> */
.L_x_10655:
[----:B------:R-:W-:Y:S01]  /*12880*/  IMAD.MOV.U32 R4, RZ, RZ, 0x0 ;  /* 0x00000000ff047424 */ /* 0x000fe200078e00ff */
[----:B------:R-:W-:Y:S01]  /*12890*/  LOP3.LUT P0, RZ, R3, 0x7fffffff, RZ, 0xc0, !PT ;  /* 0x7fffffff03ff7812 */ /* 0x000fe2000780c0ff */
[----:B------:R-:W-:-:S06]  /*128a0*/  IMAD.MOV.U32 R5, RZ, RZ, 0x7ff00000 ;  /* 0x7ff00000ff057424 */ /* 0x000fcc00078e00ff */
[----:B------:R-:W0:Y:S02]  /*128b0*/  DFMA R2, R2, R4, +INF ;  /* 0x7ff000000202742b */ /* 0x000e240000000004 */
[----:B0-----:R-:W-:Y:S02]  /*128c0*/  FSEL R66, R2, RZ, P0 ;  /* 0x000000ff02427208 */ /* 0x001fe40000000000 */
[----:B------:R-:W-:Y:S01]  /*128d0*/  FSEL R67, R3, -QNAN , P0 ;  /* 0xfff0000003437808 */ /* 0x000fe20000000000 */
[----:B------:R-:W-:Y:S06]  /*128e0*/  BRA `(.L_x_10630) ;  /* 0x0000000c00ec7947 */ /* 0x000fec0003800000 */
.L_x_10626:
        /* <DEDUP_REMOVED lines=53> */
[----:B------:R-:W-:Y:S05]  /*12c40*/  CALL.REL.NOINC `($__internal_21_$__cuda_sm20_dsqrt_rn_f64_mediumpath_v1) ;  /* 0x000016a4008c7944 */ /* 0x000fea0003c00000 */
[----:B------:R-:W-:Y:S02]  /*12c50*/  IMAD.MOV.U32 R48, RZ, RZ, R2 ;  /* 0x000000ffff307224 */ /* 0x000fe400078e0002 */
[----:B------:R-:W-:-:S07]  /*12c60*/  IMAD.MOV.U32 R49, RZ, RZ, R3 ;  /* 0x000000ffff317224 */ /* 0x000fce00078e0003 */
.L_x_10657:
[----:B------:R-:W-:Y:S05]  /*12c70*/  BSYNC.RECONVERGENT B3 ;  /* 0x0000000000037941 */ /* 0x000fea0003800200 */
.L_x_10656:
[----:B------:R-:W0:Y:S01]  /*12c80*/  DADD R48, R28, R48 ;  /* 0x000000001c307229 */ /* 0x000e220000000030 */
[----:B------:R-:W-:Y:S01]  /*12c90*/  IMAD.MOV.U32 R5, RZ, RZ, -0x3ff ;  /* 0xfffffc01ff057424 */ /* 0x000fe200078e00ff */
        /* <DEDUP_REMOVED lines=186> */
.L_x_10658:
[----:B------:R-:W-:Y:S01]  /*13840*/  MOV R4, 0x0 ;  /* 0x0000000000047802 */ /* 0x000fe20000000f00 */
[----:B------:R-:W-:Y:S01]  /*13850*/  IMAD.MOV.U32 R5, RZ, RZ, 0x7ff00000 ;  /* 0x7ff00000ff057424 */ /* 0x000fe200078e00ff */
[----:B------:R-:W-:-:S05]  /*13860*/  LOP3.LUT P0, RZ, R3, 0x7fffffff, RZ, 0xc0, !PT ;  /* 0x7fffffff03ff7812 */ /* 0x000fca000780c0ff */
[----:B------:R-:W0:Y:S02]  /*13870*/  DFMA R2, R2, R4, +INF ;  /* 0x7ff000000202742b */ /* 0x000e240000000004 */
[----:B0-----:R-:W-:Y:S02]  /*13880*/  FSEL R66, R2, RZ, P0 ;  /* 0x000000ff02427208 */ /* 0x001fe40000000000 */
[----:B------:R-:W-:-:S07]  /*13890*/  FSEL R67, R3, -QNAN , P0 ;  /* 0xfff0000003437808 */ /* 0x000fce0000000000 */
.L_x_10630:
[----:B------:R-:W-:Y:S05]  /*138a0*/  BSYNC.RECONVERGENT B2 ;  /* 0x0000000000027941 */ /* 0x000fea0003800200 */
.L_x_10625:
        /* <DEDUP_REMOVED lines=62> */
.L_x_10663:
[----:B------:R-:W-:Y:S05]  /*13c90*/  BSYNC.RECONVERGENT B4 ;  /* 0x0000000000047941 */ /* 0x000fea0003800200 */
.L_x_10662:
        /* <DEDUP_REMOVED lines=67> */
.L_x_10667:
[----:B------:R-:W-:Y:S05]  /*140d0*/  BSYNC.RECONVERGENT B5 ;  /* 0x0000000000057941 */ /* 0x000fea0003800200 */
.L_x_10666:
        /* <DEDUP_REMOVED lines=58> */
[----:B------:R-:W-:Y:S02]  /*14480*/  IMAD.MOV.U32 R5, RZ, RZ, R49 ;  /* 0x000000ffff057224 */ /* 0x000fe400078e0031 */
[----:B------:R-:W-:Y:S02]  /*14490*/  IMAD.MOV.U32 R0, RZ, RZ, R28 ;  /* 0x000000ffff007224 */ /* 0x000fe400078e001c */
[----:B------:R-:W-:-:S07]  /*144a0*/  IMAD.MOV.U32 R3, RZ, RZ, R31 ;  /* 0x000000ffff037224 */ /* 0x000fce00078e001f */
[----:B------:R-:W-:Y:S05]  /*144b0*/  CALL.REL.NOINC `($__internal_21_$__cuda_sm20_dsqrt_rn_f64_mediumpath_v1) ;  /* 0x0000168c00707944 */ /* 0x000fea0003c00000 */
.L_x_10669:
[----:B------:R-:W-:Y:S05]  /*144c0*/  BSYNC.RECONVERGENT B5 ;  /* 0x0000000000057941 */ /* 0x000fea0003800200 */
.L_x_10668:
[----:B------:R0:W1:Y:S01]  /*144d0*/  DMUL R68, R2, R68 ;  /* 0x0000004402447228 */ /* 0x0000620000000000 */
[----:B------:R-:W-:Y:S01]  /*144e0*/  IMAD.MOV.U32 R58, RZ, RZ, 0x0 ;  /* 0x00000000ff3a7424 */ /* 0x000fe200078e00ff */
[----:B------:R-:W-:Y:S01]  /*144f0*/  MOV R59, 0x3ff00000 ;  /* 0x3ff00000003b7802 */ /* 0x000fe20000000f00 */
[----:B01----:R-:W-:Y:S06]  /*14500*/  BRA `(.L_x_10670) ;  /* 0x0000001800a87947 */ /* 0x003fec0003800000 */
.L_x_10665:
        /* <DEDUP_REMOVED lines=75> */
.L_x_10675:
[----:B------:R-:W-:Y:S05]  /*149c0*/  BSYNC.RECONVERGENT B6 ;  /* 0x0000000000067941 */ /* 0x000fea0003800200 */
.L_x_10674:
[----:B------:R-:W-:Y:S01]  /*149d0*/  IMAD.MOV.U32 R62, RZ, RZ, R2 ;  /* 0x000000ffff3e7224 */ /* 0x000fe200078e0002 */
[----:B------:R-:W-:-:S07]  /*149e0*/  MOV R63, R3 ;  /* 0x00000003003f7202 */ /* 0x000fce0000000f00 */
.L_x_10673:
[----:B------:R-:W-:Y:S05]  /*149f0*/  BSYNC.RECONVERGENT B5 ;  /* 0x0000000000057941 */ /* 0x000fea0003800200 */
.L_x_10672:
[----:B------:R-:W0:Y:S01]  /*14a00*/  DADD R4, R58, -1 ;  /* 0xbff000003a047429 */ /* 0x000e220000000000 */
        /* <DEDUP_REMOVED lines=72> */
.L_x_10679:
[----:B------:R-:W-:Y:S05]  /*14e90*/  BSYNC.RECONVERGENT B6 ;  /* 0x0000000000067941 */ /* 0x000fea0003800200 */
.L_x_10678:
[----:B------:R-:W-:Y:S02]  /*14ea0*/  IMAD.MOV.U32 R60, RZ, RZ, R2 ;  /* 0x000000ffff3c7224 */ /* 0x000fe400078e0002 */
[----:B------:R-:W-:-:S07]  /*14eb0*/  IMAD.MOV.U32 R61, RZ, RZ, R3 ;  /* 0x000000ffff3d7224 */ /* 0x000fce00078e0003 */
.L_x_10677:
[----:B------:R-:W-:Y:S05]  /*14ec0*/  BSYNC.RECONVERGENT B5 ;  /* 0x0000000000057941 */ /* 0x000fea0003800200 */
.L_x_10676:
        /* <DEDUP_REMOVED lines=71> */
.L_x_10681:
[----:B------:R-:W-:Y:S05]  /*15340*/  BSYNC.RECONVERGENT B5 ;  /* 0x0000000000057941 */ /* 0x000fea0003800200 */
.L_x_10680:
[----:B------:R-:W-:Y:S02]  /*15350*/  IMAD.MOV.U32 R68, RZ, RZ, R2 ;  /* 0x000000ffff447224 */ /* 0x000fe400078e0002 */
[----:B------:R-:W-:Y:S01]  /*15360*/  IMAD.MOV.U32 R69, RZ, RZ, R3 ;  /* 0x000000ffff457224 */ /* 0x000fe200078e0003 */
[----:B------:R-:W-:Y:S06]  /*15370*/  BRA `(.L_x_10670) ;  /* 0x0000000c000c7947 */ /* 0x000fec0003800000 */
.L_x_10671:
[----:B------:R-:W0:Y:S02]  /*15380*/  DSETP.GT.AND P0, PT, R58, 1, PT ;  /* 0x3ff000003a00742a */ /* 0x000e240003f04000 */
[----:B0-----:R-:W-:Y:S05]  /*15390*/  @!P0 BRA `(.L_x_10682) ;  /* 0x0000000800048947 */ /* 0x001fea0003800000 */
        /* <DEDUP_REMOVED lines=64> */
[----:B------:R-:W-:Y:S02]  /*157a0*/  IMAD.MOV.U32 R2, RZ, RZ, R6 ;  /* 0x000000ffff027224 */ /* 0x000fe400078e0006 */
[----:B------:R-:W-:Y:S01]  /*157b0*/  IMAD.MOV.U32 R46, RZ, RZ, R44 ;  /* 0x000000ffff2e7224 */ /* 0x000fe200078e002c */
[----:B------:R-:W-:Y:S01]  /*157c0*/  MOV R44, 0x15830 ;  /* 0x00015830002c7802 */ /* 0x000fe20000000f00 */
[----:B------:R-:W-:Y:S02]  /*157d0*/  IMAD.MOV.U32 R6, RZ, RZ, R50 ;  /* 0x000000ffff067224 */ /* 0x000fe400078e0032 */
[----:B------:R-:W-:Y:S02]  /*157e0*/  IMAD.MOV.U32 R7, RZ, RZ, R51 ;  /* 0x000000ffff077224 */ /* 0x000fe400078e0033 */
[----:B------:R-:W-:Y:S02]  /*157f0*/  IMAD.MOV.U32 R4, RZ, RZ, R48 ;  /* 0x000000ffff047224 */ /* 0x000fe400078e0030 */
[----:B------:R-:W-:-:S02]  /*15800*/  IMAD.MOV.U32 R5, RZ, RZ, R49 ;  /* 0x000000ffff057224 */ /* 0x000fc400078e0031 */
[----:B------:R-:W-:-:S07]  /*15810*/  IMAD.MOV.U32 R0, RZ, RZ, R30 ;  /* 0x000000ffff007224 */ /* 0x000fce00078e001e */
[----:B------:R-:W-:Y:S05]  /*15820*/  CALL.REL.NOINC `($__internal_21_$__cuda_sm20_dsqrt_rn_f64_mediumpath_v1) ;  /* 0x0000167800947944 */ /* 0x000fea0003c00000 */
[----:B------:R-:W-:Y:S01]  /*15830*/  MOV R4, R2 ;  /* 0x0000000200047202 */ /* 0x000fe20000000f00 */
[----:B------:R-:W-:-:S07]  /*15840*/  IMAD.MOV.U32 R5, RZ, RZ, R3 ;  /* 0x000000ffff057224 */ /* 0x000fce00078e0003 */
.L_x_10684:
[----:B------:R-:W-:Y:S05]  /*15850*/  BSYNC.RECONVERGENT B5 ;  /* 0x0000000000057941 */ /* 0x000fea0003800200 */
.L_x_10683:
        /* <DEDUP_REMOVED lines=48> */
.L_x_10686:
[----:B------:R-:W-:Y:S05]  /*15b60*/  BSYNC.RECONVERGENT B5 ;  /* 0x0000000000057941 */ /* 0x000fea0003800200 */
.L_x_10685:
[----:B------:R-:W0:Y:S01]  /*15b70*/  DMUL R58, R58, 8.11296384146066816958e+31 ;  /* 0x469000003a3a7828 */ /* 0x000e220000000000 */
[----:B------:R-:W-:Y:S02]  /*15b80*/  IMAD.MOV.U32 R68, RZ, RZ, R2 ;  /* 0x000000ffff447224 */ /* 0x000fe400078e0002 */
[----:B------:R-:W-:Y:S01]  /*15b90*/  IMAD.MOV.U32 R69, RZ, RZ, R3 ;  /* 0x000000ffff457224 */ /* 0x000fe200078e0003 */
[----:B0-----:R-:W-:Y:S06]  /*15ba0*/  BRA `(.L_x_10670) ;  /* 0x0000000400007947 */ /* 0x001fec0003800000 */
.L_x_10682:
        /* <DEDUP_REMOVED lines=61> */
.L_x_10688:
[----:B------:R-:W-:Y:S05]  /*15f80*/  BSYNC.RECONVERGENT B5 ;  /* 0x0000000000057941 */ /* 0x000fea0003800200 */
.L_x_10687:
[----:B------:R-:W-:Y:S02]  /*15f90*/  IMAD.MOV.U32 R68, RZ, RZ, R2 ;  /* 0x000000ffff447224 */ /* 0x000fe400078e0002 */
[----:B------:R-:W-:-:S07]  /*15fa0*/  IMAD.MOV.U32 R69, RZ, RZ, R3 ;  /* 0x000000ffff457224 */ /* 0x000fce00078e0003 */
.L_x_10670:
[----:B------:R-:W-:Y:S05]  /*15fb0*/  BSYNC.RECONVERGENT B4 ;  /* 0x0000000000047941 */ /* 0x000fea0003800200 */
.L_x_10661:
[----:B------:R-:W-:Y:S05]  /*15fc0*/  BSYNC.RELIABLE B2 ;  /* 0x0000000000027941 */ /* 0x000fea0003800100 */
.L_x_10660:
        /* <DEDUP_REMOVED lines=62> */
.L_x_10690:
[----:B------:R-:W-:Y:S05]  /*163b0*/  BSYNC.RECONVERGENT B2 ;  /* 0x0000000000027941 */ /* 0x000fea0003800200 */
.L_x_10689:
        /* <DEDUP_REMOVED lines=198> */
.L_x_10664:
        /* <DEDUP_REMOVED lines=100> */
.L_x_10692:
        /* <DEDUP_REMOVED lines=170> */
.L_x_10691:
[----:B------:R-:W-:Y:S05]  /*18100*/  BSYNC.RECONVERGENT B3 ;  /* 0x0000000000037941 */ /* 0x000fea0003800200 */
.L_x_10659:
[----:B------:R-:W-:Y:S01]  /*18110*/  LOP3.LUT R31, R67, 0x80000000, R35, 0xb8, !PT ;  /* 0x80000000431f7812 */ /* 0x000fe200078eb823 */
[----:B------:R-:W-:Y:S01]  /*18120*/  IMAD.MOV.U32 R30, RZ, RZ, R66 ;  /* 0x000000ffff1e7224 */ /* 0x000fe200078e0042 */
[----:B------:R-:W-:Y:S01]  /*18130*/  LOP3.LUT R29, R3, 0x80000000, R33, 0xb8, !PT ;  /* 0x80000000031d7812 */ /* 0x000fe200078eb821 */
[----:B------:R-:W-:-:S07]  /*18140*/  IMAD.MOV.U32 R28, RZ, RZ, R2 ;  /* 0x000000ffff1c7224 */ /* 0x000fce00078e0002 */
.L_x_10577:
[----:B------:R-:W-:Y:S05]  /*18150*/  BSYNC.RECONVERGENT B1 ;  /* 0x0000000000017941 */ /* 0x000fea0003800200 */
.L_x_10576:
[----:B------:R-:W-:Y:S05]  /*18160*/  WARPSYNC.ALL ;  /* 0x0000000000007948 */ /* 0x000fea0003800000 */
[----:B------:R-:W0:Y:S01]  /*18170*/  S2UR UR4, SR_CTAID.X ;  /* 0x00000000000479c3 */ /* 0x000e220000002500 */
[----:B------:R-:W0:Y:S01]  /*18180*/  LDCU UR5, c[0x0][0x380] ;  /* 0x00007000ff0577ac */ /* 0x000e220008000800 */
[----:B------:R-:W-:Y:S01]  /*18190*/  IADD3 R0, PT, PT, R47, 0x80, RZ ;  /* 0x000000802f007810 */ /* 0x000fe20007ffe0ff */
[----:B------:R-:W-:Y:S01]  /*181a0*/  BSSY.RECONVERGENT B1, `(.L_x_10693) ;  /* 0x00017c2000017945 */ /* 0x000fe20003800200 */
[----:B-----5:R-:W-:Y:S02]  /*181b0*/  CS2R R34, SRZ ;  /* 0x0000000000227805 */ /* 0x020fe4000001ff00 */
[----:B------:R-:W-:Y:S01]  /*181c0*/  CS2R R32, SRZ ;  /* 0x0000000000207805 */ /* 0x000fe2000001ff00 */
[----:B0-----:R-:W-:-:S06]  /*181d0*/  UIMAD UR4, UR4, -0x400, UR5 ;  /* 0xfffffc00040478a4 */ /* 0x001fcc000f8e0205 */
[----:B------:R-:W-:-:S13]  /*181e0*/  ISETP.GE.U32.AND P0, PT, R0, UR4, PT ;  /* 0x0000000400007c0c */ /* 0x000fda000bf06070 */
        /* <DEDUP_REMOVED lines=52> */
[----:B------:R-:W-:Y:S01]  /*18530*/  @!P0 MOV R33, R37 ;  /* 0x0000002500218202 */ /* 0x000fe20000000f00 */
[----:B------:R-:W-:-:S15]  /*18540*/  @!P0 IMAD.MOV.U32 R32, RZ, RZ, R36 ;  /* 0x000000ffff208224 */ /* 0x000fde00078e0024 */
[----:B------:R-:W-:-:S15]  /*18550*/  NOP ;  /* 0x0000000000007918 */ /* 0x000fde0000000000 */
[----:B------:R-:W-:-:S15]  /*18560*/  NOP ;  /* 0x0000000000007918 */ /* 0x000fde0000000000 */
[----:B------:R-:W-:-:S13]  /*18570*/  NOP ;  /* 0x0000000000007918 */ /* 0x000fda0000000000 */
[----:B------:R1:W2:Y:S02]  /*18580*/  @!P0 DADD R34, R38, R38 ;  /* 0x0000000026228229 */ /* 0x0002a40000000026 */
[----:B-12---:R-:W-:Y:S05]  /*18590*/  BRA `(.L_x_10694) ;  /* 0x0000017800087947 */ /* 0x006fea0003800000 */
.L_x_10695:
        /* <DEDUP_REMOVED lines=72> */
[----:B0-----:R-:W-:Y:S01]  /*18a20*/  IMAD.U32 R4, RZ, RZ, UR8 ;  /* 0x00000008ff047e24 */ /* 0x001fe2000f8e00ff */
[----:B-1----:R-:W-:-:S15]  /*18a30*/  MOV R0, R51 ;  /* 0x0000003300007202 */ /* 0x002fde0000000f00 */
        /* <DEDUP_REMOVED lines=85> */
[----:B------:R-:W-:Y:S02]  /*18f90*/  @P3 LOP3.LUT R67, R52, 0x80000, RZ, 0xfc, !PT ;  /* 0x0008000034433812 */ /* 0x000fe400078efcff */
[----:B------:R-:W-:Y:S02]  /*18fa0*/  MOV R52, R48 ;  /* 0x0000003000347202 */ /* 0x000fe40000000f00 */
[----:B------:R-:W0:Y:S01]  /*18fb0*/  MUFU.RSQ64H R55, R67 ;  /* 0x0000004300377308 */ /* 0x000e220000001c00 */
[----:B------:R-:W-:Y:S02]  /*18fc0*/  ISETP.GE.U32.AND P3, PT, R35, 0x7ff00000, PT ;  /* 0x7ff000002300780c */ /* 0x000fe40003f66070 */
[----:B------:R-:W-:Y:S02]  /*18fd0*/  SEL R66, R52, UR4, P0 ;  /* 0x0000000434427c07 */ /* 0x000fe40008000000 */
[----:B------:R-:W-:-:S15]  /*18fe0*/  ISETP.GE.U32.AND P0, PT, R65, 0x7ff00000, PT ;  /* 0x7ff000004100780c */ /* 0x000fde0003f06070 */
        /* <DEDUP_REMOVED lines=129> */
[----:B------:R-:W-:Y:S02]  /*19800*/  IMAD.MOV.U32 R45, RZ, RZ, R7 ;  /* 0x000000ffff2d7224 */ /* 0x000fe400078e0007 */
        /* <DEDUP_REMOVED lines=8> */
.L_x_10700:
[----:B------:R-:W-:Y:S05]  /*19890*/  BSYNC.RECONVERGENT B3 ;  /* 0x0000000000037941 */ /* 0x000fea0003800200 */
.L_x_10699:
[----:B------:R-:W0:Y:S01]  /*198a0*/  DADD R48, R32, R48 ;  /* 0x0000000020307229 */ /* 0x000e220000000030 */
[----:B------:R-:W-:Y:S01]  /*198b0*/  IMAD.MOV.U32 R7, RZ, RZ, -0x3ff ;  /* 0xfffffc01ff077424 */ /* 0x000fe200078e00ff */
[----:B0-----:R-:W-:Y:S01]  /*198c0*/  ISETP.GT.AND P0, PT, R49, 0xfffff, PT ;  /* 0x000fffff3100780c */ /* 0x001fe20003f04270 */
[----:B------:R-:W-:Y:S01]  /*198d0*/  IMAD.MOV.U32 R2, RZ, RZ, R48 ;  /* 0x000000ffff027224 */ /* 0x000fe200078e0030 */
        /* <DEDUP_REMOVED lines=193> */
.L_x_10698:
        /* <DEDUP_REMOVED lines=77> */
.L_x_10707:
[----:B------:R-:W-:Y:S05]  /*1a9c0*/  BSYNC.RECONVERGENT B4 ;  /* 0x0000000000047941 */ /* 0x000fea0003800200 */
.L_x_10706:
[----:B------:R-:W-:Y:S01]  /*1a9d0*/  IMAD.MOV.U32 R66, RZ, RZ, R2 ;  /* 0x000000ffff427224 */ /* 0x000fe200078e0002 */
[----:B------:R-:W-:-:S07]  /*1a9e0*/  MOV R67, R3 ;  /* 0x0000000300437202 */ /* 0x000fce0000000f00 */
.L_x_10705:
[----:B------:R-:W-:Y:S05]  /*1a9f0*/  BSYNC.RECONVERGENT B3 ;  /* 0x0000000000037941 */ /* 0x000fea0003800200 */
.L_x_10704:
        /* <DEDUP_REMOVED lines=70> */
.L_x_10712:
[----:B------:R-:W-:Y:S05]  /*1ae60*/  BSYNC.RECONVERGENT B4 ;  /* 0x0000000000047941 */ /* 0x000fea0003800200 */
.L_x_10711:
[----:B------:R-:W-:Y:S05]  /*1ae70*/  BRA `(.L_x_10710) ;  /* 0x0000000000047947 */ /* 0x000fea0003800000 */
.L_x_10709:
[----:B------:R0:W1:Y:S02]  /*1ae80*/  DADD R2, R34, -R4 ;  /* 0x0000000022027229 */ /* 0x0000640000000804 */
.L_x_10710:
[----:B------:R-:W-:Y:S05]  /*1ae90*/  BSYNC.RECONVERGENT B3 ;  /* 0x0000000000037941 */ /* 0x000fea0003800200 */
.L_x_10708:
[----:B-1----:R-:W1:Y:S01]  /*1aea0*/  DMUL R2, R2, 0.5 ;  /* 0x3fe0000002027828 */ /* 0x002e620000000000 */
[----:B0-----:R-:W-:Y:S01]  /*1aeb0*/  MOV R4, 0x0 ;  /* 0x0000000000047802 */ /* 0x001fe20000000f00 */
[----:B------:R-:W-:Y:S01]  /*1aec0*/  IMAD.MOV.U32 R5, RZ, RZ, 0x3fd80000 ;  /* 0x3fd80000ff057424 */ /* 0x000fe200078e00ff */
        /* <DEDUP_REMOVED lines=62> */
[----:B------:R-:W-:Y:S01]  /*1b2b0*/  MOV R7, R49 ;  /* 0x0000003100077202 */ /* 0x000fe20000000f00 */
[----:B------:R-:W-:Y:S01]  /*1b2c0*/  IMAD.MOV.U32 R0, RZ, RZ, R44 ;  /* 0x000000ffff007224 */ /* 0x000fe200078e002c */
[----:B------:R-:W-:Y:S01]  /*1b2d0*/  MOV R44, 0x1b310 ;  /* 0x0001b310002c7802 */ /* 0x000fe20000000f00 */
[----:B------:R-:W-:Y:S02]  /*1b2e0*/  IMAD.MOV.U32 R2, RZ, RZ, R52 ;  /* 0x000000ffff027224 */ /* 0x000fe400078e0034 */
[----:B------:R-:W-:-:S07]  /*1b2f0*/  IMAD.MOV.U32 R6, RZ, RZ, R48 ;  /* 0x000000ffff067224 */ /* 0x000fce00078e0030 */
[----:B------:R-:W-:Y:S05]  /*1b300*/  CALL.REL.NOINC `($__internal_21_$__cuda_sm20_dsqrt_rn_f64_mediumpath_v1) ;  /* 0x0000161c00dc7944 */ /* 0x000fea0003c00000 */
[----:B------:R-:W-:Y:S02]  /*1b310*/  IMAD.MOV.U32 R50, RZ, RZ, R2 ;  /* 0x000000ffff327224 */ /* 0x000fe400078e0002 */
[----:B------:R-:W-:-:S07]  /*1b320*/  IMAD.MOV.U32 R51, RZ, RZ, R3 ;  /* 0x000000ffff337224 */ /* 0x000fce00078e0003 */
.L_x_10714:
[----:B------:R-:W-:Y:S05]  /*1b330*/  BSYNC.RECONVERGENT B3 ;  /* 0x0000000000037941 */ /* 0x000fea0003800200 */
.L_x_10713:
        /* <DEDUP_REMOVED lines=201> */
.L_x_10715:
        /* <DEDUP_REMOVED lines=50> */
[----:B------:R-:W-:-:S07]  /*1c2f0*/  IMAD.MOV.U32 R3, RZ, RZ, R67 ;  /* 0x000000ffff037224 */ /* 0x000fce00078e0043 */
[----:B------:R-:W-:Y:S05]  /*1c300*/  CALL.REL.NOINC `($__internal_20_$__cuda_sm20_div_rn_f64_full) ;  /* 0x0000160400a87944 */ /* 0x000fea0003c00000 */
.L_x_10717:
[----:B------:R-:W-:Y:S05]  /*1c310*/  BSYNC.RECONVERGENT B3 ;  /* 0x0000000000037941 */ /* 0x000fea0003800200 */
.L_x_10716:
        /* <DEDUP_REMOVED lines=78> */
.L_x_10703:
        /* <DEDUP_REMOVED lines=58> */
.L_x_10720:
[----:B------:R-:W-:Y:S05]  /*1cba0*/  BSYNC.RECONVERGENT B3 ;  /* 0x0000000000037941 */ /* 0x000fea0003800200 */
.L_x_10719:
        /* <DEDUP_REMOVED lines=201> */
.L_x_10721:
        /* <DEDUP_REMOVED lines=52> */
.L_x_10723:
[----:B------:R-:W-:Y:S05]  /*1db80*/  BSYNC.RECONVERGENT B3 ;  /* 0x0000000000037941 */ /* 0x000fea0003800200 */
.L_x_10722:
        /* <DEDUP_REMOVED lines=78> */
.L_x_10718:
        /* <DEDUP_REMOVED lines=63> */
.L_x_10725:
[----:B------:R-:W-:Y:S05]  /*1e460*/  BSYNC.RECONVERGENT B3 ;  /* 0x0000000000037941 */ /* 0x000fea0003800200 */
.L_x_10724:
        /* <DEDUP_REMOVED lines=48> */
.L_x_10727:
[----:B------:R-:W-:Y:S05]  /*1e770*/  BSYNC.RECONVERGENT B3 ;  /* 0x0000000000037941 */ /* 0x000fea0003800200 */
.L_x_10726:
[----:B------:R-:W-:Y:S02]  /*1e780*/  IMAD.MOV.U32 R66, RZ, RZ, R2 ;  /* 0x000000ffff427224 */ /* 0x000fe400078e0002 */
[----:B------:R-:W-:Y:S01]  /*1e790*/  IMAD.MOV.U32 R67, RZ, RZ, R3 ;  /* 0x000000ffff437224 */ /* 0x000fe200078e0003 */
[----:B------:R-:W-:Y:S06]  /*1e7a0*/  BRA `(.L_x_10701) ;  /* 0x0000000000d47947 */ /* 0x000fec0003800000 */
.L_x_10702:
        /* <DEDUP_REMOVED lines=52> */
.L_x_10728:
[----:B------:R-:W-:Y:S05]  /*1eaf0*/  BSYNC.RECONVERGENT B3 ;  /* 0x0000000000037941 */ /* 0x000fea0003800200 */
.L_x_10701:
[----:B------:R-:W-:Y:S05]  /*1eb00*/  BSYNC.RECONVERGENT B2 ;  /* 0x0000000000027941 */ /* 0x000fea0003800200 */
.L_x_10697:
        /* <DEDUP_REMOVED lines=52> */
[----:B------:R-:W-:Y:S05]  /*1ee50*/  CALL.REL.NOINC `($__internal_20_$__cuda_sm20_div_rn_f64_full) ;  /* 0x000015d800d47944 */ /* 0x000fea0003c00000 */
.L_x_10733:
[----:B------:R-:W-:Y:S05]  /*1ee60*/  BSYNC.RECONVERGENT B4 ;  /* 0x0000000000047941 */ /* 0x000fea0003800200 */
.L_x_10732:
        /* <DEDUP_REMOVED lines=177> */
.L_x_10735:
        /* <DEDUP_REMOVED lines=98> */
.L_x_10734:
        /* <DEDUP_REMOVED lines=83> */
.L_x_10743:
[----:B------:R-:W-:Y:S05]  /*204d0*/  BSYNC.RECONVERGENT B6 ;  /* 0x0000000000067941 */ /* 0x000fea0003800200 */
.L_x_10742:
[----:B------:R-:W-:Y:S02]  /*204e0*/  IMAD.MOV.U32 R62, RZ, RZ, R2 ;  /* 0x000000ffff3e7224 */ /* 0x000fe400078e0002 */
[----:B------:R-:W-:-:S07]  /*204f0*/  IMAD.MOV.U32 R63, RZ, RZ, R3 ;  /* 0x000000ffff3f7224 */ /* 0x000fce00078e0003 */
.L_x_10741:
[----:B------:R-:W-:Y:S05]  /*20500*/  BSYNC.RECONVERGENT B5 ;  /* 0x0000000000057941 */ /* 0x000fea0003800200 */
.L_x_10740:
        /* <DEDUP_REMOVED lines=68> */
.L_x_10748:
[----:B------:R-:W-:Y:S05]  /*20950*/  BSYNC.RECONVERGENT B6 ;  /* 0x0000000000067941 */ /* 0x000fea0003800200 */
.L_x_10747:
[----:B------:R-:W-:Y:S02]  /*20960*/  IMAD.MOV.U32 R60, RZ, RZ, R2 ;  /* 0x000000ffff3c7224 */ /* 0x000fe400078e0002 */
[----:B------:R-:W-:Y:S01]  /*20970*/  IMAD.MOV.U32 R61, RZ, RZ, R3 ;  /* 0x000000ffff3d7224 */ /* 0x000fe200078e0003 */
[----:B------:R-:W-:Y:S06]  /*20980*/  BRA `(.L_x_10746) ;  /* 0x0000000000047947 */ /* 0x000fec0003800000 */
.L_x_10745:
[----:B------:R0:W1:Y:S02]  /*20990*/  DADD R60, R34, -R4 ;  /* 0x00000000223c7229 */ /* 0x0000640000000804 */
.L_x_10746:
[----:B------:R-:W-:Y:S05]  /*209a0*/  BSYNC.RECONVERGENT B5 ;  /* 0x0000000000057941 */ /* 0x000fea0003800200 */
.L_x_10744:
        /* <DEDUP_REMOVED lines=69> */
[----:B------:R-:W-:-:S07]  /*20e00*/  IMAD.MOV.U32 R3, RZ, RZ, R35 ;  /* 0x000000ffff037224 */ /* 0x000fce00078e0023 */
[----:B------:R-:W-:Y:S05]  /*20e10*/  CALL.REL.NOINC `($__internal_21_$__cuda_sm20_dsqrt_rn_f64_mediumpath_v1) ;  /* 0x000015c400187944 */ /* 0x000fea0003c00000 */
.L_x_10750:
[----:B------:R-:W-:Y:S05]  /*20e20*/  BSYNC.RECONVERGENT B5 ;  /* 0x0000000000057941 */ /* 0x000fea0003800200 */
.L_x_10749:
[----:B------:R-:W-:Y:S02]  /*20e30*/  IMAD.MOV.U32 R34, RZ, RZ, R2 ;  /* 0x000000ffff227224 */ /* 0x000fe400078e0002 */
[----:B------:R-:W-:Y:S01]  /*20e40*/  IMAD.MOV.U32 R35, RZ, RZ, R3 ;  /* 0x000000ffff237224 */ /* 0x000fe200078e0003 */
[----:B------:R-:W-:Y:S06]  /*20e50*/  BRA `(.L_x_10751) ;  /* 0x0000001000f07947 */ /* 0x000fec0003800000 */
.L_x_10739:
        /* <DEDUP_REMOVED lines=63> */
.L_x_10754:
[----:B------:R-:W-:Y:S05]  /*21250*/  BSYNC.RECONVERGENT B5 ;  /* 0x0000000000057941 */ /* 0x000fea0003800200 */
.L_x_10753:
[----:B------:R-:W-:Y:S02]  /*21260*/  IMAD.MOV.U32 R34, RZ, RZ, R2 ;  /* 0x000000ffff227224 */ /* 0x000fe400078e0002 */
[----:B------:R-:W-:Y:S01]  /*21270*/  IMAD.MOV.U32 R35, RZ, RZ, R3 ;  /* 0x000000ffff237224 */ /* 0x000fe200078e0003 */
[----:B------:R-:W-:Y:S06]  /*21280*/  BRA `(.L_x_10751) ;  /* 0x0000000c00e47947 */ /* 0x000fec0003800000 */
.L_x_10752:
        /* <DEDUP_REMOVED lines=73> */
[----:B------:R-:W-:Y:S02]  /*21720*/  IMAD.MOV.U32 R4, RZ, RZ, R2 ;  /* 0x000000ffff047224 */ /* 0x000fe400078e0002 */
[----:B------:R-:W-:-:S07]  /*21730*/  IMAD.MOV.U32 R5, RZ, RZ, R3 ;  /* 0x000000ffff057224 */ /* 0x000fce00078e0003 */
.L_x_10756:
[----:B------:R-:W-:Y:S05]  /*21740*/  BSYNC.RECONVERGENT B5 ;  /* 0x0000000000057941 */ /* 0x000fea0003800200 */
.L_x_10755:
        /* <DEDUP_REMOVED lines=48> */
.L_x_10758:
[----:B------:R-:W-:Y:S05]  /*21a50*/  BSYNC.RECONVERGENT B5 ;  /* 0x0000000000057941 */ /* 0x000fea0003800200 */
.L_x_10757:
[----:B------:R-:W0:Y:S01]  /*21a60*/  DMUL R58, R58, 8.11296384146066816958e+31 ;  /* 0x469000003a3a7828 */ /* 0x000e220000000000 */
[----:B------:R-:W-:Y:S01]  /*21a70*/  IMAD.MOV.U32 R34, RZ, RZ, R2 ;  /* 0x000000ffff227224 */ /* 0x000fe200078e0002 */
[----:B------:R-:W-:Y:S01]  /*21a80*/  MOV R35, R3 ;  /* 0x0000000300237202 */ /* 0x000fe20000000f00 */
[----:B0-----:R-:W-:Y:S06]  /*21a90*/  BRA `(.L_x_10751) ;  /* 0x0000000400e07947 */ /* 0x001fec0003800000 */
.L_x_10738:
        /* <DEDUP_REMOVED lines=54> */
.L_x_10760:
[----:B------:R-:W-:Y:S05]  /*21e00*/  BSYNC.RECONVERGENT B5 ;  /* 0x0000000000057941 */ /* 0x000fea0003800200 */
.L_x_10759:
        /* <DEDUP_REMOVED lines=61> */
.L_x_10762:
[----:B------:R-:W-:Y:S05]  /*221e0*/  BSYNC.RECONVERGENT B5 ;  /* 0x0000000000057941 */ /* 0x000fea0003800200 */
.L_x_10761:
[----:B------:R0:W1:Y:S01]  /*221f0*/  DMUL R34, R2, R34 ;  /* 0x0000002202227228 */ /* 0x0000620000000000 */
[----:B------:R-:W-:Y:S02]  /*22200*/  IMAD.MOV.U32 R58, RZ, RZ, 0x0 ;  /* 0x00000000ff3a7424 */ /* 0x000fe400078e00ff */
[----:B01----:R-:W-:-:S07]  /*22210*/  IMAD.MOV.U32 R59, RZ, RZ, 0x3ff00000 ;  /* 0x3ff00000ff3b7424 */ /* 0x003fce00078e00ff */
.L_x_10751:
[----:B------:R-:W-:Y:S05]  /*22220*/  BSYNC.RECONVERGENT B4 ;  /* 0x0000000000047941 */ /* 0x000fea0003800200 */
.L_x_10737:
[----:B------:R-:W-:Y:S05]  /*22230*/  BRA `(.L_x_10763) ;  /* 0x0000000000187947 */ /* 0x000fea0003800000 */
.L_x_10731:
[----:B------:R0:W1:-:S15]  /*22240*/  DMUL R34, R32, 9.00719925474099200000e+15 ;  /* 0x4340000020227828 */ /* 0x00005e0000000000 */
[----:B------:R-:W-:-:S15]  /*22250*/  NOP ;  /* 0x0000000000007918 */ /* 0x000fde0000000000 */
[----:B------:R-:W-:-:S15]  /*22260*/  NOP ;  /* 0x0000000000007918 */ /* 0x000fde0000000000 */
[----:B------:R-:W-:-:S15]  /*22270*/  NOP ;  /* 0x0000000000007918 */ /* 0x000fde0000000000 */
[----:B------:R-:W-:-:S04]  /*22280*/  NOP ;  /* 0x0000000000007918 */ /* 0x000fc80000000000 */
[----:B01----:R-:W2:Y:S02]  /*22290*/  DMUL R58, R58, 9.00719925474099200000e+15 ;  /* 0x434000003a3a7828 */ /* 0x003ea40000000000 */
.L_x_10763:
[----:B------:R-:W-:Y:S05]  /*222a0*/  BSYNC.RELIABLE B2 ;  /* 0x0000000000027941 */ /* 0x000fea0003800100 */
.L_x_10730:
        /* <DEDUP_REMOVED lines=62> */
.L_x_10765:
[----:B------:R-:W-:Y:S05]  /*22690*/  BSYNC.RECONVERGENT B2 ;  /* 0x0000000000027941 */ /* 0x000fea0003800200 */
.L_x_10764:
        /* <DEDUP_REMOVED lines=176> */
.L_x_10767:
[----:B------:R-:W-:Y:S02]  /*231a0*/  FSEL R2, RZ, 3.37028055040000000000e+12, P0 ;  /* 0x54442d18ff027808 */ /* 0x000fe40000000000 */
[----:B------:R-:W-:-:S07]  /*231b0*/  FSEL R3, RZ, 2.1426990032196044922, P0 ;  /* 0x400921fbff037808 */ /* 0x000fce0000000000 */
.L_x_10768:
[----:B------:R-:W-:Y:S05]  /*231c0*/  BSYNC.RECONVERGENT B0 ;  /* 0x0000000000007941 */ /* 0x000fea0003800200 */
.L_x_10766:
        /* <DEDUP_REMOVED lines=13> */
.L_x_10736:
[----:B------:R-:W-:Y:S05]  /*232a0*/  BSYNC.RECONVERGENT B3 ;  /* 0x0000000000037941 */ /* 0x000fea0003800200 */
.L_x_10729:
[----:B------:R-:W-:Y:S01]  /*232b0*/  LOP3.LUT R35, R67, 0x80000000, R39, 0xb8, !PT ;  /* 0x8000000043237812 */ /* 0x000fe200078eb827 */
[----:B------:R-:W-:Y:S01]  /*232c0*/  IMAD.MOV.U32 R32, RZ, RZ, R4 ;  /* 0x000000ffff207224 */ /* 0x000fe200078e0004 */
[----:B------:R-:W-:Y:S02]  /*232d0*/  LOP3.LUT R33, R5, 0x80000000, R37, 0xb8, !PT ;  /* 0x8000000005217812 */ /* 0x000fe400078eb825 */
[----:B------:R-:W-:Y:S01]  /*232e0*/  MOV R34, R66 ;  /* 0x0000004200227202 */ /* 0x000fe20000000f00 */
[----:B------:R-:W-:Y:S06]  /*232f0*/  BRA `(.L_x_10694) ;  /* 0x000000c800b07947 */ /* 0x000fec0003800000 */
.L_x_10696:
        /* <DEDUP_REMOVED lines=32> */
[----:B------:R-:W-:Y:S01]  /*23500*/  FSEL R6, R60, R58, !P1 ;  /* 0x0000003a3c067208 */ /* 0x000fe20004800000 */
[----:B------:R-:W-:Y:S01]  /*23510*/  BSSY.RECONVERGENT B0, `(.L_x_10773) ;  /* 0x00000fa000007945 */ /* 0x000fe20003800200 */
[----:B------:R-:W-:Y:S02]  /*23520*/  FSEL R7, R61, R59, !P1 ;  /* 0x0000003b3d077208 */ /* 0x000fe40004800000 */
[----:B------:R-:W-:Y:S01]  /*23530*/  FSEL R63, R59, R61, !P1 ;  /* 0x0000003d3b3f7208 */ /* 0x000fe20004800000 */
[----:B------:R-:W-:Y:S01]  /*23540*/  IMAD.MOV.U32 R50, RZ, RZ, R6 ;  /* 0x000000ffff327224 */ /* 0x000fe200078e0006 */
[----:B------:R-:W-:Y:S01]  /*23550*/  FSEL R62, R58, R60, !P1 ;  /* 0x0000003c3a3e7208 */ /* 0x000fe20004800000 */
[----:B------:R-:W-:Y:S01]  /*23560*/  IMAD.MOV.U32 R51, RZ, RZ, R7 ;  /* 0x000000ffff337224 */ /* 0x000fe200078e0007 */
[----:B------:R-:W0:Y:S01]  /*23570*/  DMUL R2, R6, R6 ;  /* 0x0000000606027228 */ /* 0x000e220000000000 */
[----:B------:R-:W-:-:S15]  /*23580*/  FSETP.GEU.AND P5, PT, |R7|, 6.5827683646048100446e-37, PT ;  /* 0x036000000700780b */ /* 0x000fde0003fae200 */
[----:B------:R-:W-:-:S15]  /*23590*/  NOP ;  /* 0x0000000000007918 */ /* 0x000fde0000000000 */
[----:B------:R-:W-:-:S15]  /*235a0*/  NOP ;  /* 0x0000000000007918 */ /* 0x000fde0000000000 */
[----:B------:R-:W-:-:S15]  /*235b0*/  NOP ;  /* 0x0000000000007918 */ /* 0x000fde0000000000 */
[----:B------:R-:W-:-:S03]  /*235c0*/  NOP ;  /* 0x0000000000007918 */ /* 0x000fc60000000000 */
[----:B0-----:R0:W1:Y:S02]  /*235d0*/  DFMA R4, R4, R4, R2 ;  /* 0x000000040404722b */ /* 0x0010640000000002 */
[----:B0-----:R-:W0:Y:S01]  /*235e0*/  MUFU.RCP64H R3, R63 ;  /* 0x0000003f00037308 */ /* 0x001e220000001800 */
[----:B------:R-:W-:Y:S01]  /*235f0*/  IMAD.MOV.U32 R2, RZ, RZ, 0x1 ;  /* 0x00000001ff027424 */ /* 0x000fe200078e00ff */
[----:B-1----:R-:W-:Y:S01]  /*23600*/  ISETP.GT.AND P0, PT, R5, 0xfffff, PT ;  /* 0x000fffff0500780c */ /* 0x002fe20003f04270 */
[----:B------:R-:W-:Y:S02]  /*23610*/  IMAD.MOV.U32 R0, RZ, RZ, R5 ;  /* 0x000000ffff007224 */ /* 0x000fe400078e0005 */
[----:B------:R-:W-:-:S15]  /*23620*/  IMAD.MOV.U32 R32, RZ, RZ, R4 ;  /* 0x000000ffff207224 */ /* 0x000fde00078e0004 */
[----:B------:R-:W-:-:S15]  /*23630*/  NOP ;  /* 0x0000000000007918 */ /* 0x000fde0000000000 */
[----:B------:R-:W-:-:S15]  /*23640*/  NOP ;  /* 0x0000000000007918 */ /* 0x000fde0000000000 */
[----:B------:R-:W-:-:S12]  /*23650*/  NOP ;  /* 0x0000000000007918 */ /* 0x000fd80000000000 */
        /* <DEDUP_REMOVED lines=229> */
.L_x_10774:
[----:B------:R-:W-:Y:S05]  /*244b0*/  BSYNC.RECONVERGENT B0 ;  /* 0x0000000000007941 */ /* 0x000fea0003800200 */
.L_x_10773:
[----:B------:R-:W-:Y:S04]  /*244c0*/  BSSY.RECONVERGENT B3, `(.L_x_10775) ;  /* 0x0000008000037945 */ /* 0x000fe80003800200 */
[----:B------:R-:W-:Y:S05]  /*244d0*/  @P4 BRA P5, `(.L_x_10776) ;  /* 0x0000000000184947 */ /* 0x000fea0002800000 */
[----:B------:R-:W-:Y:S01]  /*244e0*/  MOV R2, R6 ;  /* 0x0000000600027202 */ /* 0x000fe20000000f00 */
[----:B------:R-:W-:Y:S01]  /*244f0*/  IMAD.MOV.U32 R3, RZ, RZ, R7 ;  /* 0x000000ffff037224 */ /* 0x000fe200078e0007 */
[----:B------:R-:W-:Y:S01]  /*24500*/  MOV R4, 0x24540 ;  /* 0x0002454000047802 */ /* 0x000fe20000000f00 */
[----:B------:R-:W-:Y:S02]  /*24510*/  IMAD.MOV.U32 R6, RZ, RZ, R62 ;  /* 0x000000ffff067224 */ /* 0x000fe400078e003e */
[----:B------:R-:W-:-:S07]  /*24520*/  IMAD.MOV.U32 R5, RZ, RZ, R63 ;  /* 0x000000ffff057224 */ /* 0x000fce00078e003f */
[----:B01----:R-:W-:Y:S05]  /*24530*/  CALL.REL.NOINC `($__internal_20_$__cuda_sm20_div_rn_f64_full) ;  /* 0x00001584001c7944 */ /* 0x003fea0003c00000 */
.L_x_10776:
[----:B------:R-:W-:Y:S05]  /*24540*/  BSYNC.RECONVERGENT B3 ;  /* 0x0000000000037941 */ /* 0x000fea0003800200 */
.L_x_10775:
        /* <DEDUP_REMOVED lines=155> */
[----:B------:R-:W-:Y:S01]  /*24f00*/  @!P1 FSEL R5, R7, R5, !P0 ;  /* 0x0000000507059208 */ /* 0x000fe20004000000 */
[----:B------:R-:W-:Y:S01]  /*24f10*/  @!P1 IMAD.MOV.U32 R7, RZ, RZ, 0x3ff921fb ;  /* 0x3ff921fbff079424 */ /* 0x000fe200078e00ff */
        /* <DEDUP_REMOVED lines=19> */
.L_x_10778:
[----:B------:R-:W-:Y:S02]  /*25050*/  FSEL R2, RZ, 3.37028055040000000000e+12, P0 ;  /* 0x54442d18ff027808 */ /* 0x000fe40000000000 */
[----:B------:R-:W-:-:S07]  /*25060*/  FSEL R3, RZ, 2.1426990032196044922, P0 ;  /* 0x400921fbff037808 */ /* 0x000fce0000000000 */
.L_x_10779:
[----:B------:R-:W-:Y:S05]  /*25070*/  BSYNC.RECONVERGENT B0 ;  /* 0x0000000000007941 */ /* 0x000fea0003800200 */
.L_x_10777:
        /* <DEDUP_REMOVED lines=14> */
.L_x_10772:
[----:B------:R-:W0:Y:S01]  /*25160*/  MUFU.RCP64H R3, R5 ;  /* 0x0000000500037308 */ /* 0x000e220000001800 */
[CC--:B------:R-:W-:Y:S01]  /*25170*/  ISETP.LT.U32.AND P0, PT, R58.reuse, R60.reuse, PT ;  /* 0x0000003c3a00720c */ /* 0x0c0fe20003f01070 */
[----:B------:R-:W-:Y:S01]  /*25180*/  IMAD.MOV.U32 R62, RZ, RZ, R4 ;  /* 0x000000ffff3e7224 */ /* 0x000fe200078e0004 */
[----:B------:R-:W-:Y:S01]  /*25190*/  UMOV UR5, 0x7fefffff ;  /* 0x7fefffff00057882 */ /* 0x000fe20000000000 */
[----:B------:R-:W-:Y:S01]  /*251a0*/  IMAD.MOV.U32 R63, RZ, RZ, R5 ;  /* 0x000000ffff3f7224 */ /* 0x000fe200078e0005 */
[CC--:B------:R-:W-:Y:S01]  /*251b0*/  ISETP.LT.U32.AND.EX P0, PT, R59.reuse, R61.reuse, PT, P0 ;  /* 0x0000003d3b00720c */ /* 0x0c0fe20003f01100 */
[----:B------:R-:W-:Y:S01]  /*251c0*/  IMAD.MOV.U32 R2, RZ, RZ, 0x1 ;  /* 0x00000001ff027424 */ /* 0x000fe200078e00ff */
[----:B------:R-:W-:Y:S01]  /*251d0*/  UMOV UR8, UR5 ;  /* 0x0000000500087c82 */ /* 0x000fe20008000000 */
[----:B------:R-:W-:Y:S01]  /*251e0*/  UMOV UR4, 0xffffffff ;  /* 0xffffffff00047882 */ /* 0x000fe20000000000 */
[----:B------:R-:W-:Y:S01]  /*251f0*/  SEL R48, R58, R60, P0 ;  /* 0x0000003c3a307207 */ /* 0x000fe20000000000 */
[----:B------:R-:W-:Y:S01]  /*25200*/  IMAD.MOV.U32 R64, RZ, RZ, 0x0 ;  /* 0x00000000ff407424 */ /* 0x000fe200078e00ff */
[----:B------:R-:W-:Y:S01]  /*25210*/  SEL R49, R59, R61, P0 ;  /* 0x0000003d3b317207 */ /* 0x000fe20000000000 */
[----:B------:R-:W-:Y:S01]  /*25220*/  IMAD.MOV.U32 R65, RZ, RZ, 0x3fd80000 ;  /* 0x3fd80000ff417424 */ /* 0x000fe200078e00ff */
[----:B------:R-:W-:Y:S01]  /*25230*/  ISETP.GT.U32.AND P0, PT, R60, R58, PT ;  /* 0x0000003a3c00720c */ /* 0x000fe20003f04070 */
[----:B------:R-:W-:Y:S01]  /*25240*/  BSSY.RECONVERGENT B0, `(.L_x_10781) ;  /* 0x000013b000007945 */ /* 0x000fe20003800200 */
[----:B------:R-:W-:-:S02]  /*25250*/  MOV R34, UR8 ;  /* 0x0000000800227c02 */ /* 0x000fc40008000f00 */
[----:B------:R-:W-:Y:S01]  /*25260*/  ISETP.GT.U32.AND.EX P0, PT, R61, R59, PT, P0 ;  /* 0x0000003b3d00720c */ /* 0x000fe20003f04100 */
[----:B0-----:R-:W0:Y:S01]  /*25270*/  DFMA R44, -R62, R2, 1 ;  /* 0x3ff000003e2c742b */ /* 0x001e220000000102 */
[----:B------:R-:W-:-:S15]  /*25280*/  FSETP.GEU.AND P5, PT, |R7|, 6.5827683646048100446e-37, PT ;  /* 0x036000000700780b */ /* 0x000fde0003fae200 */
[----:B------:R-:W-:-:S15]  /*25290*/  NOP ;  /* 0x0000000000007918 */ /* 0x000fde0000000000 */
[----:B------:R-:W-:-:S15]  /*252a0*/  NOP ;  /* 0x0000000000007918 */ /* 0x000fde0000000000 */
[----:B------:R-:W-:-:S15]  /*252b0*/  NOP ;  /* 0x0000000000007918 */ /* 0x000fde0000000000 */
[----:B------:R-:W-:-:S03]  /*252c0*/  NOP ;  /* 0x0000000000007918 */ /* 0x000fc60000000000 */
        /* <DEDUP_REMOVED lines=199> */
[----:B0-----:R0:W-:Y:S02]  /*25f40*/  DMUL R44, R54, R44 ;  /* 0x0000002c362c7228 */ /* 0x0011e40000000000 */
        /* <DEDUP_REMOVED lines=106> */
.L_x_10782:
[----:B------:R-:W-:Y:S05]  /*265f0*/  BSYNC.RECONVERGENT B0 ;  /* 0x0000000000007941 */ /* 0x000fea0003800200 */
.L_x_10781:
[----:B------:R-:W-:Y:S04]  /*26600*/  BSSY.RECONVERGENT B3, `(.L_x_10783) ;  /* 0x0000007000037945 */ /* 0x000fe80003800200 */
[----:B------:R-:W-:Y:S05]  /*26610*/  @P4 BRA P5, `(.L_x_10784) ;  /* 0x0000000000144947 */ /* 0x000fea0002800000 */
[----:B------:R-:W-:Y:S01]  /*26620*/  MOV R2, R6 ;  /* 0x0000000600027202 */ /* 0x000fe20000000f00 */
[----:B------:R-:W-:Y:S01]  /*26630*/  IMAD.MOV.U32 R6, RZ, RZ, R4 ;  /* 0x000000ffff067224 */ /* 0x000fe200078e0004 */
[----:B------:R-:W-:Y:S01]  /*26640*/  MOV R4, 0x26670 ;  /* 0x0002667000047802 */ /* 0x000fe20000000f00 */
[----:B------:R-:W-:-:S07]  /*26650*/  IMAD.MOV.U32 R3, RZ, RZ, R7 ;  /* 0x000000ffff037224 */ /* 0x000fce00078e0007 */
[----:B01----:R-:W-:Y:S05]  /*26660*/  CALL.REL.NOINC `($__internal_20_$__cuda_sm20_div_rn_f64_full) ;  /* 0x0000156000d07944 */ /* 0x003fea0003c00000 */
.L_x_10784:
[----:B------:R-:W-:Y:S05]  /*26670*/  BSYNC.RECONVERGENT B3 ;  /* 0x0000000000037941 */ /* 0x000fea0003800200 */
.L_x_10783:
        /* <DEDUP_REMOVED lines=176> */
.L_x_10786:
[----:B------:R-:W-:Y:S02]  /*27180*/  FSEL R2, RZ, 3.37028055040000000000e+12, P0 ;  /* 0x54442d18ff027808 */ /* 0x000fe40000000000 */
[----:B------:R-:W-:-:S07]  /*27190*/  FSEL R3, RZ, 2.1426990032196044922, P0 ;  /* 0x400921fbff037808 */ /* 0x000fce0000000000 */
.L_x_10787:
[----:B------:R-:W-:Y:S05]  /*271a0*/  BSYNC.RECONVERGENT B0 ;  /* 0x0000000000007941 */ /* 0x000fea0003800200 */
.L_x_10785:
        /* <DEDUP_REMOVED lines=10> */
.L_x_10771:
        /* <DEDUP_REMOVED lines=50> */
[----:B------:R-:W-:Y:S05]  /*27570*/  CALL.REL.NOINC `($__internal_20_$__cuda_sm20_div_rn_f64_full) ;  /* 0x00001554000c7944 */ /* 0x000fea0003c00000 */
[----:B------:R-:W-:Y:S02]  /*27580*/  IMAD.MOV.U32 R62, RZ, RZ, R2 ;  /* 0x000000ffff3e7224 */ /* 0x000fe400078e0002 */
[----:B------:R-:W-:-:S07]  /*27590*/  IMAD.MOV.U32 R63, RZ, RZ, R3 ;  /* 0x000000ffff3f7224 */ /* 0x000fce00078e0003 */
.L_x_10789:
[----:B------:R-:W-:Y:S05]  /*275a0*/  BSYNC.RECONVERGENT B3 ;  /* 0x0000000000037941 */ /* 0x000fea0003800200 */
.L_x_10788:
        /* <DEDUP_REMOVED lines=50> */
[----:B------:R-:W-:Y:S05]  /*278d0*/  CALL.REL.NOINC `($__internal_20_$__cuda_sm20_div_rn_f64_full) ;  /* 0x0000155000347944 */ /* 0x000fea0003c00000 */
.L_x_10791:
[----:B------:R-:W-:Y:S05]  /*278e0*/  BSYNC.RECONVERGENT B3 ;  /* 0x0000000000037941 */ /* 0x000fea0003800200 */
.L_x_10790:
        /* <DEDUP_REMOVED lines=96> */
[----:B------:R-:W-:Y:S01]  /*27ef0*/  HFMA2 R50, -RZ, RZ, 0, 0 ;  /* 0x00000000ff327431 */ /* 0x000fe200000001ff */
        /* <DEDUP_REMOVED lines=241> */
.L_x_10793:
[----:B------:R-:W-:Y:S05]  /*28e10*/  BSYNC.RECONVERGENT B0 ;  /* 0x0000000000007941 */ /* 0x000fea0003800200 */
.L_x_10792:
[----:B------:R-:W-:Y:S04]  /*28e20*/  BSSY.RECONVERGENT B3, `(.L_x_10794) ;  /* 0x0000008000037945 */ /* 0x000fe80003800200 */
[----:B------:R-:W-:Y:S05]  /*28e30*/  @P4 BRA P5, `(.L_x_10795) ;  /* 0x0000000000184947 */ /* 0x000fea0002800000 */
[----:B------:R-:W-:Y:S01]  /*28e40*/  IMAD.MOV.U32 R2, RZ, RZ, R4 ;  /* 0x000000ffff027224 */ /* 0x000fe200078e0004 */
[----:B------:R-:W-:Y:S01]  /*28e50*/  MOV R4, 0x28ea0 ;  /* 0x00028ea000047802 */ /* 0x000fe20000000f00 */
[----:B------:R-:W-:Y:S01]  /*28e60*/  IMAD.MOV.U32 R3, RZ, RZ, R5 ;  /* 0x000000ffff037224 */ /* 0x000fe200078e0005 */
[----:B------:R-:W-:Y:S01]  /*28e70*/  MOV R5, R63 ;  /* 0x0000003f00057202 */ /* 0x000fe20000000f00 */
[----:B------:R-:W-:-:S07]  /*28e80*/  IMAD.MOV.U32 R6, RZ, RZ, R62 ;  /* 0x000000ffff067224 */ /* 0x000fce00078e003e */
[----:B01----:R-:W-:Y:S05]  /*28e90*/  CALL.REL.NOINC `($__internal_20_$__cuda_sm20_div_rn_f64_full) ;  /* 0x0000153800c47944 */ /* 0x003fea0003c00000 */
.L_x_10795:
[----:B------:R-:W-:Y:S05]  /*28ea0*/  BSYNC.RECONVERGENT B3 ;  /* 0x0000000000037941 */ /* 0x000fea0003800200 */
.L_x_10794:
        /* <DEDUP_REMOVED lines=176> */
.L_x_10797:
[----:B------:R-:W-:Y:S02]  /*299b0*/  FSEL R2, RZ, 3.37028055040000000000e+12, P0 ;  /* 0x54442d18ff027808 */ /* 0x000fe40000000000 */
[----:B------:R-:W-:-:S07]  /*299c0*/  FSEL R3, RZ, 2.1426990032196044922, P0 ;  /* 0x400921fbff037808 */ /* 0x000fce0000000000 */
.L_x_10798:
[----:B------:R-:W-:Y:S05]  /*299d0*/  BSYNC.RECONVERGENT B0 ;  /* 0x0000000000007941 */ /* 0x000fea0003800200 */
.L_x_10796:
        /* <DEDUP_REMOVED lines=12> */
[----:B-1----:R-:W2:Y:S02]  /*29aa0*/  DADD R64, R64, 1 ;  /* 0x3ff0000040407429 */ /* 0x002ea40000000000 */
[----:B--2---:R-:W-:Y:S05]  /*29ab0*/  BRA `(.L_x_10780) ;  /* 0x0000006000a07947 */ /* 0x004fea0003800000 */
.L_x_10770:
        /* <DEDUP_REMOVED lines=102> */
[----:B------:R-:W0:-:S15]  /*2a120*/  DADD R52, R44, 1 ;  /* 0x3ff000002c347429 */ /* 0x000e1e0000000000 */
[----:B------:R-:W-:-:S15]  /*2a130*/  NOP ;  /* 0x0000000000007918 */ /* 0x000fde0000000000 */
[----:B------:R-:W-:-:S15]  /*2a140*/  NOP ;  /* 0x0000000000007918 */ /* 0x000fde0000000000 */
[----:B------:R-:W-:-:S15]  /*2a150*/  NOP ;  /* 0x0000000000007918 */ /* 0x000fde0000000000 */
[----:B------:R-:W-:-:S04]  /*2a160*/  NOP ;  /* 0x0000000000007918 */ /* 0x000fc80000000000 */
[----:B------:R0:W-:Y:S02]  /*2a170*/  DADD R4, R44, -1 ;  /* 0xbff000002c047429 */ /* 0x0001e40000000000 */
[----:B0-----:R-:W0:Y:S01]  /*2a180*/  MUFU.RCP64H R45, R53 ;  /* 0x00000035002d7308 */ /* 0x001e220000001800 */
[----:B------:R-:W-:-:S15]  /*2a190*/  MOV R44, RZ ;  /* 0x000000ff002c7202 */ /* 0x000fde0000000f00 */
        /* <DEDUP_REMOVED lines=151> */
.L_x_10802:
[----:B------:R-:W-:Y:S05]  /*2ab10*/  BSYNC.RECONVERGENT B0 ;  /* 0x0000000000007941 */ /* 0x000fea0003800200 */
.L_x_10801:
[----:B------:R-:W-:Y:S01]  /*2ab20*/  BSSY.RECONVERGENT B3, `(.L_x_10803) ;  /* 0x0000009000037945 */ /* 0x000fe20003800200 */
[----:B-1----:R1:W2:Y:S03]  /*2ab30*/  DMUL R64, R44, 0.5 ;  /* 0x3fe000002c407828 */ /* 0x0022a60000000000 */
[----:B-12---:R-:W-:Y:S05]  /*2ab40*/  @P4 BRA P5, `(.L_x_10804) ;  /* 0x0000000000184947 */ /* 0x006fea0002800000 */
[----:B------:R-:W-:Y:S01]  /*2ab50*/  IMAD.MOV.U32 R2, RZ, RZ, R32 ;  /* 0x000000ffff027224 */ /* 0x000fe200078e0020 */
[----:B0-----:R-:W-:Y:S01]  /*2ab60*/  MOV R4, 0x2abb0 ;  /* 0x0002abb000047802 */ /* 0x001fe20000000f00 */
[----:B------:R-:W-:Y:S02]  /*2ab70*/  IMAD.MOV.U32 R3, RZ, RZ, R33 ;  /* 0x000000ffff037224 */ /* 0x000fe400078e0021 */
[----:B------:R-:W-:Y:S02]  /*2ab80*/  IMAD.MOV.U32 R6, RZ, RZ, R34 ;  /* 0x000000ffff067224 */ /* 0x000fe400078e0022 */
[----:B------:R-:W-:-:S07]  /*2ab90*/  IMAD.MOV.U32 R5, RZ, RZ, R35 ;  /* 0x000000ffff057224 */ /* 0x000fce00078e0023 */
[----:B------:R-:W-:Y:S05]  /*2aba0*/  CALL.REL.NOINC `($__internal_20_$__cuda_sm20_div_rn_f64_full) ;  /* 0x0000151c00807944 */ /* 0x000fea0003c00000 */
.L_x_10804:
[----:B------:R-:W-:Y:S05]  /*2abb0*/  BSYNC.RECONVERGENT B3 ;  /* 0x0000000000037941 */ /* 0x000fea0003800200 */
.L_x_10803:
[----:B------:R-:W-:Y:S01]  /*2abc0*/  IMAD.MOV.U32 R6, RZ, RZ, -0x2449a4b7 ;  /* 0xdbb65b49ff067424 */ /* 0x000fe200078e00ff */
[----:B------:R-:W-:Y:S01]  /*2abd0*/  MOV R7, 0x3f2d3b63 ;  /* 0x3f2d3b6300077802 */ /* 0x000fe20000000f00 */
        /* <DEDUP_REMOVED lines=171> */
.L_x_10800:
[----:B------:R-:W0:Y:S01]  /*2b690*/  MUFU.RCP64H R3, R35 ;  /* 0x0000002300037308 */ /* 0x000e220000001800 */
[CC--:B------:R-:W-:Y:S01]  /*2b6a0*/  ISETP.LT.U32.AND P0, PT, R58.reuse, R60.reuse, PT ;  /* 0x0000003c3a00720c */ /* 0x0c0fe20003f01070 */
[----:B------:R-:W-:Y:S01]  /*2b6b0*/  IMAD.MOV.U32 R2, RZ, RZ, 0x1 ;  /* 0x00000001ff027424 */ /* 0x000fe200078e00ff */
[----:B------:R-:W-:Y:S01]  /*2b6c0*/  UMOV UR5, 0x7fefffff ;  /* 0x7fefffff00057882 */ /* 0x000fe20000000000 */
[----:B------:R-:W-:Y:S01]  /*2b6d0*/  UMOV UR4, 0xffffffff ;  /* 0xffffffff00047882 */ /* 0x000fe20000000000 */
[----:B------:R-:W-:Y:S01]  /*2b6e0*/  ISETP.LT.U32.AND.EX P0, PT, R59, R61, PT, P0 ;  /* 0x0000003d3b00720c */ /* 0x000fe20003f01100 */
[----:B------:R-:W-:Y:S01]  /*2b6f0*/  UMOV UR8, UR5 ;  /* 0x0000000500087c82 */ /* 0x000fe20008000000 */
[----:B------:R-:W-:Y:S01]  /*2b700*/  IMAD.MOV.U32 R54, RZ, RZ, 0x0 ;  /* 0x00000000ff367424 */ /* 0x000fe200078e00ff */
[----:B------:R-:W-:Y:S01]  /*2b710*/  MOV R55, 0x3fd80000 ;  /* 0x3fd8000000377802 */ /* 0x000fe20000000f00 */
[----:B------:R-:W-:Y:S01]  /*2b720*/  BSSY.RECONVERGENT B0, `(.L_x_10805) ;  /* 0x000013d000007945 */ /* 0x000fe20003800200 */
[----:B------:R-:W-:-:S02]  /*2b730*/  SEL R6, R58, R60, P0 ;  /* 0x0000003c3a067207 */ /* 0x000fc40000000000 */
[----:B------:R-:W-:Y:S02]  /*2b740*/  SEL R7, R59, R61, P0 ;  /* 0x0000003d3b077207 */ /* 0x000fe40000000000 */
        /* <DEDUP_REMOVED lines=314> */
.L_x_10806:
[----:B------:R-:W-:Y:S05]  /*2caf0*/  BSYNC.RECONVERGENT B0 ;  /* 0x0000000000007941 */ /* 0x000fea0003800200 */
.L_x_10805:
[----:B------:R-:W-:Y:S04]  /*2cb00*/  BSSY.RECONVERGENT B3, `(.L_x_10807) ;  /* 0x0000008000037945 */ /* 0x000fe80003800200 */
[----:B------:R-:W-:Y:S05]  /*2cb10*/  @P4 BRA P5, `(.L_x_10808) ;  /* 0x0000000000184947 */ /* 0x000fea0002800000 */
[----:B------:R-:W-:Y:S01]  /*2cb20*/  IMAD.MOV.U32 R2, RZ, RZ, R32 ;  /* 0x000000ffff027224 */ /* 0x000fe200078e0020 */
[----:B0-----:R-:W-:Y:S01]  /*2cb30*/  MOV R4, 0x2cb80 ;  /* 0x0002cb8000047802 */ /* 0x001fe20000000f00 */
[----:B------:R-:W-:Y:S02]  /*2cb40*/  IMAD.MOV.U32 R3, RZ, RZ, R33 ;  /* 0x000000ffff037224 */ /* 0x000fe400078e0021 */
[----:B------:R-:W-:Y:S02]  /*2cb50*/  IMAD.MOV.U32 R6, RZ, RZ, R34 ;  /* 0x000000ffff067224 */ /* 0x000fe400078e0022 */
[----:B------:R-:W-:-:S07]  /*2cb60*/  IMAD.MOV.U32 R5, RZ, RZ, R35 ;  /* 0x000000ffff057224 */ /* 0x000fce00078e0023 */
[----:B-1----:R-:W-:Y:S05]  /*2cb70*/  CALL.REL.NOINC `($__internal_20_$__cuda_sm20_div_rn_f64_full) ;  /* 0x000014fc008c7944 */ /* 0x002fea0003c00000 */
.L_x_10808:
[----:B------:R-:W-:Y:S05]  /*2cb80*/  BSYNC.RECONVERGENT B3 ;  /* 0x0000000000037941 */ /* 0x000fea0003800200 */
.L_x_10807:
        /* <DEDUP_REMOVED lines=173> */
.L_x_10799:
        /* <DEDUP_REMOVED lines=51> */
[----:B------:R-:W-:Y:S01]  /*2d990*/  MOV R62, R2 ;  /* 0x00000002003e7202 */ /* 0x000fe20000000f00 */
[----:B------:R-:W-:-:S07]  /*2d9a0*/  IMAD.MOV.U32 R63, RZ, RZ, R3 ;  /* 0x000000ffff3f7224 */ /* 0x000fce00078e0003 */
.L_x_10810:
[----:B------:R-:W-:Y:S05]  /*2d9b0*/  BSYNC.RECONVERGENT B3 ;  /* 0x0000000000037941 */ /* 0x000fea0003800200 */
.L_x_10809:
        /* <DEDUP_REMOVED lines=51> */
.L_x_10812:
[----:B------:R-:W-:Y:S05]  /*2dcf0*/  BSYNC.RECONVERGENT B3 ;  /* 0x0000000000037941 */ /* 0x000fea0003800200 */
.L_x_10811:
        /* <DEDUP_REMOVED lines=333> */
.L_x_10814:
[----:B------:R-:W-:Y:S05]  /*2f1d0*/  BSYNC.RECONVERGENT B0 ;  /* 0x0000000000007941 */ /* 0x000fea0003800200 */
.L_x_10813:
[----:B------:R-:W-:Y:S01]  /*2f1e0*/  BSSY.RECONVERGENT B3, `(.L_x_10815) ;  /* 0x0000009000037945 */ /* 0x000fe20003800200 */
[----:B-1----:R1:W2:Y:S03]  /*2f1f0*/  DADD R64, R44, 1 ;  /* 0x3ff000002c407429 */ /* 0x0022a60000000000 */
[----:B-12---:R-:W-:Y:S05]  /*2f200*/  @P4 BRA P5, `(.L_x_10816) ;  /* 0x0000000000184947 */ /* 0x006fea0002800000 */
[----:B------:R-:W-:Y:S01]  /*2f210*/  IMAD.MOV.U32 R2, RZ, RZ, R32 ;  /* 0x000000ffff027224 */ /* 0x000fe200078e0020 */
[----:B0-----:R-:W-:Y:S01]  /*2f220*/  MOV R4, 0x2f270 ;  /* 0x0002f27000047802 */ /* 0x001fe20000000f00 */
[----:B------:R-:W-:Y:S02]  /*2f230*/  IMAD.MOV.U32 R3, RZ, RZ, R33 ;  /* 0x000000ffff037224 */ /* 0x000fe400078e0021 */
[----:B------:R-:W-:Y:S02]  /*2f240*/  IMAD.MOV.U32 R6, RZ, RZ, R34 ;  /* 0x000000ffff067224 */ /* 0x000fe400078e0022 */
[----:B------:R-:W-:-:S07]  /*2f250*/  IMAD.MOV.U32 R5, RZ, RZ, R35 ;  /* 0x000000ffff057224 */ /* 0x000fce00078e0023 */
[----:B------:R-:W-:Y:S05]  /*2f260*/  CALL.REL.NOINC `($__internal_20_$__cuda_sm20_div_rn_f64_full) ;  /* 0x000014d400d07944 */ /* 0x000fea0003c00000 */
.L_x_10816:
[----:B------:R-:W-:Y:S05]  /*2f270*/  BSYNC.RECONVERGENT B3 ;  /* 0x0000000000037941 */ /* 0x000fea0003800200 */
.L_x_10815:
        /* <DEDUP_REMOVED lines=172> */
.L_x_10780:
[----:B------:R-:W-:Y:S05]  /*2fd40*/  BSYNC.RECONVERGENT B2 ;  /* 0x0000000000027941 */ /* 0x000fea0003800200 */
.L_x_10769:
[----:B------:R-:W-:Y:S01]  /*2fd50*/  UMOV UR4, 0xfefa39ef ;  /* 0xfefa39ef00047882 */ /* 0x000fe20000000000 */
[----:B------:R-:W-:Y:S01]  /*2fd60*/  UMOV UR5, 0x3fe62e42 ;  /* 0x3fe62e4200057882 */ /* 0x000fe20000000000 */
[----:B------:R-:W-:Y:S01]  /*2fd70*/  LOP3.LUT R33, R3, 0x80000000, R37, 0xb8, !PT ;  /* 0x8000000003217812 */ /* 0x000fe200078eb825 */
[----:B-1----:R-:W1:Y:S01]  /*2fd80*/  DADD R64, R64, UR4 ;  /* 0x0000000440407e29 */ /* 0x002e620008000000 */
[----:B------:R-:W-:Y:S01]  /*2fd90*/  IMAD.MOV.U32 R32, RZ, RZ, R2 ;  /* 0x000000ffff207224 */ /* 0x000fe200078e0002 */
[----:B-1----:R-:W-:Y:S01]  /*2fda0*/  LOP3.LUT R35, R65, 0x80000000, R39, 0xb8, !PT ;  /* 0x8000000041237812 */ /* 0x002fe200078eb827 */
[----:B------:R-:W-:-:S07]  /*2fdb0*/  IMAD.MOV.U32 R34, RZ, RZ, R64 ;  /* 0x000000ffff227224 */ /* 0x000fce00078e0040 */
.L_x_10694:
[----:B------:R-:W-:Y:S05]  /*2fdc0*/  BSYNC.RECONVERGENT B1 ;  /* 0x0000000000017941 */ /* 0x000fea0003800200 */
.L_x_10693:
        /* <DEDUP_REMOVED lines=8> */
[----:B------:R-:W-:-:S13]  /*2fe50*/  ISETP.GE.U32.AND P0, PT, R0, UR4, PT ;  /* 0x0000000400007c0c */ /* 0x000fda000bf06070 */
        /* <DEDUP_REMOVED lines=50> */
[----:B-1----:R-:W-:Y:S01]  /*30180*/  @P0 MOV R38, R36 ;  /* 0x0000002400260202 */ /* 0x002fe20000000f00 */
[----:B------:R-:W-:Y:S02]  /*30190*/  @P0 IMAD.MOV.U32 R39, RZ, RZ, R37 ;  /* 0x000000ffff270224 */ /* 0x000fe400078e0025 */
[----:B------:R-:W-:Y:S02]  /*301a0*/  @!P0 IMAD.MOV.U32 R36, RZ, RZ, R40 ;  /* 0x000000ffff248224 */ /* 0x000fe400078e0028 */
[----:B------:R-:W-:-:S15]  /*301b0*/  @!P0 IMAD.MOV.U32 R37, RZ, RZ, R41 ;  /* 0x000000ffff258224 */ /* 0x000fde00078e0029 */
[----:B------:R-:W-:-:S15]  /*301c0*/  NOP ;  /* 0x0000000000007918 */ /* 0x000fde0000000000 */
[----:B------:R-:W-:-:S15]  /*301d0*/  NOP ;  /* 0x0000000000007918 */ /* 0x000fde0000000000 */
[----:B------:R-:W-:-:S12]  /*301e0*/  NOP ;  /* 0x0000000000007918 */ /* 0x000fd80000000000 */
[----:B------:R1:W2:Y:S02]  /*301f0*/  @!P0 DADD R38, R42, R42 ;  /* 0x000000002a268229 */ /* 0x0002a4000000002a */
[----:B-12---:R-:W-:Y:S05]  /*30200*/  BRA `(.L_x_10818) ;  /* 0x00000178000c7947 */ /* 0x006fea0003800000 */
.L_x_10819:
[----:B------:R-:W-:Y:S01]  /*30210*/  IMAD.MOV.U32 R0, RZ, RZ, R61 ;  /* 0x000000ffff007224 */ /* 0x000fe200078e003d */
[----:B------:R-:W1:Y:S01]  /*30220*/  DSETP.MAX.AND P0, P1, R60, R58, PT ;  /* 0x0000003a3c00722a */ /* 0x000e62000390f000 */
[----:B------:R-:W-:Y:S02]  /*30230*/  IMAD.MOV.U32 R5, RZ, RZ, R59 ;  /* 0x000000ffff057224 */ /* 0x000fe400078e003b */
        /* <DEDUP_REMOVED lines=32> */
[----:B------:R-:W1:Y:S02]  /*30440*/  DSETP.LT.AND P1, PT, R60, UR4, PT ;  /* 0x000000043c007e2a */ /* 0x000e64000bf21000 */
[----:B-1----:R-:W-:Y:S05]  /*30450*/  @!P0 BRA P1, `(.L_x_10818) ;  /* 0x0000017400788947 */ /* 0x002fea0000800000 */
[----:B------:R-:W1:Y:S01]  /*30460*/  DADD R2, R58, 1 ;  /* 0x3ff000003a027429 */ /* 0x000e620000000000 */
[----:B------:R-:W-:Y:S01]  /*30470*/  IMAD.MOV.U32 R4, RZ, RZ, RZ ;  /* 0x000000ffff047224 */ /* 0x000fe200078e00ff */
[CC--:B-1----:R-:W-:Y:S01]  /*30480*/  ISETP.LT.U32.AND P0, PT, R2.reuse, R60.reuse, PT ;  /* 0x0000003c0200720c */ /* 0x0c2fe20003f01070 */
        /* <DEDUP_REMOVED lines=11> */
[----:B0-----:R-:W-:Y:S02]  /*30540*/  SEL R45, R61, R3, P0 ;  /* 0x000000033d2d7207 */ /* 0x001fe40000000000 */
        /* <DEDUP_REMOVED lines=77> */
[----:B0-----:R-:W-:Y:S02]  /*30a20*/  LOP3.LUT R49, R0, 0x7fd00000, RZ, 0x3c, !PT ;  /* 0x7fd0000000317812 */ /* 0x001fe400078e3cff */
        /* <DEDUP_REMOVED lines=171> */
[----:B------:R-:W-:Y:S01]  /*314e0*/  MOV R48, R2 ;  /* 0x0000000200307202 */ /* 0x000fe20000000f00 */
[----:B------:R-:W-:-:S07]  /*314f0*/  IMAD.MOV.U32 R49, RZ, RZ, R3 ;  /* 0x000000ffff317224 */ /* 0x000fce00078e0003 */
.L_x_10824:
[----:B------:R-:W-:Y:S05]  /*31500*/  BSYNC.RECONVERGENT B3 ;  /* 0x0000000000037941 */ /* 0x000fea0003800200 */
.L_x_10823:
        /* <DEDUP_REMOVED lines=195> */
.L_x_10822:
        /* <DEDUP_REMOVED lines=77> */
.L_x_10831:
[----:B------:R-:W-:Y:S05]  /*32610*/  BSYNC.RECONVERGENT B4 ;  /* 0x0000000000047941 */ /* 0x000fea0003800200 */
.L_x_10830:
[----:B------:R-:W-:Y:S02]  /*32620*/  IMAD.MOV.U32 R66, RZ, RZ, R2 ;  /* 0x000000ffff427224 */ /* 0x000fe400078e0002 */
[----:B------:R-:W-:-:S07]  /*32630*/  IMAD.MOV.U32 R67, RZ, RZ, R3 ;  /* 0x000000ffff437224 */ /* 0x000fce00078e0003 */
.L_x_10829:
[----:B------:R-:W-:Y:S05]  /*32640*/  BSYNC.RECONVERGENT B3 ;  /* 0x0000000000037941 */ /* 0x000fea0003800200 */
.L_x_10828:
        /* <DEDUP_REMOVED lines=70> */
.L_x_10836:
[----:B------:R-:W-:Y:S05]  /*32ab0*/  BSYNC.RECONVERGENT B4 ;  /* 0x0000000000047941 */ /* 0x000fea0003800200 */
.L_x_10835:
[----:B------:R-:W-:Y:S05]  /*32ac0*/  BRA `(.L_x_10834) ;  /* 0x0000000000047947 */ /* 0x000fea0003800000 */
.L_x_10833:
[----:B------:R0:W1:Y:S02]  /*32ad0*/  DADD R2, R38, -R4 ;  /* 0x0000000026027229 */ /* 0x0000640000000804 */
.L_x_10834:
[----:B------:R-:W-:Y:S05]  /*32ae0*/  BSYNC.RECONVERGENT B3 ;  /* 0x0000000000037941 */ /* 0x000fea0003800200 */
.L_x_10832:
        /* <DEDUP_REMOVED lines=73> */
.L_x_10838:
[----:B------:R-:W-:Y:S05]  /*32f80*/  BSYNC.RECONVERGENT B3 ;  /* 0x0000000000037941 */ /* 0x000fea0003800200 */
.L_x_10837:
        /* <DEDUP_REMOVED lines=202> */
.L_x_10839:
        /* <DEDUP_REMOVED lines=52> */
.L_x_10841:
[----:B------:R-:W-:Y:S05]  /*33f70*/  BSYNC.RECONVERGENT B3 ;  /* 0x0000000000037941 */ /* 0x000fea0003800200 */
.L_x_10840:
        /* <DEDUP_REMOVED lines=78> */
.L_x_10827:
        /* <DEDUP_REMOVED lines=58> */
.L_x_10844:
[----:B------:R-:W-:Y:S05]  /*34800*/  BSYNC.RECONVERGENT B3 ;  /* 0x0000000000037941 */ /* 0x000fea0003800200 */
.L_x_10843:
        /* <DEDUP_REMOVED lines=201> */
.L_x_10845:
        /* <DEDUP_REMOVED lines=52> */
.L_x_10847:
[----:B------:R-:W-:Y:S05]  /*357e0*/  BSYNC.RECONVERGENT B3 ;  /* 0x0000000000037941 */ /* 0x000fea0003800200 */
.L_x_10846:
        /* <DEDUP_REMOVED lines=78> */
.L_x_10842:
        /* <DEDUP_REMOVED lines=61> */
[----:B------:R-:W-:Y:S01]  /*360a0*/  IMAD.MOV.U32 R4, RZ, RZ, R2 ;  /* 0x000000ffff047224 */ /* 0x000fe200078e0002 */
[----:B------:R-:W-:-:S07]  /*360b0*/  MOV R5, R3 ;  /* 0x0000000300057202 */ /* 0x000fce0000000f00 */
.L_x_10849:
[----:B------:R-:W-:Y:S05]  /*360c0*/  BSYNC.RECONVERGENT B3 ;  /* 0x0000000000037941 */ /* 0x000fea0003800200 */
.L_x_10848:
        /* <DEDUP_REMOVED lines=48> */
.L_x_10851:
[----:B------:R-:W-:Y:S05]  /*363d0*/  BSYNC.RECONVERGENT B3 ;  /* 0x0000000000037941 */ /* 0x000fea0003800200 */
.L_x_10850:
[----:B------:R-:W-:Y:S02]  /*363e0*/  IMAD.MOV.U32 R66, RZ, RZ, R2 ;  /* 0x000000ffff427224 */ /* 0x000fe400078e0002 */
[----:B------:R-:W-:Y:S01]  /*363f0*/  IMAD.MOV.U32 R67, RZ, RZ, R3 ;  /* 0x000000ffff437224 */ /* 0x000fe200078e0003 */
[----:B------:R-:W-:Y:S06]  /*36400*/  BRA `(.L_x_10825) ;  /* 0x0000000000d87947 */ /* 0x000fec0003800000 */
.L_x_10826:
        /* <DEDUP_REMOVED lines=51> */
[----:B------:R-:W-:Y:S01]  /*36740*/  MOV R66, R2 ;  /* 0x0000000200427202 */ /* 0x000fe20000000f00 */
[----:B------:R-:W-:-:S07]  /*36750*/  IMAD.MOV.U32 R67, RZ, RZ, R3 ;  /* 0x000000ffff437224 */ /* 0x000fce00078e0003 */
.L_x_10852:
[----:B------:R-:W-:Y:S05]  /*36760*/  BSYNC.RECONVERGENT B3 ;  /* 0x0000000000037941 */ /* 0x000fea0003800200 */
.L_x_10825:
[----:B------:R-:W-:Y:S05]  /*36770*/  BSYNC.RECONVERGENT B2 ;  /* 0x0000000000027941 */ /* 0x000fea0003800200 */
.L_x_10821:
        /* <DEDUP_REMOVED lines=53> */
.L_x_10857:
[----:B------:R-:W-:Y:S05]  /*36ad0*/  BSYNC.RECONVERGENT B4 ;  /* 0x0000000000047941 */ /* 0x000fea0003800200 */
.L_x_10856:
        /* <DEDUP_REMOVED lines=177> */
.L_x_10859:
        /* <DEDUP_REMOVED lines=98> */
.L_x_10858:
        /* <DEDUP_REMOVED lines=83> */
.L_x_10867:
[----:B------:R-:W-:Y:S05]  /*38140*/  BSYNC.RECONVERGENT B6 ;  /* 0x0000000000067941 */ /* 0x000fea0003800200 */
.L_x_10866:
[----:B------:R-:W-:Y:S02]  /*38150*/  IMAD.MOV.U32 R62, RZ, RZ, R2 ;  /* 0x000000ffff3e7224 */ /* 0x000fe400078e0002 */
[----:B------:R-:W-:-:S07]  /*38160*/  IMAD.MOV.U32 R63, RZ, RZ, R3 ;  /* 0x000000ffff3f7224 */ /* 0x000fce00078e0003 */
.L_x_10865:
[----:B------:R-:W-:Y:S05]  /*38170*/  BSYNC.RECONVERGENT B5 ;  /* 0x0000000000057941 */ /* 0x000fea0003800200 */
.L_x_10864:
        /* <DEDUP_REMOVED lines=68> */
.L_x_10872:
[----:B------:R-:W-:Y:S05]  /*385c0*/  BSYNC.RECONVERGENT B6 ;  /* 0x0000000000067941 */ /* 0x000fea0003800200 */
.L_x_10871:
[----:B------:R-:W-:Y:S02]  /*385d0*/  IMAD.MOV.U32 R60, RZ, RZ, R2 ;  /* 0x000000ffff3c7224 */ /* 0x000fe400078e0002 */
[----:B------:R-:W-:Y:S01]  /*385e0*/  IMAD.MOV.U32 R61, RZ, RZ, R3 ;  /* 0x000000ffff3d7224 */ /* 0x000fe200078e0003 */
[----:B------:R-:W-:Y:S06]  /*385f0*/  BRA `(.L_x_10870) ;  /* 0x0000000000047947 */ /* 0x000fec0003800000 */
.L_x_10869:
[----:B------:R0:W1:Y:S02]  /*38600*/  DADD R60, R38, -R4 ;  /* 0x00000000263c7229 */ /* 0x0000640000000804 */
.L_x_10870:
[----:B------:R-:W-:Y:S05]  /*38610*/  BSYNC.RECONVERGENT B5 ;  /* 0x0000000000057941 */ /* 0x000fea0003800200 */
.L_x_10868:
        /* <DEDUP_REMOVED lines=71> */
.L_x_10874:
[----:B------:R-:W-:Y:S05]  /*38a90*/  BSYNC.RECONVERGENT B5 ;  /* 0x0000000000057941 */ /* 0x000fea0003800200 */
.L_x_10873:
[----:B------:R-:W-:Y:S02]  /*38aa0*/  IMAD.MOV.U32 R38, RZ, RZ, R2 ;  /* 0x000000ffff267224 */ /* 0x000fe400078e0002 */
[----:B------:R-:W-:Y:S01]  /*38ab0*/  IMAD.MOV.U32 R39, RZ, RZ, R3 ;  /* 0x000000ffff277224 */ /* 0x000fe200078e0003 */
[----:B------:R-:W-:Y:S06]  /*38ac0*/  BRA `(.L_x_10875) ;  /* 0x0000001000f07947 */ /* 0x000fec0003800000 */
.L_x_10863:
        /* <DEDUP_REMOVED lines=63> */
.L_x_10878:
[----:B------:R-:W-:Y:S05]  /*38ec0*/  BSYNC.RECONVERGENT B5 ;  /* 0x0000000000057941 */ /* 0x000fea0003800200 */
.L_x_10877:
[----:B------:R-:W-:Y:S02]  /*38ed0*/  IMAD.MOV.U32 R38, RZ, RZ, R2 ;  /* 0x000000ffff267224 */ /* 0x000fe400078e0002 */
[----:B------:R-:W-:Y:S01]  /*38ee0*/  IMAD.MOV.U32 R39, RZ, RZ, R3 ;  /* 0x000000ffff277224 */ /* 0x000fe200078e0003 */
[----:B------:R-:W-:Y:S06]  /*38ef0*/  BRA `(.L_x_10875) ;  /* 0x0000000c00e47947 */ /* 0x000fec0003800000 */
.L_x_10876:
        /* <DEDUP_REMOVED lines=74> */
.L_x_10880:
[----:B------:R-:W-:Y:S05]  /*393a0*/  BSYNC.RECONVERGENT B5 ;  /* 0x0000000000057941 */ /* 0x000fea0003800200 */
.L_x_10879:
        /* <DEDUP_REMOVED lines=48> */
.L_x_10882:
[----:B------:R-:W-:Y:S05]  /*396b0*/  BSYNC.RECONVERGENT B5 ;  /* 0x0000000000057941 */ /* 0x000fea0003800200 */
.L_x_10881:
[----:B------:R-:W0:Y:S01]  /*396c0*/  DMUL R58, R58, 8.11296384146066816958e+31 ;  /* 0x469000003a3a7828 */ /* 0x000e220000000000 */
[----:B------:R-:W-:Y:S02]  /*396d0*/  IMAD.MOV.U32 R38, RZ, RZ, R2 ;  /* 0x000000ffff267224 */ /* 0x000fe400078e0002 */
[----:B------:R-:W-:Y:S01]  /*396e0*/  IMAD.MOV.U32 R39, RZ, RZ, R3 ;  /* 0x000000ffff277224 */ /* 0x000fe200078e0003 */
[----:B0-----:R-:W-:Y:S06]  /*396f0*/  BRA `(.L_x_10875) ;  /* 0x0000000400e47947 */ /* 0x001fec0003800000 */
.L_x_10862:
        /* <DEDUP_REMOVED lines=53> */
[----:B------:R-:W-:Y:S01]  /*39a50*/  IMAD.MOV.U32 R38, RZ, RZ, R2 ;  /* 0x000000ffff267224 */ /* 0x000fe200078e0002 */
[----:B------:R-:W-:-:S07]  /*39a60*/  MOV R39, R3 ;  /* 0x0000000300277202 */ /* 0x000fce0000000f00 */
.L_x_10884:
[----:B------:R-:W-:Y:S05]  /*39a70*/  BSYNC.RECONVERGENT B5 ;  /* 0x0000000000057941 */ /* 0x000fea0003800200 */
.L_x_10883:
        /* <DEDUP_REMOVED lines=61> */
.L_x_10886:
[----:B------:R-:W-:Y:S05]  /*39e50*/  BSYNC.RECONVERGENT B5 ;  /* 0x0000000000057941 */ /* 0x000fea0003800200 */
.L_x_10885:
[----:B------:R0:W1:Y:S01]  /*39e60*/  DMUL R38, R2, R38 ;  /* 0x0000002602267228 */ /* 0x0000620000000000 */
[----:B------:R-:W-:Y:S02]  /*39e70*/  IMAD.MOV.U32 R58, RZ, RZ, 0x0 ;  /* 0x00000000ff3a7424 */ /* 0x000fe400078e00ff */
[----:B01----:R-:W-:-:S07]  /*39e80*/  IMAD.MOV.U32 R59, RZ, RZ, 0x3ff00000 ;  /* 0x3ff00000ff3b7424 */ /* 0x003fce00078e00ff */
.L_x_10875:
[----:B------:R-:W-:Y:S05]  /*39e90*/  BSYNC.RECONVERGENT B4 ;  /* 0x0000000000047941 */ /* 0x000fea0003800200 */
.L_x_10861:
[----:B------:R-:W-:Y:S05]  /*39ea0*/  BRA `(.L_x_10887) ;  /* 0x0000000000187947 */ /* 0x000fea0003800000 */
.L_x_10855:
[----:B------:R0:W1:-:S15]  /*39eb0*/  DMUL R38, R36, 9.00719925474099200000e+15 ;  /* 0x4340000024267828 */ /* 0x00005e0000000000 */
[----:B------:R-:W-:-:S15]  /*39ec0*/  NOP ;  /* 0x0000000000007918 */ /* 0x000fde0000000000 */
[----:B------:R-:W-:-:S15]  /*39ed0*/  NOP ;  /* 0x0000000000007918 */ /* 0x000fde0000000000 */
[----:B------:R-:W-:-:S15]  /*39ee0*/  NOP ;  /* 0x0000000000007918 */ /* 0x000fde0000000000 */
[----:B------:R-:W-:-:S04]  /*39ef0*/  NOP ;  /* 0x0000000000007918 */ /* 0x000fc80000000000 */
[----:B01----:R-:W2:Y:S02]  /*39f00*/  DMUL R58, R58, 9.00719925474099200000e+15 ;  /* 0x434000003a3a7828 */ /* 0x003ea40000000000 */
.L_x_10887:
[----:B------:R-:W-:Y:S05]  /*39f10*/  BSYNC.RELIABLE B2 ;  /* 0x0000000000027941 */ /* 0x000fea0003800100 */
.L_x_10854:
        /* <DEDUP_REMOVED lines=62> */
.L_x_10889:
[----:B------:R-:W-:Y:S05]  /*3a300*/  BSYNC.RECONVERGENT B2 ;  /* 0x0000000000027941 */ /* 0x000fea0003800200 */
.L_x_10888:
        /* <DEDUP_REMOVED lines=156> */
[----:B------:R-:W-:Y:S02]  /*3acd0*/  @P1 FSEL R5, R7, R5, !P0 ;  /* 0x0000000507051208 */ /* 0x000fe40004000000 */
        /* <DEDUP_REMOVED lines=19> */
.L_x_10891:
[----:B------:R-:W-:Y:S02]  /*3ae10*/  FSEL R2, RZ, 3.37028055040000000000e+12, P0 ;  /* 0x54442d18ff027808 */ /* 0x000fe40000000000 */
[----:B------:R-:W-:-:S07]  /*3ae20*/  FSEL R3, RZ, 2.1426990032196044922, P0 ;  /* 0x400921fbff037808 */ /* 0x000fce0000000000 */
.L_x_10892:
[----:B------:R-:W-:Y:S05]  /*3ae30*/  BSYNC.RECONVERGENT B0 ;  /* 0x0000000000007941 */ /* 0x000fea0003800200 */
.L_x_10890:
        /* <DEDUP_REMOVED lines=13> */
.L_x_10860:
[----:B------:R-:W-:Y:S05]  /*3af10*/  BSYNC.RECONVERGENT B3 ;  /* 0x0000000000037941 */ /* 0x000fea0003800200 */
.L_x_10853:
[----:B------:R-:W-:Y:S01]  /*3af20*/  LOP3.LUT R39, R67, 0x80000000, R43, 0xb8, !PT ;  /* 0x8000000043277812 */ /* 0x000fe200078eb82b */
[----:B------:R-:W-:Y:S01]  /*3af30*/  IMAD.MOV.U32 R38, RZ, RZ, R66 ;  /* 0x000000ffff267224 */ /* 0x000fe200078e0042 */
[----:B------:R-:W-:Y:S01]  /*3af40*/  LOP3.LUT R37, R5, 0x80000000, R41, 0xb8, !PT ;  /* 0x8000000005257812 */ /* 0x000fe200078eb829 */
[----:B------:R-:W-:Y:S01]  /*3af50*/  IMAD.MOV.U32 R36, RZ, RZ, R4 ;  /* 0x000000ffff247224 */ /* 0x000fe200078e0004 */
[----:B------:R-:W-:Y:S06]  /*3af60*/  BRA `(.L_x_10818) ;  /* 0x000000c800b47947 */ /* 0x000fec0003800000 */
.L_x_10820:
[----:B------:R-:W-:Y:S01]  /*3af70*/  ISETP.GT.AND P0, PT, R43, -0x1, PT ;  /* 0xffffffff2b00780c */ /* 0x000fe20003f04270 */
[----:B------:R-:W-:-:S12]  /*3af80*/  BSSY.RECONVERGENT B2, `(.L_x_10893) ;  /* 0x0000ca4000027945 */ /* 0x000fd80003800200 */
[----:B------:R-:W-:Y:S05]  /*3af90*/  @P0 BRA `(.L_x_10894) ;  /* 0x0000006400e80947 */ /* 0x000fea0003800000 */
[----:B------:R-:W1:Y:S01]  /*3afa0*/  DSETP.GEU.AND P1, PT, R60, R58, PT ;  /* 0x0000003a3c00722a */ /* 0x000e620003f2e000 */
[----:B------:R-:W-:Y:S01]  /*3afb0*/  UMOV UR4, 0xffffffff ;  /* 0xffffffff00047882 */ /* 0x000fe20000000000 */
[----:B-1----:R-:W-:Y:S01]  /*3afc0*/  FSEL R4, R58, R60, !P1 ;  /* 0x0000003c3a047208 */ /* 0x002fe20004800000 */
[----:B------:R-:W-:Y:S01]  /*3afd0*/  UMOV UR5, 0x7fdfffff ;  /* 0x7fdfffff00057882 */ /* 0x000fe20000000000 */
[----:B------:R-:W-:-:S15]  /*3afe0*/  FSEL R5, R59, R61, !P1 ;  /* 0x0000003d3b057208 */ /* 0x000fde0004800000 */
[----:B------:R-:W-:-:S15]  /*3aff0*/  NOP ;  /* 0x0000000000007918 */ /* 0x000fde0000000000 */
[----:B------:R-:W-:-:S15]  /*3b000*/  NOP ;  /* 0x0000000000007918 */ /* 0x000fde0000000000 */
[----:B------:R-:W-:-:S15]  /*3b010*/  NOP ;  /* 0x0000000000007918 */ /* 0x000fde0000000000 */
[----:B------:R-:W1:-:S15]  /*3b020*/  DSETP.GT.AND P0, PT, R4, UR4, PT ;  /* 0x0000000404007e2a */ /* 0x000e5e000bf04000 */
[----:B------:R-:W-:-:S15]  /*3b030*/  NOP ;  /* 0x0000000000007918 */ /* 0x000fde0000000000 */
[----:B------:R-:W-:-:S15]  /*3b040*/  NOP ;  /* 0x0000000000007918 */ /* 0x000fde0000000000 */
[----:B------:R-:W-:-:S15]  /*3b050*/  NOP ;  /* 0x0000000000007918 */ /* 0x000fde0000000000 */
[----:B------:R-:W-:-:S04]  /*3b060*/  NOP ;  /* 0x0000000000007918 */ /* 0x000fc80000000000 */
[----:B------:R2:W3:-:S15]  /*3b070*/  DADD R38, -RZ, -R42 ;  /* 0x00000000ff267229 */ /* 0x0004de000000092a */
[----:B------:R-:W-:-:S15]  /*3b080*/  NOP ;  /* 0x0000000000007918 */ /* 0x000fde0000000000 */
[----:B------:R-:W-:-:S15]  /*3b090*/  NOP ;  /* 0x0000000000007918 */ /* 0x000fde0000000000 */
[----:B------:R-:W-:-:S15]  /*3b0a0*/  NOP ;  /* 0x0000000000007918 */ /* 0x000fde0000000000 */
[----:B------:R-:W-:-:S04]  /*3b0b0*/  NOP ;  /* 0x0000000000007918 */ /* 0x000fc80000000000 */
[----:B------:R2:W4:Y:S02]  /*3b0c0*/  DADD R36, -RZ, -R40 ;  /* 0x00000000ff247229 */ /* 0x0005240000000928 */
[----:B-1234-:R-:W-:Y:S05]  /*3b0d0*/  @P0 BRA `(.L_x_10895) ;  /* 0x0000003c007c0947 */ /* 0x01efea0003800000 */
[----:B------:R-:W-:Y:S02]  /*3b0e0*/  FSEL R6, R60, R58, !P1 ;  /* 0x0000003a3c067208 */ /* 0x000fe40004800000 */
[----:B------:R-:W-:-:S06]  /*3b0f0*/  FSEL R7, R61, R59, !P1 ;  /* 0x0000003b3d077208 */ /* 0x000fcc0004800000 */
[----:B------:R-:W1:-:S15]  /*3b100*/  DSETP.GEU.AND P0, PT, R6, 1.4916681462400413487e-154, PT ;  /* 0x200000000600742a */ /* 0x000e5e0003f0e000 */
[----:B------:R-:W-:-:S15]  /*3b110*/  NOP ;  /* 0x0000000000007918 */ /* 0x000fde0000000000 */
[----:B------:R-:W-:-:S15]  /*3b120*/  NOP ;  /* 0x0000000000007918 */ /* 0x000fde0000000000 */
[----:B------:R-:W-:-:S15]  /*3b130*/  NOP ;  /* 0x0000000000007918 */ /* 0x000fde0000000000 */
[----:B------:R-:W-:-:S04]  /*3b140*/  NOP ;  /* 0x0000000000007918 */ /* 0x000fc80000000000 */
[----:B-1----:R-:W1:Y:S02]  /*3b150*/  DSETP.GT.OR P0, PT, R4, 5.9666725849601653946e-154, !P0 ;  /* 0x202000000400742a */ /* 0x002e640004704400 */
[----:B-1----:R-:W-:Y:S05]  /*3b160*/  @P0 BRA `(.L_x_10896) ;  /* 0x0000001c00180947 */ /* 0x002fea0003800000 */
[----:B------:R-:W-:Y:S01]  /*3b170*/  FSEL R6, R60, R58, !P1 ;  /* 0x0000003a3c067208 */ /* 0x000fe20004800000 */
[----:B------:R-:W-:Y:S01]  /*3b180*/  BSSY.RECONVERGENT B0, `(.L_x_10897) ;  /* 0x00000fa000007945 */ /* 0x000fe20003800200 */
[----:B------:R-:W-:Y:S02]  /*3b190*/  FSEL R7, R61, R59, !P1 ;  /* 0x0000003b3d077208 */ /* 0x000fe40004800000 */
[----:B------:R-:W-:Y:S02]  /*3b1a0*/  FSEL R63, R59, R61, !P1 ;  /* 0x0000003d3b3f7208 */ /* 0x000fe40004800000 */
[----:B------:R-:W-:Y:S01]  /*3b1b0*/  FSEL R62, R58, R60, !P1 ;  /* 0x0000003c3a3e7208 */ /* 0x000fe20004800000 */
[----:B------:R-:W-:Y:S01]  /*3b1c0*/  IMAD.MOV.U32 R51, RZ, RZ, R7 ;  /* 0x000000ffff337224 */ /* 0x000fe200078e0007 */
[----:B------:R-:W1:Y:S01]  /*3b1d0*/  DMUL R2, R6, R6 ;  /* 0x0000000606027228 */ /* 0x000e620000000000 */
[----:B------:R-:W-:Y:S02]  /*3b1e0*/  MOV R50, R6 ;  /* 0x0000000600327202 */ /* 0x000fe40000000f00 */
[----:B------:R-:W-:-:S15]  /*3b1f0*/  FSETP.GEU.AND P5, PT, |R7|, 6.5827683646048100446e-37, PT ;  /* 0x036000000700780b */ /* 0x000fde0003fae200 */
[----:B------:R-:W-:-:S15]  /*3b200*/  NOP ;  /* 0x0000000000007918 */ /* 0x000fde0000000000 */
[----:B------:R-:W-:-:S15]  /*3b210*/  NOP ;  /* 0x0000000000007918 */ /* 0x000fde0000000000 */
[----:B------:R-:W-:-:S15]  /*3b220*/  NOP ;  /* 0x0000000000007918 */ /* 0x000fde0000000000 */
[----:B------:R-:W-:-:S01]  /*3b230*/  NOP ;  /* 0x0000000000007918 */ /* 0x000fc20000000000 */
[----:B-1----:R1:W2:Y:S02]  /*3b240*/  DFMA R4, R4, R4, R2 ;  /* 0x000000040404722b */ /* 0x0022a40000000002 */
[----:B-1----:R-:W0:Y:S01]  /*3b250*/  MUFU.RCP64H R3, R63 ;  /* 0x0000003f00037308 */ /* 0x002e220000001800 */
[----:B------:R-:W-:Y:S01]  /*3b260*/  IMAD.MOV.U32 R2, RZ, RZ, 0x1 ;  /* 0x00000001ff027424 */ /* 0x000fe200078e00ff */
[----:B--2---:R-:W-:Y:S01]  /*3b270*/  ISETP.GT.AND P0, PT, R5, 0xfffff, PT ;  /* 0x000fffff0500780c */ /* 0x004fe20003f04270 */
        /* <DEDUP_REMOVED lines=234> */
.L_x_10898:
[----:B------:R-:W-:Y:S05]  /*3c120*/  BSYNC.RECONVERGENT B0 ;  /* 0x0000000000007941 */ /* 0x000fea0003800200 */
.L_x_10897:
[----:B------:R-:W-:Y:S04]  /*3c130*/  BSSY.RECONVERGENT B3, `(.L_x_10899) ;  /* 0x0000008000037945 */ /* 0x000fe80003800200 */
[----:B------:R-:W-:Y:S05]  /*3c140*/  @P4 BRA P5, `(.L_x_10900) ;  /* 0x0000000000184947 */ /* 0x000fea0002800000 */
[----:B------:R-:W-:Y:S01]  /*3c150*/  IMAD.MOV.U32 R2, RZ, RZ, R6 ;  /* 0x000000ffff027224 */ /* 0x000fe200078e0006 */
[----:B------:R-:W-:Y:S01]  /*3c160*/  MOV R4, 0x3c1b0 ;  /* 0x0003c1b000047802 */ /* 0x000fe20000000f00 */
[----:B------:R-:W-:Y:S02]  /*3c170*/  IMAD.MOV.U32 R3, RZ, RZ, R7 ;  /* 0x000000ffff037224 */ /* 0x000fe400078e0007 */
[----:B------:R-:W-:Y:S02]  /*3c180*/  IMAD.MOV.U32 R6, RZ, RZ, R62 ;  /* 0x000000ffff067224 */ /* 0x000fe400078e003e */
[----:B------:R-:W-:-:S07]  /*3c190*/  IMAD.MOV.U32 R5, RZ, RZ, R63 ;  /* 0x000000ffff057224 */ /* 0x000fce00078e003f */
[----:B01----:R-:W-:Y:S05]  /*3c1a0*/  CALL.REL.NOINC `($__internal_20_$__cuda_sm20_div_rn_f64_full) ;  /* 0x0000140800007944 */ /* 0x003fea0003c00000 */
.L_x_10900:
[----:B------:R-:W-:Y:S05]  /*3c1b0*/  BSYNC.RECONVERGENT B3 ;  /* 0x0000000000037941 */ /* 0x000fea0003800200 */
.L_x_10899:
[----:B------:R-:W-:Y:S01]  /*3c1c0*/  IMAD.MOV.U32 R6, RZ, RZ, -0x2449a4b7 ;  /* 0xdbb65b49ff067424 */ /* 0x000fe200078e00ff */
[----:B------:R-:W-:Y:S01]  /*3c1d0*/  MOV R7, 0x3f2d3b63 ;  /* 0x3f2d3b6300077802 */ /* 0x000fe20000000f00 */
[----:B------:R-:W-:Y:S01]  /*3c1e0*/  UMOV UR4, 0x2a25ff7e ;  /* 0x2a25ff7e00047882 */ /* 0x000fe20000000000 */
        /* <DEDUP_REMOVED lines=173> */
.L_x_10902:
[----:B------:R-:W-:Y:S02]  /*3ccc0*/  FSEL R2, RZ, 3.37028055040000000000e+12, P0 ;  /* 0x54442d18ff027808 */ /* 0x000fe40000000000 */
[----:B------:R-:W-:-:S07]  /*3ccd0*/  FSEL R3, RZ, 2.1426990032196044922, P0 ;  /* 0x400921fbff037808 */ /* 0x000fce0000000000 */
.L_x_10903:
[----:B------:R-:W-:Y:S05]  /*3cce0*/  BSYNC.RECONVERGENT B0 ;  /* 0x0000000000007941 */ /* 0x000fea0003800200 */
.L_x_10901:
        /* <DEDUP_REMOVED lines=12> */
[----:B-1----:R-:W1:Y:S02]  /*3cdb0*/  DMUL R64, R64, 0.5 ;  /* 0x3fe0000040407828 */ /* 0x002e640000000000 */
[----:B-1----:R-:W-:Y:S05]  /*3cdc0*/  BRA `(.L_x_10904) ;  /* 0x000000a800fc7947 */ /* 0x002fea0003800000 */
.L_x_10896:
[----:B------:R-:W1:Y:S01]  /*3cdd0*/  MUFU.RCP64H R3, R5 ;  /* 0x0000000500037308 */ /* 0x000e620000001800 */
[CC--:B------:R-:W-:Y:S01]  /*3cde0*/  ISETP.LT.U32.AND P0, PT, R58.reuse, R60.reuse, PT ;  /* 0x0000003c3a00720c */ /* 0x0c0fe20003f01070 */
[----:B------:R-:W-:Y:S01]  /*3cdf0*/  IMAD.MOV.U32 R62, RZ, RZ, R4 ;  /* 0x000000ffff3e7224 */ /* 0x000fe200078e0004 */
[----:B------:R-:W-:Y:S01]  /*3ce00*/  MOV R63, R5 ;  /* 0x00000005003f7202 */ /* 0x000fe20000000f00 */
[----:B------:R-:W-:Y:S01]  /*3ce10*/  IMAD.MOV.U32 R2, RZ, RZ, 0x1 ;  /* 0x00000001ff027424 */ /* 0x000fe200078e00ff */
[CC--:B------:R-:W-:Y:S01]  /*3ce20*/  ISETP.LT.U32.AND.EX P0, PT, R59.reuse, R61.reuse, PT, P0 ;  /* 0x0000003d3b00720c */ /* 0x0c0fe20003f01100 */
[----:B------:R-:W-:Y:S01]  /*3ce30*/  UMOV UR5, 0x7fefffff ;  /* 0x7fefffff00057882 */ /* 0x000fe20000000000 */
[----:B------:R-:W-:Y:S01]  /*3ce40*/  UMOV UR4, 0xffffffff ;  /* 0xffffffff00047882 */ /* 0x000fe20000000000 */
[----:B------:R-:W-:Y:S01]  /*3ce50*/  UMOV UR8, UR5 ;  /* 0x0000000500087c82 */ /* 0x000fe20008000000 */
[----:B0-----:R-:W-:Y:S01]  /*3ce60*/  SEL R48, R58, R60, P0 ;  /* 0x0000003c3a307207 */ /* 0x001fe20000000000 */
[----:B------:R-:W-:Y:S01]  /*3ce70*/  IMAD.U32 R38, RZ, RZ, UR8 ;  /* 0x00000008ff267e24 */ /* 0x000fe2000f8e00ff */
[----:B------:R-:W-:Y:S01]  /*3ce80*/  SEL R49, R59, R61, P0 ;  /* 0x0000003d3b317207 */ /* 0x000fe20000000000 */
[----:B------:R-:W-:Y:S01]  /*3ce90*/  IMAD.MOV.U32 R64, RZ, RZ, 0x0 ;  /* 0x00000000ff407424 */ /* 0x000fe200078e00ff */
[----:B------:R-:W-:Y:S01]  /*3cea0*/  ISETP.GT.U32.AND P0, PT, R60, R58, PT ;  /* 0x0000003a3c00720c */ /* 0x000fe20003f04070 */
[----:B------:R-:W-:Y:S01]  /*3ceb0*/  BSSY.RECONVERGENT B0, `(.L_x_10905) ;  /* 0x000013b000007945 */ /* 0x000fe20003800200 */
[----:B------:R-:W-:-:S02]  /*3cec0*/  MOV R65, 0x3fd80000 ;  /* 0x3fd8000000417802 */ /* 0x000fc40000000f00 */
[----:B------:R-:W-:Y:S01]  /*3ced0*/  ISETP.GT.U32.AND.EX P0, PT, R61, R59, PT, P0 ;  /* 0x0000003b3d00720c */ /* 0x000fe20003f04100 */
[----:B-1----:R-:W0:Y:S01]  /*3cee0*/  DFMA R44, -R62, R2, 1 ;  /* 0x3ff000003e2c742b */ /* 0x002e220000000102 */
        /* <DEDUP_REMOVED lines=311> */
.L_x_10906:
[----:B------:R-:W-:Y:S05]  /*3e260*/  BSYNC.RECONVERGENT B0 ;  /* 0x0000000000007941 */ /* 0x000fea0003800200 */
.L_x_10905:
[----:B------:R-:W-:Y:S04]  /*3e270*/  BSSY.RECONVERGENT B3, `(.L_x_10907) ;  /* 0x0000007000037945 */ /* 0x000fe80003800200 */
[----:B------:R-:W-:Y:S05]  /*3e280*/  @P4 BRA P5, `(.L_x_10908) ;  /* 0x0000000000144947 */ /* 0x000fea0002800000 */
[----:B------:R-:W-:Y:S02]  /*3e290*/  IMAD.MOV.U32 R2, RZ, RZ, R6 ;  /* 0x000000ffff027224 */ /* 0x000fe400078e0006 */
[----:B------:R-:W-:Y:S01]  /*3e2a0*/  IMAD.MOV.U32 R6, RZ, RZ, R4 ;  /* 0x000000ffff067224 */ /* 0x000fe200078e0004 */
[----:B------:R-:W-:Y:S01]  /*3e2b0*/  MOV R4, 0x3e2e0 ;  /* 0x0003e2e000047802 */ /* 0x000fe20000000f00 */
[----:B------:R-:W-:-:S07]  /*3e2c0*/  IMAD.MOV.U32 R3, RZ, RZ, R7 ;  /* 0x000000ffff037224 */ /* 0x000fce00078e0007 */
[----:B01----:R-:W-:Y:S05]  /*3e2d0*/  CALL.REL.NOINC `($__internal_20_$__cuda_sm20_div_rn_f64_full) ;  /* 0x000013e400b47944 */ /* 0x003fea0003c00000 */
.L_x_10908:
[----:B------:R-:W-:Y:S05]  /*3e2e0*/  BSYNC.RECONVERGENT B3 ;  /* 0x0000000000037941 */ /* 0x000fea0003800200 */
.L_x_10907:
        /* <DEDUP_REMOVED lines=141> */
[----:B--2---:R-:W-:Y:S01]  /*3ebc0*/  @P1 MOV R2, 0x54442d18 ;  /* 0x54442d1800021802 */ /* 0x004fe20000000f00 */
[----:B------:R-:W-:-:S15]  /*3ebd0*/  @P1 IMAD.MOV.U32 R3, RZ, RZ, 0x400921fb ;  /* 0x400921fbff031424 */ /* 0x000fde00078e00ff */
        /* <DEDUP_REMOVED lines=34> */
.L_x_10910:
[----:B------:R-:W-:Y:S02]  /*3ee00*/  FSEL R2, RZ, 3.37028055040000000000e+12, P0 ;  /* 0x54442d18ff027808 */ /* 0x000fe40000000000 */
[----:B------:R-:W-:-:S07]  /*3ee10*/  FSEL R3, RZ, 2.1426990032196044922, P0 ;  /* 0x400921fbff037808 */ /* 0x000fce0000000000 */
.L_x_10911:
[----:B------:R-:W-:Y:S05]  /*3ee20*/  BSYNC.RECONVERGENT B0 ;  /* 0x0000000000007941 */ /* 0x000fea0003800200 */
.L_x_10909:
        /* <DEDUP_REMOVED lines=10> */
.L_x_10895:
[----:B------:R-:W1:Y:S01]  /*3eed0*/  MUFU.RCP64H R3, -2.718280792236328125 ;  /* 0xc005bf0a00037908 */ /* 0x000e620000001800 */
[----:B------:R-:W-:Y:S01]  /*3eee0*/  IMAD.MOV.U32 R4, RZ, RZ, -0x74eba897 ;  /* 0x8b145769ff047424 */ /* 0x000fe200078e00ff */
[----:B------:R-:W-:Y:S01]  /*3eef0*/  MOV R2, 0x1 ;  /* 0x0000000100027802 */ /* 0x000fe20000000f00 */
[----:B------:R-:W-:Y:S01]  /*3ef00*/  IMAD.MOV.U32 R5, RZ, RZ, 0x4005bf0a ;  /* 0x4005bf0aff057424 */ /* 0x000fe200078e00ff */
[----:B------:R-:W-:Y:S01]  /*3ef10*/  FSETP.GEU.AND P2, PT, |R43|, 6.5827683646048100446e-37, PT ;  /* 0x036000002b00780b */ /* 0x000fe20003f4e200 */
[----:B------:R-:W-:Y:S04]  /*3ef20*/  BSSY.RECONVERGENT B3, `(.L_x_10912) ;  /* 0x0000030000037945 */ /* 0x000fe80003800200 */
[----:B-1----:R-:W1:-:S15]  /*3ef30*/  DFMA R6, R2, R4, 1 ;  /* 0x3ff000000206742b */ /* 0x002e5e0000000004 */
        /* <DEDUP_REMOVED lines=34> */
[----:B-1----:R-:W1:Y:S02]  /*3f160*/  DFMA R62, R6, R2, R62 ;  /* 0x00000002063e722b */ /* 0x002e64000000003e */
[----:B-1----:R-:W-:-:S05]  /*3f170*/  FFMA R0, RZ, -2.0897850990295410156, R63 ;  /* 0xc005bf0aff007823 */ /* 0x002fca000000003f */
[----:B------:R-:W-:-:S13]  /*3f180*/  FSETP.GT.AND P0, PT, |R0|, 1.469367938527859385e-39, PT ;  /* 0x001000000000780b */ /* 0x000fda0003f04200 */
[----:B------:R-:W-:Y:S05]  /*3f190*/  @P0 BRA P2, `(.L_x_10913) ;  /* 0x0000000000200947 */ /* 0x000fea0001000000 */
[----:B------:R-:W-:Y:S01]  /*3f1a0*/  IMAD.MOV.U32 R2, RZ, RZ, R42 ;  /* 0x000000ffff027224 */ /* 0x000fe200078e002a */
[----:B------:R-:W-:Y:S01]  /*3f1b0*/  MOV R4, 0x3f200 ;  /* 0x0003f20000047802 */ /* 0x000fe20000000f00 */
[----:B------:R-:W-:Y:S02]  /*3f1c0*/  IMAD.MOV.U32 R3, RZ, RZ, R43 ;  /* 0x000000ffff037224 */ /* 0x000fe400078e002b */
[----:B------:R-:W-:Y:S02]  /*3f1d0*/  IMAD.MOV.U32 R6, RZ, RZ, -0x74eba897 ;  /* 0x8b145769ff067424 */ /* 0x000fe400078e00ff */
[----:B------:R-:W-:-:S07]  /*3f1e0*/  IMAD.MOV.U32 R5, RZ, RZ, -0x3ffa40f6 ;  /* 0xc005bf0aff057424 */ /* 0x000fce00078e00ff */
[----:B0-----:R-:W-:Y:S05]  /*3f1f0*/  CALL.REL.NOINC `($__internal_20_$__cuda_sm20_div_rn_f64_full) ;  /* 0x000013d400ec7944 */ /* 0x001fea0003c00000 */
[----:B------:R-:W-:Y:S02]  /*3f200*/  IMAD.MOV.U32 R62, RZ, RZ, R2 ;  /* 0x000000ffff3e7224 */ /* 0x000fe400078e0002 */
[----:B------:R-:W-:-:S07]  /*3f210*/  IMAD.MOV.U32 R63, RZ, RZ, R3 ;  /* 0x000000ffff3f7224 */ /* 0x000fce00078e0003 */
.L_x_10913:
[----:B------:R-:W-:Y:S05]  /*3f220*/  BSYNC.RECONVERGENT B3 ;  /* 0x0000000000037941 */ /* 0x000fea0003800200 */
.L_x_10912:
        /* <DEDUP_REMOVED lines=51> */
.L_x_10915:
[----:B------:R-:W-:Y:S05]  /*3f560*/  BSYNC.RECONVERGENT B3 ;  /* 0x0000000000037941 */ /* 0x000fea0003800200 */
.L_x_10914:
[----:B0-----:R0:W-:Y:S01]  /*3f570*/  DADD R48, -RZ, |R2| ;  /* 0x00000000ff307229 */ /* 0x0011e20000000502 */
        /* <DEDUP_REMOVED lines=171> */
[----:B------:R-:W-:Y:S01]  /*40030*/  MOV R6, R44 ;  /* 0x0000002c00067202 */ /* 0x000fe20000000f00 */
        /* <DEDUP_REMOVED lines=165> */
.L_x_10917:
[----:B------:R-:W-:Y:S05]  /*40a90*/  BSYNC.RECONVERGENT B0 ;  /* 0x0000000000007941 */ /* 0x000fea0003800200 */
.L_x_10916:
        /* <DEDUP_REMOVED lines=8> */
.L_x_10919:
[----:B------:R-:W-:Y:S05]  /*40b20*/  BSYNC.RECONVERGENT B3 ;  /* 0x0000000000037941 */ /* 0x000fea0003800200 */
.L_x_10918:
        /* <DEDUP_REMOVED lines=176> */
.L_x_10921:
[----:B------:R-:W-:Y:S02]  /*41630*/  FSEL R2, RZ, 3.37028055040000000000e+12, P0 ;  /* 0x54442d18ff027808 */ /* 0x000fe40000000000 */
[----:B------:R-:W-:-:S07]  /*41640*/  FSEL R3, RZ, 2.1426990032196044922, P0 ;  /* 0x400921fbff037808 */ /* 0x000fce0000000000 */
.L_x_10922:
[----:B------:R-:W-:Y:S05]  /*41650*/  BSYNC.RECONVERGENT B0 ;  /* 0x0000000000007941 */ /* 0x000fea0003800200 */
.L_x_10920:
        /* <DEDUP_REMOVED lines=12> */
[----:B-1----:R-:W1:Y:S02]  /*41720*/  DADD R64, R64, 1 ;  /* 0x3ff0000040407429 */ /* 0x002e640000000000 */
[----:B-1----:R-:W-:Y:S05]  /*41730*/  BRA `(.L_x_10904) ;  /* 0x0000006000a07947 */ /* 0x002fea0003800000 */
.L_x_10894:
        /* <DEDUP_REMOVED lines=20> */
[----:B------:R-:W0:Y:S01]  /*41880*/  MUFU.RCP64H R3, R39 ;  /* 0x0000002700037308 */ /* 0x000e220000001800 */
        /* <DEDUP_REMOVED lines=8> */
[----:B------:R-:W-:Y:S02]  /*41910*/  IMAD.MOV.U32 R4, RZ, RZ, R6 ;  /* 0x000000ffff047224 */ /* 0x000fe400078e0006 */
[----:B------:R-:W-:-:S15]  /*41920*/  IMAD.MOV.U32 R5, RZ, RZ, R7 ;  /* 0x000000ffff057224 */ /* 0x000fde00078e0007 */
[----:B------:R-:W-:-:S15]  /*41930*/  NOP ;  /* 0x0000000000007918 */ /* 0x000fde0000000000 */
[----:B------:R-:W-:-:S15]  /*41940*/  NOP ;  /* 0x0000000000007918 */ /* 0x000fde0000000000 */
[----:B------:R-:W-:-:S14]  /*41950*/  NOP ;  /* 0x0000000000007918 */ /* 0x000fdc0000000000 */
[----:B------:R-:W1:Y:S02]  /*41960*/  @!P0 DMUL R4, R4, 1.80143985094819840000e+16 ;  /* 0x4350000004048828 */ /* 0x000e640000000000 */
[----:B-1----:R-:W-:Y:S02]  /*41970*/  @!P0 IMAD.MOV.U32 R7, RZ, RZ, R5 ;  /* 0x000000ffff078224 */ /* 0x002fe400078e0005 */
[----:B------:R-:W-:-:S03]  /*41980*/  @!P0 IMAD.MOV.U32 R6, RZ, RZ, R4 ;  /* 0x000000ffff068224 */ /* 0x000fc600078e0004 */
[----:B------:R-:W-:-:S04]  /*41990*/  IADD3 R0, PT, PT, R7, -0x1, RZ ;  /* 0xffffffff07007810 */ /* 0x000fc80007ffe0ff */
[----:B------:R-:W-:-:S13]  /*419a0*/  ISETP.GE.U32.AND P2, PT, R0, 0x7fefffff, PT ;  /* 0x7fefffff0000780c */ /* 0x000fda0003f46070 */
[----:B------:R-:W-:-:S15]  /*419b0*/  @P2 LOP3.LUT P3, RZ, R5, 0x7fffffff, RZ, 0xc0, !PT ;  /* 0x7fffffff05ff2812 */ /* 0x000fde000786c0ff */
[----:B------:R-:W-:-:S15]  /*419c0*/  NOP ;  /* 0x0000000000007918 */ /* 0x000fde0000000000 */
[----:B------:R-:W-:-:S10]  /*419d0*/  NOP ;  /* 0x0000000000007918 */ /* 0x000fd40000000000 */
        /* <DEDUP_REMOVED lines=60> */
[----:B------:R-:W0:-:S15]  /*41da0*/  DADD R52, R44, 1 ;  /* 0x3ff000002c347429 */ /* 0x000e1e0000000000 */
[----:B------:R-:W-:-:S15]  /*41db0*/  NOP ;  /* 0x0000000000007918 */ /* 0x000fde0000000000 */
[----:B------:R-:W-:-:S15]  /*41dc0*/  NOP ;  /* 0x0000000000007918 */ /* 0x000fde0000000000 */
[----:B------:R-:W-:-:S15]  /*41dd0*/  NOP ;  /* 0x0000000000007918 */ /* 0x000fde0000000000 */
[----:B------:R-:W-:-:S04]  /*41de0*/  NOP ;  /* 0x0000000000007918 */ /* 0x000fc80000000000 */
[----:B------:R0:W-:Y:S02]  /*41df0*/  DADD R4, R44, -1 ;  /* 0xbff000002c047429 */ /* 0x0001e40000000000 */
[----:B0-----:R-:W0:Y:S01]  /*41e00*/  MUFU.RCP64H R45, R53 ;  /* 0x00000035002d7308 */ /* 0x001e220000001800 */
[----:B------:R-:W-:-:S15]  /*41e10*/  IMAD.MOV.U32 R44, RZ, RZ, RZ ;  /* 0x000000ffff2c7224 */ /* 0x000fde00078e00ff */
        /* <DEDUP_REMOVED lines=151> */
.L_x_10926:
[----:B------:R-:W-:Y:S05]  /*42790*/  BSYNC.RECONVERGENT B0 ;  /* 0x0000000000007941 */ /* 0x000fea0003800200 */
.L_x_10925:
[----:B------:R-:W-:Y:S01]  /*427a0*/  BSSY.RECONVERGENT B3, `(.L_x_10927) ;  /* 0x0000009000037945 */ /* 0x000fe20003800200 */
[----:B-1----:R1:W2:Y:S03]  /*427b0*/  DMUL R64, R44, 0.5 ;  /* 0x3fe000002c407828 */ /* 0x0022a60000000000 */
[----:B-12---:R-:W-:Y:S05]  /*427c0*/  @P4 BRA P5, `(.L_x_10928) ;  /* 0x0000000000184947 */ /* 0x006fea0002800000 */
[----:B------:R-:W-:Y:S01]  /*427d0*/  IMAD.MOV.U32 R2, RZ, RZ, R36 ;  /* 0x000000ffff027224 */ /* 0x000fe200078e0024 */
[----:B------:R-:W-:Y:S01]  /*427e0*/  MOV R6, R38 ;  /* 0x0000002600067202 */ /* 0x000fe20000000f00 */
[----:B------:R-:W-:Y:S01]  /*427f0*/  IMAD.MOV.U32 R3, RZ, RZ, R37 ;  /* 0x000000ffff037224 */ /* 0x000fe200078e0025 */
[----:B0-----:R-:W-:Y:S01]  /*42800*/  MOV R4, 0x42830 ;  /* 0x0004283000047802 */ /* 0x001fe20000000f00 */
[----:B------:R-:W-:-:S07]  /*42810*/  IMAD.MOV.U32 R5, RZ, RZ, R39 ;  /* 0x000000ffff057224 */ /* 0x000fce00078e0027 */
[----:B------:R-:W-:Y:S05]  /*42820*/  CALL.REL.NOINC `($__internal_20_$__cuda_sm20_div_rn_f64_full) ;  /* 0x000013a000607944 */ /* 0x000fea0003c00000 */
.L_x_10928:
[----:B------:R-:W-:Y:S05]  /*42830*/  BSYNC.RECONVERGENT B3 ;  /* 0x0000000000037941 */ /* 0x000fea0003800200 */
.L_x_10927:
        /* <DEDUP_REMOVED lines=173> */
.L_x_10924:
[----:B------:R-:W1:Y:S01]  /*43310*/  MUFU.RCP64H R3, R39 ;  /* 0x0000002700037308 */ /* 0x000e620000001800 */
        /* <DEDUP_REMOVED lines=14> */
[----:B-1----:R-:W1:-:S15]  /*43400*/  DFMA R4, -R38, R2, 1 ;  /* 0x3ff000002604742b */ /* 0x002e5e0000000102 */
[----:B------:R-:W-:-:S15]  /*43410*/  NOP ;  /* 0x0000000000007918 */ /* 0x000fde0000000000 */
[----:B------:R-:W-:-:S15]  /*43420*/  NOP ;  /* 0x0000000000007918 */ /* 0x000fde0000000000 */
[----:B------:R-:W-:-:S15]  /*43430*/  NOP ;  /* 0x0000000000007918 */ /* 0x000fde0000000000 */
[----:B------:R-:W-:-:S04]  /*43440*/  NOP ;  /* 0x0000000000007918 */ /* 0x000fc80000000000 */
[----:B-1----:R-:W0:-:S15]  /*43450*/  DFMA R4, R4, R4, R4 ;  /* 0x000000040404722b */ /* 0x002e1e0000000004 */
        /* <DEDUP_REMOVED lines=305> */
.L_x_10930:
[----:B------:R-:W-:Y:S05]  /*44770*/  BSYNC.RECONVERGENT B0 ;  /* 0x0000000000007941 */ /* 0x000fea0003800200 */
.L_x_10929:
[----:B------:R-:W-:Y:S04]  /*44780*/  BSSY.RECONVERGENT B3, `(.L_x_10931) ;  /* 0x0000008000037945 */ /* 0x000fe80003800200 */
[----:B------:R-:W-:Y:S05]  /*44790*/  @P4 BRA P5, `(.L_x_10932) ;  /* 0x0000000000184947 */ /* 0x000fea0002800000 */
[----:B------:R-:W-:Y:S01]  /*447a0*/  IMAD.MOV.U32 R2, RZ, RZ, R36 ;  /* 0x000000ffff027224 */ /* 0x000fe200078e0024 */
[----:B------:R-:W-:Y:S01]  /*447b0*/  MOV R6, R38 ;  /* 0x0000002600067202 */ /* 0x000fe20000000f00 */
[----:B------:R-:W-:Y:S01]  /*447c0*/  IMAD.MOV.U32 R3, RZ, RZ, R37 ;  /* 0x000000ffff037224 */ /* 0x000fe200078e0025 */
[----:B0-----:R-:W-:Y:S01]  /*447d0*/  MOV R4, 0x44800 ;  /* 0x0004480000047802 */ /* 0x001fe20000000f00 */
[----:B------:R-:W-:-:S07]  /*447e0*/  IMAD.MOV.U32 R5, RZ, RZ, R39 ;  /* 0x000000ffff057224 */ /* 0x000fce00078e0027 */
[----:B-1----:R-:W-:Y:S05]  /*447f0*/  CALL.REL.NOINC `($__internal_20_$__cuda_sm20_div_rn_f64_full) ;  /* 0x00001380006c7944 */ /* 0x002fea0003c00000 */
.L_x_10932:
[----:B------:R-:W-:Y:S05]  /*44800*/  BSYNC.RECONVERGENT B3 ;  /* 0x0000000000037941 */ /* 0x000fea0003800200 */
.L_x_10931:
        /* <DEDUP_REMOVED lines=173> */
.L_x_10923:
        /* <DEDUP_REMOVED lines=50> */
[----:B0-----:R-:W-:Y:S05]  /*45600*/  CALL.REL.NOINC `($__internal_20_$__cuda_sm20_div_rn_f64_full) ;  /* 0x0000137000e87944 */ /* 0x001fea0003c00000 */
[----:B------:R-:W-:Y:S02]  /*45610*/  IMAD.MOV.U32 R62, RZ, RZ, R2 ;  /* 0x000000ffff3e7224 */ /* 0x000fe400078e0002 */
[----:B------:R-:W-:-:S07]  /*45620*/  IMAD.MOV.U32 R63, RZ, RZ, R3 ;  /* 0x000000ffff3f7224 */ /* 0x000fce00078e0003 */
.L_x_10934:
[----:B------:R-:W-:Y:S05]  /*45630*/  BSYNC.RECONVERGENT B3 ;  /* 0x0000000000037941 */ /* 0x000fea0003800200 */
.L_x_10933:
        /* <DEDUP_REMOVED lines=45> */
[----:B------:R-:W-:Y:S01]  /*45910*/  MOV R2, R40 ;  /* 0x0000002800027202 */ /* 0x000fe20000000f00 */
[----:B------:R-:W-:Y:S01]  /*45920*/  IMAD.MOV.U32 R3, RZ, RZ, R41 ;  /* 0x000000ffff037224 */ /* 0x000fe200078e0029 */
[----:B------:R-:W-:Y:S01]  /*45930*/  MOV R4, 0x45970 ;  /* 0x0004597000047802 */ /* 0x000fe20000000f00 */
[----:B------:R-:W-:Y:S02]  /*45940*/  IMAD.MOV.U32 R6, RZ, RZ, -0x74eba897 ;  /* 0x8b145769ff067424 */ /* 0x000fe400078e00ff */
[----:B------:R-:W-:-:S07]  /*45950*/  IMAD.MOV.U32 R5, RZ, RZ, 0x4005bf0a ;  /* 0x4005bf0aff057424 */ /* 0x000fce00078e00ff */
[----:B0-----:R-:W-:Y:S05]  /*45960*/  CALL.REL.NOINC `($__internal_20_$__cuda_sm20_div_rn_f64_full) ;  /* 0x0000137000107944 */ /* 0x001fea0003c00000 */
.L_x_10936:
[----:B------:R-:W-:Y:S05]  /*45970*/  BSYNC.RECONVERGENT B3 ;  /* 0x0000000000037941 */ /* 0x000fea0003800200 */
.L_x_10935:
[----:B------:R-:W1:Y:S01]  /*45980*/  MUFU.RCP64H R5, R39 ;  /* 0x0000002700057308 */ /* 0x000e620000001800 */
        /* <DEDUP_REMOVED lines=12> */
[----:B------:R-:W2:Y:S02]  /*45a50*/  DADD R62, -RZ, |R62| ;  /* 0x00000000ff3e7229 */ /* 0x000ea4000000053e */
[----:B--2---:R-:W-:-:S04]  /*45a60*/  ISETP.LT.U32.AND P0, PT, R2, R62, PT ;  /* 0x0000003e0200720c */ /* 0x004fc80003f01070 */
[----:B------:R-:W-:-:S15]  /*45a70*/  ISETP.LT.U32.AND.EX P0, PT, R3, R63, PT, P0 ;  /* 0x0000003f0300720c */ /* 0x000fde0003f01100 */
[----:B------:R-:W-:-:S15]  /*45a80*/  NOP ;  /* 0x0000000000007918 */ /* 0x000fde0000000000 */
[----:B------:R-:W-:-:S15]  /*45a90*/  NOP ;  /* 0x0000000000007918 */ /* 0x000fde0000000000 */
[----:B------:R-:W-:-:S13]  /*45aa0*/  NOP ;  /* 0x0000000000007918 */ /* 0x000fda0000000000 */
        /* <DEDUP_REMOVED lines=10> */
[----:B-1----:R1:W0:Y:S02]  /*45b50*/  DFMA R4, R4, R6, R4 ;  /* 0x000000060404722b */ /* 0x0022240000000004 */
[----:B-1----:R-:W-:Y:S02]  /*45b60*/  SEL R6, R2, R62, P0 ;  /* 0x0000003e02067207 */ /* 0x002fe40000000000 */
[----:B------:R-:W-:Y:S02]  /*45b70*/  SEL R7, R3, R63, P0 ;  /* 0x0000003f03077207 */ /* 0x000fe40000000000 */
[----:B------:R-:W-:-:S04]  /*45b80*/  ISETP.GT.U32.AND P0, PT, R62, R2, PT ;  /* 0x000000023e00720c */ /* 0x000fc80003f04070 */
[----:B------:R-:W-:-:S15]  /*45b90*/  ISETP.GT.U32.AND.EX P0, PT, R63, R3, PT, P0 ;  /* 0x000000033f00720c */ /* 0x000fde0003f04100 */
[----:B------:R-:W-:-:S15]  /*45ba0*/  NOP ;  /* 0x0000000000007918 */ /* 0x000fde0000000000 */
[----:B------:R-:W-:-:S15]  /*45bb0*/  NOP ;  /* 0x0000000000007918 */ /* 0x000fde0000000000 */
[----:B------:R-:W-:-:S09]  /*45bc0*/  NOP ;  /* 0x0000000000007918 */ /* 0x000fd20000000000 */
[----:B0-----:R-:W0:-:S15]  /*45bd0*/  DFMA R44, -R38, R4, 1 ;  /* 0x3ff00000262c742b */ /* 0x001e1e0000000104 */
        /* <DEDUP_REMOVED lines=38> */
[----:B------:R-:W-:Y:S02]  /*45e40*/  ISETP.GE.U32.AND P3, PT, R7, 0x7ff00000, PT ;  /* 0x7ff000000700780c */ /* 0x000fe40003f66070 */
[----:B------:R-:W-:-:S15]  /*45e50*/  SEL R48, R46, UR4, P0 ;  /* 0x000000042e307c07 */ /* 0x000fde0008000000 */
        /* <DEDUP_REMOVED lines=255> */
.L_x_10938:
[----:B------:R-:W-:Y:S05]  /*46e50*/  BSYNC.RECONVERGENT B0 ;  /* 0x0000000000007941 */ /* 0x000fea0003800200 */
.L_x_10937:
[----:B------:R-:W-:Y:S01]  /*46e60*/  BSSY.RECONVERGENT B3, `(.L_x_10939) ;  /* 0x0000009000037945 */ /* 0x000fe20003800200 */
[----:B-1----:R1:W2:Y:S03]  /*46e70*/  DADD R64, R44, 1 ;  /* 0x3ff000002c407429 */ /* 0x0022a60000000000 */
[----:B-12---:R-:W-:Y:S05]  /*46e80*/  @P4 BRA P5, `(.L_x_10940) ;  /* 0x0000000000184947 */ /* 0x006fea0002800000 */
[----:B------:R-:W-:Y:S01]  /*46e90*/  IMAD.MOV.U32 R2, RZ, RZ, R36 ;  /* 0x000000ffff027224 */ /* 0x000fe200078e0024 */
[----:B------:R-:W-:Y:S01]  /*46ea0*/  MOV R6, R38 ;  /* 0x0000002600067202 */ /* 0x000fe20000000f00 */
[----:B------:R-:W-:Y:S01]  /*46eb0*/  IMAD.MOV.U32 R3, RZ, RZ, R37 ;  /* 0x000000ffff037224 */ /* 0x000fe200078e0025 */
[----:B0-----:R-:W-:Y:S01]  /*46ec0*/  MOV R4, 0x46ef0 ;  /* 0x00046ef000047802 */ /* 0x001fe20000000f00 */
[----:B------:R-:W-:-:S07]  /*46ed0*/  IMAD.MOV.U32 R5, RZ, RZ, R39 ;  /* 0x000000ffff057224 */ /* 0x000fce00078e0027 */
[----:B------:R-:W-:Y:S05]  /*46ee0*/  CALL.REL.NOINC `($__internal_20_$__cuda_sm20_div_rn_f64_full) ;  /* 0x0000135800b07944 */ /* 0x000fea0003c00000 */
.L_x_10940:
[----:B------:R-:W-:Y:S05]  /*46ef0*/  BSYNC.RECONVERGENT B3 ;  /* 0x0000000000037941 */ /* 0x000fea0003800200 */
.L_x_10939:
        /* <DEDUP_REMOVED lines=172> */
.L_x_10904:
[----:B------:R-:W-:Y:S05]  /*479c0*/  BSYNC.RECONVERGENT B2 ;  /* 0x0000000000027941 */ /* 0x000fea0003800200 */
.L_x_10893:
[----:B------:R-:W-:Y:S01]  /*479d0*/  UMOV UR4, 0xfefa39ef ;  /* 0xfefa39ef00047882 */ /* 0x000fe20000000000 */
[----:B------:R-:W-:Y:S01]  /*479e0*/  UMOV UR5, 0x3fe62e42 ;  /* 0x3fe62e4200057882 */ /* 0x000fe20000000000 */
[----:B------:R-:W-:Y:S01]  /*479f0*/  LOP3.LUT R37, R3, 0x80000000, R41, 0xb8, !PT ;  /* 0x8000000003257812 */ /* 0x000fe200078eb829 */
[----:B-1----:R-:W1:Y:S01]  /*47a00*/  DADD R64, R64, UR4 ;  /* 0x0000000440407e29 */ /* 0x002e620008000000 */
[----:B------:R-:W-:Y:S01]  /*47a10*/  IMAD.MOV.U32 R36, RZ, RZ, R2 ;  /* 0x000000ffff247224 */ /* 0x000fe200078e0002 */
[----:B-1----:R-:W-:Y:S01]  /*47a20*/  LOP3.LUT R39, R65, 0x80000000, R43, 0xb8, !PT ;  /* 0x8000000041277812 */ /* 0x002fe200078eb82b */
[----:B------:R-:W-:-:S07]  /*47a30*/  IMAD.MOV.U32 R38, RZ, RZ, R64 ;  /* 0x000000ffff267224 */ /* 0x000fce00078e0040 */
.L_x_10818:
[----:B------:R-:W-:Y:S05]  /*47a40*/  BSYNC.RECONVERGENT B1 ;  /* 0x0000000000017941 */ /* 0x000fea0003800200 */
.L_x_10817:
        /* <DEDUP_REMOVED lines=60> */
[----:B-1----:R-:W-:Y:S02]  /*47e10*/  @P0 IMAD.MOV.U32 R42, RZ, RZ, R40 ;  /* 0x000000ffff2a0224 */ /* 0x002fe400078e0028 */
        /* <DEDUP_REMOVED lines=8> */
.L_x_10943:
[----:B------:R-:W-:Y:S01]  /*47ea0*/  IMAD.MOV.U32 R0, RZ, RZ, R61 ;  /* 0x000000ffff007224 */ /* 0x000fe200078e003d */
[----:B------:R-:W-:Y:S01]  /*47eb0*/  MOV R5, R59 ;  /* 0x0000003b00057202 */ /* 0x000fe20000000f00 */
[----:B------:R-:W1:Y:S01]  /*47ec0*/  DSETP.MAX.AND P0, P1, R60, R58, PT ;  /* 0x0000003a3c00722a */ /* 0x000e62000390f000 */
[----:B------:R-:W-:Y:S02]  /*47ed0*/  IMAD.MOV.U32 R3, RZ, RZ, R58 ;  /* 0x000000ffff037224 */ /* 0x000fe400078e003a */
[----:B-1----:R-:W-:Y:S01]  /*47ee0*/  FSEL R7, R0, R5, P0 ;  /* 0x0000000500077208 */ /* 0x002fe20000000000 */
[----:B------:R-:W-:Y:S01]  /*47ef0*/  IMAD.MOV.U32 R0, RZ, RZ, R60 ;  /* 0x000000ffff007224 */ /* 0x000fe200078e003c */
[----:B------:R-:W-:-:S04]  /*47f00*/  @P1 LOP3.LUT R7, R5, 0x80000, RZ, 0xfc, !PT ;  /* 0x0008000005071812 */ /* 0x000fc800078efcff */
[----:B------:R-:W-:Y:S01]  /*47f10*/  SEL R2, R0, R3, P0 ;  /* 0x0000000300027207 */ /* 0x000fe20000000000 */
[----:B------:R-:W-:-:S15]  /*47f20*/  IMAD.MOV.U32 R3, RZ, RZ, R7 ;  /* 0x000000ffff037224 */ /* 0x000fde00078e0007 */
[----:B------:R-:W-:-:S15]  /*47f30*/  NOP ;  /* 0x0000000000007918 */ /* 0x000fde0000000000 */
[----:B------:R-:W-:-:S15]  /*47f40*/  NOP ;  /* 0x0000000000007918 */ /* 0x000fde0000000000 */
[----:B------:R-:W-:-:S09]  /*47f50*/  NOP ;  /* 0x0000000000007918 */ /* 0x000fd20000000000 */
        /* <DEDUP_REMOVED lines=289> */
.L_x_10948:
[----:B------:R-:W-:Y:S05]  /*49170*/  BSYNC.RECONVERGENT B3 ;  /* 0x0000000000037941 */ /* 0x000fea0003800200 */
.L_x_10947:
        /* <DEDUP_REMOVED lines=196> */
.L_x_10946:
        /* <DEDUP_REMOVED lines=77> */
.L_x_10955:
[----:B------:R-:W-:Y:S05]  /*4a290*/  BSYNC.RECONVERGENT B4 ;  /* 0x0000000000047941 */ /* 0x000fea0003800200 */
.L_x_10954:
[----:B------:R-:W-:Y:S02]  /*4a2a0*/  IMAD.MOV.U32 R66, RZ, RZ, R2 ;  /* 0x000000ffff427224 */ /* 0x000fe400078e0002 */
[----:B------:R-:W-:-:S07]  /*4a2b0*/  IMAD.MOV.U32 R67, RZ, RZ, R3 ;  /* 0x000000ffff437224 */ /* 0x000fce00078e0003 */
.L_x_10953:
[----:B------:R-:W-:Y:S05]  /*4a2c0*/  BSYNC.RECONVERGENT B3 ;  /* 0x0000000000037941 */ /* 0x000fea0003800200 */
.L_x_10952:
        /* <DEDUP_REMOVED lines=9> */
[----:B------:R-:W-:Y:S01]  /*4a360*/  IMAD.MOV.U32 R2, RZ, RZ, R60 ;  /* 0x000000ffff027224 */ /* 0x000fe200078e003c */
[----:B------:R-:W-:Y:S01]  /*4a370*/  MOV R3, R61 ;  /* 0x0000003d00037202 */ /* 0x000fe20000000f00 */
        /* <DEDUP_REMOVED lines=59> */
.L_x_10960:
[----:B------:R-:W-:Y:S05]  /*4a730*/  BSYNC.RECONVERGENT B4 ;  /* 0x0000000000047941 */ /* 0x000fea0003800200 */
.L_x_10959:
[----:B------:R-:W-:Y:S05]  /*4a740*/  BRA `(.L_x_10958) ;  /* 0x0000000000047947 */ /* 0x000fea0003800000 */
.L_x_10957:
[----:B------:R0:W1:Y:S02]  /*4a750*/  DADD R2, R42, -R4 ;  /* 0x000000002a027229 */ /* 0x0000640000000804 */
.L_x_10958:
[----:B------:R-:W-:Y:S05]  /*4a760*/  BSYNC.RECONVERGENT B3 ;  /* 0x0000000000037941 */ /* 0x000fea0003800200 */
.L_x_10956:
        /* <DEDUP_REMOVED lines=74> */
.L_x_10962:
[----:B------:R-:W-:Y:S05]  /*4ac10*/  BSYNC.RECONVERGENT B3 ;  /* 0x0000000000037941 */ /* 0x000fea0003800200 */
.L_x_10961:
        /* <DEDUP_REMOVED lines=201> */
.L_x_10963:
        /* <DEDUP_REMOVED lines=52> */
.L_x_10965:
[----:B------:R-:W-:Y:S05]  /*4bbf0*/  BSYNC.RECONVERGENT B3 ;  /* 0x0000000000037941 */ /* 0x000fea0003800200 */
.L_x_10964:
        /* <DEDUP_REMOVED lines=78> */
.L_x_10951:
        /* <DEDUP_REMOVED lines=58> */
.L_x_10968:
[----:B------:R-:W-:Y:S05]  /*4c480*/  BSYNC.RECONVERGENT B3 ;  /* 0x0000000000037941 */ /* 0x000fea0003800200 */
.L_x_10967:
        /* <DEDUP_REMOVED lines=202> */
.L_x_10969:
        /* <DEDUP_REMOVED lines=52> */
.L_x_10971:
[----:B------:R-:W-:Y:S05]  /*4d470*/  BSYNC.RECONVERGENT B3 ;  /* 0x0000000000037941 */ /* 0x000fea0003800200 */
.L_x_10970:
        /* <DEDUP_REMOVED lines=78> */
.L_x_10966:
        /* <DEDUP_REMOVED lines=64> */
.L_x_10973:
[----:B------:R-:W-:Y:S05]  /*4dd60*/  BSYNC.RECONVERGENT B3 ;  /* 0x0000000000037941 */ /* 0x000fea0003800200 */
.L_x_10972:
        /* <DEDUP_REMOVED lines=48> */
.L_x_10975:
[----:B------:R-:W-:Y:S05]  /*4e070*/  BSYNC.RECONVERGENT B3 ;  /* 0x0000000000037941 */ /* 0x000fea0003800200 */
.L_x_10974:
[----:B------:R-:W-:Y:S01]  /*4e080*/  MOV R66, R2 ;  /* 0x0000000200427202 */ /* 0x000fe20000000f00 */
[----:B------:R-:W-:Y:S01]  /*4e090*/  IMAD.MOV.U32 R67, RZ, RZ, R3 ;  /* 0x000000ffff437224 */ /* 0x000fe200078e0003 */
[----:B------:R-:W-:Y:S06]  /*4e0a0*/  BRA `(.L_x_10949) ;  /* 0x0000000000d47947 */ /* 0x000fec0003800000 */
.L_x_10950:
        /* <DEDUP_REMOVED lines=52> */
.L_x_10976:
[----:B------:R-:W-:Y:S05]  /*4e3f0*/  BSYNC.RECONVERGENT B3 ;  /* 0x0000000000037941 */ /* 0x000fea0003800200 */
.L_x_10949:
[----:B------:R-:W-:Y:S05]  /*4e400*/  BSYNC.RECONVERGENT B2 ;  /* 0x0000000000027941 */ /* 0x000fea0003800200 */
.L_x_10945:
        /* <DEDUP_REMOVED lines=53> */
.L_x_10981:
[----:B------:R-:W-:Y:S05]  /*4e760*/  BSYNC.RECONVERGENT B4 ;  /* 0x0000000000047941 */ /* 0x000fea0003800200 */
.L_x_10980:
        /* <DEDUP_REMOVED lines=177> */
.L_x_10983:
        /* <DEDUP_REMOVED lines=98> */
.L_x_10982:
        /* <DEDUP_REMOVED lines=83> */
.L_x_10991:
[----:B------:R-:W-:Y:S05]  /*4fdd0*/  BSYNC.RECONVERGENT B6 ;  /* 0x0000000000067941 */ /* 0x000fea0003800200 */
.L_x_10990:
[----:B------:R-:W-:Y:S02]  /*4fde0*/  IMAD.MOV.U32 R62, RZ, RZ, R2 ;  /* 0x000000ffff3e7224 */ /* 0x000fe400078e0002 */
[----:B------:R-:W-:-:S07]  /*4fdf0*/  IMAD.MOV.U32 R63, RZ, RZ, R3 ;  /* 0x000000ffff3f7224 */ /* 0x000fce00078e0003 */
.L_x_10989:
[----:B------:R-:W-:Y:S05]  /*4fe00*/  BSYNC.RECONVERGENT B5 ;  /* 0x0000000000057941 */ /* 0x000fea0003800200 */
.L_x_10988:
        /* <DEDUP_REMOVED lines=68> */
.L_x_10996:
[----:B------:R-:W-:Y:S05]  /*50250*/  BSYNC.RECONVERGENT B6 ;  /* 0x0000000000067941 */ /* 0x000fea0003800200 */
.L_x_10995:
[----:B------:R-:W-:Y:S01]  /*50260*/  IMAD.MOV.U32 R60, RZ, RZ, R2 ;  /* 0x000000ffff3c7224 */ /* 0x000fe200078e0002 */
[----:B------:R-:W-:Y:S01]  /*50270*/  MOV R61, R3 ;  /* 0x00000003003d7202 */ /* 0x000fe20000000f00 */
[----:B------:R-:W-:Y:S06]  /*50280*/  BRA `(.L_x_10994) ;  /* 0x0000000000047947 */ /* 0x000fec0003800000 */
.L_x_10993:
[----:B------:R0:W1:Y:S02]  /*50290*/  DADD R60, R42, -R4 ;  /* 0x000000002a3c7229 */ /* 0x0000640000000804 */
.L_x_10994:
[----:B------:R-:W-:Y:S05]  /*502a0*/  BSYNC.RECONVERGENT B5 ;  /* 0x0000000000057941 */ /* 0x000fea0003800200 */
.L_x_10992:
        /* <DEDUP_REMOVED lines=71> */
.L_x_10998:
[----:B------:R-:W-:Y:S05]  /*50720*/  BSYNC.RECONVERGENT B5 ;  /* 0x0000000000057941 */ /* 0x000fea0003800200 */
.L_x_10997:
[----:B------:R-:W-:Y:S02]  /*50730*/  IMAD.MOV.U32 R42, RZ, RZ, R2 ;  /* 0x000000ffff2a7224 */ /* 0x000fe400078e0002 */
[----:B------:R-:W-:Y:S01]  /*50740*/  IMAD.MOV.U32 R43, RZ, RZ, R3 ;  /* 0x000000ffff2b7224 */ /* 0x000fe200078e0003 */
[----:B------:R-:W-:Y:S06]  /*50750*/  BRA `(.L_x_10999) ;  /* 0x0000001000f07947 */ /* 0x000fec0003800000 */
.L_x_10987:
        /* <DEDUP_REMOVED lines=63> */
.L_x_11002:
[----:B------:R-:W-:Y:S05]  /*50b50*/  BSYNC.RECONVERGENT B5 ;  /* 0x0000000000057941 */ /* 0x000fea0003800200 */
.L_x_11001:
[----:B------:R-:W-:Y:S02]  /*50b60*/  IMAD.MOV.U32 R42, RZ, RZ, R2 ;  /* 0x000000ffff2a7224 */ /* 0x000fe400078e0002 */
[----:B------:R-:W-:Y:S01]  /*50b70*/  IMAD.MOV.U32 R43, RZ, RZ, R3 ;  /* 0x000000ffff2b7224 */ /* 0x000fe200078e0003 */
[----:B------:R-:W-:Y:S06]  /*50b80*/  BRA `(.L_x_10999) ;  /* 0x0000000c00e47947 */ /* 0x000fec0003800000 */
.L_x_11000:
        /* <DEDUP_REMOVED lines=71> */
[----:B------:R-:W-:Y:S05]  /*51000*/  CALL.REL.NOINC `($__internal_21_$__cuda_sm20_dsqrt_rn_f64_mediumpath_v1) ;  /* 0x000012c0009c7944 */ /* 0x000fea0003c00000 */
[----:B------:R-:W-:Y:S01]  /*51010*/  IMAD.MOV.U32 R4, RZ, RZ, R2 ;  /* 0x000000ffff047224 */ /* 0x000fe200078e0002 */
[----:B------:R-:W-:-:S07]  /*51020*/  MOV R5, R3 ;  /* 0x0000000300057202 */ /* 0x000fce0000000f00 */
.L_x_11004:
[----:B------:R-:W-:Y:S05]  /*51030*/  BSYNC.RECONVERGENT B5 ;  /* 0x0000000000057941 */ /* 0x000fea0003800200 */
.L_x_11003:
        /* <DEDUP_REMOVED lines=48> */
.L_x_11006:
[----:B------:R-:W-:Y:S05]  /*51340*/  BSYNC.RECONVERGENT B5 ;  /* 0x0000000000057941 */ /* 0x000fea0003800200 */
.L_x_11005:
[----:B------:R-:W0:Y:S01]  /*51350*/  DMUL R58, R58, 8.11296384146066816958e+31 ;  /* 0x469000003a3a7828 */ /* 0x000e220000000000 */
[----:B------:R-:W-:Y:S02]  /*51360*/  IMAD.MOV.U32 R42, RZ, RZ, R2 ;  /* 0x000000ffff2a7224 */ /* 0x000fe400078e0002 */
[----:B------:R-:W-:Y:S01]  /*51370*/  IMAD.MOV.U32 R43, RZ, RZ, R3 ;  /* 0x000000ffff2b7224 */ /* 0x000fe200078e0003 */
[----:B0-----:R-:W-:Y:S06]  /*51380*/  BRA `(.L_x_10999) ;  /* 0x0000000400e47947 */ /* 0x001fec0003800000 */
.L_x_10986:
        /* <DEDUP_REMOVED lines=54> */
.L_x_11008:
[----:B------:R-:W-:Y:S05]  /*516f0*/  BSYNC.RECONVERGENT B5 ;  /* 0x0000000000057941 */ /* 0x000fea0003800200 */
.L_x_11007:
        /* <DEDUP_REMOVED lines=62> */
.L_x_11010:
[----:B------:R-:W-:Y:S05]  /*51ae0*/  BSYNC.RECONVERGENT B5 ;  /* 0x0000000000057941 */ /* 0x000fea0003800200 */
.L_x_11009:
[----:B------:R0:W1:Y:S01]  /*51af0*/  DMUL R42, R2, R42 ;  /* 0x0000002a022a7228 */ /* 0x0000620000000000 */
[----:B------:R-:W-:Y:S01]  /*51b00*/  IMAD.MOV.U32 R58, RZ, RZ, 0x0 ;  /* 0x00000000ff3a7424 */ /* 0x000fe200078e00ff */
[----:B01----:R-:W-:-:S07]  /*51b10*/  MOV R59, 0x3ff00000 ;  /* 0x3ff00000003b7802 */ /* 0x003fce0000000f00 */
.L_x_10999:
[----:B------:R-:W-:Y:S05]  /*51b20*/  BSYNC.RECONVERGENT B4 ;  /* 0x0000000000047941 */ /* 0x000fea0003800200 */
.L_x_10985:
[----:B------:R-:W-:Y:S05]  /*51b30*/  BRA `(.L_x_11011) ;  /* 0x0000000000187947 */ /* 0x000fea0003800000 */
.L_x_10979:
[----:B------:R0:W1:-:S15]  /*51b40*/  DMUL R42, R40, 9.00719925474099200000e+15 ;  /* 0x43400000282a7828 */ /* 0x00005e0000000000 */
[----:B------:R-:W-:-:S15]  /*51b50*/  NOP ;  /* 0x0000000000007918 */ /* 0x000fde0000000000 */
[----:B------:R-:W-:-:S15]  /*51b60*/  NOP ;  /* 0x0000000000007918 */ /* 0x000fde0000000000 */
[----:B------:R-:W-:-:S15]  /*51b70*/  NOP ;  /* 0x0000000000007918 */ /* 0x000fde0000000000 */
[----:B------:R-:W-:-:S04]  /*51b80*/  NOP ;  /* 0x0000000000007918 */ /* 0x000fc80000000000 */
[----:B01----:R-:W2:Y:S02]  /*51b90*/  DMUL R58, R58, 9.00719925474099200000e+15 ;  /* 0x434000003a3a7828 */ /* 0x003ea40000000000 */
.L_x_11011:
[----:B------:R-:W-:Y:S05]  /*51ba0*/  BSYNC.RELIABLE B2 ;  /* 0x0000000000027941 */ /* 0x000fea0003800100 */
.L_x_10978:
        /* <DEDUP_REMOVED lines=62> */
.L_x_11013:
[----:B------:R-:W-:Y:S05]  /*51f90*/  BSYNC.RECONVERGENT B2 ;  /* 0x0000000000027941 */ /* 0x000fea0003800200 */
.L_x_11012:
        /* <DEDUP_REMOVED lines=141> */
[----:B0-----:R-:W-:Y:S01]  /*52870*/  @!P1 MOV R2, 0x54442d18 ;  /* 0x54442d1800029802 */ /* 0x001fe20000000f00 */
[----:B------:R-:W-:-:S15]  /*52880*/  @!P1 IMAD.MOV.U32 R3, RZ, RZ, 0x400921fb ;  /* 0x400921fbff039424 */ /* 0x000fde00078e00ff */
[----:B------:R-:W-:-:S15]  /*52890*/  NOP ;  /* 0x0000000000007918 */ /* 0x000fde0000000000 */
[----:B------:R-:W-:-:S15]  /*528a0*/  NOP ;  /* 0x0000000000007918 */ /* 0x000fde0000000000 */
[----:B------:R-:W-:-:S15]  /*528b0*/  NOP ;  /* 0x0000000000007918 */ /* 0x000fde0000000000 */
[----:B------:R-:W-:-:S01]  /*528c0*/  NOP ;  /* 0x0000000000007918 */ /* 0x000fc20000000000 */
        /* <DEDUP_REMOVED lines=30> */
.L_x_11015:
[----:B------:R-:W-:Y:S02]  /*52ab0*/  FSEL R2, RZ, 3.37028055040000000000e+12, P0 ;  /* 0x54442d18ff027808 */ /* 0x000fe40000000000 */
[----:B------:R-:W-:-:S07]  /*52ac0*/  FSEL R3, RZ, 2.1426990032196044922, P0 ;  /* 0x400921fbff037808 */ /* 0x000fce0000000000 */
.L_x_11016:
[----:B------:R-:W-:Y:S05]  /*52ad0*/  BSYNC.RECONVERGENT B0 ;  /* 0x0000000000007941 */ /* 0x000fea0003800200 */
.L_x_11014:
        /* <DEDUP_REMOVED lines=13> */
.L_x_10984:
[----:B------:R-:W-:Y:S05]  /*52bb0*/  BSYNC.RECONVERGENT B3 ;  /* 0x0000000000037941 */ /* 0x000fea0003800200 */
.L_x_10977:
[----:B------:R-:W-:Y:S01]  /*52bc0*/  LOP3.LUT R43, R67, 0x80000000, R11, 0xb8, !PT ;  /* 0x80000000432b7812 */ /* 0x000fe200078eb80b */
[----:B------:R-:W-:Y:S01]  /*52bd0*/  IMAD.MOV.U32 R42, RZ, RZ, R66 ;  /* 0x000000ffff2a7224 */ /* 0x000fe200078e0042 */
[----:B------:R-:W-:Y:S01]  /*52be0*/  LOP3.LUT R41, R5, 0x80000000, R9, 0xb8, !PT ;  /* 0x8000000005297812 */ /* 0x000fe200078eb809 */
[----:B------:R-:W-:Y:S01]  /*52bf0*/  IMAD.MOV.U32 R40, RZ, RZ, R4 ;  /* 0x000000ffff287224 */ /* 0x000fe200078e0004 */
[----:B------:R-:W-:Y:S06]  /*52c00*/  BRA `(.L_x_10942) ;  /* 0x000000c800bc7947 */ /* 0x000fec0003800000 */
.L_x_10944:
        /* <DEDUP_REMOVED lines=35> */
[----:B------:R-:W-:Y:S01]  /*52e40*/  FSEL R63, R59, R61, !P1 ;  /* 0x0000003d3b3f7208 */ /* 0x000fe20004800000 */
[----:B------:R-:W-:Y:S01]  /*52e50*/  IMAD.MOV.U32 R50, RZ, RZ, R6 ;  /* 0x000000ffff327224 */ /* 0x000fe200078e0006 */
[----:B------:R-:W-:Y:S01]  /*52e60*/  FSEL R62, R58, R60, !P1 ;  /* 0x0000003c3a3e7208 */ /* 0x000fe20004800000 */
[----:B------:R-:W-:Y:S01]  /*52e70*/  IMAD.MOV.U32 R51, RZ, RZ, R7 ;  /* 0x000000ffff337224 */ /* 0x000fe200078e0007 */
[----:B------:R-:W1:Y:S01]  /*52e80*/  DMUL R2, R6, R6 ;  /* 0x0000000606027228 */ /* 0x000e620000000000 */
[----:B------:R-:W-:-:S15]  /*52e90*/  FSETP.GEU.AND P5, PT, |R7|, 6.5827683646048100446e-37, PT ;  /* 0x036000000700780b */ /* 0x000fde0003fae200 */
[----:B------:R-:W-:-:S15]  /*52ea0*/  NOP ;  /* 0x0000000000007918 */ /* 0x000fde0000000000 */
[----:B------:R-:W-:-:S15]  /*52eb0*/  NOP ;  /* 0x0000000000007918 */ /* 0x000fde0000000000 */
[----:B------:R-:W-:-:S15]  /*52ec0*/  NOP ;  /* 0x0000000000007918 */ /* 0x000fde0000000000 */
[----:B------:R-:W-:-:S03]  /*52ed0*/  NOP ;  /* 0x0000000000007918 */ /* 0x000fc60000000000 */
[----:B-1----:R1:W2:Y:S02]  /*52ee0*/  DFMA R4, R4, R4, R2 ;  /* 0x000000040404722b */ /* 0x0022a40000000002 */
[----:B-1----:R-:W0:Y:S01]  /*52ef0*/  MUFU.RCP64H R3, R63 ;  /* 0x0000003f00037308 */ /* 0x002e220000001800 */
[----:B------:R-:W-:Y:S01]  /*52f00*/  MOV R2, 0x1 ;  /* 0x0000000100027802 */ /* 0x000fe20000000f00 */
[----:B--2---:R-:W-:Y:S01]  /*52f10*/  IMAD.MOV.U32 R0, RZ, RZ, R5 ;  /* 0x000000ffff007224 */ /* 0x004fe200078e0005 */
[----:B------:R-:W-:Y:S01]  /*52f20*/  ISETP.GT.AND P0, PT, R5, 0xfffff, PT ;  /* 0x000fffff0500780c */ /* 0x000fe20003f04270 */
[----:B------:R-:W-:-:S15]  /*52f30*/  IMAD.MOV.U32 R40, RZ, RZ, R4 ;  /* 0x000000ffff287224 */ /* 0x000fde00078e0004 */
        /* <DEDUP_REMOVED lines=50> */
[----:B-1----:R-:W-:-:S05]  /*53260*/  FFMA R5, RZ, R63, R3 ;  /* 0x0000003fff057223 */ /* 0x002fca0000000003 */
        /* <DEDUP_REMOVED lines=181> */
.L_x_11022:
[----:B------:R-:W-:Y:S05]  /*53dc0*/  BSYNC.RECONVERGENT B0 ;  /* 0x0000000000007941 */ /* 0x000fea0003800200 */
.L_x_11021:
[----:B------:R-:W-:Y:S04]  /*53dd0*/  BSSY.RECONVERGENT B3, `(.L_x_11023) ;  /* 0x0000008000037945 */ /* 0x000fe80003800200 */
[----:B------:R-:W-:Y:S05]  /*53de0*/  @P4 BRA P5, `(.L_x_11024) ;  /* 0x0000000000184947 */ /* 0x000fea0002800000 */
[----:B------:R-:W-:Y:S01]  /*53df0*/  IMAD.MOV.U32 R2, RZ, RZ, R6 ;  /* 0x000000ffff027224 */ /* 0x000fe200078e0006 */
[----:B------:R-:W-:Y:S01]  /*53e00*/  MOV R6, R62 ;  /* 0x0000003e00067202 */ /* 0x000fe20000000f00 */
[----:B------:R-:W-:Y:S01]  /*53e10*/  IMAD.MOV.U32 R3, RZ, RZ, R7 ;  /* 0x000000ffff037224 */ /* 0x000fe200078e0007 */
[----:B------:R-:W-:Y:S01]  /*53e20*/  MOV R4, 0x53e50 ;  /* 0x00053e5000047802 */ /* 0x000fe20000000f00 */
[----:B------:R-:W-:-:S07]  /*53e30*/  IMAD.MOV.U32 R5, RZ, RZ, R63 ;  /* 0x000000ffff057224 */ /* 0x000fce00078e003f */
[----:B01----:R-:W-:Y:S05]  /*53e40*/  CALL.REL.NOINC `($__internal_20_$__cuda_sm20_div_rn_f64_full) ;  /* 0x0000128800d87944 */ /* 0x003fea0003c00000 */
.L_x_11024:
[----:B------:R-:W-:Y:S05]  /*53e50*/  BSYNC.RECONVERGENT B3 ;  /* 0x0000000000037941 */ /* 0x000fea0003800200 */
.L_x_11023:
        /* <DEDUP_REMOVED lines=176> */
.L_x_11026:
[----:B------:R-:W-:Y:S02]  /*54960*/  FSEL R2, RZ, 3.37028055040000000000e+12, P0 ;  /* 0x54442d18ff027808 */ /* 0x000fe40000000000 */
[----:B------:R-:W-:-:S07]  /*54970*/  FSEL R3, RZ, 2.1426990032196044922, P0 ;  /* 0x400921fbff037808 */ /* 0x000fce0000000000 */
.L_x_11027:
[----:B------:R-:W-:Y:S05]  /*54980*/  BSYNC.RECONVERGENT B0 ;  /* 0x0000000000007941 */ /* 0x000fea0003800200 */
.L_x_11025:
        /* <DEDUP_REMOVED lines=14> */
.L_x_11020:
[----:B------:R-:W1:Y:S01]  /*54a70*/  MUFU.RCP64H R3, R5 ;  /* 0x0000000500037308 */ /* 0x000e620000001800 */
        /* <DEDUP_REMOVED lines=8> */
[----:B0-----:R-:W-:Y:S01]  /*54b00*/  SEL R48, R58, R60, P0 ;  /* 0x0000003c3a307207 */ /* 0x001fe20000000000 */
[----:B------:R-:W-:Y:S01]  /*54b10*/  IMAD.U32 R42, RZ, RZ, UR8 ;  /* 0x00000008ff2a7e24 */ /* 0x000fe2000f8e00ff */
[----:B------:R-:W-:Y:S01]  /*54b20*/  SEL R49, R59, R61, P0 ;  /* 0x0000003d3b317207 */ /* 0x000fe20000000000 */
[----:B------:R-:W-:Y:S01]  /*54b30*/  IMAD.MOV.U32 R64, RZ, RZ, 0x0 ;  /* 0x00000000ff407424 */ /* 0x000fe200078e00ff */
[----:B------:R-:W-:Y:S01]  /*54b40*/  ISETP.GT.U32.AND P0, PT, R60, R58, PT ;  /* 0x0000003a3c00720c */ /* 0x000fe20003f04070 */
[----:B------:R-:W-:Y:S01]  /*54b50*/  IMAD.MOV.U32 R65, RZ, RZ, 0x3fd80000 ;  /* 0x3fd80000ff417424 */ /* 0x000fe200078e00ff */
[----:B------:R-:W-:Y:S01]  /*54b60*/  BSSY.RECONVERGENT B0, `(.L_x_11029) ;  /* 0x000013a000007945 */ /* 0x000fe20003800200 */
[----:B------:R-:W-:Y:S01]  /*54b70*/  FSETP.GEU.AND P5, PT, |R7|, 6.5827683646048100446e-37, PT ;  /* 0x036000000700780b */ /* 0x000fe20003fae200 */
[----:B------:R-:W-:Y:S01]  /*54b80*/  DSETP.NEU.AND P2, PT, R48, RZ, PT ;  /* 0x000000ff3000722a */ /* 0x000fe20003f4d000 */
[----:B------:R-:W-:-:S15]  /*54b90*/  ISETP.GT.U32.AND.EX P0, PT, R61, R59, PT, P0 ;  /* 0x0000003b3d00720c */ /* 0x000fde0003f04100 */
[----:B------:R-:W-:-:S15]  /*54ba0*/  NOP ;  /* 0x0000000000007918 */ /* 0x000fde0000000000 */
[----:B------:R-:W-:-:S15]  /*54bb0*/  NOP ;  /* 0x0000000000007918 */ /* 0x000fde0000000000 */
[----:B------:R-:W-:-:S15]  /*54bc0*/  NOP ;  /* 0x0000000000007918 */ /* 0x000fde0000000000 */
[----:B------:R-:W-:-:S03]  /*54bd0*/  NOP ;  /* 0x0000000000007918 */ /* 0x000fc60000000000 */
        /* <DEDUP_REMOVED lines=306> */
.L_x_11030:
[----:B------:R-:W-:Y:S05]  /*55f00*/  BSYNC.RECONVERGENT B0 ;  /* 0x0000000000007941 */ /* 0x000fea0003800200 */
.L_x_11029:
[----:B------:R-:W-:Y:S04]  /*55f10*/  BSSY.RECONVERGENT B3, `(.L_x_11031) ;  /* 0x0000007000037945 */ /* 0x000fe80003800200 */
[----:B------:R-:W-:Y:S05]  /*55f20*/  @P4 BRA P5, `(.L_x_11032) ;  /* 0x0000000000144947 */ /* 0x000fea0002800000 */
[----:B------:R-:W-:Y:S01]  /*55f30*/  IMAD.MOV.U32 R2, RZ, RZ, R6 ;  /* 0x000000ffff027224 */ /* 0x000fe200078e0006 */
[----:B------:R-:W-:Y:S01]  /*55f40*/  MOV R6, R4 ;  /* 0x0000000400067202 */ /* 0x000fe20000000f00 */
[----:B------:R-:W-:Y:S01]  /*55f50*/  IMAD.MOV.U32 R3, RZ, RZ, R7 ;  /* 0x000000ffff037224 */ /* 0x000fe200078e0007 */
[----:B------:R-:W-:-:S07]  /*55f60*/  MOV R4, 0x55f80 ;  /* 0x00055f8000047802 */ /* 0x000fce0000000f00 */
[----:B01----:R-:W-:Y:S05]  /*55f70*/  CALL.REL.NOINC `($__internal_20_$__cuda_sm20_div_rn_f64_full) ;  /* 0x00001268008c7944 */ /* 0x003fea0003c00000 */
.L_x_11032:
[----:B------:R-:W-:Y:S05]  /*55f80*/  BSYNC.RECONVERGENT B3 ;  /* 0x0000000000037941 */ /* 0x000fea0003800200 */
.L_x_11031:
        /* <DEDUP_REMOVED lines=176> */
.L_x_11034:
[----:B------:R-:W-:Y:S02]  /*56a90*/  FSEL R2, RZ, 3.37028055040000000000e+12, P0 ;  /* 0x54442d18ff027808 */ /* 0x000fe40000000000 */
[----:B------:R-:W-:-:S07]  /*56aa0*/  FSEL R3, RZ, 2.1426990032196044922, P0 ;  /* 0x400921fbff037808 */ /* 0x000fce0000000000 */
.L_x_11035:
[----:B------:R-:W-:Y:S05]  /*56ab0*/  BSYNC.RECONVERGENT B0 ;  /* 0x0000000000007941 */ /* 0x000fea0003800200 */
.L_x_11033:
        /* <DEDUP_REMOVED lines=10> */
.L_x_11019:
[----:B------:R-:W1:Y:S01]  /*56b60*/  MUFU.RCP64H R3, -2.718280792236328125 ;  /* 0xc005bf0a00037908 */ /* 0x000e620000001800 */
[----:B------:R-:W-:Y:S01]  /*56b70*/  IMAD.MOV.U32 R4, RZ, RZ, -0x74eba897 ;  /* 0x8b145769ff047424 */ /* 0x000fe200078e00ff */
[----:B------:R-:W-:Y:S01]  /*56b80*/  FSETP.GEU.AND P2, PT, |R11|, 6.5827683646048100446e-37, PT ;  /* 0x036000000b00780b */ /* 0x000fe20003f4e200 */
[----:B------:R-:W-:Y:S01]  /*56b90*/  IMAD.MOV.U32 R5, RZ, RZ, 0x4005bf0a ;  /* 0x4005bf0aff057424 */ /* 0x000fe200078e00ff */
[----:B------:R-:W-:Y:S01]  /*56ba0*/  BSSY.RECONVERGENT B3, `(.L_x_11036) ;  /* 0x0000031000037945 */ /* 0x000fe20003800200 */
[----:B------:R-:W-:-:S06]  /*56bb0*/  IMAD.MOV.U32 R2, RZ, RZ, 0x1 ;  /* 0x00000001ff027424 */ /* 0x000fcc00078e00ff */
        /* <DEDUP_REMOVED lines=45> */
[----:B------:R-:W-:Y:S01]  /*56e90*/  MOV R62, R2 ;  /* 0x00000002003e7202 */ /* 0x000fe20000000f00 */
[----:B------:R-:W-:-:S07]  /*56ea0*/  IMAD.MOV.U32 R63, RZ, RZ, R3 ;  /* 0x000000ffff3f7224 */ /* 0x000fce00078e0003 */
.L_x_11037:
[----:B------:R-:W-:Y:S05]  /*56eb0*/  BSYNC.RECONVERGENT B3 ;  /* 0x0000000000037941 */ /* 0x000fea0003800200 */
.L_x_11036:
        /* <DEDUP_REMOVED lines=47> */
[----:B------:R-:W-:Y:S01]  /*571b0*/  IMAD.MOV.U32 R3, RZ, RZ, R9 ;  /* 0x000000ffff037224 */ /* 0x000fe200078e0009 */
[----:B------:R-:W-:Y:S01]  /*571c0*/  MOV R4, 0x571f0 ;  /* 0x000571f000047802 */ /* 0x000fe20000000f00 */
[----:B------:R-:W-:-:S07]  /*571d0*/  IMAD.MOV.U32 R6, RZ, RZ, -0x74eba897 ;  /* 0x8b145769ff067424 */ /* 0x000fce00078e00ff */
[----:B0-----:R-:W-:Y:S05]  /*571e0*/  CALL.REL.NOINC `($__internal_20_$__cuda_sm20_div_rn_f64_full) ;  /* 0x0000125400f07944 */ /* 0x001fea0003c00000 */
.L_x_11039:
[----:B------:R-:W-:Y:S05]  /*571f0*/  BSYNC.RECONVERGENT B3 ;  /* 0x0000000000037941 */ /* 0x000fea0003800200 */
.L_x_11038:
[----:B0-----:R0:W-:Y:S01]  /*57200*/  DADD R48, -RZ, |R2| ;  /* 0x00000000ff307229 */ /* 0x0011e20000000502 */
[----:B------:R-:W-:Y:S01]  /*57210*/  UMOV UR5, 0x7fefffff ;  /* 0x7fefffff00057882 */ /* 0x000fe20000000000 */
[----:B0-----:R-:W-:Y:S01]  /*57220*/  IMAD.MOV.U32 R2, RZ, RZ, 0x1 ;  /* 0x00000001ff027424 */ /* 0x001fe200078e00ff */
[----:B------:R-:W-:Y:S01]  /*57230*/  UMOV UR8, UR5 ;  /* 0x0000000500087c82 */ /* 0x000fe20008000000 */
[----:B------:R-:W-:Y:S01]  /*57240*/  UMOV UR4, 0xffffffff ;  /* 0xffffffff00047882 */ /* 0x000fe20000000000 */
[----:B------:R-:W-:Y:S01]  /*57250*/  IMAD.U32 R42, RZ, RZ, UR8 ;  /* 0x00000008ff2a7e24 */ /* 0x000fe2000f8e00ff */
[----:B------:R-:W-:Y:S01]  /*57260*/  MOV R57, 0x3fd80000 ;  /* 0x3fd8000000397802 */ /* 0x000fe20000000f00 */
[----:B------:R-:W-:Y:S01]  /*57270*/  IMAD.MOV.U32 R56, RZ, RZ, 0x0 ;  /* 0x00000000ff387424 */ /* 0x000fe200078e00ff */
[----:B------:R-:W-:-:S15]  /*57280*/  BSSY.RECONVERGENT B0, `(.L_x_11040) ;  /* 0x000014a000007945 */ /* 0x000fde0003800200 */
        /* <DEDUP_REMOVED lines=329> */
.L_x_11041:
[----:B------:R-:W-:Y:S05]  /*58720*/  BSYNC.RECONVERGENT B0 ;  /* 0x0000000000007941 */ /* 0x000fea0003800200 */
.L_x_11040:
        /* <DEDUP_REMOVED lines=8> */
.L_x_11043:
[----:B------:R-:W-:Y:S05]  /*587b0*/  BSYNC.RECONVERGENT B3 ;  /* 0x0000000000037941 */ /* 0x000fea0003800200 */
.L_x_11042:
        /* <DEDUP_REMOVED lines=176> */
.L_x_11045:
[----:B------:R-:W-:Y:S02]  /*592c0*/  FSEL R2, RZ, 3.37028055040000000000e+12, P0 ;  /* 0x54442d18ff027808 */ /* 0x000fe40000000000 */
[----:B------:R-:W-:-:S07]  /*592d0*/  FSEL R3, RZ, 2.1426990032196044922, P0 ;  /* 0x400921fbff037808 */ /* 0x000fce0000000000 */
.L_x_11046:
[----:B------:R-:W-:Y:S05]  /*592e0*/  BSYNC.RECONVERGENT B0 ;  /* 0x0000000000007941 */ /* 0x000fea0003800200 */
.L_x_11044:
        /* <DEDUP_REMOVED lines=14> */
.L_x_11018:
        /* <DEDUP_REMOVED lines=30> */
[----:B------:R-:W-:-:S15]  /*595b0*/  MOV R4, R6 ;  /* 0x0000000600047202 */ /* 0x000fde0000000f00 */
[----:B------:R-:W-:-:S15]  /*595c0*/  NOP ;  /* 0x0000000000007918 */ /* 0x000fde0000000000 */
[----:B------:R-:W-:-:S15]  /*595d0*/  NOP ;  /* 0x0000000000007918 */ /* 0x000fde0000000000 */
[----:B------:R-:W-:-:S15]  /*595e0*/  NOP ;  /* 0x0000000000007918 */ /* 0x000fde0000000000 */
[----:B------:R-:W1:Y:S02]  /*595f0*/  @!P0 DMUL R4, R4, 1.80143985094819840000e+16 ;  /* 0x4350000004048828 */ /* 0x000e640000000000 */
[----:B-1----:R-:W-:Y:S02]  /*59600*/  @!P0 IMAD.MOV.U32 R7, RZ, RZ, R5 ;  /* 0x000000ffff078224 */ /* 0x002fe400078e0005 */
[----:B------:R-:W-:Y:S02]  /*59610*/  @!P0 IMAD.MOV.U32 R6, RZ, RZ, R4 ;  /* 0x000000ffff068224 */ /* 0x000fe400078e0004 */
[----:B------:R-:W-:-:S05]  /*59620*/  VIADD R0, R7, 0xffffffff ;  /* 0xffffffff07007836 */ /* 0x000fca0000000000 */
        /* <DEDUP_REMOVED lines=43> */
[----:B------:R-:W-:Y:S01]  /*598e0*/  IMAD.MOV.U32 R0, RZ, RZ, -0x3ff ;  /* 0xfffffc01ff007424 */ /* 0x000fe200078e00ff */
[----:B------:R-:W-:-:S15]  /*598f0*/  @!P0 MOV R0, 0xfffffbcb ;  /* 0xfffffbcb00008802 */ /* 0x000fde0000000f00 */
[----:B------:R-:W-:-:S15]  /*59900*/  NOP ;  /* 0x0000000000007918 */ /* 0x000fde0000000000 */
[----:B------:R-:W-:-:S15]  /*59910*/  NOP ;  /* 0x0000000000007918 */ /* 0x000fde0000000000 */
[----:B------:R-:W-:-:S10]  /*59920*/  NOP ;  /* 0x0000000000007918 */ /* 0x000fd40000000000 */
        /* <DEDUP_REMOVED lines=176> */
.L_x_11050:
[----:B------:R-:W-:Y:S05]  /*5a430*/  BSYNC.RECONVERGENT B0 ;  /* 0x0000000000007941 */ /* 0x000fea0003800200 */
.L_x_11049:
        /* <DEDUP_REMOVED lines=9> */
.L_x_11052:
[----:B------:R-:W-:Y:S05]  /*5a4d0*/  BSYNC.RECONVERGENT B3 ;  /* 0x0000000000037941 */ /* 0x000fea0003800200 */
.L_x_11051:
        /* <DEDUP_REMOVED lines=173> */
.L_x_11048:
        /* <DEDUP_REMOVED lines=327> */
.L_x_11054:
[----:B------:R-:W-:Y:S05]  /*5c420*/  BSYNC.RECONVERGENT B0 ;  /* 0x0000000000007941 */ /* 0x000fea0003800200 */
.L_x_11053:
        /* <DEDUP_REMOVED lines=8> */
.L_x_11056:
[----:B------:R-:W-:Y:S05]  /*5c4b0*/  BSYNC.RECONVERGENT B3 ;  /* 0x0000000000037941 */ /* 0x000fea0003800200 */
.L_x_11055:
        /* <DEDUP_REMOVED lines=173> */
.L_x_11047:
[----:B------:R-:W1:Y:S01]  /*5cf90*/  MUFU.RCP64H R3, 2.718280792236328125 ;  /* 0x4005bf0a00037908 */ /* 0x000e620000001800 */
[----:B------:R-:W-:Y:S01]  /*5cfa0*/  IMAD.MOV.U32 R4, RZ, RZ, -0x74eba897 ;  /* 0x8b145769ff047424 */ /* 0x000fe200078e00ff */
[----:B------:R-:W-:Y:S01]  /*5cfb0*/  MOV R5, 0x4005bf0a ;  /* 0x4005bf0a00057802 */ /* 0x000fe20000000f00 */
[----:B------:R-:W-:Y:S01]  /*5cfc0*/  IMAD.MOV.U32 R2, RZ, RZ, 0x1 ;  /* 0x00000001ff027424 */ /* 0x000fe200078e00ff */
[----:B------:R-:W-:Y:S01]  /*5cfd0*/  FSETP.GEU.AND P2, PT, |R11|, 6.5827683646048100446e-37, PT ;  /* 0x036000000b00780b */ /* 0x000fe20003f4e200 */
[----:B------:R-:W-:Y:S04]  /*5cfe0*/  BSSY.RECONVERGENT B3, `(.L_x_11057) ;  /* 0x0000030000037945 */ /* 0x000fe80003800200 */
        /* <DEDUP_REMOVED lines=44> */
[----:B0-----:R-:W-:Y:S05]  /*5d2b0*/  CALL.REL.NOINC `($__internal_20_$__cuda_sm20_div_rn_f64_full) ;  /* 0x000011f400bc7944 */ /* 0x001fea0003c00000 */
[----:B------:R-:W-:Y:S02]  /*5d2c0*/  IMAD.MOV.U32 R62, RZ, RZ, R2 ;  /* 0x000000ffff3e7224 */ /* 0x000fe400078e0002 */
[----:B------:R-:W-:-:S07]  /*5d2d0*/  IMAD.MOV.U32 R63, RZ, RZ, R3 ;  /* 0x000000ffff3f7224 */ /* 0x000fce00078e0003 */
.L_x_11058:
[----:B------:R-:W-:Y:S05]  /*5d2e0*/  BSYNC.RECONVERGENT B3 ;  /* 0x0000000000037941 */ /* 0x000fea0003800200 */
.L_x_11057:
[----:B------:R-:W1:Y:S01]  /*5d2f0*/  MUFU.RCP64H R3, 2.718280792236328125 ;  /* 0x4005bf0a00037908 */ /* 0x000e620000001800 */
[----:B------:R-:W-:Y:S01]  /*5d300*/  MOV R4, 0x8b145769 ;  /* 0x8b14576900047802 */ /* 0x000fe20000000f00 */
[----:B------:R-:W-:Y:S01]  /*5d310*/  IMAD.MOV.U32 R5, RZ, RZ, 0x4005bf0a ;  /* 0x4005bf0aff057424 */ /* 0x000fe200078e00ff */
[----:B------:R-:W-:Y:S01]  /*5d320*/  FSETP.GEU.AND P2, PT, |R9|, 6.5827683646048100446e-37, PT ;  /* 0x036000000900780b */ /* 0x000fe20003f4e200 */
[----:B------:R-:W-:Y:S01]  /*5d330*/  IMAD.MOV.U32 R2, RZ, RZ, 0x1 ;  /* 0x00000001ff027424 */ /* 0x000fe200078e00ff */
[----:B------:R-:W-:Y:S05]  /*5d340*/  BSSY.RECONVERGENT B3, `(.L_x_11059) ;  /* 0x000002e000037945 */ /* 0x000fea0003800200 */
        /* <DEDUP_REMOVED lines=45> */
.L_x_11060:
[----:B------:R-:W-:Y:S05]  /*5d620*/  BSYNC.RECONVERGENT B3 ;  /* 0x0000000000037941 */ /* 0x000fea0003800200 */
.L_x_11059:
        /* <DEDUP_REMOVED lines=334> */
.L_x_11062:
[----:B------:R-:W-:Y:S05]  /*5eb10*/  BSYNC.RECONVERGENT B0 ;  /* 0x0000000000007941 */ /* 0x000fea0003800200 */
.L_x_11061:
        /* <DEDUP_REMOVED lines=9> */
.L_x_11064:
[----:B------:R-:W-:Y:S05]  /*5ebb0*/  BSYNC.RECONVERGENT B3 ;  /* 0x0000000000037941 */ /* 0x000fea0003800200 */
.L_x_11063:
        /* <DEDUP_REMOVED lines=172> */
.L_x_11028:
[----:B------:R-:W-:Y:S05]  /*5f680*/  BSYNC.RECONVERGENT B2 ;  /* 0x0000000000027941 */ /* 0x000fea0003800200 */
.L_x_11017:
[----:B------:R-:W-:Y:S01]  /*5f690*/  UMOV UR4, 0xfefa39ef ;  /* 0xfefa39ef00047882 */ /* 0x000fe20000000000 */
[----:B------:R-:W-:Y:S01]  /*5f6a0*/  UMOV UR5, 0x3fe62e42 ;  /* 0x3fe62e4200057882 */ /* 0x000fe20000000000 */
[----:B------:R-:W-:Y:S01]  /*5f6b0*/  LOP3.LUT R41, R3, 0x80000000, R9, 0xb8, !PT ;  /* 0x8000000003297812 */ /* 0x000fe200078eb809 */
[----:B-1----:R-:W1:Y:S01]  /*5f6c0*/  DADD R64, R64, UR4 ;  /* 0x0000000440407e29 */ /* 0x002e620008000000 */
[----:B------:R-:W-:Y:S01]  /*5f6d0*/  IMAD.MOV.U32 R40, RZ, RZ, R2 ;  /* 0x000000ffff287224 */ /* 0x000fe200078e0002 */
[----:B-1----:R-:W-:Y:S02]  /*5f6e0*/  LOP3.LUT R43, R65, 0x80000000, R11, 0xb8, !PT ;  /* 0x80000000412b7812 */ /* 0x002fe400078eb80b */
[----:B------:R-:W-:-:S07]  /*5f6f0*/  MOV R42, R64 ;  /* 0x00000040002a7202 */ /* 0x000fce0000000f00 */
.L_x_10942:
[----:B------:R-:W-:Y:S05]  /*5f700*/  BSYNC.RECONVERGENT B1 ;  /* 0x0000000000017941 */ /* 0x000fea0003800200 */
.L_x_10941:
        /* <DEDUP_REMOVED lines=60> */
[----:B------:R-:W-:Y:S01]  /*5fad0*/  @!P0 MOV R8, R12 ;  /* 0x0000000c00088202 */ /* 0x000fe20000000f00 */
[----:B------:R-:W-:Y:S02]  /*5fae0*/  @P0 IMAD.MOV.U32 R11, RZ, RZ, R9 ;  /* 0x000000ffff0b0224 */ /* 0x000fe400078e0009 */
[----:B------:R-:W-:-:S15]  /*5faf0*/  @!P0 IMAD.MOV.U32 R9, RZ, RZ, R13 ;  /* 0x000000ffff098224 */ /* 0x000fde00078e000d */
[----:B------:R-:W-:-:S15]  /*5fb00*/  NOP ;  /* 0x0000000000007918 */ /* 0x000fde0000000000 */
[----:B------:R-:W-:-:S15]  /*5fb10*/  NOP ;  /* 0x0000000000007918 */ /* 0x000fde0000000000 */
[----:B------:R-:W-:-:S13]  /*5fb20*/  NOP ;  /* 0x0000000000007918 */ /* 0x000fda0000000000 */
[----:B------:R1:W2:Y:S02]  /*5fb30*/  @!P0 DADD R10, R14, R14 ;  /* 0x000000000e0a8229 */ /* 0x0002a4000000000e */
[----:B-12---:R-:W-:Y:S05]  /*5fb40*/  BRA `(.L_x_11066) ;  /* 0x0000017800187947 */ /* 0x006fea0003800000 */
.L_x_11067:
        /* <DEDUP_REMOVED lines=22> */
[----:B------:R-:W1:Y:S02]  /*5fcb0*/  DSETP.EQ.AND P1, PT, R14, RZ, PT ;  /* 0x000000ff0e00722a */ /* 0x000e640003f22000 */
[----:B-1----:R-:W-:Y:S05]  /*5fcc0*/  @!P0 BRA P1, `(.L_x_11066) ;  /* 0x0000017400b88947 */ /* 0x002fea0000800000 */
        /* <DEDUP_REMOVED lines=134> */
[----:B------:R-:W-:-:S04]  /*60530*/  MOV R52, UR8 ;  /* 0x0000000800347c02 */ /* 0x000fc80008000f00 */
        /* <DEDUP_REMOVED lines=144> */
.L_x_11072:
[----:B------:R-:W-:Y:S05]  /*60e40*/  BSYNC.RECONVERGENT B3 ;  /* 0x0000000000037941 */ /* 0x000fea0003800200 */
.L_x_11071:
        /* <DEDUP_REMOVED lines=197> */
.L_x_11070:
        /* <DEDUP_REMOVED lines=77> */
.L_x_11079:
[----:B------:R-:W-:Y:S05]  /*61f70*/  BSYNC.RECONVERGENT B4 ;  /* 0x0000000000047941 */ /* 0x000fea0003800200 */
.L_x_11078:
[----:B------:R-:W-:Y:S01]  /*61f80*/  MOV R66, R2 ;  /* 0x0000000200427202 */ /* 0x000fe20000000f00 */
[----:B------:R-:W-:-:S07]  /*61f90*/  IMAD.MOV.U32 R67, RZ, RZ, R3 ;  /* 0x000000ffff437224 */ /* 0x000fce00078e0003 */
.L_x_11077:
[----:B------:R-:W-:Y:S05]  /*61fa0*/  BSYNC.RECONVERGENT B3 ;  /* 0x0000000000037941 */ /* 0x000fea0003800200 */
.L_x_11076:
        /* <DEDUP_REMOVED lines=70> */
.L_x_11084:
[----:B------:R-:W-:Y:S05]  /*62410*/  BSYNC.RECONVERGENT B4 ;  /* 0x0000000000047941 */ /* 0x000fea0003800200 */
.L_x_11083:
[----:B------:R-:W-:Y:S05]  /*62420*/  BRA `(.L_x_11082) ;  /* 0x0000000000047947 */ /* 0x000fea0003800000 */
.L_x_11081:
[----:B------:R0:W1:Y:S02]  /*62430*/  DADD R2, R10, -R4 ;  /* 0x000000000a027229 */ /* 0x0000640000000804 */
.L_x_11082:
[----:B------:R-:W-:Y:S05]  /*62440*/  BSYNC.RECONVERGENT B3 ;  /* 0x0000000000037941 */ /* 0x000fea0003800200 */
.L_x_11080:
        /* <DEDUP_REMOVED lines=73> */
.L_x_11086:
[----:B------:R-:W-:Y:S05]  /*628e0*/  BSYNC.RECONVERGENT B3 ;  /* 0x0000000000037941 */ /* 0x000fea0003800200 */
.L_x_11085:
        /* <DEDUP_REMOVED lines=201> */
.L_x_11087:
        /* <DEDUP_REMOVED lines=52> */
.L_x_11089:
[----:B------:R-:W-:Y:S05]  /*638c0*/  BSYNC.RECONVERGENT B3 ;  /* 0x0000000000037941 */ /* 0x000fea0003800200 */
.L_x_11088:
        /* <DEDUP_REMOVED lines=78> */
.L_x_11075:
        /* <DEDUP_REMOVED lines=59> */
.L_x_11092:
[----:B------:R-:W-:Y:S05]  /*64160*/  BSYNC.RECONVERGENT B3 ;  /* 0x0000000000037941 */ /* 0x000fea0003800200 */
.L_x_11091:
        /* <DEDUP_REMOVED lines=200> */
.L_x_11093:
        /* <DEDUP_REMOVED lines=52> */
.L_x_11095:
[----:B------:R-:W-:Y:S05]  /*65130*/  BSYNC.RECONVERGENT B3 ;  /* 0x0000000000037941 */ /* 0x000fea0003800200 */
.L_x_11094:
        /* <DEDUP_REMOVED lines=78> */
.L_x_11090:
        /* <DEDUP_REMOVED lines=63> */
.L_x_11097:
[----:B------:R-:W-:Y:S05]  /*65a10*/  BSYNC.RECONVERGENT B3 ;  /* 0x0000000000037941 */ /* 0x000fea0003800200 */
.L_x_11096:
        /* <DEDUP_REMOVED lines=48> */
.L_x_11099:
[----:B------:R-:W-:Y:S05]  /*65d20*/  BSYNC.RECONVERGENT B3 ;  /* 0x0000000000037941 */ /* 0x000fea0003800200 */
.L_x_11098:
[----:B------:R-:W-:Y:S02]  /*65d30*/  IMAD.MOV.U32 R66, RZ, RZ, R2 ;  /* 0x000000ffff427224 */ /* 0x000fe400078e0002 */
[----:B------:R-:W-:Y:S01]  /*65d40*/  IMAD.MOV.U32 R67, RZ, RZ, R3 ;  /* 0x000000ffff437224 */ /* 0x000fe200078e0003 */
[----:B------:R-:W-:Y:S06]  /*65d50*/  BRA `(.L_x_11073) ;  /* 0x0000000000d47947 */ /* 0x000fec0003800000 */
.L_x_11074:
        /* <DEDUP_REMOVED lines=52> */
.L_x_11100:
[----:B------:R-:W-:Y:S05]  /*660a0*/  BSYNC.RECONVERGENT B3 ;  /* 0x0000000000037941 */ /* 0x000fea0003800200 */
.L_x_11073:
[----:B------:R-:W-:Y:S05]  /*660b0*/  BSYNC.RECONVERGENT B2 ;  /* 0x0000000000027941 */ /* 0x000fea0003800200 */
.L_x_11069:
        /* <DEDUP_REMOVED lines=53> */
.L_x_11105:
[----:B------:R-:W-:Y:S05]  /*66410*/  BSYNC.RECONVERGENT B4 ;  /* 0x0000000000047941 */ /* 0x000fea0003800200 */
.L_x_11104:
        /* <DEDUP_REMOVED lines=177> */
.L_x_11107:
        /* <DEDUP_REMOVED lines=98> */
.L_x_11106:
        /* <DEDUP_REMOVED lines=83> */
.L_x_11115:
[----:B------:R-:W-:Y:S05]  /*67a80*/  BSYNC.RECONVERGENT B6 ;  /* 0x0000000000067941 */ /* 0x000fea0003800200 */
.L_x_11114:
[----:B------:R-:W-:Y:S02]  /*67a90*/  IMAD.MOV.U32 R62, RZ, RZ, R2 ;  /* 0x000000ffff3e7224 */ /* 0x000fe400078e0002 */
[----:B------:R-:W-:-:S07]  /*67aa0*/  IMAD.MOV.U32 R63, RZ, RZ, R3 ;  /* 0x000000ffff3f7224 */ /* 0x000fce00078e0003 */
.L_x_11113:
[----:B------:R-:W-:Y:S05]  /*67ab0*/  BSYNC.RECONVERGENT B5 ;  /* 0x0000000000057941 */ /* 0x000fea0003800200 */
.L_x_11112:
        /* <DEDUP_REMOVED lines=68> */
.L_x_11120:
[----:B------:R-:W-:Y:S05]  /*67f00*/  BSYNC.RECONVERGENT B6 ;  /* 0x0000000000067941 */ /* 0x000fea0003800200 */
.L_x_11119:
[----:B------:R-:W-:Y:S02]  /*67f10*/  IMAD.MOV.U32 R60, RZ, RZ, R2 ;  /* 0x000000ffff3c7224 */ /* 0x000fe400078e0002 */
[----:B------:R-:W-:Y:S01]  /*67f20*/  IMAD.MOV.U32 R61, RZ, RZ, R3 ;  /* 0x000000ffff3d7224 */ /* 0x000fe200078e0003 */
[----:B------:R-:W-:Y:S06]  /*67f30*/  BRA `(.L_x_11118) ;  /* 0x0000000000047947 */ /* 0x000fec0003800000 */
.L_x_11117:
[----:B------:R0:W1:Y:S02]  /*67f40*/  DADD R60, R10, -R4 ;  /* 0x000000000a3c7229 */ /* 0x0000640000000804 */
.L_x_11118:
[----:B------:R-:W-:Y:S05]  /*67f50*/  BSYNC.RECONVERGENT B5 ;  /* 0x0000000000057941 */ /* 0x000fea0003800200 */
.L_x_11116:
        /* <DEDUP_REMOVED lines=72> */
.L_x_11122:
[----:B------:R-:W-:Y:S05]  /*683e0*/  BSYNC.RECONVERGENT B5 ;  /* 0x0000000000057941 */ /* 0x000fea0003800200 */
.L_x_11121:
[----:B------:R-:W-:Y:S01]  /*683f0*/  IMAD.MOV.U32 R10, RZ, RZ, R2 ;  /* 0x000000ffff0a7224 */ /* 0x000fe200078e0002 */
[----:B------:R-:W-:Y:S01]  /*68400*/  MOV R11, R3 ;  /* 0x00000003000b7202 */ /* 0x000fe20000000f00 */
[----:B------:R-:W-:Y:S06]  /*68410*/  BRA `(.L_x_11123) ;  /* 0x0000001000ec7947 */ /* 0x000fec0003800000 */
.L_x_11111:
        /* <DEDUP_REMOVED lines=63> */
.L_x_11126:
[----:B------:R-:W-:Y:S05]  /*68810*/  BSYNC.RECONVERGENT B5 ;  /* 0x0000000000057941 */ /* 0x000fea0003800200 */
.L_x_11125:
[----:B------:R-:W-:Y:S02]  /*68820*/  IMAD.MOV.U32 R10, RZ, RZ, R2 ;  /* 0x000000ffff0a7224 */ /* 0x000fe400078e0002 */
[----:B------:R-:W-:Y:S01]  /*68830*/  IMAD.MOV.U32 R11, RZ, RZ, R3 ;  /* 0x000000ffff0b7224 */ /* 0x000fe200078e0003 */
[----:B------:R-:W-:Y:S06]  /*68840*/  BRA `(.L_x_11123) ;  /* 0x0000000c00e07947 */ /* 0x000fec0003800000 */
.L_x_11124:
[----:B------:R-:W0:Y:S01]  /*68850*/  DADD R2, R58, -1 ;  /* 0xbff000003a027429 */ /* 0x000e220000000000 */
        /* <DEDUP_REMOVED lines=73> */
.L_x_11128:
[----:B------:R-:W-:Y:S05]  /*68cf0*/  BSYNC.RECONVERGENT B5 ;  /* 0x0000000000057941 */ /* 0x000fea0003800200 */
.L_x_11127:
        /* <DEDUP_REMOVED lines=48> */
.L_x_11130:
[----:B------:R-:W-:Y:S05]  /*69000*/  BSYNC.RECONVERGENT B5 ;  /* 0x0000000000057941 */ /* 0x000fea0003800200 */
.L_x_11129:
[----:B------:R-:W0:Y:S01]  /*69010*/  DMUL R58, R58, 8.11296384146066816958e+31 ;  /* 0x469000003a3a7828 */ /* 0x000e220000000000 */
[----:B------:R-:W-:Y:S01]  /*69020*/  MOV R10, R2 ;  /* 0x00000002000a7202 */ /* 0x000fe20000000f00 */
[----:B------:R-:W-:Y:S01]  /*69030*/  IMAD.MOV.U32 R11, RZ, RZ, R3 ;  /* 0x000000ffff0b7224 */ /* 0x000fe200078e0003 */
[----:B0-----:R-:W-:Y:S06]  /*69040*/  BRA `(.L_x_11123) ;  /* 0x0000000400e07947 */ /* 0x001fec0003800000 */
.L_x_11110:
        /* <DEDUP_REMOVED lines=54> */
.L_x_11132:
[----:B------:R-:W-:Y:S05]  /*693b0*/  BSYNC.RECONVERGENT B5 ;  /* 0x0000000000057941 */ /* 0x000fea0003800200 */
.L_x_11131:
[----:B------:R-:W0:Y:S01]  /*693c0*/  DADD R44, R8, 1 ;  /* 0x3ff00000082c7429 */ /* 0x000e220000000000 */
[----:B------:R-:W-:Y:S01]  /*693d0*/  MOV R4, 0x0 ;  /* 0x0000000000047802 */ /* 0x000fe20000000f00 */
[----:B------:R-:W-:Y:S01]  /*693e0*/  IMAD.MOV.U32 R5, RZ, RZ, 0x3fd80000 ;  /* 0x3fd80000ff057424 */ /* 0x000fe200078e00ff */
        /* <DEDUP_REMOVED lines=58> */
.L_x_11134:
[----:B------:R-:W-:Y:S05]  /*69790*/  BSYNC.RECONVERGENT B5 ;  /* 0x0000000000057941 */ /* 0x000fea0003800200 */
.L_x_11133:
[----:B------:R0:W1:Y:S01]  /*697a0*/  DMUL R10, R2, R10 ;  /* 0x0000000a020a7228 */ /* 0x0000620000000000 */
[----:B------:R-:W-:Y:S02]  /*697b0*/  IMAD.MOV.U32 R58, RZ, RZ, 0x0 ;  /* 0x00000000ff3a7424 */ /* 0x000fe400078e00ff */
[----:B01----:R-:W-:-:S07]  /*697c0*/  IMAD.MOV.U32 R59, RZ, RZ, 0x3ff00000 ;  /* 0x3ff00000ff3b7424 */ /* 0x003fce00078e00ff */
.L_x_11123:
[----:B------:R-:W-:Y:S05]  /*697d0*/  BSYNC.RECONVERGENT B4 ;  /* 0x0000000000047941 */ /* 0x000fea0003800200 */
.L_x_11109:
[----:B------:R-:W-:Y:S05]  /*697e0*/  BRA `(.L_x_11135) ;  /* 0x0000000000187947 */ /* 0x000fea0003800000 */
.L_x_11103:
[----:B------:R0:W1:-:S15]  /*697f0*/  DMUL R10, R8, 9.00719925474099200000e+15 ;  /* 0x43400000080a7828 */ /* 0x00005e0000000000 */
[----:B------:R-:W-:-:S15]  /*69800*/  NOP ;  /* 0x0000000000007918 */ /* 0x000fde0000000000 */
[----:B------:R-:W-:-:S15]  /*69810*/  NOP ;  /* 0x0000000000007918 */ /* 0x000fde0000000000 */
[----:B------:R-:W-:-:S15]  /*69820*/  NOP ;  /* 0x0000000000007918 */ /* 0x000fde0000000000 */
[----:B------:R-:W-:-:S04]  /*69830*/  NOP ;  /* 0x0000000000007918 */ /* 0x000fc80000000000 */
[----:B01----:R-:W2:Y:S02]  /*69840*/  DMUL R58, R58, 9.00719925474099200000e+15 ;  /* 0x434000003a3a7828 */ /* 0x003ea40000000000 */
.L_x_11135:
[----:B------:R-:W-:Y:S05]  /*69850*/  BSYNC.RELIABLE B2 ;  /* 0x0000000000027941 */ /* 0x000fea0003800100 */
.L_x_11102:
        /* <DEDUP_REMOVED lines=62> */
.L_x_11137:
[----:B------:R-:W-:Y:S05]  /*69c40*/  BSYNC.RECONVERGENT B2 ;  /* 0x0000000000027941 */ /* 0x000fea0003800200 */
.L_x_11136:
        /* <DEDUP_REMOVED lines=168> */
[----:B------:R-:W-:Y:S01]  /*6a6d0*/  IMAD.MOV.U32 R5, RZ, RZ, 0x7f3321d2 ;  /* 0x7f3321d2ff057424 */ /* 0x000fe200078e00ff */
[----:B------:R-:W-:-:S04]  /*6a6e0*/  MOV R7, 0x4002d97c ;  /* 0x4002d97c00077802 */ /* 0x000fc80000000f00 */
[----:B------:R-:W-:Y:S02]  /*6a6f0*/  FSEL R5, R5, 3.37028055040000000000e+12, !P0 ;  /* 0x54442d1805057808 */ /* 0x000fe40004000000 */
[----:B------:R-:W-:Y:S01]  /*6a700*/  FSEL R7, R7, 1.8213495016098022461, !P0 ;  /* 0x3fe921fb07077808 */ /* 0x000fe20004000000 */
[----:B------:R-:W0:Y:S02]  /*6a710*/  DSETP.NEU.AND P0, PT, |R10|, R58, PT ;  /* 0x0000003a0a00722a */ /* 0x000e240003f0d200 */
[----:B0-----:R-:W-:Y:S02]  /*6a720*/  FSEL R2, R5, R2, !P0 ;  /* 0x0000000205027208 */ /* 0x001fe40004000000 */
[----:B------:R-:W-:Y:S01]  /*6a730*/  FSEL R3, R7, R3, !P0 ;  /* 0x0000000307037208 */ /* 0x000fe20004000000 */
[----:B------:R-:W-:Y:S06]  /*6a740*/  BRA `(.L_x_11140) ;  /* 0x0000000000087947 */ /* 0x000fec0003800000 */
.L_x_11139:
[----:B------:R-:W-:Y:S02]  /*6a750*/  FSEL R2, RZ, 3.37028055040000000000e+12, P0 ;  /* 0x54442d18ff027808 */ /* 0x000fe40000000000 */
[----:B------:R-:W-:-:S07]  /*6a760*/  FSEL R3, RZ, 2.1426990032196044922, P0 ;  /* 0x400921fbff037808 */ /* 0x000fce0000000000 */
.L_x_11140:
[----:B------:R-:W-:Y:S05]  /*6a770*/  BSYNC.RECONVERGENT B0 ;  /* 0x0000000000007941 */ /* 0x000fea0003800200 */
.L_x_11138:
        /* <DEDUP_REMOVED lines=13> */
.L_x_11108:
[----:B------:R-:W-:Y:S05]  /*6a850*/  BSYNC.RECONVERGENT B3 ;  /* 0x0000000000037941 */ /* 0x000fea0003800200 */
.L_x_11101:
[----:B------:R-:W-:Y:S01]  /*6a860*/  LOP3.LUT R11, R67, 0x80000000, R15, 0xb8, !PT ;  /* 0x80000000430b7812 */ /* 0x000fe200078eb80f */
[----:B------:R-:W-:Y:S01]  /*6a870*/  IMAD.MOV.U32 R10, RZ, RZ, R66 ;  /* 0x000000ffff0a7224 */ /* 0x000fe200078e0042 */
[----:B------:R-:W-:Y:S01]  /*6a880*/  LOP3.LUT R9, R5, 0x80000000, R13, 0xb8, !PT ;  /* 0x8000000005097812 */ /* 0x000fe200078eb80d */
[----:B------:R-:W-:Y:S01]  /*6a890*/  IMAD.MOV.U32 R8, RZ, RZ, R4 ;  /* 0x000000ffff087224 */ /* 0x000fe200078e0004 */
[----:B------:R-:W-:Y:S06]  /*6a8a0*/  BRA `(.L_x_11066) ;  /* 0x000000c800c07947 */ /* 0x000fec0003800000 */
.L_x_11068:
        /* <DEDUP_REMOVED lines=47> */
[----:B------:R-:W-:Y:S01]  /*6aba0*/  IMAD.MOV.U32 R2, RZ, RZ, 0x1 ;  /* 0x00000001ff027424 */ /* 0x000fe200078e00ff */
[----:B--2---:R-:W-:Y:S01]  /*6abb0*/  ISETP.GT.AND P0, PT, R5, 0xfffff, PT ;  /* 0x000fffff0500780c */ /* 0x004fe20003f04270 */
[----:B------:R-:W-:Y:S01]  /*6abc0*/  IMAD.MOV.U32 R8, RZ, RZ, R4 ;  /* 0x000000ffff087224 */ /* 0x000fe200078e0004 */
[----:B------:R-:W-:-:S15]  /*6abd0*/  MOV R0, R5 ;  /* 0x0000000500007202 */ /* 0x000fde0000000f00 */
        /* <DEDUP_REMOVED lines=233> */
.L_x_11146:
[----:B------:R-:W-:Y:S05]  /*6ba70*/  BSYNC.RECONVERGENT B0 ;  /* 0x0000000000007941 */ /* 0x000fea0003800200 */
.L_x_11145:
        /* <DEDUP_REMOVED lines=8> */
.L_x_11148:
[----:B------:R-:W-:Y:S05]  /*6bb00*/  BSYNC.RECONVERGENT B3 ;  /* 0x0000000000037941 */ /* 0x000fea0003800200 */
.L_x_11147:
        /* <DEDUP_REMOVED lines=177> */
.L_x_11150:
[----:B------:R-:W-:Y:S02]  /*6c620*/  FSEL R2, RZ, 3.37028055040000000000e+12, P0 ;  /* 0x54442d18ff027808 */ /* 0x000fe40000000000 */
[----:B------:R-:W-:-:S07]  /*6c630*/  FSEL R3, RZ, 2.1426990032196044922, P0 ;  /* 0x400921fbff037808 */ /* 0x000fce0000000000 */
.L_x_11151:
[----:B------:R-:W-:Y:S05]  /*6c640*/  BSYNC.RECONVERGENT B0 ;  /* 0x0000000000007941 */ /* 0x000fea0003800200 */
.L_x_11149:
        /* <DEDUP_REMOVED lines=14> */
.L_x_11144:
        /* <DEDUP_REMOVED lines=223> */
[----:B0-----:R-:W-:Y:S01]  /*6d520*/  IMAD.MOV.U32 R54, RZ, RZ, -0x748574fc ;  /* 0x8b7a8b04ff367424 */ /* 0x001fe200078e00ff */
[----:B------:R-:W-:-:S15]  /*6d530*/  MOV R55, 0x3ed0ee25 ;  /* 0x3ed0ee2500377802 */ /* 0x000fde0000000f00 */
[----:B------:R-:W-:-:S15]  /*6d540*/  NOP ;  /* 0x0000000000007918 */ /* 0x000fde0000000000 */
[----:B------:R-:W-:-:S15]  /*6d550*/  NOP ;  /* 0x0000000000007918 */ /* 0x000fde0000000000 */
[----:B------:R-:W-:-:S15]  /*6d560*/  NOP ;  /* 0x0000000000007918 */ /* 0x000fde0000000000 */
[----:B------:R-:W-:-:S01]  /*6d570*/  NOP ;  /* 0x0000000000007918 */ /* 0x000fc20000000000 */
        /* <DEDUP_REMOVED lines=101> */
.L_x_11154:
[----:B------:R-:W-:Y:S05]  /*6dbd0*/  BSYNC.RECONVERGENT B0 ;  /* 0x0000000000007941 */ /* 0x000fea0003800200 */
.L_x_11153:
[----:B------:R-:W-:Y:S04]  /*6dbe0*/  BSSY.RECONVERGENT B3, `(.L_x_11155) ;  /* 0x0000007000037945 */ /* 0x000fe80003800200 */
[----:B------:R-:W-:Y:S05]  /*6dbf0*/  @P4 BRA P5, `(.L_x_11156) ;  /* 0x0000000000144947 */ /* 0x000fea0002800000 */
[----:B------:R-:W-:Y:S02]  /*6dc00*/  IMAD.MOV.U32 R2, RZ, RZ, R6 ;  /* 0x000000ffff027224 */ /* 0x000fe400078e0006 */
[----:B------:R-:W-:Y:S01]  /*6dc10*/  IMAD.MOV.U32 R6, RZ, RZ, R4 ;  /* 0x000000ffff067224 */ /* 0x000fe200078e0004 */
[----:B------:R-:W-:Y:S01]  /*6dc20*/  MOV R4, 0x6dc50 ;  /* 0x0006dc5000047802 */ /* 0x000fe20000000f00 */
[----:B------:R-:W-:-:S07]  /*6dc30*/  IMAD.MOV.U32 R3, RZ, RZ, R7 ;  /* 0x000000ffff037224 */ /* 0x000fce00078e0007 */
[----:B01----:R-:W-:Y:S05]  /*6dc40*/  CALL.REL.NOINC `($__internal_20_$__cuda_sm20_div_rn_f64_full) ;  /* 0x000010ec00587944 */ /* 0x003fea0003c00000 */
.L_x_11156:
[----:B------:R-:W-:Y:S05]  /*6dc50*/  BSYNC.RECONVERGENT B3 ;  /* 0x0000000000037941 */ /* 0x000fea0003800200 */
.L_x_11155:
        /* <DEDUP_REMOVED lines=176> */
.L_x_11158:
[----:B------:R-:W-:Y:S02]  /*6e760*/  FSEL R2, RZ, 3.37028055040000000000e+12, P0 ;  /* 0x54442d18ff027808 */ /* 0x000fe40000000000 */
[----:B------:R-:W-:-:S07]  /*6e770*/  FSEL R3, RZ, 2.1426990032196044922, P0 ;  /* 0x400921fbff037808 */ /* 0x000fce0000000000 */
.L_x_11159:
[----:B------:R-:W-:Y:S05]  /*6e780*/  BSYNC.RECONVERGENT B0 ;  /* 0x0000000000007941 */ /* 0x000fea0003800200 */
.L_x_11157:
        /* <DEDUP_REMOVED lines=10> */
.L_x_11143:
        /* <DEDUP_REMOVED lines=46> */
[----:B------:R-:W-:Y:S01]  /*6eb10*/  MOV R3, R15 ;  /* 0x0000000f00037202 */ /* 0x000fe20000000f00 */
[----:B------:R-:W-:Y:S01]  /*6eb20*/  IMAD.MOV.U32 R6, RZ, RZ, -0x74eba897 ;  /* 0x8b145769ff067424 */ /* 0x000fe200078e00ff */
[----:B------:R-:W-:Y:S01]  /*6eb30*/  MOV R4, 0x6eb60 ;  /* 0x0006eb6000047802 */ /* 0x000fe20000000f00 */
[----:B------:R-:W-:-:S07]  /*6eb40*/  IMAD.MOV.U32 R5, RZ, RZ, -0x3ffa40f6 ;  /* 0xc005bf0aff057424 */ /* 0x000fce00078e00ff */
[----:B0-----:R-:W-:Y:S05]  /*6eb50*/  CALL.REL.NOINC `($__internal_20_$__cuda_sm20_div_rn_f64_full) ;  /* 0x000010dc00947944 */ /* 0x001fea0003c00000 */
[----:B------:R-:W-:Y:S02]  /*6eb60*/  IMAD.MOV.U32 R62, RZ, RZ, R2 ;  /* 0x000000ffff3e7224 */ /* 0x000fe400078e0002 */
[----:B------:R-:W-:-:S07]  /*6eb70*/  IMAD.MOV.U32 R63, RZ, RZ, R3 ;  /* 0x000000ffff3f7224 */ /* 0x000fce00078e0003 */
.L_x_11161:
[----:B------:R-:W-:Y:S05]  /*6eb80*/  BSYNC.RECONVERGENT B3 ;  /* 0x0000000000037941 */ /* 0x000fea0003800200 */
.L_x_11160:
        /* <DEDUP_REMOVED lines=45> */
[----:B------:R-:W-:Y:S01]  /*6ee60*/  MOV R2, R12 ;  /* 0x0000000c00027202 */ /* 0x000fe20000000f00 */
[----:B------:R-:W-:Y:S01]  /*6ee70*/  IMAD.MOV.U32 R3, RZ, RZ, R13 ;  /* 0x000000ffff037224 */ /* 0x000fe200078e000d */
[----:B------:R-:W-:Y:S01]  /*6ee80*/  MOV R4, 0x6eec0 ;  /* 0x0006eec000047802 */ /* 0x000fe20000000f00 */
[----:B------:R-:W-:Y:S02]  /*6ee90*/  IMAD.MOV.U32 R6, RZ, RZ, -0x74eba897 ;  /* 0x8b145769ff067424 */ /* 0x000fe400078e00ff */
[----:B------:R-:W-:-:S07]  /*6eea0*/  IMAD.MOV.U32 R5, RZ, RZ, -0x3ffa40f6 ;  /* 0xc005bf0aff057424 */ /* 0x000fce00078e00ff */
[----:B0-----:R-:W-:Y:S05]  /*6eeb0*/  CALL.REL.NOINC `($__internal_20_$__cuda_sm20_div_rn_f64_full) ;  /* 0x000010d800bc7944 */ /* 0x001fea0003c00000 */
.L_x_11163:
[----:B------:R-:W-:Y:S05]  /*6eec0*/  BSYNC.RECONVERGENT B3 ;  /* 0x0000000000037941 */ /* 0x000fea0003800200 */
.L_x_11162:
[----:B0-----:R0:W-:Y:S01]  /*6eed0*/  DADD R48, -RZ, |R2| ;  /* 0x00000000ff307229 */ /* 0x0011e20000000502 */
        /* <DEDUP_REMOVED lines=337> */
.L_x_11165:
[----:B------:R-:W-:Y:S05]  /*703f0*/  BSYNC.RECONVERGENT B0 ;  /* 0x0000000000007941 */ /* 0x000fea0003800200 */
.L_x_11164:
        /* <DEDUP_REMOVED lines=8> */
.L_x_11167:
[----:B------:R-:W-:Y:S05]  /*70480*/  BSYNC.RECONVERGENT B3 ;  /* 0x0000000000037941 */ /* 0x000fea0003800200 */
.L_x_11166:
        /* <DEDUP_REMOVED lines=176> */
.L_x_11169:
[----:B------:R-:W-:Y:S02]  /*70f90*/  FSEL R2, RZ, 3.37028055040000000000e+12, P0 ;  /* 0x54442d18ff027808 */ /* 0x000fe40000000000 */
[----:B------:R-:W-:-:S07]  /*70fa0*/  FSEL R3, RZ, 2.1426990032196044922, P0 ;  /* 0x400921fbff037808 */ /* 0x000fce0000000000 */
.L_x_11170:
[----:B------:R-:W-:Y:S05]  /*70fb0*/  BSYNC.RECONVERGENT B0 ;  /* 0x0000000000007941 */ /* 0x000fea0003800200 */
.L_x_11168:
        /* <DEDUP_REMOVED lines=14> */
.L_x_11142:
        /* <DEDUP_REMOVED lines=262> */
.L_x_11174:
[----:B------:R-:W-:Y:S05]  /*72100*/  BSYNC.RECONVERGENT B0 ;  /* 0x0000000000007941 */ /* 0x000fea0003800200 */
.L_x_11173:
        /* <DEDUP_REMOVED lines=9> */
.L_x_11176:
[----:B------:R-:W-:Y:S05]  /*721a0*/  BSYNC.RECONVERGENT B3 ;  /* 0x0000000000037941 */ /* 0x000fea0003800200 */
.L_x_11175:
        /* <DEDUP_REMOVED lines=173> */
.L_x_11172:
[----:B------:R-:W1:Y:S01]  /*72c80*/  MUFU.RCP64H R3, R11 ;  /* 0x0000000b00037308 */ /* 0x000e620000001800 */
        /* <DEDUP_REMOVED lines=325> */
.L_x_11178:
[----:B------:R-:W-:Y:S05]  /*740e0*/  BSYNC.RECONVERGENT B0 ;  /* 0x0000000000007941 */ /* 0x000fea0003800200 */
.L_x_11177:
        /* <DEDUP_REMOVED lines=8> */
.L_x_11180:
[----:B------:R-:W-:Y:S05]  /*74170*/  BSYNC.RECONVERGENT B3 ;  /* 0x0000000000037941 */ /* 0x000fea0003800200 */
.L_x_11179:
        /* <DEDUP_REMOVED lines=173> */
.L_x_11171:
        /* <DEDUP_REMOVED lines=51> */
[----:B------:R-:W-:Y:S02]  /*74f80*/  IMAD.MOV.U32 R62, RZ, RZ, R2 ;  /* 0x000000ffff3e7224 */ /* 0x000fe400078e0002 */
[----:B------:R-:W-:-:S07]  /*74f90*/  IMAD.MOV.U32 R63, RZ, RZ, R3 ;  /* 0x000000ffff3f7224 */ /* 0x000fce00078e0003 */
.L_x_11182:
[----:B------:R-:W-:Y:S05]  /*74fa0*/  BSYNC.RECONVERGENT B3 ;  /* 0x0000000000037941 */ /* 0x000fea0003800200 */
.L_x_11181:
        /* <DEDUP_REMOVED lines=49> */
[----:B------:R-:W-:-:S07]  /*752c0*/  IMAD.MOV.U32 R5, RZ, RZ, 0x4005bf0a ;  /* 0x4005bf0aff057424 */ /* 0x000fce00078e00ff */
[----:B0-----:R-:W-:Y:S05]  /*752d0*/  CALL.REL.NOINC `($__internal_20_$__cuda_sm20_div_rn_f64_full) ;  /* 0x0000107400b47944 */ /* 0x001fea0003c00000 */
.L_x_11184:
[----:B------:R-:W-:Y:S05]  /*752e0*/  BSYNC.RECONVERGENT B3 ;  /* 0x0000000000037941 */ /* 0x000fea0003800200 */
.L_x_11183:
[----:B------:R-:W1:Y:S01]  /*752f0*/  MUFU.RCP64H R5, R11 ;  /* 0x0000000b00057308 */ /* 0x000e620000001800 */
        /* <DEDUP_REMOVED lines=332> */
.L_x_11186:
[----:B------:R-:W-:Y:S05]  /*767c0*/  BSYNC.RECONVERGENT B0 ;  /* 0x0000000000007941 */ /* 0x000fea0003800200 */
.L_x_11185:
        /* <DEDUP_REMOVED lines=9> */
.L_x_11188:
[----:B------:R-:W-:Y:S05]  /*76860*/  BSYNC.RECONVERGENT B3 ;  /* 0x0000000000037941 */ /* 0x000fea0003800200 */
.L_x_11187:
        /* <DEDUP_REMOVED lines=172> */
.L_x_11152:
[----:B------:R-:W-:Y:S05]  /*77330*/  BSYNC.RECONVERGENT B2 ;  /* 0x0000000000027941 */ /* 0x000fea0003800200 */
.L_x_11141:
[----:B------:R-:W-:Y:S01]  /*77340*/  UMOV UR4, 0xfefa39ef ;  /* 0xfefa39ef00047882 */ /* 0x000fe20000000000 */
[----:B------:R-:W-:Y:S01]  /*77350*/  UMOV UR5, 0x3fe62e42 ;  /* 0x3fe62e4200057882 */ /* 0x000fe20000000000 */
[----:B------:R-:W-:Y:S01]  /*77360*/  LOP3.LUT R9, R3, 0x80000000, R13, 0xb8, !PT ;  /* 0x8000000003097812 */ /* 0x000fe200078eb80d */
[----:B-1----:R-:W1:Y:S01]  /*77370*/  DADD R64, R64, UR4 ;  /* 0x0000000440407e29 */ /* 0x002e620008000000 */
[----:B------:R-:W-:Y:S01]  /*77380*/  IMAD.MOV.U32 R8, RZ, RZ, R2 ;  /* 0x000000ffff087224 */ /* 0x000fe200078e0002 */
[----:B-1----:R-:W-:Y:S01]  /*77390*/  LOP3.LUT R11, R65, 0x80000000, R15, 0xb8, !PT ;  /* 0x80000000410b7812 */ /* 0x002fe200078eb80f */
[----:B------:R-:W-:-:S07]  /*773a0*/  IMAD.MOV.U32 R10, RZ, RZ, R64 ;  /* 0x000000ffff0a7224 */ /* 0x000fce00078e0040 */
.L_x_11066:
[----:B------:R-:W-:Y:S05]  /*773b0*/  BSYNC.RECONVERGENT B1 ;  /* 0x0000000000017941 */ /* 0x000fea0003800200 */
.L_x_11065:
        /* <DEDUP_REMOVED lines=69> */
.L_x_11191:
[----:B------:R-:W-:Y:S01]  /*77810*/  IMAD.MOV.U32 R0, RZ, RZ, R61 ;  /* 0x000000ffff007224 */ /* 0x000fe200078e003d */
[----:B------:R-:W1:Y:S01]  /*77820*/  DSETP.MAX.AND P0, P1, R60, R58, PT ;  /* 0x0000003a3c00722a */ /* 0x000e62000390f000 */
[----:B------:R-:W-:Y:S01]  /*77830*/  IMAD.MOV.U32 R5, RZ, RZ, R59 ;  /* 0x000000ffff057224 */ /* 0x000fe200078e003b */
        /* <DEDUP_REMOVED lines=105> */
[----:B------:R-:W-:Y:S02]  /*77ed0*/  SEL R15, R7, R61, P0 ;  /* 0x0000003d070f7207 */ /* 0x000fe40000000000 */
[----:B------:R-:W-:Y:S02]  /*77ee0*/  ISETP.GT.U32.AND P0, PT, R60, R6, PT ;  /* 0x000000063c00720c */ /* 0x000fe40003f04070 */
[----:B------:R-:W-:Y:S02]  /*77ef0*/  MOV R5, 0x3fd80000 ;  /* 0x3fd8000000057802 */ /* 0x000fe40000000f00 */
        /* <DEDUP_REMOVED lines=192> */
.L_x_11196:
[----:B------:R-:W-:Y:S05]  /*78b00*/  BSYNC.RECONVERGENT B3 ;  /* 0x0000000000037941 */ /* 0x000fea0003800200 */
.L_x_11195:
        /* <DEDUP_REMOVED lines=196> */
.L_x_11194:
        /* <DEDUP_REMOVED lines=77> */
.L_x_11203:
[----:B------:R-:W-:Y:S05]  /*79c20*/  BSYNC.RECONVERGENT B4 ;  /* 0x0000000000047941 */ /* 0x000fea0003800200 */
.L_x_11202:
[----:B------:R-:W-:Y:S02]  /*79c30*/  IMAD.MOV.U32 R66, RZ, RZ, R2 ;  /* 0x000000ffff427224 */ /* 0x000fe400078e0002 */
[----:B------:R-:W-:-:S07]  /*79c40*/  IMAD.MOV.U32 R67, RZ, RZ, R3 ;  /* 0x000000ffff437224 */ /* 0x000fce00078e0003 */
.L_x_11201:
[----:B------:R-:W-:Y:S05]  /*79c50*/  BSYNC.RECONVERGENT B3 ;  /* 0x0000000000037941 */ /* 0x000fea0003800200 */
.L_x_11200:
        /* <DEDUP_REMOVED lines=70> */
.L_x_11208:
[----:B------:R-:W-:Y:S05]  /*7a0c0*/  BSYNC.RECONVERGENT B4 ;  /* 0x0000000000047941 */ /* 0x000fea0003800200 */
.L_x_11207:
[----:B------:R-:W-:Y:S05]  /*7a0d0*/  BRA `(.L_x_11206) ;  /* 0x0000000000047947 */ /* 0x000fea0003800000 */
.L_x_11205:
[----:B------:R0:W1:Y:S02]  /*7a0e0*/  DADD R2, R14, -R4 ;  /* 0x000000000e027229 */ /* 0x0000640000000804 */
.L_x_11206:
[----:B------:R-:W-:Y:S05]  /*7a0f0*/  BSYNC.RECONVERGENT B3 ;  /* 0x0000000000037941 */ /* 0x000fea0003800200 */
.L_x_11204:
        /* <DEDUP_REMOVED lines=73> */
.L_x_11210:
[----:B------:R-:W-:Y:S05]  /*7a590*/  BSYNC.RECONVERGENT B3 ;  /* 0x0000000000037941 */ /* 0x000fea0003800200 */
.L_x_11209:
        /* <DEDUP_REMOVED lines=201> */
.L_x_11211:
        /* <DEDUP_REMOVED lines=52> */
.L_x_11213:
[----:B------:R-:W-:Y:S05]  /*7b570*/  BSYNC.RECONVERGENT B3 ;  /* 0x0000000000037941 */ /* 0x000fea0003800200 */
.L_x_11212:
        /* <DEDUP_REMOVED lines=78> */
.L_x_11199:
        /* <DEDUP_REMOVED lines=58> */
.L_x_11216:
[----:B------:R-:W-:Y:S05]  /*7be00*/  BSYNC.RECONVERGENT B3 ;  /* 0x0000000000037941 */ /* 0x000fea0003800200 */
.L_x_11215:
        /* <DEDUP_REMOVED lines=201> */
.L_x_11217:
        /* <DEDUP_REMOVED lines=52> */
.L_x_11219:
[----:B------:R-:W-:Y:S05]  /*7cde0*/  BSYNC.RECONVERGENT B3 ;  /* 0x0000000000037941 */ /* 0x000fea0003800200 */
.L_x_11218:
        /* <DEDUP_REMOVED lines=78> */
.L_x_11214:
        /* <DEDUP_REMOVED lines=61> */
[----:B------:R-:W-:Y:S01]  /*7d6a0*/  MOV R4, R2 ;  /* 0x0000000200047202 */ /* 0x000fe20000000f00 */
[----:B------:R-:W-:-:S07]  /*7d6b0*/  IMAD.MOV.U32 R5, RZ, RZ, R3 ;  /* 0x000000ffff057224 */ /* 0x000fce00078e0003 */
.L_x_11221:
[----:B------:R-:W-:Y:S05]  /*7d6c0*/  BSYNC.RECONVERGENT B3 ;  /* 0x0000000000037941 */ /* 0x000fea0003800200 */
.L_x_11220:
        /* <DEDUP_REMOVED lines=48> */
.L_x_11223:
[----:B------:R-:W-:Y:S05]  /*7d9d0*/  BSYNC.RECONVERGENT B3 ;  /* 0x0000000000037941 */ /* 0x000fea0003800200 */
.L_x_11222:
[----:B------:R-:W-:Y:S02]  /*7d9e0*/  IMAD.MOV.U32 R66, RZ, RZ, R2 ;  /* 0x000000ffff427224 */ /* 0x000fe400078e0002 */
[----:B------:R-:W-:Y:S01]  /*7d9f0*/  IMAD.MOV.U32 R67, RZ, RZ, R3 ;  /* 0x000000ffff437224 */ /* 0x000fe200078e0003 */
[----:B------:R-:W-:Y:S06]  /*7da00*/  BRA `(.L_x_11197) ;  /* 0x0000000000d47947 */ /* 0x000fec0003800000 */
.L_x_11198:
        /* <DEDUP_REMOVED lines=52> */
.L_x_11224:
[----:B------:R-:W-:Y:S05]  /*7dd50*/  BSYNC.RECONVERGENT B3 ;  /* 0x0000000000037941 */ /* 0x000fea0003800200 */
.L_x_11197:
[----:B------:R-:W-:Y:S05]  /*7dd60*/  BSYNC.RECONVERGENT B2 ;  /* 0x0000000000027941 */ /* 0x000fea0003800200 */
.L_x_11193:
        /* <DEDUP_REMOVED lines=53> */
.L_x_11229:
[----:B------:R-:W-:Y:S05]  /*7e0c0*/  BSYNC.RECONVERGENT B4 ;  /* 0x0000000000047941 */ /* 0x000fea0003800200 */
.L_x_11228:
        /* <DEDUP_REMOVED lines=177> */
.L_x_11231:
        /* <DEDUP_REMOVED lines=98> */
.L_x_11230:
        /* <DEDUP_REMOVED lines=83> */
.L_x_11239:
[----:B------:R-:W-:Y:S05]  /*7f730*/  BSYNC.RECONVERGENT B6 ;  /* 0x0000000000067941 */ /* 0x000fea0003800200 */
.L_x_11238:
[----:B------:R-:W-:Y:S01]  /*7f740*/  IMAD.MOV.U32 R62, RZ, RZ, R2 ;  /* 0x000000ffff3e7224 */ /* 0x000fe200078e0002 */
[----:B------:R-:W-:-:S07]  /*7f750*/  MOV R63, R3 ;  /* 0x00000003003f7202 */ /* 0x000fce0000000f00 */
.L_x_11237:
[----:B------:R-:W-:Y:S05]  /*7f760*/  BSYNC.RECONVERGENT B5 ;  /* 0x0000000000057941 */ /* 0x000fea0003800200 */
.L_x_11236:
        /* <DEDUP_REMOVED lines=68> */
.L_x_11244:
[----:B------:R-:W-:Y:S05]  /*7fbb0*/  BSYNC.RECONVERGENT B6 ;  /* 0x0000000000067941 */ /* 0x000fea0003800200 */
.L_x_11243:
[----:B------:R-:W-:Y:S02]  /*7fbc0*/  IMAD.MOV.U32 R60, RZ, RZ, R2 ;  /* 0x000000ffff3c7224 */ /* 0x000fe400078e0002 */
[----:B------:R-:W-:Y:S01]  /*7fbd0*/  IMAD.MOV.U32 R61, RZ, RZ, R3 ;  /* 0x000000ffff3d7224 */ /* 0x000fe200078e0003 */
[----:B------:R-:W-:Y:S06]  /*7fbe0*/  BRA `(.L_x_11242) ;  /* 0x0000000000047947 */ /* 0x000fec0003800000 */
.L_x_11241:
[----:B------:R0:W1:Y:S02]  /*7fbf0*/  DADD R60, R14, -R4 ;  /* 0x000000000e3c7229 */ /* 0x0000640000000804 */
.L_x_11242:
[----:B------:R-:W-:Y:S05]  /*7fc00*/  BSYNC.RECONVERGENT B5 ;  /* 0x0000000000057941 */ /* 0x000fea0003800200 */
.L_x_11240:
        /* <DEDUP_REMOVED lines=71> */
.L_x_11246:
[----:B------:R-:W-:Y:S05]  /*80080*/  BSYNC.RECONVERGENT B5 ;  /* 0x0000000000057941 */ /* 0x000fea0003800200 */
.L_x_11245:
[----:B------:R-:W-:Y:S02]  /*80090*/  IMAD.MOV.U32 R14, RZ, RZ, R2 ;  /* 0x000000ffff0e7224 */ /* 0x000fe400078e0002 */
[----:B------:R-:W-:Y:S01]  /*800a0*/  IMAD.MOV.U32 R15, RZ, RZ, R3 ;  /* 0x000000ffff0f7224 */ /* 0x000fe200078e0003 */
[----:B------:R-:W-:Y:S06]  /*800b0*/  BRA `(.L_x_11247) ;  /* 0x0000001000f47947 */ /* 0x000fec0003800000 */
.L_x_11235:
        /* <DEDUP_REMOVED lines=64> */
.L_x_11250:
[----:B------:R-:W-:Y:S05]  /*804c0*/  BSYNC.RECONVERGENT B5 ;  /* 0x0000000000057941 */ /* 0x000fea0003800200 */
.L_x_11249:
[----:B------:R-:W-:Y:S01]  /*804d0*/  IMAD.MOV.U32 R14, RZ, RZ, R2 ;  /* 0x000000ffff0e7224 */ /* 0x000fe200078e0002 */
[----:B------:R-:W-:Y:S01]  /*804e0*/  MOV R15, R3 ;  /* 0x00000003000f7202 */ /* 0x000fe20000000f00 */
[----:B------:R-:W-:Y:S06]  /*804f0*/  BRA `(.L_x_11247) ;  /* 0x0000000c00e47947 */ /* 0x000fec0003800000 */
.L_x_11248:
        /* <DEDUP_REMOVED lines=74> */
.L_x_11252:
[----:B------:R-:W-:Y:S05]  /*809a0*/  BSYNC.RECONVERGENT B5 ;  /* 0x0000000000057941 */ /* 0x000fea0003800200 */
.L_x_11251:
        /* <DEDUP_REMOVED lines=48> */
.L_x_11254:
[----:B------:R-:W-:Y:S05]  /*80cb0*/  BSYNC.RECONVERGENT B5 ;  /* 0x0000000000057941 */ /* 0x000fea0003800200 */
.L_x_11253:
[----:B------:R-:W0:Y:S01]  /*80cc0*/  DMUL R58, R58, 8.11296384146066816958e+31 ;  /* 0x469000003a3a7828 */ /* 0x000e220000000000 */
[----:B------:R-:W-:Y:S02]  /*80cd0*/  IMAD.MOV.U32 R14, RZ, RZ, R2 ;  /* 0x000000ffff0e7224 */ /* 0x000fe400078e0002 */
[----:B------:R-:W-:Y:S01]  /*80ce0*/  IMAD.MOV.U32 R15, RZ, RZ, R3 ;  /* 0x000000ffff0f7224 */ /* 0x000fe200078e0003 */
[----:B0-----:R-:W-:Y:S06]  /*80cf0*/  BRA `(.L_x_11247) ;  /* 0x0000000400e47947 */ /* 0x001fec0003800000 */
.L_x_11234:
        /* <DEDUP_REMOVED lines=55> */
.L_x_11256:
[----:B------:R-:W-:Y:S05]  /*81070*/  BSYNC.RECONVERGENT B5 ;  /* 0x0000000000057941 */ /* 0x000fea0003800200 */
.L_x_11255:
        /* <DEDUP_REMOVED lines=61> */
.L_x_11258:
[----:B------:R-:W-:Y:S05]  /*81450*/  BSYNC.RECONVERGENT B5 ;  /* 0x0000000000057941 */ /* 0x000fea0003800200 */
.L_x_11257:
[----:B------:R0:W1:Y:S01]  /*81460*/  DMUL R14, R2, R14 ;  /* 0x0000000e020e7228 */ /* 0x0000620000000000 */
[----:B------:R-:W-:Y:S02]  /*81470*/  IMAD.MOV.U32 R58, RZ, RZ, 0x0 ;  /* 0x00000000ff3a7424 */ /* 0x000fe400078e00ff */
[----:B01----:R-:W-:-:S07]  /*81480*/  IMAD.MOV.U32 R59, RZ, RZ, 0x3ff00000 ;  /* 0x3ff00000ff3b7424 */ /* 0x003fce00078e00ff */
.L_x_11247:
[----:B------:R-:W-:Y:S05]  /*81490*/  BSYNC.RECONVERGENT B4 ;  /* 0x0000000000047941 */ /* 0x000fea0003800200 */
.L_x_11233:
[----:B------:R-:W-:Y:S05]  /*814a0*/  BRA `(.L_x_11259) ;  /* 0x0000000000187947 */ /* 0x000fea0003800000 */
.L_x_11227:
[----:B------:R0:W1:-:S15]  /*814b0*/  DMUL R14, R12, 9.00719925474099200000e+15 ;  /* 0x434000000c0e7828 */ /* 0x00005e0000000000 */
[----:B------:R-:W-:-:S15]  /*814c0*/  NOP ;  /* 0x0000000000007918 */ /* 0x000fde0000000000 */
[----:B------:R-:W-:-:S15]  /*814d0*/  NOP ;  /* 0x0000000000007918 */ /* 0x000fde0000000000 */
[----:B------:R-:W-:-:S15]  /*814e0*/  NOP ;  /* 0x0000000000007918 */ /* 0x000fde0000000000 */
[----:B------:R-:W-:-:S04]  /*814f0*/  NOP ;  /* 0x0000000000007918 */ /* 0x000fc80000000000 */
[----:B01----:R-:W2:Y:S02]  /*81500*/  DMUL R58, R58, 9.00719925474099200000e+15 ;  /* 0x434000003a3a7828 */ /* 0x003ea40000000000 */
.L_x_11259:
[----:B------:R-:W-:Y:S05]  /*81510*/  BSYNC.RELIABLE B2 ;  /* 0x0000000000027941 */ /* 0x000fea0003800100 */
.L_x_11226:
        /* <DEDUP_REMOVED lines=62> */
.L_x_11261:
[----:B------:R-:W-:Y:S05]  /*81900*/  BSYNC.RECONVERGENT B2 ;  /* 0x0000000000027941 */ /* 0x000fea0003800200 */
.L_x_11260:
        /* <DEDUP_REMOVED lines=176> */
.L_x_11263:
[----:B------:R-:W-:Y:S02]  /*82410*/  FSEL R2, RZ, 3.37028055040000000000e+12, P0 ;  /* 0x54442d18ff027808 */ /* 0x000fe40000000000 */
[----:B------:R-:W-:-:S07]  /*82420*/  FSEL R3, RZ, 2.1426990032196044922, P0 ;  /* 0x400921fbff037808 */ /* 0x000fce0000000000 */
.L_x_11264:
[----:B------:R-:W-:Y:S05]  /*82430*/  BSYNC.RECONVERGENT B0 ;  /* 0x0000000000007941 */ /* 0x000fea0003800200 */
.L_x_11262:
        /* <DEDUP_REMOVED lines=13> */
.L_x_11232:
[----:B------:R-:W-:Y:S05]  /*82510*/  BSYNC.RECONVERGENT B3 ;  /* 0x0000000000037941 */ /* 0x000fea0003800200 */
.L_x_11225:
[----:B------:R-:W-:Y:S01]  /*82520*/  LOP3.LUT R15, R67, 0x80000000, R19, 0xb8, !PT ;  /* 0x80000000430f7812 */ /* 0x000fe200078eb813 */
[----:B------:R-:W-:Y:S01]  /*82530*/  IMAD.MOV.U32 R14, RZ, RZ, R66 ;  /* 0x000000ffff0e7224 */ /* 0x000fe200078e0042 */
[----:B------:R-:W-:Y:S01]  /*82540*/  LOP3.LUT R13, R5, 0x80000000, R17, 0xb8, !PT ;  /* 0x80000000050d7812 */ /* 0x000fe200078eb811 */
[----:B------:R-:W-:Y:S01]  /*82550*/  IMAD.MOV.U32 R12, RZ, RZ, R4 ;  /* 0x000000ffff0c7224 */ /* 0x000fe200078e0004 */
[----:B------:R-:W-:Y:S06]  /*82560*/  BRA `(.L_x_11190) ;  /* 0x000000c800b87947 */ /* 0x000fec0003800000 */
.L_x_11192:
        /* <DEDUP_REMOVED lines=65> */
[----:B0-----:R-:W-:Y:S01]  /*82980*/  IMAD.MOV.U32 R44, RZ, RZ, R4 ;  /* 0x000000ffff2c7224 */ /* 0x001fe200078e0004 */
[----:B------:R-:W-:-:S15]  /*82990*/  MOV R45, R5 ;  /* 0x00000005002d7202 */ /* 0x000fde0000000f00 */
        /* <DEDUP_REMOVED lines=216> */
.L_x_11270:
[----:B------:R-:W-:Y:S05]  /*83720*/  BSYNC.RECONVERGENT B0 ;  /* 0x0000000000007941 */ /* 0x000fea0003800200 */
.L_x_11269:
        /* <DEDUP_REMOVED lines=8> */
.L_x_11272:
[----:B------:R-:W-:Y:S05]  /*837b0*/  BSYNC.RECONVERGENT B3 ;  /* 0x0000000000037941 */ /* 0x000fea0003800200 */
.L_x_11271:
[----:B------:R-:W-:Y:S01]  /*837c0*/  MOV R6, 0xdbb65b49 ;  /* 0xdbb65b4900067802 */ /* 0x000fe20000000f00 */
[----:B------:R-:W-:Y:S01]  /*837d0*/  IMAD.MOV.U32 R7, RZ, RZ, 0x3f2d3b63 ;  /* 0x3f2d3b63ff077424 */ /* 0x000fe200078e00ff */
        /* <DEDUP_REMOVED lines=174> */
.L_x_11274:
[----:B------:R-:W-:Y:S02]  /*842c0*/  FSEL R2, RZ, 3.37028055040000000000e+12, P0 ;  /* 0x54442d18ff027808 */ /* 0x000fe40000000000 */
[----:B------:R-:W-:-:S07]  /*842d0*/  FSEL R3, RZ, 2.1426990032196044922, P0 ;  /* 0x400921fbff037808 */ /* 0x000fce0000000000 */
.L_x_11275:
[----:B------:R-:W-:Y:S05]  /*842e0*/  BSYNC.RECONVERGENT B0 ;  /* 0x0000000000007941 */ /* 0x000fea0003800200 */
.L_x_11273:
        /* <DEDUP_REMOVED lines=14> */
.L_x_11268:
[----:B------:R-:W1:Y:S01]  /*843d0*/  MUFU.RCP64H R3, R5 ;  /* 0x0000000500037308 */ /* 0x000e620000001800 */
[C---:B------:R-:W-:Y:S01]  /*843e0*/  ISETP.LT.U32.AND P0, PT, R58.reuse, R60, PT ;  /* 0x0000003c3a00720c */ /* 0x040fe20003f01070 */
        /* <DEDUP_REMOVED lines=327> */
.L_x_11278:
[----:B------:R-:W-:Y:S05]  /*85860*/  BSYNC.RECONVERGENT B0 ;  /* 0x0000000000007941 */ /* 0x000fea0003800200 */
.L_x_11277:
[----:B------:R-:W-:Y:S04]  /*85870*/  BSSY.RECONVERGENT B3, `(.L_x_11279) ;  /* 0x0000007000037945 */ /* 0x000fe80003800200 */
[----:B------:R-:W-:Y:S05]  /*85880*/  @P4 BRA P5, `(.L_x_11280) ;  /* 0x0000000000144947 */ /* 0x000fea0002800000 */
[----:B------:R-:W-:Y:S02]  /*85890*/  IMAD.MOV.U32 R2, RZ, RZ, R6 ;  /* 0x000000ffff027224 */ /* 0x000fe400078e0006 */
[----:B------:R-:W-:Y:S01]  /*858a0*/  IMAD.MOV.U32 R6, RZ, RZ, R4 ;  /* 0x000000ffff067224 */ /* 0x000fe200078e0004 */
[----:B------:R-:W-:Y:S01]  /*858b0*/  MOV R4, 0x858e0 ;  /* 0x000858e000047802 */ /* 0x000fe20000000f00 */
[----:B------:R-:W-:-:S07]  /*858c0*/  IMAD.MOV.U32 R3, RZ, RZ, R7 ;  /* 0x000000ffff037224 */ /* 0x000fce00078e0007 */
[----:B01----:R-:W-:Y:S05]  /*858d0*/  CALL.REL.NOINC `($__internal_20_$__cuda_sm20_div_rn_f64_full) ;  /* 0x00000f7000347944 */ /* 0x003fea0003c00000 */
.L_x_11280:
[----:B------:R-:W-:Y:S05]  /*858e0*/  BSYNC.RECONVERGENT B3 ;  /* 0x0000000000037941 */ /* 0x000fea0003800200 */
.L_x_11279:
        /* <DEDUP_REMOVED lines=176> */
.L_x_11282:
[----:B------:R-:W-:Y:S02]  /*863f0*/  FSEL R2, RZ, 3.37028055040000000000e+12, P0 ;  /* 0x54442d18ff027808 */ /* 0x000fe40000000000 */
[----:B------:R-:W-:-:S07]  /*86400*/  FSEL R3, RZ, 2.1426990032196044922, P0 ;  /* 0x400921fbff037808 */ /* 0x000fce0000000000 */
.L_x_11283:
[----:B------:R-:W-:Y:S05]  /*86410*/  BSYNC.RECONVERGENT B0 ;  /* 0x0000000000007941 */ /* 0x000fea0003800200 */
.L_x_11281:
        /* <DEDUP_REMOVED lines=10> */
.L_x_11267:
        /* <DEDUP_REMOVED lines=53> */
.L_x_11285:
[----:B------:R-:W-:Y:S05]  /*86810*/  BSYNC.RECONVERGENT B3 ;  /* 0x0000000000037941 */ /* 0x000fea0003800200 */
.L_x_11284:
[----:B------:R-:W1:Y:S01]  /*86820*/  MUFU.RCP64H R3, -2.718280792236328125 ;  /* 0xc005bf0a00037908 */ /* 0x000e620000001800 */
[----:B------:R-:W-:Y:S01]  /*86830*/  MOV R4, 0x8b145769 ;  /* 0x8b14576900047802 */ /* 0x000fe20000000f00 */
[----:B------:R-:W-:Y:S01]  /*86840*/  IMAD.MOV.U32 R5, RZ, RZ, 0x4005bf0a ;  /* 0x4005bf0aff057424 */ /* 0x000fe200078e00ff */
[----:B------:R-:W-:Y:S01]  /*86850*/  FSETP.GEU.AND P2, PT, |R17|, 6.5827683646048100446e-37, PT ;  /* 0x036000001100780b */ /* 0x000fe20003f4e200 */
[----:B------:R-:W-:Y:S01]  /*86860*/  IMAD.MOV.U32 R2, RZ, RZ, 0x1 ;  /* 0x00000001ff027424 */ /* 0x000fe200078e00ff */
[----:B------:R-:W-:Y:S05]  /*86870*/  BSSY.RECONVERGENT B3, `(.L_x_11286) ;  /* 0x000002e000037945 */ /* 0x000fea0003800200 */
        /* <DEDUP_REMOVED lines=45> */
.L_x_11287:
[----:B------:R-:W-:Y:S05]  /*86b50*/  BSYNC.RECONVERGENT B3 ;  /* 0x0000000000037941 */ /* 0x000fea0003800200 */
.L_x_11286:
        /* <DEDUP_REMOVED lines=338> */
.L_x_11289:
[----:B------:R-:W-:Y:S05]  /*88080*/  BSYNC.RECONVERGENT B0 ;  /* 0x0000000000007941 */ /* 0x000fea0003800200 */
.L_x_11288:
        /* <DEDUP_REMOVED lines=8> */
.L_x_11291:
[----:B------:R-:W-:Y:S05]  /*88110*/  BSYNC.RECONVERGENT B3 ;  /* 0x0000000000037941 */ /* 0x000fea0003800200 */
.L_x_11290:
        /* <DEDUP_REMOVED lines=177> */
.L_x_11293:
[----:B------:R-:W-:Y:S02]  /*88c30*/  FSEL R2, RZ, 3.37028055040000000000e+12, P0 ;  /* 0x54442d18ff027808 */ /* 0x000fe40000000000 */
[----:B------:R-:W-:-:S07]  /*88c40*/  FSEL R3, RZ, 2.1426990032196044922, P0 ;  /* 0x400921fbff037808 */ /* 0x000fce0000000000 */
.L_x_11294:
[----:B------:R-:W-:Y:S05]  /*88c50*/  BSYNC.RECONVERGENT B0 ;  /* 0x0000000000007941 */ /* 0x000fea0003800200 */
.L_x_11292:
        /* <DEDUP_REMOVED lines=14> */
.L_x_11266:
        /* <DEDUP_REMOVED lines=35> */
[----:B-1----:R-:W-:Y:S01]  /*88f70*/  @!P0 MOV R7, R5 ;  /* 0x0000000500078202 */ /* 0x002fe20000000f00 */
[----:B------:R-:W-:-:S04]  /*88f80*/  @!P0 IMAD.MOV.U32 R6, RZ, RZ, R4 ;  /* 0x000000ffff068224 */ /* 0x000fc800078e0004 */
[----:B------:R-:W-:-:S05]  /*88f90*/  VIADD R0, R7, 0xffffffff ;  /* 0xffffffff07007836 */ /* 0x000fca0000000000 */
[----:B------:R-:W-:-:S13]  /*88fa0*/  ISETP.GE.U32.AND P2, PT, R0, 0x7fefffff, PT ;  /* 0x7fefffff0000780c */ /* 0x000fda0003f46070 */
[----:B------:R-:W-:-:S15]  /*88fb0*/  @P2 LOP3.LUT P3, RZ, R5, 0x7fffffff, RZ, 0xc0, !PT ;  /* 0x7fffffff05ff2812 */ /* 0x000fde000786c0ff */
[----:B------:R-:W-:-:S15]  /*88fc0*/  NOP ;  /* 0x0000000000007918 */ /* 0x000fde0000000000 */
[----:B------:R-:W-:-:S09]  /*88fd0*/  NOP ;  /* 0x0000000000007918 */ /* 0x000fd20000000000 */
        /* <DEDUP_REMOVED lines=55> */
[----:B------:R-:W-:Y:S01]  /*89350*/  @P0 IADD3 R5, PT, PT, R45, -0x100000, RZ ;  /* 0xfff000002d050810 */ /* 0x000fe20007ffe0ff */
[----:B------:R-:W-:-:S04]  /*89360*/  @P0 VIADD R7, R7, 0x1 ;  /* 0x0000000107070836 */ /* 0x000fc80000000000 */
[----:B------:R-:W-:Y:S01]  /*89370*/  @P0 IMAD.MOV.U32 R45, RZ, RZ, R5 ;  /* 0x000000ffff2d0224 */ /* 0x000fe200078e0005 */
[----:B------:R-:W-:Y:S01]  /*89380*/  LOP3.LUT R6, R7, 0x80000000, RZ, 0x3c, !PT ;  /* 0x8000000007067812 */ /* 0x000fe200078e3cff */
[----:B------:R-:W-:-:S04]  /*89390*/  IMAD.MOV.U32 R7, RZ, RZ, 0x43300000 ;  /* 0x43300000ff077424 */ /* 0x000fc800078e00ff */
        /* <DEDUP_REMOVED lines=159> */
.L_x_11298:
[----:B------:R-:W-:Y:S05]  /*89d90*/  BSYNC.RECONVERGENT B0 ;  /* 0x0000000000007941 */ /* 0x000fea0003800200 */
.L_x_11297:
        /* <DEDUP_REMOVED lines=9> */
.L_x_11300:
[----:B------:R-:W-:Y:S05]  /*89e30*/  BSYNC.RECONVERGENT B3 ;  /* 0x0000000000037941 */ /* 0x000fea0003800200 */
.L_x_11299:
        /* <DEDUP_REMOVED lines=173> */
.L_x_11296:
        /* <DEDUP_REMOVED lines=65> */
[----:B0-----:R-:W-:-:S15]  /*8ad20*/  MOV R46, R45 ;  /* 0x0000002d002e7202 */ /* 0x001fde0000000f00 */
        /* <DEDUP_REMOVED lines=260> */
.L_x_11302:
[----:B------:R-:W-:Y:S05]  /*8bd70*/  BSYNC.RECONVERGENT B0 ;  /* 0x0000000000007941 */ /* 0x000fea0003800200 */
.L_x_11301:
        /* <DEDUP_REMOVED lines=8> */
.L_x_11304:
[----:B------:R-:W-:Y:S05]  /*8be00*/  BSYNC.RECONVERGENT B3 ;  /* 0x0000000000037941 */ /* 0x000fea0003800200 */
.L_x_11303:
        /* <DEDUP_REMOVED lines=173> */
.L_x_11295:
        /* <DEDUP_REMOVED lines=51> */
[----:B------:R-:W-:Y:S02]  /*8cc10*/  IMAD.MOV.U32 R62, RZ, RZ, R2 ;  /* 0x000000ffff3e7224 */ /* 0x000fe400078e0002 */
[----:B------:R-:W-:-:S07]  /*8cc20*/  IMAD.MOV.U32 R63, RZ, RZ, R3 ;  /* 0x000000ffff3f7224 */ /* 0x000fce00078e0003 */
.L_x_11306:
[----:B------:R-:W-:Y:S05]  /*8cc30*/  BSYNC.RECONVERGENT B3 ;  /* 0x0000000000037941 */ /* 0x000fea0003800200 */
.L_x_11305:
        /* <DEDUP_REMOVED lines=51> */
.L_x_11308:
[----:B------:R-:W-:Y:S05]  /*8cf70*/  BSYNC.RECONVERGENT B3 ;  /* 0x0000000000037941 */ /* 0x000fea0003800200 */
.L_x_11307:
        /* <DEDUP_REMOVED lines=334> */
.L_x_11310:
[----:B------:R-:W-:Y:S05]  /*8e460*/  BSYNC.RECONVERGENT B0 ;  /* 0x0000000000007941 */ /* 0x000fea0003800200 */
.L_x_11309:
        /* <DEDUP_REMOVED lines=9> */
.L_x_11312:
[----:B------:R-:W-:Y:S05]  /*8e500*/  BSYNC.RECONVERGENT B3 ;  /* 0x0000000000037941 */ /* 0x000fea0003800200 */
.L_x_11311:
        /* <DEDUP_REMOVED lines=172> */
.L_x_11276:
[----:B------:R-:W-:Y:S05]  /*8efd0*/  BSYNC.RECONVERGENT B2 ;  /* 0x0000000000027941 */ /* 0x000fea0003800200 */
.L_x_11265:
[----:B------:R-:W-:Y:S01]  /*8efe0*/  UMOV UR4, 0xfefa39ef ;  /* 0xfefa39ef00047882 */ /* 0x000fe20000000000 */
[----:B------:R-:W-:Y:S01]  /*8eff0*/  UMOV UR5, 0x3fe62e42 ;  /* 0x3fe62e4200057882 */ /* 0x000fe20000000000 */
[----:B------:R-:W-:Y:S01]  /*8f000*/  LOP3.LUT R13, R3, 0x80000000, R17, 0xb8, !PT ;  /* 0x80000000030d7812 */ /* 0x000fe200078eb811 */
[----:B-1----:R-:W1:Y:S01]  /*8f010*/  DADD R64, R64, UR4 ;  /* 0x0000000440407e29 */ /* 0x002e620008000000 */
[----:B------:R-:W-:Y:S01]  /*8f020*/  IMAD.MOV.U32 R12, RZ, RZ, R2 ;  /* 0x000000ffff0c7224 */ /* 0x000fe200078e0002 */
[----:B-1----:R-:W-:Y:S01]  /*8f030*/  LOP3.LUT R15, R65, 0x80000000, R19, 0xb8, !PT ;  /* 0x80000000410f7812 */ /* 0x002fe200078eb813 */
[----:B------:R-:W-:-:S07]  /*8f040*/  IMAD.MOV.U32 R14, RZ, RZ, R64 ;  /* 0x000000ffff0e7224 */ /* 0x000fce00078e0040 */
.L_x_11190:
[----:B------:R-:W-:Y:S05]  /*8f050*/  BSYNC.RECONVERGENT B1 ;  /* 0x0000000000017941 */ /* 0x000fea0003800200 */
.L_x_11189:
        /* <DEDUP_REMOVED lines=28> */
[----:B-1----:R-:W-:Y:S01]  /*8f220*/  @!P0 MOV R18, R22 ;  /* 0x0000001600128202 */ /* 0x002fe20000000f00 */
[----:B------:R-:W-:-:S15]  /*8f230*/  @!P0 IMAD.MOV.U32 R19, RZ, RZ, R23 ;  /* 0x000000ffff138224 */ /* 0x000fde00078e0017 */
        /* <DEDUP_REMOVED lines=39> */
.L_x_11315:
        /* <DEDUP_REMOVED lines=302> */
.L_x_11320:
[----:B------:R-:W-:Y:S05]  /*90790*/  BSYNC.RECONVERGENT B3 ;  /* 0x0000000000037941 */ /* 0x000fea0003800200 */
.L_x_11319:
[----:B------:R-:W0:Y:S01]  /*907a0*/  DADD R48, R16, R48 ;  /* 0x0000000010307229 */ /* 0x000e220000000030 */
[----:B------:R-:W-:Y:S01]  /*907b0*/  IMAD.MOV.U32 R7, RZ, RZ, -0x3ff ;  /* 0xfffffc01ff077424 */ /* 0x000fe200078e00ff */
        /* <DEDUP_REMOVED lines=194> */
.L_x_11318:
        /* <DEDUP_REMOVED lines=77> */
.L_x_11327:
[----:B------:R-:W-:Y:S05]  /*918b0*/  BSYNC.RECONVERGENT B4 ;  /* 0x0000000000047941 */ /* 0x000fea0003800200 */
.L_x_11326:
[----:B------:R-:W-:Y:S02]  /*918c0*/  IMAD.MOV.U32 R66, RZ, RZ, R2 ;  /* 0x000000ffff427224 */ /* 0x000fe400078e0002 */
[----:B------:R-:W-:-:S07]  /*918d0*/  IMAD.MOV.U32 R67, RZ, RZ, R3 ;  /* 0x000000ffff437224 */ /* 0x000fce00078e0003 */
.L_x_11325:
[----:B------:R-:W-:Y:S05]  /*918e0*/  BSYNC.RECONVERGENT B3 ;  /* 0x0000000000037941 */ /* 0x000fea0003800200 */
.L_x_11324:
        /* <DEDUP_REMOVED lines=9> */
[----:B------:R-:W-:Y:S01]  /*91980*/  MOV R2, R60 ;  /* 0x0000003c00027202 */ /* 0x000fe20000000f00 */
        /* <DEDUP_REMOVED lines=60> */
.L_x_11332:
[----:B------:R-:W-:Y:S05]  /*91d50*/  BSYNC.RECONVERGENT B4 ;  /* 0x0000000000047941 */ /* 0x000fea0003800200 */
.L_x_11331:
[----:B------:R-:W-:Y:S05]  /*91d60*/  BRA `(.L_x_11330) ;  /* 0x0000000000047947 */ /* 0x000fea0003800000 */
.L_x_11329:
[----:B------:R0:W1:Y:S02]  /*91d70*/  DADD R2, R18, -R4 ;  /* 0x0000000012027229 */ /* 0x0000640000000804 */
.L_x_11330:
[----:B------:R-:W-:Y:S05]  /*91d80*/  BSYNC.RECONVERGENT B3 ;  /* 0x0000000000037941 */ /* 0x000fea0003800200 */
.L_x_11328:
        /* <DEDUP_REMOVED lines=73> */
.L_x_11334:
[----:B------:R-:W-:Y:S05]  /*92220*/  BSYNC.RECONVERGENT B3 ;  /* 0x0000000000037941 */ /* 0x000fea0003800200 */
.L_x_11333:
        /* <DEDUP_REMOVED lines=201> */
.L_x_11335:
        /* <DEDUP_REMOVED lines=52> */
.L_x_11337:
[----:B------:R-:W-:Y:S05]  /*93200*/  BSYNC.RECONVERGENT B3 ;  /* 0x0000000000037941 */ /* 0x000fea0003800200 */
.L_x_11336:
        /* <DEDUP_REMOVED lines=78> */
.L_x_11323:
        /* <DEDUP_REMOVED lines=58> */
.L_x_11340:
[----:B------:R-:W-:Y:S05]  /*93a90*/  BSYNC.RECONVERGENT B3 ;  /* 0x0000000000037941 */ /* 0x000fea0003800200 */
.L_x_11339:
        /* <DEDUP_REMOVED lines=202> */
.L_x_11341:
        /* <DEDUP_REMOVED lines=52> */
.L_x_11343:
[----:B------:R-:W-:Y:S05]  /*94a80*/  BSYNC.RECONVERGENT B3 ;  /* 0x0000000000037941 */ /* 0x000fea0003800200 */
.L_x_11342:
        /* <DEDUP_REMOVED lines=78> */
.L_x_11338:
        /* <DEDUP_REMOVED lines=63> */
.L_x_11345:
[----:B------:R-:W-:Y:S05]  /*95360*/  BSYNC.RECONVERGENT B3 ;  /* 0x0000000000037941 */ /* 0x000fea0003800200 */
.L_x_11344:
        /* <DEDUP_REMOVED lines=48> */
.L_x_11347:
[----:B------:R-:W-:Y:S05]  /*95670*/  BSYNC.RECONVERGENT B3 ;  /* 0x0000000000037941 */ /* 0x000fea0003800200 */
.L_x_11346:
[----:B------:R-:W-:Y:S02]  /*95680*/  IMAD.MOV.U32 R66, RZ, RZ, R2 ;  /* 0x000000ffff427224 */ /* 0x000fe400078e0002 */
[----:B------:R-:W-:Y:S01]  /*95690*/  IMAD.MOV.U32 R67, RZ, RZ, R3 ;  /* 0x000000ffff437224 */ /* 0x000fe200078e0003 */
[----:B------:R-:W-:Y:S06]  /*956a0*/  BRA `(.L_x_11321) ;  /* 0x0000000000d47947 */ /* 0x000fec0003800000 */
.L_x_11322:
        /* <DEDUP_REMOVED lines=52> */
.L_x_11348:
[----:B------:R-:W-:Y:S05]  /*959f0*/  BSYNC.RECONVERGENT B3 ;  /* 0x0000000000037941 */ /* 0x000fea0003800200 */
.L_x_11321:
[----:B------:R-:W-:Y:S05]  /*95a00*/  BSYNC.RECONVERGENT B2 ;  /* 0x0000000000027941 */ /* 0x000fea0003800200 */
.L_x_11317:
        /* <DEDUP_REMOVED lines=53> */
.L_x_11353:
[----:B------:R-:W-:Y:S05]  /*95d60*/  BSYNC.RECONVERGENT B4 ;  /* 0x0000000000047941 */ /* 0x000fea0003800200 */
.L_x_11352:
        /* <DEDUP_REMOVED lines=177> */
.L_x_11355:
        /* <DEDUP_REMOVED lines=98> */
.L_x_11354:
        /* <DEDUP_REMOVED lines=83> */
.L_x_11363:
[----:B------:R-:W-:Y:S05]  /*973d0*/  BSYNC.RECONVERGENT B6 ;  /* 0x0000000000067941 */ /* 0x000fea0003800200 */
.L_x_11362:
[----:B------:R-:W-:Y:S02]  /*973e0*/  IMAD.MOV.U32 R62, RZ, RZ, R2 ;  /* 0x000000ffff3e7224 */ /* 0x000fe400078e0002 */
[----:B------:R-:W-:-:S07]  /*973f0*/  IMAD.MOV.U32 R63, RZ, RZ, R3 ;  /* 0x000000ffff3f7224 */ /* 0x000fce00078e0003 */
.L_x_11361:
[----:B------:R-:W-:Y:S05]  /*97400*/  BSYNC.RECONVERGENT B5 ;  /* 0x0000000000057941 */ /* 0x000fea0003800200 */
.L_x_11360:
        /* <DEDUP_REMOVED lines=68> */
.L_x_11368:
[----:B------:R-:W-:Y:S05]  /*97850*/  BSYNC.RECONVERGENT B6 ;  /* 0x0000000000067941 */ /* 0x000fea0003800200 */
.L_x_11367:
[----:B------:R-:W-:Y:S01]  /*97860*/  MOV R60, R2 ;  /* 0x00000002003c7202 */ /* 0x000fe20000000f00 */
[----:B------:R-:W-:Y:S01]  /*97870*/  IMAD.MOV.U32 R61, RZ, RZ, R3 ;  /* 0x000000ffff3d7224 */ /* 0x000fe200078e0003 */
[----:B------:R-:W-:Y:S06]  /*97880*/  BRA `(.L_x_11366) ;  /* 0x0000000000047947 */ /* 0x000fec0003800000 */
.L_x_11365:
[----:B------:R0:W1:Y:S02]  /*97890*/  DADD R60, R18, -R4 ;  /* 0x00000000123c7229 */ /* 0x0000640000000804 */
.L_x_11366:
[----:B------:R-:W-:Y:S05]  /*978a0*/  BSYNC.RECONVERGENT B5 ;  /* 0x0000000000057941 */ /* 0x000fea0003800200 */
.L_x_11364:
        /* <DEDUP_REMOVED lines=71> */
.L_x_11370:
[----:B------:R-:W-:Y:S05]  /*97d20*/  BSYNC.RECONVERGENT B5 ;  /* 0x0000000000057941 */ /* 0x000fea0003800200 */
.L_x_11369:
[----:B------:R-:W-:Y:S02]  /*97d30*/  IMAD.MOV.U32 R18, RZ, RZ, R2 ;  /* 0x000000ffff127224 */ /* 0x000fe400078e0002 */
[----:B------:R-:W-:Y:S01]  /*97d40*/  IMAD.MOV.U32 R19, RZ, RZ, R3 ;  /* 0x000000ffff137224 */ /* 0x000fe200078e0003 */
[----:B------:R-:W-:Y:S06]  /*97d50*/  BRA `(.L_x_11371) ;  /* 0x0000001000f47947 */ /* 0x000fec0003800000 */
.L_x_11359:
        /* <DEDUP_REMOVED lines=63> */
.L_x_11374:
[----:B------:R-:W-:Y:S05]  /*98150*/  BSYNC.RECONVERGENT B5 ;  /* 0x0000000000057941 */ /* 0x000fea0003800200 */
.L_x_11373:
[----:B------:R-:W-:Y:S02]  /*98160*/  IMAD.MOV.U32 R18, RZ, RZ, R2 ;  /* 0x000000ffff127224 */ /* 0x000fe400078e0002 */
[----:B------:R-:W-:Y:S01]  /*98170*/  IMAD.MOV.U32 R19, RZ, RZ, R3 ;  /* 0x000000ffff137224 */ /* 0x000fe200078e0003 */
[----:B------:R-:W-:Y:S06]  /*98180*/  BRA `(.L_x_11371) ;  /* 0x0000000c00e87947 */ /* 0x000fec0003800000 */
.L_x_11372:
        /* <DEDUP_REMOVED lines=75> */
.L_x_11376:
[----:B------:R-:W-:Y:S05]  /*98640*/  BSYNC.RECONVERGENT B5 ;  /* 0x0000000000057941 */ /* 0x000fea0003800200 */
.L_x_11375:
        /* <DEDUP_REMOVED lines=48> */
.L_x_11378:
[----:B------:R-:W-:Y:S05]  /*98950*/  BSYNC.RECONVERGENT B5 ;  /* 0x0000000000057941 */ /* 0x000fea0003800200 */
.L_x_11377:
[----:B------:R-:W0:Y:S01]  /*98960*/  DMUL R58, R58, 8.11296384146066816958e+31 ;  /* 0x469000003a3a7828 */ /* 0x000e220000000000 */
[----:B------:R-:W-:Y:S02]  /*98970*/  IMAD.MOV.U32 R18, RZ, RZ, R2 ;  /* 0x000000ffff127224 */ /* 0x000fe400078e0002 */
[----:B------:R-:W-:Y:S01]  /*98980*/  IMAD.MOV.U32 R19, RZ, RZ, R3 ;  /* 0x000000ffff137224 */ /* 0x000fe200078e0003 */
[----:B0-----:R-:W-:Y:S06]  /*98990*/  BRA `(.L_x_11371) ;  /* 0x0000000400e47947 */ /* 0x001fec0003800000 */
.L_x_11358:
        /* <DEDUP_REMOVED lines=54> */
.L_x_11380:
[----:B------:R-:W-:Y:S05]  /*98d00*/  BSYNC.RECONVERGENT B5 ;  /* 0x0000000000057941 */ /* 0x000fea0003800200 */
.L_x_11379:
        /* <DEDUP_REMOVED lines=62> */
.L_x_11382:
[----:B------:R-:W-:Y:S05]  /*990f0*/  BSYNC.RECONVERGENT B5 ;  /* 0x0000000000057941 */ /* 0x000fea0003800200 */
.L_x_11381:
[----:B------:R0:W1:Y:S01]  /*99100*/  DMUL R18, R2, R18 ;  /* 0x0000001202127228 */ /* 0x0000620000000000 */
[----:B------:R-:W-:Y:S01]  /*99110*/  MOV R58, 0x0 ;  /* 0x00000000003a7802 */ /* 0x000fe20000000f00 */
[----:B01----:R-:W-:-:S07]  /*99120*/  IMAD.MOV.U32 R59, RZ, RZ, 0x3ff00000 ;  /* 0x3ff00000ff3b7424 */ /* 0x003fce00078e00ff */
.L_x_11371:
[----:B------:R-:W-:Y:S05]  /*99130*/  BSYNC.RECONVERGENT B4 ;  /* 0x0000000000047941 */ /* 0x000fea0003800200 */
.L_x_11357:
[----:B------:R-:W-:Y:S05]  /*99140*/  BRA `(.L_x_11383) ;  /* 0x0000000000187947 */ /* 0x000fea0003800000 */
.L_x_11351:
[----:B------:R0:W1:-:S15]  /*99150*/  DMUL R18, R16, 9.00719925474099200000e+15 ;  /* 0x4340000010127828 */ /* 0x00005e0000000000 */
[----:B------:R-:W-:-:S15]  /*99160*/  NOP ;  /* 0x0000000000007918 */ /* 0x000fde0000000000 */
[----:B------:R-:W-:-:S15]  /*99170*/  NOP ;  /* 0x0000000000007918 */ /* 0x000fde0000000000 */
[----:B------:R-:W-:-:S15]  /*99180*/  NOP ;  /* 0x0000000000007918 */ /* 0x000fde0000000000 */
[----:B------:R-:W-:-:S04]  /*99190*/  NOP ;  /* 0x0000000000007918 */ /* 0x000fc80000000000 */
[----:B01----:R-:W2:Y:S02]  /*991a0*/  DMUL R58, R58, 9.00719925474099200000e+15 ;  /* 0x434000003a3a7828 */ /* 0x003ea40000000000 */
.L_x_11383:
[----:B------:R-:W-:Y:S05]  /*991b0*/  BSYNC.RELIABLE B2 ;  /* 0x0000000000027941 */ /* 0x000fea0003800100 */
.L_x_11350:
        /* <DEDUP_REMOVED lines=62> */
.L_x_11385:
[----:B------:R-:W-:Y:S05]  /*995a0*/  BSYNC.RECONVERGENT B2 ;  /* 0x0000000000027941 */ /* 0x000fea0003800200 */
.L_x_11384:
[----:B------:R-:W-:Y:S01]  /*995b0*/  IMAD.MOV.U32 R6, RZ, RZ, -0x2449a4b7 ;  /* 0xdbb65b49ff067424 */ /* 0x000fe200078e00ff */
[----:B------:R-:W-:Y:S01]  /*995c0*/  MOV R7, 0x3f2d3b63 ;  /* 0x3f2d3b6300077802 */ /* 0x000fe20000000f00 */
        /* <DEDUP_REMOVED lines=174> */
.L_x_11387:
[----:B------:R-:W-:Y:S02]  /*9a0b0*/  FSEL R2, RZ, 3.37028055040000000000e+12, P0 ;  /* 0x54442d18ff027808 */ /* 0x000fe40000000000 */
[----:B------:R-:W-:-:S07]  /*9a0c0*/  FSEL R3, RZ, 2.1426990032196044922, P0 ;  /* 0x400921fbff037808 */ /* 0x000fce0000000000 */
.L_x_11388:
[----:B------:R-:W-:Y:S05]  /*9a0d0*/  BSYNC.RECONVERGENT B0 ;  /* 0x0000000000007941 */ /* 0x000fea0003800200 */
.L_x_11386:
        /* <DEDUP_REMOVED lines=13> */
.L_x_11356:
[----:B------:R-:W-:Y:S05]  /*9a1b0*/  BSYNC.RECONVERGENT B3 ;  /* 0x0000000000037941 */ /* 0x000fea0003800200 */
.L_x_11349:
[----:B------:R-:W-:Y:S01]  /*9a1c0*/  LOP3.LUT R19, R67, 0x80000000, R23, 0xb8, !PT ;  /* 0x8000000043137812 */ /* 0x000fe200078eb817 */
[----:B------:R-:W-:Y:S01]  /*9a1d0*/  IMAD.MOV.U32 R18, RZ, RZ, R66 ;  /* 0x000000ffff127224 */ /* 0x000fe200078e0042 */
[----:B------:R-:W-:Y:S02]  /*9a1e0*/  LOP3.LUT R17, R5, 0x80000000, R21, 0xb8, !PT ;  /* 0x8000000005117812 */ /* 0x000fe400078eb815 */
[----:B------:R-:W-:Y:S01]  /*9a1f0*/  MOV R16, R4 ;  /* 0x0000000400107202 */ /* 0x000fe20000000f00 */
[----:B------:R-:W-:Y:S06]  /*9a200*/  BRA `(.L_x_11314) ;  /* 0x000000c800b07947 */ /* 0x000fec0003800000 */
.L_x_11316:
        /* <DEDUP_REMOVED lines=283> */
.L_x_11394:
[----:B------:R-:W-:Y:S05]  /*9b3c0*/  BSYNC.RECONVERGENT B0 ;  /* 0x0000000000007941 */ /* 0x000fea0003800200 */
.L_x_11393:
        /* <DEDUP_REMOVED lines=8> */
.L_x_11396:
[----:B------:R-:W-:Y:S05]  /*9b450*/  BSYNC.RECONVERGENT B3 ;  /* 0x0000000000037941 */ /* 0x000fea0003800200 */
.L_x_11395:
        /* <DEDUP_REMOVED lines=176> */
.L_x_11398:
[----:B------:R-:W-:Y:S02]  /*9bf60*/  FSEL R2, RZ, 3.37028055040000000000e+12, P0 ;  /* 0x54442d18ff027808 */ /* 0x000fe40000000000 */
[----:B------:R-:W-:-:S07]  /*9bf70*/  FSEL R3, RZ, 2.1426990032196044922, P0 ;  /* 0x400921fbff037808 */ /* 0x000fce0000000000 */
.L_x_11399:
[----:B------:R-:W-:Y:S05]  /*9bf80*/  BSYNC.RECONVERGENT B0 ;  /* 0x0000000000007941 */ /* 0x000fea0003800200 */
.L_x_11397:
        /* <DEDUP_REMOVED lines=14> */
.L_x_11392:
        /* <DEDUP_REMOVED lines=329> */
.L_x_11402:
[----:B------:R-:W-:Y:S05]  /*9d500*/  BSYNC.RECONVERGENT B0 ;  /* 0x0000000000007941 */ /* 0x000fea0003800200 */
.L_x_11401:
[----:B------:R-:W-:Y:S04]  /*9d510*/  BSSY.RECONVERGENT B3, `(.L_x_11403) ;  /* 0x0000007000037945 */ /* 0x000fe80003800200 */
[----:B------:R-:W-:Y:S05]  /*9d520*/  @P4 BRA P5, `(.L_x_11404) ;  /* 0x0000000000144947 */ /* 0x000fea0002800000 */
[----:B------:R-:W-:Y:S01]  /*9d530*/  IMAD.MOV.U32 R2, RZ, RZ, R6 ;  /* 0x000000ffff027224 */ /* 0x000fe200078e0006 */
[----:B------:R-:W-:Y:S01]  /*9d540*/  MOV R3, R7 ;  /* 0x0000000700037202 */ /* 0x000fe20000000f00 */
[----:B------:R-:W-:Y:S01]  /*9d550*/  IMAD.MOV.U32 R6, RZ, RZ, R4 ;  /* 0x000000ffff067224 */ /* 0x000fe200078e0004 */
[----:B------:R-:W-:-:S07]  /*9d560*/  MOV R4, 0x9d580 ;  /* 0x0009d58000047802 */ /* 0x000fce0000000f00 */
[----:B01----:R-:W-:Y:S05]  /*9d570*/  CALL.REL.NOINC `($__internal_20_$__cuda_sm20_div_rn_f64_full) ;  /* 0x00000df4000c7944 */ /* 0x003fea0003c00000 */
.L_x_11404:
[----:B------:R-:W-:Y:S05]  /*9d580*/  BSYNC.RECONVERGENT B3 ;  /* 0x0000000000037941 */ /* 0x000fea0003800200 */
.L_x_11403:
        /* <DEDUP_REMOVED lines=176> */
.L_x_11406:
[----:B------:R-:W-:Y:S02]  /*9e090*/  FSEL R2, RZ, 3.37028055040000000000e+12, P0 ;  /* 0x54442d18ff027808 */ /* 0x000fe40000000000 */
[----:B------:R-:W-:-:S07]  /*9e0a0*/  FSEL R3, RZ, 2.1426990032196044922, P0 ;  /* 0x400921fbff037808 */ /* 0x000fce0000000000 */
.L_x_11407:
[----:B------:R-:W-:Y:S05]  /*9e0b0*/  BSYNC.RECONVERGENT B0 ;  /* 0x0000000000007941 */ /* 0x000fea0003800200 */
.L_x_11405:
        /* <DEDUP_REMOVED lines=10> */
.L_x_11391:
        /* <DEDUP_REMOVED lines=53> */
.L_x_11409:
[----:B------:R-:W-:Y:S05]  /*9e4b0*/  BSYNC.RECONVERGENT B3 ;  /* 0x0000000000037941 */ /* 0x000fea0003800200 */
.L_x_11408:
        /* <DEDUP_REMOVED lines=51> */
.L_x_11411:
[----:B------:R-:W-:Y:S05]  /*9e7f0*/  BSYNC.RECONVERGENT B3 ;  /* 0x0000000000037941 */ /* 0x000fea0003800200 */
.L_x_11410:
        /* <DEDUP_REMOVED lines=337> */
.L_x_11413:
[----:B------:R-:W-:Y:S05]  /*9fd10*/  BSYNC.RECONVERGENT B0 ;  /* 0x0000000000007941 */ /* 0x000fea0003800200 */
.L_x_11412:
        /* <DEDUP_REMOVED lines=8> */
.L_x_11415:
[----:B------:R-:W-:Y:S05]  /*9fda0*/  BSYNC.RECONVERGENT B3 ;  /* 0x0000000000037941 */ /* 0x000fea0003800200 */
.L_x_11414:
        /* <DEDUP_REMOVED lines=176> */
.L_x_11417:
[----:B------:R-:W-:Y:S02]  /*a08b0*/  FSEL R2, RZ, 3.37028055040000000000e+12, P0 ;  /* 0x54442d18ff027808 */ /* 0x000fe40000000000 */
[----:B------:R-:W-:-:S07]  /*a08c0*/  FSEL R3, RZ, 2.1426990032196044922, P0 ;  /* 0x400921fbff037808 */ /* 0x000fce0000000000 */
.L_x_11418:
[----:B------:R-:W-:Y:S05]  /*a08d0*/  BSYNC.RECONVERGENT B0 ;  /* 0x0000000000007941 */ /* 0x000fea0003800200 */
.L_x_11416:
        /* <DEDUP_REMOVED lines=14> */
.L_x_11390:
        /* <DEDUP_REMOVED lines=21> */
[----:B------:R-:W-:Y:S01]  /*a0b10*/  MOV R2, 0x1 ;  /* 0x0000000100027802 */ /* 0x000fe20000000f00 */
        /* <DEDUP_REMOVED lines=13> */
[----:B-1----:R-:W-:Y:S01]  /*a0bf0*/  @!P0 IMAD.MOV.U32 R7, RZ, RZ, R5 ;  /* 0x000000ffff078224 */ /* 0x002fe200078e0005 */
[----:B------:R-:W-:-:S03]  /*a0c00*/  @!P0 MOV R6, R4 ;  /* 0x0000000400068202 */ /* 0x000fc60000000f00 */
        /* <DEDUP_REMOVED lines=225> */
.L_x_11422:
[----:B------:R-:W-:Y:S05]  /*a1a20*/  BSYNC.RECONVERGENT B0 ;  /* 0x0000000000007941 */ /* 0x000fea0003800200 */
.L_x_11421:
        /* <DEDUP_REMOVED lines=9> */
.L_x_11424:
[----:B------:R-:W-:Y:S05]  /*a1ac0*/  BSYNC.RECONVERGENT B3 ;  /* 0x0000000000037941 */ /* 0x000fea0003800200 */
.L_x_11423:
        /* <DEDUP_REMOVED lines=173> */
.L_x_11420:
[----:B------:R-:W1:Y:S01]  /*a25a0*/  MUFU.RCP64H R3, R19 ;  /* 0x0000001300037308 */ /* 0x000e620000001800 */
[CC--:B------:R-:W-:Y:S01]  /*a25b0*/  ISETP.LT.U32.AND P0, PT, R58.reuse, R60.reuse, PT ;  /* 0x0000003c3a00720c */ /* 0x0c0fe20003f01070 */
[----:B------:R-:W-:Y:S01]  /*a25c0*/  UMOV UR5, 0x7fefffff ;  /* 0x7fefffff00057882 */ /* 0x000fe20000000000 */
[----:B------:R-:W-:Y:S01]  /*a25d0*/  MOV R2, 0x1 ;  /* 0x0000000100027802 */ /* 0x000fe20000000f00 */
[----:B------:R-:W-:Y:S01]  /*a25e0*/  UMOV UR8, UR5 ;  /* 0x0000000500087c82 */ /* 0x000fe20008000000 */
[CC--:B------:R-:W-:Y:S01]  /*a25f0*/  ISETP.LT.U32.AND.EX P0, PT, R59.reuse, R61.reuse, PT, P0 ;  /* 0x0000003d3b00720c */ /* 0x0c0fe20003f01100 */
[----:B------:R-:W-:Y:S01]  /*a2600*/  UMOV UR4, 0xffffffff ;  /* 0xffffffff00047882 */ /* 0x000fe20000000000 */
        /* <DEDUP_REMOVED lines=319> */
.L_x_11426:
[----:B------:R-:W-:Y:S05]  /*a3a00*/  BSYNC.RECONVERGENT B0 ;  /* 0x0000000000007941 */ /* 0x000fea0003800200 */
.L_x_11425:
        /* <DEDUP_REMOVED lines=8> */
.L_x_11428:
[----:B------:R-:W-:Y:S05]  /*a3a90*/  BSYNC.RECONVERGENT B3 ;  /* 0x0000000000037941 */ /* 0x000fea0003800200 */
.L_x_11427:
        /* <DEDUP_REMOVED lines=173> */
.L_x_11419:
        /* <DEDUP_REMOVED lines=51> */
[----:B------:R-:W-:Y:S01]  /*a48a0*/  IMAD.MOV.U32 R62, RZ, RZ, R2 ;  /* 0x000000ffff3e7224 */ /* 0x000fe200078e0002 */
[----:B------:R-:W-:-:S07]  /*a48b0*/  MOV R63, R3 ;  /* 0x00000003003f7202 */ /* 0x000fce0000000f00 */
.L_x_11430:
[----:B------:R-:W-:Y:S05]  /*a48c0*/  BSYNC.RECONVERGENT B3 ;  /* 0x0000000000037941 */ /* 0x000fea0003800200 */
.L_x_11429:
        /* <DEDUP_REMOVED lines=51> */
.L_x_11432:
[----:B------:R-:W-:Y:S05]  /*a4c00*/  BSYNC.RECONVERGENT B3 ;  /* 0x0000000000037941 */ /* 0x000fea0003800200 */
.L_x_11431:
[----:B------:R-:W1:Y:S01]  /*a4c10*/  MUFU.RCP64H R5, R19 ;  /* 0x0000001300057308 */ /* 0x000e620000001800 */
[----:B------:R-:W-:Y:S01]  /*a4c20*/  DADD R2, -RZ, |R2| ;  /* 0x00000000ff027229 */ /* 0x000fe20000000502 */
        /* <DEDUP_REMOVED lines=331> */
.L_x_11434:
[----:B------:R-:W-:Y:S05]  /*a60e0*/  BSYNC.RECONVERGENT B0 ;  /* 0x0000000000007941 */ /* 0x000fea0003800200 */
.L_x_11433:
        /* <DEDUP_REMOVED lines=9> */
.L_x_11436:
[----:B------:R-:W-:Y:S05]  /*a6180*/  BSYNC.RECONVERGENT B3 ;  /* 0x0000000000037941 */ /* 0x000fea0003800200 */
.L_x_11435:
        /* <DEDUP_REMOVED lines=172> */
.L_x_11400:
[----:B------:R-:W-:Y:S05]  /*a6c50*/  BSYNC.RECONVERGENT B2 ;  /* 0x0000000000027941 */ /* 0x000fea0003800200 */
.L_x_11389:
[----:B------:R-:W-:Y:S01]  /*a6c60*/  UMOV UR4, 0xfefa39ef ;  /* 0xfefa39ef00047882 */ /* 0x000fe20000000000 */
[----:B------:R-:W-:Y:S01]  /*a6c70*/  UMOV UR5, 0x3fe62e42 ;  /* 0x3fe62e4200057882 */ /* 0x000fe20000000000 */
[----:B------:R-:W-:Y:S01]  /*a6c80*/  LOP3.LUT R17, R3, 0x80000000, R21, 0xb8, !PT ;  /* 0x8000000003117812 */ /* 0x000fe200078eb815 */
[----:B-1----:R-:W1:Y:S01]  /*a6c90*/  DADD R64, R64, UR4 ;  /* 0x0000000440407e29 */ /* 0x002e620008000000 */
[----:B------:R-:W-:Y:S01]  /*a6ca0*/  MOV R16, R2 ;  /* 0x0000000200107202 */ /* 0x000fe20000000f00 */
[----:B-1----:R-:W-:Y:S01]  /*a6cb0*/  IMAD.MOV.U32 R18, RZ, RZ, R64 ;  /* 0x000000ffff127224 */ /* 0x002fe200078e0040 */
[----:B------:R-:W-:-:S07]  /*a6cc0*/  LOP3.LUT R19, R65, 0x80000000, R23, 0xb8, !PT ;  /* 0x8000000041137812 */ /* 0x000fce00078eb817 */
.L_x_11314:
[----:B------:R-:W-:Y:S05]  /*a6cd0*/  BSYNC.RECONVERGENT B1 ;  /* 0x0000000000017941 */ /* 0x000fea0003800200 */
.L_x_11313:
        /* <DEDUP_REMOVED lines=68> */
.L_x_11439:
        /* <DEDUP_REMOVED lines=15> */
[----:B------:R-:W-:Y:S01]  /*a7210*/  MOV R6, R26 ;  /* 0x0000001a00067202 */ /* 0x000fe20000000f00 */
[----:B------:R-:W-:Y:S02]  /*a7220*/  IMAD.MOV.U32 R7, RZ, RZ, R27 ;  /* 0x000000ffff077224 */ /* 0x000fe400078e001b */
[----:B------:R-:W-:Y:S02]  /*a7230*/  IMAD.MOV.U32 R4, RZ, RZ, R24 ;  /* 0x000000ffff047224 */ /* 0x000fe400078e0018 */
[----:B------:R-:W-:-:S15]  /*a7240*/  IMAD.MOV.U32 R5, RZ, RZ, R25 ;  /* 0x000000ffff057224 */ /* 0x000fde00078e0019 */
[----:B------:R-:W-:-:S15]  /*a7250*/  NOP ;  /* 0x0000000000007918 */ /* 0x000fde0000000000 */
[----:B------:R-:W-:-:S15]  /*a7260*/  NOP ;  /* 0x0000000000007918 */ /* 0x000fde0000000000 */
[----:B------:R-:W-:-:S13]  /*a7270*/  NOP ;  /* 0x0000000000007918 */ /* 0x000fda0000000000 */
        /* <DEDUP_REMOVED lines=15> */
[----:B------:R-:W-:Y:S01]  /*a7370*/  MOV R2, RZ ;  /* 0x000000ff00027202 */ /* 0x000fe20000000f00 */
[----:B------:R-:W-:Y:S01]  /*a7380*/  UMOV UR5, 0x7fefffff ;  /* 0x7fefffff00057882 */ /* 0x000fe20000000000 */
[CC--:B-1----:R-:W-:Y:S01]  /*a7390*/  ISETP.LT.U32.AND P0, PT, R66.reuse, R60.reuse, PT ;  /* 0x0000003c4200720c */ /* 0x0c2fe20003f01070 */
[----:B------:R-:W-:Y:S01]  /*a73a0*/  UMOV UR8, UR5 ;  /* 0x0000000500087c82 */ /* 0x000fe20008000000 */
[----:B------:R-:W-:Y:S01]  /*a73b0*/  UMOV UR4, 0xffffffff ;  /* 0xffffffff00047882 */ /* 0x000fe20000000000 */
[----:B------:R-:W-:Y:S01]  /*a73c0*/  IMAD.MOV.U32 R6, RZ, RZ, RZ ;  /* 0x000000ffff067224 */ /* 0x000fe200078e00ff */
        /* <DEDUP_REMOVED lines=14> */
[----:B------:R-:W-:-:S15]  /*a74b0*/  DMUL R46, R2, R20 ;  /* 0x00000014022e7228 */ /* 0x000fde0000000000 */
        /* <DEDUP_REMOVED lines=14> */
[----:B-1----:R-:W1:Y:S02]  /*a75a0*/  DFMA R46, R46, R46, R2 ;  /* 0x0000002e2e2e722b */ /* 0x002e640000000002 */
[----:B-1----:R-:W-:Y:S02]  /*a75b0*/  IMAD.MOV.U32 R0, RZ, RZ, R47 ;  /* 0x000000ffff007224 */ /* 0x002fe400078e002f */
[----:B------:R-:W-:-:S15]  /*a75c0*/  IMAD.U32 R2, RZ, RZ, UR8 ;  /* 0x00000008ff027e24 */ /* 0x000fde000f8e00ff */
[----:B------:R-:W-:-:S15]  /*a75d0*/  NOP ;  /* 0x0000000000007918 */ /* 0x000fde0000000000 */
[----:B------:R-:W-:-:S15]  /*a75e0*/  NOP ;  /* 0x0000000000007918 */ /* 0x000fde0000000000 */
[----:B------:R-:W-:-:S15]  /*a75f0*/  NOP ;  /* 0x0000000000007918 */ /* 0x000fde0000000000 */
[----:B------:R-:W1:Y:S02]  /*a7600*/  DSETP.MIN.AND P0, P2, R46, UR4, PT ;  /* 0x000000042e007e2a */ /* 0x000e64000ba00000 */
[----:B-1----:R-:W-:Y:S01]  /*a7610*/  FSEL R23, R0, UR8, P0 ;  /* 0x0000000800177c08 */ /* 0x002fe20008000000 */
[----:B------:R-:W-:Y:S01]  /*a7620*/  IMAD.MOV.U32 R0, RZ, RZ, R46 ;  /* 0x000000ffff007224 */ /* 0x000fe200078e002e */
[----:B------:R-:W-:Y:S01]  /*a7630*/  @P2 LOP3.LUT R23, R2, 0x80000, RZ, 0xfc, !PT ;  /* 0x0008000002172812 */ /* 0x000fe200078efcff */
[----:B------:R-:W-:-:S03]  /*a7640*/  UMOV UR8, UR4 ;  /* 0x0000000400087c82 */ /* 0x000fc60008000000 */
[----:B------:R-:W1:Y:S01]  /*a7650*/  MUFU.RSQ64H R7, R23 ;  /* 0x0000001700077308 */ /* 0x000e620000001c00 */
[----:B------:R-:W-:Y:S01]  /*a7660*/  SEL R22, R0, UR8, P0 ;  /* 0x0000000800167c07 */ /* 0x000fe20008000000 */
[----:B------:R-:W-:-:S15]  /*a7670*/  UMOV UR8, UR5 ;  /* 0x0000000500087c82 */ /* 0x000fde0008000000 */
[----:B------:R-:W-:-:S15]  /*a7680*/  NOP ;  /* 0x0000000000007918 */ /* 0x000fde0000000000 */
[----:B------:R-:W-:-:S15]  /*a7690*/  NOP ;  /* 0x0000000000007918 */ /* 0x000fde0000000000 */
[----:B------:R-:W-:-:S09]  /*a76a0*/  NOP ;  /* 0x0000000000007918 */ /* 0x000fd20000000000 */
[----:B------:R-:W2:-:S15]  /*a76b0*/  DADD R62, R58, -1 ;  /* 0xbff000003a3e7429 */ /* 0x000e9e0000000000 */
[----:B------:R-:W-:-:S15]  /*a76c0*/  NOP ;  /* 0x0000000000007918 */ /* 0x000fde0000000000 */
[----:B------:R-:W-:-:S15]  /*a76d0*/  NOP ;  /* 0x0000000000007918 */ /* 0x000fde0000000000 */
[----:B------:R-:W-:-:S15]  /*a76e0*/  NOP ;  /* 0x0000000000007918 */ /* 0x000fde0000000000 */
[----:B------:R-:W-:-:S04]  /*a76f0*/  NOP ;  /* 0x0000000000007918 */ /* 0x000fc80000000000 */
[----:B--2---:R-:W2:Y:S02]  /*a7700*/  DADD R4, -RZ, |R62| ;  /* 0x00000000ff047229 */ /* 0x004ea4000000053e */
[----:B--2---:R-:W-:-:S04]  /*a7710*/  ISETP.LT.U32.AND P0, PT, R4, R60, PT ;  /* 0x0000003c0400720c */ /* 0x004fc80003f01070 */
[----:B------:R-:W-:-:S15]  /*a7720*/  ISETP.LT.U32.AND.EX P0, PT, R5, R61, PT, P0 ;  /* 0x0000003d0500720c */ /* 0x000fde0003f01100 */
[----:B------:R-:W-:-:S15]  /*a7730*/  NOP ;  /* 0x0000000000007918 */ /* 0x000fde0000000000 */
[----:B------:R-:W-:-:S15]  /*a7740*/  NOP ;  /* 0x0000000000007918 */ /* 0x000fde0000000000 */
[----:B------:R-:W-:-:S13]  /*a7750*/  NOP ;  /* 0x0000000000007918 */ /* 0x000fda0000000000 */
[----:B-1----:R-:W0:-:S15]  /*a7760*/  DMUL R2, R6, R6 ;  /* 0x0000000606027228 */ /* 0x002e1e0000000000 */
        /* <DEDUP_REMOVED lines=200> */
.L_x_11444:
[----:B------:R-:W-:Y:S05]  /*a83f0*/  BSYNC.RECONVERGENT B3 ;  /* 0x0000000000037941 */ /* 0x000fea0003800200 */
.L_x_11443:
[----:B------:R-:W0:Y:S02]  /*a8400*/  DADD R6, R20, R6 ;  /* 0x0000000014067229 */ /* 0x000e240000000006 */
        /* <DEDUP_REMOVED lines=10> */
[----:B------:R-:W-:Y:S01]  /*a84b0*/  ISETP.GE.U32.AND P1, PT, R0, 0x7fefffff, PT ;  /* 0x7fefffff0000780c */ /* 0x000fe20003f26070 */
[----:B------:R-:W-:Y:S01]  /*a84c0*/  IMAD.MOV.U32 R0, RZ, RZ, -0x3ff ;  /* 0xfffffc01ff007424 */ /* 0x000fe200078e00ff */
[----:B------:R-:W-:-:S11]  /*a84d0*/  @!P0 MOV R0, 0xfffffbcb ;  /* 0xfffffbcb00008802 */ /* 0x000fd60000000f00 */
        /* <DEDUP_REMOVED lines=182> */
.L_x_11442:
        /* <DEDUP_REMOVED lines=77> */
.L_x_11451:
[----:B------:R-:W-:Y:S05]  /*a9510*/  BSYNC.RECONVERGENT B4 ;  /* 0x0000000000047941 */ /* 0x000fea0003800200 */
.L_x_11450:
[----:B------:R-:W-:Y:S01]  /*a9520*/  IMAD.MOV.U32 R46, RZ, RZ, R2 ;  /* 0x000000ffff2e7224 */ /* 0x000fe200078e0002 */
[----:B------:R-:W-:-:S07]  /*a9530*/  MOV R47, R3 ;  /* 0x00000003002f7202 */ /* 0x000fce0000000f00 */
.L_x_11449:
[----:B------:R-:W-:Y:S05]  /*a9540*/  BSYNC.RECONVERGENT B3 ;  /* 0x0000000000037941 */ /* 0x000fea0003800200 */
.L_x_11448:
        /* <DEDUP_REMOVED lines=70> */
.L_x_11456:
[----:B------:R-:W-:Y:S05]  /*a99b0*/  BSYNC.RECONVERGENT B4 ;  /* 0x0000000000047941 */ /* 0x000fea0003800200 */
.L_x_11455:
[----:B------:R-:W-:Y:S05]  /*a99c0*/  BRA `(.L_x_11454) ;  /* 0x0000000000047947 */ /* 0x000fea0003800000 */
.L_x_11453:
[----:B------:R0:W1:Y:S02]  /*a99d0*/  DADD R2, R22, -R4 ;  /* 0x0000000016027229 */ /* 0x0000640000000804 */
.L_x_11454:
[----:B------:R-:W-:Y:S05]  /*a99e0*/  BSYNC.RECONVERGENT B3 ;  /* 0x0000000000037941 */ /* 0x000fea0003800200 */
.L_x_11452:
        /* <DEDUP_REMOVED lines=67> */
[----:B------:R-:W-:Y:S05]  /*a9e20*/  CALL.REL.NOINC `($__internal_21_$__cuda_sm20_dsqrt_rn_f64_mediumpath_v1) ;  /* 0x00000d3400147944 */ /* 0x000fea0003c00000 */
[----:B------:R-:W-:Y:S01]  /*a9e30*/  IMAD.MOV.U32 R48, RZ, RZ, R2 ;  /* 0x000000ffff307224 */ /* 0x000fe200078e0002 */
[----:B------:R-:W-:-:S07]  /*a9e40*/  MOV R49, R3 ;  /* 0x0000000300317202 */ /* 0x000fce0000000f00 */
.L_x_11458:
[----:B------:R-:W-:Y:S05]  /*a9e50*/  BSYNC.RECONVERGENT B3 ;  /* 0x0000000000037941 */ /* 0x000fea0003800200 */
.L_x_11457:
        /* <DEDUP_REMOVED lines=200> */
.L_x_11459:
        /* <DEDUP_REMOVED lines=52> */
.L_x_11461:
[----:B------:R-:W-:Y:S05]  /*aae20*/  BSYNC.RECONVERGENT B3 ;  /* 0x0000000000037941 */ /* 0x000fea0003800200 */
.L_x_11460:
        /* <DEDUP_REMOVED lines=78> */
.L_x_11447:
        /* <DEDUP_REMOVED lines=57> */
.L_x_11464:
[----:B------:R-:W-:Y:S05]  /*ab6a0*/  BSYNC.RECONVERGENT B3 ;  /* 0x0000000000037941 */ /* 0x000fea0003800200 */
.L_x_11463:
        /* <DEDUP_REMOVED lines=201> */
.L_x_11465:
        /* <DEDUP_REMOVED lines=52> */
.L_x_11467:
[----:B------:R-:W-:Y:S05]  /*ac680*/  BSYNC.RECONVERGENT B3 ;  /* 0x0000000000037941 */ /* 0x000fea0003800200 */
.L_x_11466:
        /* <DEDUP_REMOVED lines=78> */
.L_x_11462:
        /* <DEDUP_REMOVED lines=62> */
.L_x_11469:
[----:B------:R-:W-:Y:S05]  /*acf50*/  BSYNC.RECONVERGENT B3 ;  /* 0x0000000000037941 */ /* 0x000fea0003800200 */
.L_x_11468:
        /* <DEDUP_REMOVED lines=48> */
.L_x_11471:
[----:B------:R-:W-:Y:S05]  /*ad260*/  BSYNC.RECONVERGENT B3 ;  /* 0x0000000000037941 */ /* 0x000fea0003800200 */
.L_x_11470:
[----:B------:R-:W-:Y:S02]  /*ad270*/  IMAD.MOV.U32 R68, RZ, RZ, R2 ;  /* 0x000000ffff447224 */ /* 0x000fe400078e0002 */
[----:B------:R-:W-:Y:S01]  /*ad280*/  IMAD.MOV.U32 R69, RZ, RZ, R3 ;  /* 0x000000ffff457224 */ /* 0x000fe200078e0003 */
[----:B------:R-:W-:Y:S06]  /*ad290*/  BRA `(.L_x_11445) ;  /* 0x0000000000d87947 */ /* 0x000fec0003800000 */
.L_x_11446:
        /* <DEDUP_REMOVED lines=53> */
.L_x_11472:
[----:B------:R-:W-:Y:S05]  /*ad5f0*/  BSYNC.RECONVERGENT B3 ;  /* 0x0000000000037941 */ /* 0x000fea0003800200 */
.L_x_11445:
[----:B------:R-:W-:Y:S05]  /*ad600*/  BSYNC.RECONVERGENT B2 ;  /* 0x0000000000027941 */ /* 0x000fea0003800200 */
.L_x_11441:
        /* <DEDUP_REMOVED lines=53> */
.L_x_11477:
[----:B------:R-:W-:Y:S05]  /*ad960*/  BSYNC.RECONVERGENT B4 ;  /* 0x0000000000047941 */ /* 0x000fea0003800200 */
.L_x_11476:
        /* <DEDUP_REMOVED lines=177> */
.L_x_11479:
        /* <DEDUP_REMOVED lines=98> */
.L_x_11478:
        /* <DEDUP_REMOVED lines=83> */
.L_x_11487:
[----:B------:R-:W-:Y:S05]  /*aefd0*/  BSYNC.RECONVERGENT B6 ;  /* 0x0000000000067941 */ /* 0x000fea0003800200 */
.L_x_11486:
[----:B------:R-:W-:Y:S02]  /*aefe0*/  IMAD.MOV.U32 R62, RZ, RZ, R2 ;  /* 0x000000ffff3e7224 */ /* 0x000fe400078e0002 */
[----:B------:R-:W-:-:S07]  /*aeff0*/  IMAD.MOV.U32 R63, RZ, RZ, R3 ;  /* 0x000000ffff3f7224 */ /* 0x000fce00078e0003 */
.L_x_11485:
[----:B------:R-:W-:Y:S05]  /*af000*/  BSYNC.RECONVERGENT B5 ;  /* 0x0000000000057941 */ /* 0x000fea0003800200 */
.L_x_11484:
        /* <DEDUP_REMOVED lines=63> */
.L_x_11492:
[----:B------:R-:W-:Y:S05]  /*af400*/  BSYNC.RECONVERGENT B6 ;  /* 0x0000000000067941 */ /* 0x000fea0003800200 */
.L_x_11491:
[----:B------:R-:W-:Y:S02]  /*af410*/  IMAD.MOV.U32 R60, RZ, RZ, R2 ;  /* 0x000000ffff3c7224 */ /* 0x000fe400078e0002 */
[----:B------:R-:W-:Y:S01]  /*af420*/  IMAD.MOV.U32 R61, RZ, RZ, R3 ;  /* 0x000000ffff3d7224 */ /* 0x000fe200078e0003 */
[----:B------:R-:W-:Y:S06]  /*af430*/  BRA `(.L_x_11490) ;  /* 0x0000000000047947 */ /* 0x000fec0003800000 */
.L_x_11489:
[----:B------:R0:W1:Y:S02]  /*af440*/  DADD R60, R22, -R46 ;  /* 0x00000000163c7229 */ /* 0x000064000000082e */
.L_x_11490:
[----:B------:R-:W-:Y:S05]  /*af450*/  BSYNC.RECONVERGENT B5 ;  /* 0x0000000000057941 */ /* 0x000fea0003800200 */
.L_x_11488:
        /* <DEDUP_REMOVED lines=45> */
[----:B-1----:R-:W0:Y:S02]  /*af730*/  DFMA R4, R4, R2, R20 ;  /* 0x000000020404722b */ /* 0x002e240000000014 */
        /* <DEDUP_REMOVED lines=25> */
.L_x_11494:
[----:B------:R-:W-:Y:S05]  /*af8d0*/  BSYNC.RECONVERGENT B5 ;  /* 0x0000000000057941 */ /* 0x000fea0003800200 */
.L_x_11493:
[----:B------:R-:W-:Y:S02]  /*af8e0*/  IMAD.MOV.U32 R22, RZ, RZ, R2 ;  /* 0x000000ffff167224 */ /* 0x000fe400078e0002 */
[----:B------:R-:W-:Y:S01]  /*af8f0*/  IMAD.MOV.U32 R23, RZ, RZ, R3 ;  /* 0x000000ffff177224 */ /* 0x000fe200078e0003 */
[----:B------:R-:W-:Y:S06]  /*af900*/  BRA `(.L_x_11495) ;  /* 0x0000001000dc7947 */ /* 0x000fec0003800000 */
.L_x_11483:
        /* <DEDUP_REMOVED lines=63> */
.L_x_11498:
[----:B------:R-:W-:Y:S05]  /*afd00*/  BSYNC.RECONVERGENT B5 ;  /* 0x0000000000057941 */ /* 0x000fea0003800200 */
.L_x_11497:
[----:B------:R-:W-:Y:S02]  /*afd10*/  IMAD.MOV.U32 R22, RZ, RZ, R2 ;  /* 0x000000ffff167224 */ /* 0x000fe400078e0002 */
[----:B------:R-:W-:Y:S01]  /*afd20*/  IMAD.MOV.U32 R23, RZ, RZ, R3 ;  /* 0x000000ffff177224 */ /* 0x000fe200078e0003 */
[----:B------:R-:W-:Y:S06]  /*afd30*/  BRA `(.L_x_11495) ;  /* 0x0000000c00d07947 */ /* 0x000fec0003800000 */
.L_x_11496:
        /* <DEDUP_REMOVED lines=69> */
.L_x_11500:
[----:B------:R-:W-:Y:S05]  /*b0190*/  BSYNC.RECONVERGENT B5 ;  /* 0x0000000000057941 */ /* 0x000fea0003800200 */
.L_x_11499:
        /* <DEDUP_REMOVED lines=48> */
.L_x_11502:
[----:B------:R-:W-:Y:S05]  /*b04a0*/  BSYNC.RECONVERGENT B5 ;  /* 0x0000000000057941 */ /* 0x000fea0003800200 */
.L_x_11501:
[----:B------:R-:W0:Y:S01]  /*b04b0*/  DMUL R58, R58, 8.11296384146066816958e+31 ;  /* 0x469000003a3a7828 */ /* 0x000e220000000000 */
[----:B------:R-:W-:Y:S02]  /*b04c0*/  IMAD.MOV.U32 R22, RZ, RZ, R2 ;  /* 0x000000ffff167224 */ /* 0x000fe400078e0002 */
[----:B------:R-:W-:Y:S01]  /*b04d0*/  IMAD.MOV.U32 R23, RZ, RZ, R3 ;  /* 0x000000ffff177224 */ /* 0x000fe200078e0003 */
[----:B0-----:R-:W-:Y:S06]  /*b04e0*/  BRA `(.L_x_11495) ;  /* 0x0000000400e47947 */ /* 0x001fec0003800000 */
.L_x_11482:
        /* <DEDUP_REMOVED lines=55> */
.L_x_11504:
[----:B------:R-:W-:Y:S05]  /*b0860*/  BSYNC.RECONVERGENT B5 ;  /* 0x0000000000057941 */ /* 0x000fea0003800200 */
.L_x_11503:
        /* <DEDUP_REMOVED lines=61> */
.L_x_11506:
[----:B------:R-:W-:Y:S05]  /*b0c40*/  BSYNC.RECONVERGENT B5 ;  /* 0x0000000000057941 */ /* 0x000fea0003800200 */
.L_x_11505:
[----:B------:R0:W1:Y:S01]  /*b0c50*/  DMUL R22, R2, R22 ;  /* 0x0000001602167228 */ /* 0x0000620000000000 */
[----:B------:R-:W-:Y:S02]  /*b0c60*/  IMAD.MOV.U32 R58, RZ, RZ, 0x0 ;  /* 0x00000000ff3a7424 */ /* 0x000fe400078e00ff */
[----:B01----:R-:W-:-:S07]  /*b0c70*/  IMAD.MOV.U32 R59, RZ, RZ, 0x3ff00000 ;  /* 0x3ff00000ff3b7424 */ /* 0x003fce00078e00ff */
.L_x_11495:
[----:B------:R-:W-:Y:S05]  /*b0c80*/  BSYNC.RECONVERGENT B4 ;  /* 0x0000000000047941 */ /* 0x000fea0003800200 */
.L_x_11481:
[----:B------:R-:W-:Y:S05]  /*b0c90*/  BRA `(.L_x_11507) ;  /* 0x0000000000187947 */ /* 0x000fea0003800000 */
.L_x_11475:
[----:B------:R0:W1:-:S15]  /*b0ca0*/  DMUL R22, R20, 9.00719925474099200000e+15 ;  /* 0x4340000014167828 */ /* 0x00005e0000000000 */
[----:B------:R-:W-:-:S15]  /*b0cb0*/  NOP ;  /* 0x0000000000007918 */ /* 0x000fde0000000000 */
[----:B------:R-:W-:-:S15]  /*b0cc0*/  NOP ;  /* 0x0000000000007918 */ /* 0x000fde0000000000 */
[----:B------:R-:W-:-:S15]  /*b0cd0*/  NOP ;  /* 0x0000000000007918 */ /* 0x000fde0000000000 */
[----:B------:R-:W-:-:S04]  /*b0ce0*/  NOP ;  /* 0x0000000000007918 */ /* 0x000fc80000000000 */
[----:B01----:R-:W2:Y:S02]  /*b0cf0*/  DMUL R58, R58, 9.00719925474099200000e+15 ;  /* 0x434000003a3a7828 */ /* 0x003ea40000000000 */
.L_x_11507:
[----:B------:R-:W-:Y:S05]  /*b0d00*/  BSYNC.RELIABLE B2 ;  /* 0x0000000000027941 */ /* 0x000fea0003800100 */
.L_x_11474:
        /* <DEDUP_REMOVED lines=62> */
.L_x_11509:
[----:B------:R-:W-:Y:S05]  /*b10f0*/  BSYNC.RECONVERGENT B2 ;  /* 0x0000000000027941 */ /* 0x000fea0003800200 */
.L_x_11508:
        /* <DEDUP_REMOVED lines=176> */
.L_x_11511:
[----:B------:R-:W-:Y:S02]  /*b1c00*/  FSEL R2, RZ, 3.37028055040000000000e+12, P0 ;  /* 0x54442d18ff027808 */ /* 0x000fe40000000000 */
[----:B------:R-:W-:-:S07]  /*b1c10*/  FSEL R3, RZ, 2.1426990032196044922, P0 ;  /* 0x400921fbff037808 */ /* 0x000fce0000000000 */
.L_x_11512:
[----:B------:R-:W-:Y:S05]  /*b1c20*/  BSYNC.RECONVERGENT B0 ;  /* 0x0000000000007941 */ /* 0x000fea0003800200 */
.L_x_11510:
        /* <DEDUP_REMOVED lines=13> */
.L_x_11480:
[----:B------:R-:W-:Y:S05]  /*b1d00*/  BSYNC.RECONVERGENT B3 ;  /* 0x0000000000037941 */ /* 0x000fea0003800200 */
.L_x_11473:
[----:B------:R-:W-:Y:S01]  /*b1d10*/  LOP3.LUT R7, R69, 0x80000000, R27, 0xb8, !PT ;  /* 0x8000000045077812 */ /* 0x000fe200078eb81b */
[----:B------:R-:W-:Y:S01]  /*b1d20*/  IMAD.MOV.U32 R6, RZ, RZ, R68 ;  /* 0x000000ffff067224 */ /* 0x000fe200078e0044 */
[----:B------:R-:W-:Y:S01]  /*b1d30*/  LOP3.LUT R5, R5, 0x80000000, R25, 0xb8, !PT ;  /* 0x8000000005057812 */ /* 0x000fe200078eb819 */
[----:B------:R-:W-:Y:S06]  /*b1d40*/  BRA `(.L_x_11438) ;  /* 0x000000c8008c7947 */ /* 0x000fec0003800000 */
.L_x_11440:
        /* <DEDUP_REMOVED lines=42> */
[--C-:B------:R-:W-:Y:S02]  /*b1ff0*/  IMAD.MOV.U32 R4, RZ, RZ, R6.reuse ;  /* 0x000000ffff047224 */ /* 0x100fe400078e0006 */
[--C-:B------:R-:W-:Y:S02]  /*b2000*/  IMAD.MOV.U32 R5, RZ, RZ, R7.reuse ;  /* 0x000000ffff057224 */ /* 0x100fe400078e0007 */
[----:B------:R-:W-:Y:S02]  /*b2010*/  IMAD.MOV.U32 R0, RZ, RZ, R7 ;  /* 0x000000ffff007224 */ /* 0x000fe400078e0007 */
[----:B------:R-:W-:-:S15]  /*b2020*/  IMAD.MOV.U32 R20, RZ, RZ, R6 ;  /* 0x000000ffff147224 */ /* 0x000fde00078e0006 */
[----:B------:R-:W-:-:S15]  /*b2030*/  NOP ;  /* 0x0000000000007918 */ /* 0x000fde0000000000 */
[----:B------:R-:W-:-:S15]  /*b2040*/  NOP ;  /* 0x0000000000007918 */ /* 0x000fde0000000000 */
[----:B------:R-:W-:-:S10]  /*b2050*/  NOP ;  /* 0x0000000000007918 */ /* 0x000fd40000000000 */
        /* <DEDUP_REMOVED lines=228> */
.L_x_11518:
[----:B------:R-:W-:Y:S05]  /*b2ea0*/  BSYNC.RECONVERGENT B0 ;  /* 0x0000000000007941 */ /* 0x000fea0003800200 */
.L_x_11517:
[----:B------:R-:W-:Y:S04]  /*b2eb0*/  BSSY.RECONVERGENT B3, `(.L_x_11519) ;  /* 0x0000008000037945 */ /* 0x000fe80003800200 */
[----:B------:R-:W-:Y:S05]  /*b2ec0*/  @P4 BRA P5, `(.L_x_11520) ;  /* 0x0000000000184947 */ /* 0x000fea0002800000 */
[----:B------:R-:W-:Y:S01]  /*b2ed0*/  MOV R2, R46 ;  /* 0x0000002e00027202 */ /* 0x000fe20000000f00 */
[----:B------:R-:W-:Y:S01]  /*b2ee0*/  IMAD.MOV.U32 R3, RZ, RZ, R47 ;  /* 0x000000ffff037224 */ /* 0x000fe200078e002f */
[----:B------:R-:W-:Y:S01]  /*b2ef0*/  MOV R4, 0xb2f30 ;  /* 0x000b2f3000047802 */ /* 0x000fe20000000f00 */
[----:B0-----:R-:W-:Y:S02]  /*b2f00*/  IMAD.MOV.U32 R6, RZ, RZ, R62 ;  /* 0x000000ffff067224 */ /* 0x001fe400078e003e */
[----:B------:R-:W-:-:S07]  /*b2f10*/  IMAD.MOV.U32 R5, RZ, RZ, R63 ;  /* 0x000000ffff057224 */ /* 0x000fce00078e003f */
[----:B-1----:R-:W-:Y:S05]  /*b2f20*/  CALL.REL.NOINC `($__internal_20_$__cuda_sm20_div_rn_f64_full) ;  /* 0x00000c9800a07944 */ /* 0x002fea0003c00000 */
.L_x_11520:
[----:B------:R-:W-:Y:S05]  /*b2f30*/  BSYNC.RECONVERGENT B3 ;  /* 0x0000000000037941 */ /* 0x000fea0003800200 */
.L_x_11519:
        /* <DEDUP_REMOVED lines=176> */
.L_x_11522:
[----:B------:R-:W-:Y:S02]  /*b3a40*/  FSEL R2, RZ, 3.37028055040000000000e+12, P0 ;  /* 0x54442d18ff027808 */ /* 0x000fe40000000000 */
[----:B------:R-:W-:-:S07]  /*b3a50*/  FSEL R3, RZ, 2.1426990032196044922, P0 ;  /* 0x400921fbff037808 */ /* 0x000fce0000000000 */
.L_x_11523:
[----:B------:R-:W-:Y:S05]  /*b3a60*/  BSYNC.RECONVERGENT B0 ;  /* 0x0000000000007941 */ /* 0x000fea0003800200 */
.L_x_11521:
        /* <DEDUP_REMOVED lines=14> */
.L_x_11516:
        /* <DEDUP_REMOVED lines=327> */
.L_x_11526:
[----:B------:R-:W-:Y:S05]  /*b4fc0*/  BSYNC.RECONVERGENT B0 ;  /* 0x0000000000007941 */ /* 0x000fea0003800200 */
.L_x_11525:
        /* <DEDUP_REMOVED lines=8> */
.L_x_11528:
[----:B------:R-:W-:Y:S05]  /*b5050*/  BSYNC.RECONVERGENT B3 ;  /* 0x0000000000037941 */ /* 0x000fea0003800200 */
.L_x_11527:
        /* <DEDUP_REMOVED lines=176> */
.L_x_11530:
[----:B------:R-:W-:Y:S02]  /*b5b60*/  FSEL R2, RZ, 3.37028055040000000000e+12, P0 ;  /* 0x54442d18ff027808 */ /* 0x000fe40000000000 */
[----:B------:R-:W-:-:S07]  /*b5b70*/  FSEL R3, RZ, 2.1426990032196044922, P0 ;  /* 0x400921fbff037808 */ /* 0x000fce0000000000 */
.L_x_11531:
[----:B------:R-:W-:Y:S05]  /*b5b80*/  BSYNC.RECONVERGENT B0 ;  /* 0x0000000000007941 */ /* 0x000fea0003800200 */
.L_x_11529:
        /* <DEDUP_REMOVED lines=10> */
.L_x_11515:
        /* <DEDUP_REMOVED lines=53> */
.L_x_11533:
[----:B------:R-:W-:Y:S05]  /*b5f80*/  BSYNC.RECONVERGENT B3 ;  /* 0x0000000000037941 */ /* 0x000fea0003800200 */
.L_x_11532:
        /* <DEDUP_REMOVED lines=51> */
.L_x_11535:
[----:B------:R-:W-:Y:S05]  /*b62c0*/  BSYNC.RECONVERGENT B3 ;  /* 0x0000000000037941 */ /* 0x000fea0003800200 */
.L_x_11534:
[----:B------:R-:W1:Y:S01]  /*b62d0*/  MUFU.RCP64H R5, R63 ;  /* 0x0000003f00057308 */ /* 0x000e620000001800 */
[----:B------:R-:W-:Y:S01]  /*b62e0*/  DADD R2, -RZ, |R2| ;  /* 0x00000000ff027229 */ /* 0x000fe20000000502 */
[----:B------:R-:W-:Y:S01]  /*b62f0*/  IMAD.MOV.U32 R4, RZ, RZ, 0x1 ;  /* 0x00000001ff047424 */ /* 0x000fe200078e00ff */
[----:B------:R-:W-:Y:S01]  /*b6300*/  UMOV UR5, 0x7fefffff ;  /* 0x7fefffff00057882 */ /* 0x000fe20000000000 */
[----:B------:R-:W-:Y:S01]  /*b6310*/  UMOV UR4, 0xffffffff ;  /* 0xffffffff00047882 */ /* 0x000fe20000000000 */
[----:B------:R-:W-:Y:S01]  /*b6320*/  UMOV UR8, UR5 ;  /* 0x0000000500087c82 */ /* 0x000fe20008000000 */
[----:B------:R-:W-:Y:S01]  /*b6330*/  MOV R54, 0x0 ;  /* 0x0000000000367802 */ /* 0x000fe20000000f00 */
[----:B------:R-:W-:Y:S01]  /*b6340*/  IMAD.U32 R22, RZ, RZ, UR8 ;  /* 0x00000008ff167e24 */ /* 0x000fe2000f8e00ff */
[----:B------:R-:W-:Y:S01]  /*b6350*/  BSSY.RECONVERGENT B0, `(.L_x_11536) ;  /* 0x0000146000007945 */ /* 0x000fe20003800200 */
[----:B------:R-:W-:Y:S01]  /*b6360*/  IMAD.MOV.U32 R55, RZ, RZ, 0x3fd80000 ;  /* 0x3fd80000ff377424 */ /* 0x000fe200078e00ff */
[----:B------:R-:W-:-:S15]  /*b6370*/  FSETP.GEU.AND P5, PT, |R47|, 6.5827683646048100446e-37, PT ;  /* 0x036000002f00780b */ /* 0x000fde0003fae200 */
[----:B------:R-:W-:-:S15]  /*b6380*/  NOP ;  /* 0x0000000000007918 */ /* 0x000fde0000000000 */
[----:B------:R-:W-:-:S15]  /*b6390*/  NOP ;  /* 0x0000000000007918 */ /* 0x000fde0000000000 */
[----:B------:R-:W-:-:S10]  /*b63a0*/  NOP ;  /* 0x0000000000007918 */ /* 0x000fd40000000000 */
        /* <DEDUP_REMOVED lines=320> */
.L_x_11537:
[----:B------:R-:W-:Y:S05]  /*b77b0*/  BSYNC.RECONVERGENT B0 ;  /* 0x0000000000007941 */ /* 0x000fea0003800200 */
.L_x_11536:
[----:B------:R-:W-:Y:S04]  /*b77c0*/  BSSY.RECONVERGENT B3, `(.L_x_11538) ;  /* 0x0000008000037945 */ /* 0x000fe80003800200 */
[----:B------:R-:W-:Y:S05]  /*b77d0*/  @P4 BRA P5, `(.L_x_11539) ;  /* 0x0000000000184947 */ /* 0x000fea0002800000 */
[----:B------:R-:W-:Y:S01]  /*b77e0*/  IMAD.MOV.U32 R2, RZ, RZ, R46 ;  /* 0x000000ffff027224 */ /* 0x000fe200078e002e */
[----:B------:R-:W-:Y:S01]  /*b77f0*/  MOV R4, 0xb7840 ;  /* 0x000b784000047802 */ /* 0x000fe20000000f00 */
[----:B------:R-:W-:Y:S02]  /*b7800*/  IMAD.MOV.U32 R3, RZ, RZ, R47 ;  /* 0x000000ffff037224 */ /* 0x000fe400078e002f */
[----:B0-----:R-:W-:Y:S02]  /*b7810*/  IMAD.MOV.U32 R6, RZ, RZ, R62 ;  /* 0x000000ffff067224 */ /* 0x001fe400078e003e */
[----:B------:R-:W-:-:S07]  /*b7820*/  IMAD.MOV.U32 R5, RZ, RZ, R63 ;  /* 0x000000ffff057224 */ /* 0x000fce00078e003f */
[----:B-1----:R-:W-:Y:S05]  /*b7830*/  CALL.REL.NOINC `($__internal_20_$__cuda_sm20_div_rn_f64_full) ;  /* 0x00000c50005c7944 */ /* 0x002fea0003c00000 */
.L_x_11539:
[----:B------:R-:W-:Y:S05]  /*b7840*/  BSYNC.RECONVERGENT B3 ;  /* 0x0000000000037941 */ /* 0x000fea0003800200 */
.L_x_11538:
        /* <DEDUP_REMOVED lines=176> */
.L_x_11541:
[----:B------:R-:W-:Y:S02]  /*b8350*/  FSEL R2, RZ, 3.37028055040000000000e+12, P0 ;  /* 0x54442d18ff027808 */ /* 0x000fe40000000000 */
[----:B------:R-:W-:-:S07]  /*b8360*/  FSEL R3, RZ, 2.1426990032196044922, P0 ;  /* 0x400921fbff037808 */ /* 0x000fce0000000000 */
.L_x_11542:
[----:B------:R-:W-:Y:S05]  /*b8370*/  BSYNC.RECONVERGENT B0 ;  /* 0x0000000000007941 */ /* 0x000fea0003800200 */
.L_x_11540:
        /* <DEDUP_REMOVED lines=14> */
.L_x_11514:
        /* <DEDUP_REMOVED lines=262> */
.L_x_11546:
[----:B------:R-:W-:Y:S05]  /*b94c0*/  BSYNC.RECONVERGENT B0 ;  /* 0x0000000000007941 */ /* 0x000fea0003800200 */
.L_x_11545:
        /* <DEDUP_REMOVED lines=9> */
.L_x_11548:
[----:B------:R-:W-:Y:S05]  /*b9560*/  BSYNC.RECONVERGENT B3 ;  /* 0x0000000000037941 */ /* 0x000fea0003800200 */
.L_x_11547:
        /* <DEDUP_REMOVED lines=173> */
.L_x_11544:
        /* <DEDUP_REMOVED lines=25> */
[----:B-1----:R1:W2:Y:S02]  /*ba1d0*/  DFMA R46, R2, R4, R2 ;  /* 0x00000004022e722b */ /* 0x0022a40000000002 */
[----:B-1----:R-:W-:Y:S01]  /*ba1e0*/  SEL R5, R61, R59, P0 ;  /* 0x0000003b3d057207 */ /* 0x002fe20000000000 */
[----:B------:R-:W-:Y:S01]  /*ba1f0*/  IMAD.MOV.U32 R2, RZ, RZ, RZ ;  /* 0x000000ffff027224 */ /* 0x000fe200078e00ff */
[----:B------:R-:W-:Y:S02]  /*ba200*/  SEL R4, R60, R58, P0 ;  /* 0x0000003a3c047207 */ /* 0x000fe40000000000 */
[----:B------:R-:W-:-:S04]  /*ba210*/  LOP3.LUT R0, R5, 0xffc00000, RZ, 0xc0, !PT ;  /* 0xffc0000005007812 */ /* 0x000fc800078ec0ff */
[----:B------:R-:W-:-:S15]  /*ba220*/  LOP3.LUT R3, R0, 0x7fd00000, RZ, 0x3c, !PT ;  /* 0x7fd0000000037812 */ /* 0x000fde00078e3cff */
[----:B------:R-:W-:-:S15]  /*ba230*/  NOP ;  /* 0x0000000000007918 */ /* 0x000fde0000000000 */
[----:B------:R-:W-:-:S15]  /*ba240*/  NOP ;  /* 0x0000000000007918 */ /* 0x000fde0000000000 */
[----:B------:R-:W-:-:S09]  /*ba250*/  NOP ;  /* 0x0000000000007918 */ /* 0x000fd20000000000 */
[----:B0-----:R-:W-:-:S15]  /*ba260*/  DMUL R44, R2, R4 ;  /* 0x00000004022c7228 */ /* 0x001fde0000000000 */
        /* <DEDUP_REMOVED lines=9> */
[----:B--2---:R-:W0:-:S15]  /*ba300*/  DFMA R48, -R22, R46, 1 ;  /* 0x3ff000001630742b */ /* 0x004e1e000000012e */
        /* <DEDUP_REMOVED lines=281> */
.L_x_11550:
[----:B------:R-:W-:Y:S05]  /*bb4a0*/  BSYNC.RECONVERGENT B0 ;  /* 0x0000000000007941 */ /* 0x000fea0003800200 */
.L_x_11549:
        /* <DEDUP_REMOVED lines=8> */
.L_x_11552:
[----:B------:R-:W-:Y:S05]  /*bb530*/  BSYNC.RECONVERGENT B3 ;  /* 0x0000000000037941 */ /* 0x000fea0003800200 */
.L_x_11551:
        /* <DEDUP_REMOVED lines=173> */
.L_x_11543:
        /* <DEDUP_REMOVED lines=53> */
.L_x_11554:
[----:B------:R-:W-:Y:S05]  /*bc360*/  BSYNC.RECONVERGENT B3 ;  /* 0x0000000000037941 */ /* 0x000fea0003800200 */
.L_x_11553:
        /* <DEDUP_REMOVED lines=51> */
.L_x_11556:
[----:B------:R-:W-:Y:S05]  /*bc6a0*/  BSYNC.RECONVERGENT B3 ;  /* 0x0000000000037941 */ /* 0x000fea0003800200 */
.L_x_11555:
        /* <DEDUP_REMOVED lines=334> */
.L_x_11558:
[----:B------:R-:W-:Y:S05]  /*bdb90*/  BSYNC.RECONVERGENT B0 ;  /* 0x0000000000007941 */ /* 0x000fea0003800200 */
.L_x_11557:
        /* <DEDUP_REMOVED lines=9> */
.L_x_11560:
[----:B------:R-:W-:Y:S05]  /*bdc30*/  BSYNC.RECONVERGENT B3 ;  /* 0x0000000000037941 */ /* 0x000fea0003800200 */
.L_x_11559:
        /* <DEDUP_REMOVED lines=172> */
.L_x_11524:
[----:B------:R-:W-:Y:S05]  /*be700*/  BSYNC.RECONVERGENT B2 ;  /* 0x0000000000027941 */ /* 0x000fea0003800200 */
.L_x_11513:
[----:B------:R-:W-:Y:S01]  /*be710*/  UMOV UR4, 0xfefa39ef ;  /* 0xfefa39ef00047882 */ /* 0x000fe20000000000 */
[----:B------:R-:W-:Y:S01]  /*be720*/  UMOV UR5, 0x3fe62e42 ;  /* 0x3fe62e4200057882 */ /* 0x000fe20000000000 */
[----:B------:R-:W-:Y:S01]  /*be730*/  LOP3.LUT R5, R3, 0x80000000, R25, 0xb8, !PT ;  /* 0x8000000003057812 */ /* 0x000fe200078eb819 */
[----:B-1----:R-:W0:Y:S01]  /*be740*/  DADD R64, R64, UR4 ;  /* 0x0000000440407e29 */ /* 0x002e220008000000 */
[----:B------:R-:W-:Y:S01]  /*be750*/  MOV R4, R2 ;  /* 0x0000000200047202 */ /* 0x000fe20000000f00 */
[----:B0-----:R-:W-:Y:S01]  /*be760*/  IMAD.MOV.U32 R6, RZ, RZ, R64 ;  /* 0x000000ffff067224 */ /* 0x001fe200078e0040 */
[----:B------:R-:W-:-:S07]  /*be770*/  LOP3.LUT R7, R65, 0x80000000, R27, 0xb8, !PT ;  /* 0x8000000041077812 */ /* 0x000fce00078eb81b */
.L_x_11438:
[----:B------:R-:W-:Y:S05]  /*be780*/  BSYNC.RECONVERGENT B1 ;  /* 0x0000000000017941 */ /* 0x000fea0003800200 */
.L_x_11437:
[----:B------:R-:W-:Y:S05]  /*be790*/  WARPSYNC.ALL ;  /* 0x0000000000007948 */ /* 0x000fea0003800000 */
[----:B------:R-:W1:Y:S01]  /*be7a0*/  S2R R0, SR_CTAID.X ;  /* 0x0000000000007919 */ /* 0x000e620000002500 */
[----:B------:R-:W1:Y:S01]  /*be7b0*/  LDC R21, c[0x0][0x380] ;  /* 0x0000e000ff157b82 */ /* 0x000e620000000800 */
[----:B------:R-:W-:Y:S04]  /*be7c0*/  BSSY.RECONVERGENT B0, `(.L_x_11561) ;  /* 0x0000036000007945 */ /* 0x000fe80003800200 */
[----:B------:R-:W-:Y:S01]  /*be7d0*/  BSSY.RELIABLE B1, `(.L_x_11562) ;  /* 0x000002e000017945 */ /* 0x000fe20003800100 */
[----:B------:R-:W2:Y:S01]  /*be7e0*/  S2R R3, SR_TID.X ;  /* 0x0000000000037919 */ /* 0x000ea20000002100 */
[----:B-1----:R-:W-:-:S05]  /*be7f0*/  IMAD R2, R0, -0x400, R21 ;  /* 0xfffffc0000027824 */ /* 0x002fca00078e0215 */
[----:B--2---:R-:W-:-:S13]  /*be800*/  ISETP.GE.U32.AND P0, PT, R3, R2, PT ;  /* 0x000000020300720c */ /* 0x004fda0003f06070 */
[----:B------:R-:W1:Y:S01]  /*be810*/  @!P0 LDC.64 R20, c[0x0][0x388] ;  /* 0x0000e200ff148b82 */ /* 0x000e620000000a00 */
[----:B------:R-:W-:Y:S02]  /*be820*/  @!P0 IMAD R23, R0, 0x400, R3 ;  /* 0x0000040000178824 */ /* 0x000fe400078e0203 */
[----:B------:R-:W-:-:S04]  /*be830*/  @!P0 VIADD R22, R3, 0x80 ;  /* 0x0000008003168836 */ /* 0x000fc80000000000 */
[----:B------:R-:W-:Y:S02]  /*be840*/  @!P0 IMAD.MOV.U32 R3, RZ, RZ, R22 ;  /* 0x000000ffff038224 */ /* 0x000fe400078e0016 */
[----:B-1----:R-:W-:-:S05]  /*be850*/  @!P0 IMAD.WIDE.U32 R20, R23, 0x10, R20 ;  /* 0x0000001017148825 */ /* 0x002fca00078e0014 */
[----:B------:R1:W-:Y:S01]  /*be860*/  @!P0 STG.E.128 desc[UR6][R20.64], R28 ;  /* 0x0000001c14008986 */ /* 0x0003e2000c101d06 */
[----:B------:R-:W-:-:S13]  /*be870*/  ISETP.GE.AND P0, PT, R3, R2, PT ;  /* 0x000000020300720c */ /* 0x000fda0003f06270 */
[----:B------:R-:W-:Y:S05]  /*be880*/  @P0 BRA `(.L_x_11563) ;  /* 0x0000000000300947 */ /* 0x000fea0003800000 */
[----:B-1----:R-:W1:Y:S01]  /*be890*/  LDC.64 R20, c[0x0][0x388] ;  /* 0x0000e200ff147b82 */ /* 0x002e620000000a00 */
[----:B------:R-:W-:Y:S02]  /*be8a0*/  IMAD R23, R0, 0x400, R3 ;  /* 0x0000040000177824 */ /* 0x000fe400078e0203 */
[----:B------:R-:W-:-:S05]  /*be8b0*/  VIADD R3, R3, 0x80 ;  /* 0x0000008003037836 */ /* 0x000fca0000000000 */
[----:B------:R-:W-:Y:S01]  /*be8c0*/  ISETP.GE.AND P0, PT, R3, R2, PT ;  /* 0x000000020300720c */ /* 0x000fe20003f06270 */
[----:B-1----:R-:W-:-:S05]  /*be8d0*/  IMAD.WIDE.U32 R20, R23, 0x10, R20 ;  /* 0x0000001017147825 */ /* 0x002fca00078e0014 */
[----:B------:R1:W-:Y:S07]  /*be8e0*/  STG.E.128 desc[UR6][R20.64], R32 ;  /* 0x0000002014007986 */ /* 0x0003ee000c101d06 */
[----:B------:R-:W-:Y:S05]  /*be8f0*/  @P0 BRA `(.L_x_11564) ;  /* 0x0000000000300947 */ /* 0x000fea0003800000 */
[----:B-1----:R-:W1:Y:S01]  /*be900*/  LDC.64 R20, c[0x0][0x388] ;  /* 0x0000e200ff147b82 */ /* 0x002e620000000a00 */
[----:B------:R-:W-:Y:S01]  /*be910*/  IMAD R23, R0, 0x400, R3 ;  /* 0x0000040000177824 */ /* 0x000fe200078e0203 */
[----:B------:R-:W-:-:S03]  /*be920*/  IADD3 R3, PT, PT, R3, 0x80, RZ ;  /* 0x0000008003037810 */ /* 0x000fc60007ffe0ff */
[----:B-1----:R-:W-:-:S05]  /*be930*/  IMAD.WIDE.U32 R20, R23, 0x10, R20 ;  /* 0x0000001017147825 */ /* 0x002fca00078e0014 */
[----:B------:R2:W-:Y:S02]  /*be940*/  STG.E.128 desc[UR6][R20.64], R36 ;  /* 0x0000002414007986 */ /* 0x0005e4000c101d06 */
.L_x_11563:
[----:B------:R-:W-:-:S13]  /*be950*/  ISETP.GE.AND P0, PT, R3, R2, PT ;  /* 0x000000020300720c */ /* 0x000fda0003f06270 */
[----:B------:R-:W-:Y:S05]  /*be960*/  @P0 BRA `(.L_x_11565) ;  /* 0x0000000000300947 */ /* 0x000fea0003800000 */
[----:B-12---:R-:W1:Y:S01]  /*be970*/  LDC.64 R20, c[0x0][0x388] ;  /* 0x0000e200ff147b82 */ /* 0x006e620000000a00 */
[----:B------:R-:W-:Y:S02]  /*be980*/  IMAD R23, R0, 0x400, R3 ;  /* 0x0000040000177824 */ /* 0x000fe400078e0203 */
[----:B------:R-:W-:Y:S02]  /*be990*/  VIADD R3, R3, 0x80 ;  /* 0x0000008003037836 */ /* 0x000fe40000000000 */
[----:B-1----:R-:W-:-:S05]  /*be9a0*/  IMAD.WIDE.U32 R20, R23, 0x10, R20 ;  /* 0x0000001017147825 */ /* 0x002fca00078e0014 */
[----:B------:R2:W-:Y:S02]  /*be9b0*/  STG.E.128 desc[UR6][R20.64], R40 ;  /* 0x0000002814007986 */ /* 0x0005e4000c101d06 */
.L_x_11564:
[----:B------:R-:W-:-:S13]  /*be9c0*/  ISETP.GE.AND P0, PT, R3, R2, PT ;  /* 0x000000020300720c */ /* 0x000fda0003f06270 */
[----:B------:R-:W-:Y:S05]  /*be9d0*/  @P0 BRA `(.L_x_11566) ;  /* 0x0000000000340947 */ /* 0x000fea0003800000 */
[----:B-12---:R-:W1:Y:S01]  /*be9e0*/  LDC.64 R20, c[0x0][0x388] ;  /* 0x0000e200ff147b82 */ /* 0x006e620000000a00 */
[----:B------:R-:W-:Y:S02]  /*be9f0*/  IMAD R23, R0, 0x400, R3 ;  /* 0x0000040000177824 */ /* 0x000fe400078e0203 */
[----:B------:R-:W-:Y:S02]  /*bea00*/  VIADD R3, R3, 0x80 ;  /* 0x0000008003037836 */ /* 0x000fe40000000000 */
[----:B-1----:R-:W-:-:S05]  /*bea10*/  IMAD.WIDE.U32 R20, R23, 0x10, R20 ;  /* 0x0000001017147825 */ /* 0x002fca00078e0014 */
[----:B------:R3:W-:Y:S02]  /*bea20*/  STG.E.128 desc[UR6][R20.64], R8 ;  /* 0x0000000814007986 */ /* 0x0007e4000c101d06 */
.L_x_11565:
[----:B------:R-:W-:-:S13]  /*bea30*/  ISETP.GE.AND P0, PT, R3, R2, PT ;  /* 0x000000020300720c */ /* 0x000fda0003f06270 */
[----:B------:R-:W-:Y:S05]  /*bea40*/  @P0 BREAK.RELIABLE B1 ;  /* 0x0000000000010942 */ /* 0x000fea0003800100 */
[----:B------:R-:W-:Y:S05]  /*bea50*/  @P0 BRA `(.L_x_11567) ;  /* 0x0000000000300947 */ /* 0x000fea0003800000 */
[----:B---3--:R-:W3:Y:S01]  /*bea60*/  LDC.64 R8, c[0x0][0x388] ;  /* 0x0000e200ff087b82 */ /* 0x008ee20000000a00 */
[----:B------:R-:W-:Y:S02]  /*bea70*/  IMAD R11, R0, 0x400, R3 ;  /* 0x00000400000b7824 */ /* 0x000fe400078e0203 */
[----:B------:R-:W-:Y:S02]  /*bea80*/  VIADD R3, R3, 0x80 ;  /* 0x0000008003037836 */ /* 0x000fe40000000000 */
[----:B---3--:R-:W-:-:S05]  /*bea90*/  IMAD.WIDE.U32 R8, R11, 0x10, R8 ;  /* 0x000000100b087825 */ /* 0x008fca00078e0008 */
[----:B------:R3:W-:Y:S02]  /*beaa0*/  STG.E.128 desc[UR6][R8.64], R12 ;  /* 0x0000000c08007986 */ /* 0x0007e4000c101d06 */
.L_x_11566:
[----:B------:R-:W-:Y:S05]  /*beab0*/  BSYNC.RELIABLE B1 ;  /* 0x0000000000017941 */ /* 0x000fea0003800100 */
.L_x_11562:
[----:B------:R-:W-:-:S13]  /*beac0*/  ISETP.GE.AND P0, PT, R3, R2, PT ;  /* 0x000000020300720c */ /* 0x000fda0003f06270 */
[----:B---3--:R-:W3:Y:S01]  /*bead0*/  @!P0 LDC.64 R8, c[0x0][0x388] ;  /* 0x0000e200ff088b82 */ /* 0x008ee20000000a00 */
[----:B------:R-:W-:Y:S01]  /*beae0*/  @!P0 IMAD R11, R0, 0x400, R3 ;  /* 0x00000400000b8824 */ /* 0x000fe200078e0203 */
[----:B------:R-:W-:-:S03]  /*beaf0*/  @!P0 IADD3 R3, PT, PT, R3, 0x80, RZ ;  /* 0x0000008003038810 */ /* 0x000fc60007ffe0ff */
[----:B---3--:R-:W-:-:S05]  /*beb00*/  @!P0 IMAD.WIDE.U32 R8, R11, 0x10, R8 ;  /* 0x000000100b088825 */ /* 0x008fca00078e0008 */
[----:B------:R4:W-:Y:S02]  /*beb10*/  @!P0 STG.E.128 desc[UR6][R8.64], R16 ;  /* 0x0000001008008986 */ /* 0x0009e4000c101d06 */
.L_x_11567:
[----:B------:R-:W-:Y:S05]  /*beb20*/  BSYNC.RECONVERGENT B0 ;  /* 0x0000000000007941 */ /* 0x000fea0003800200 */
.L_x_11561:
[----:B------:R-:W-:Y:S05]  /*beb30*/  WARPSYNC.ALL ;  /* 0x0000000000007948 */ /* 0x000fea0003800000 */
[----:B------:R-:W-:-:S13]  /*beb40*/  ISETP.GE.AND P0, PT, R3, R2, PT ;  /* 0x000000020300720c */ /* 0x000fda0003f06270 */
[----:B------:R-:W-:Y:S05]  /*beb50*/  @P0 EXIT ;  /* 0x000000000000094d */ /* 0x000fea0003800000 */
[----:B---34-:R-:W3:Y:S01]  /*beb60*/  LDC.64 R8, c[0x0][0x388] ;  /* 0x0000e200ff087b82 */ /* 0x018ee20000000a00 */
[----:B------:R-:W-:-:S04]  /*beb70*/  IMAD R3, R0, 0x400, R3 ;  /* 0x0000040000037824 */ /* 0x000fc800078e0203 */
[----:B---3--:R-:W-:-:S05]  /*beb80*/  IMAD.WIDE.U32 R2, R3, 0x10, R8 ;  /* 0x0000001003027825 */ /* 0x008fca00078e0008 */
[----:B------:R-:W-:Y:S01]  /*beb90*/  STG.E.128 desc[UR6][R2.64], R4 ;  /* 0x0000000402007986 */ /* 0x000fe2000c101d06 */
[----:B------:R-:W-:Y:S05]  /*beba0*/  EXIT ;  /* 0x000000000000794d */ /* 0x000fea0003800000 */
.L_x_10575:
[----:B------:R-:W0:Y:S01]  /*bebb0*/  S2R R5, SR_TID.X ;  /* 0x0000000000057919 */ /* 0x000e220000002100 */
[----:B------:R-:W1:Y:S02]  /*bebc0*/  LDC.64 R2, c[0x0][0x390] ;  /* 0x0000e400ff027b82 */ /* 0x000e640000000a00 */
[----:B-1----:R-:W-:-:S04]  /*bebd0*/  IMAD.WIDE.U32 R2, R0, 0x10, R2 ;  /* 0x0000001000027825 */ /* 0x002fc800078e0002 */
[----:B0-----:R-:W-:-:S05]  /*bebe0*/  IMAD.WIDE.U32 R2, R5, 0x20, R2 ;  /* 0x0000002005027825 */ /* 0x001fca00078e0002 */
[----:B------:R-:W2:Y:S04]  /*bebf0*/  LDG.E.ENL2.256 R8, R36, desc[UR6][R2.64] ;  /* 0xfe0000060224797e */ /* 0x000ea80008121908 */
[----:B------:R0:W5:Y:S04]  /*bec00*/  LDG.E.ENL2.256 R16, R12, desc[UR6][R2.64+0x1000] ;  /* 0xfe008006020c797e */ /* 0x0001680008121910 */
[----:B------:R0:W5:Y:S04]  /*bec10*/  LDG.E.ENL2.256 R24, R20, desc[UR6][R2.64+0x2000] ;  /* 0xfe0100060214797e */ /* 0x0001680008121918 */
[----:B------:R0:W5:Y:S01]  /*bec20*/  LDG.E.ENL2.256 R32, R28, desc[UR6][R2.64+0x3000] ;  /* 0xfe018006021c797e */ /* 0x0001620008121920 */
[----:B------:R-:W-:Y:S01]  /*bec30*/  BSSY.RECONVERGENT B1, `(.L_x_11568) ;  /* 0x00017c0000017945 */ /* 0x000fe20003800200 */
[----:B--2---:R-:W-:-:S15]  /*bec40*/  DSETP.NAN.AND P0, PT, R36, R36, PT ;  /* 0x000000242400722a */ /* 0x004fde0003f08000 */
        /* <DEDUP_REMOVED lines=58> */
.L_x_11569:
        /* <DEDUP_REMOVED lines=79> */
[----:B-----5:R-:W-:Y:S05]  /*bf4e0*/  CALL.REL.NOINC `($__internal_20_$__cuda_sm20_div_rn_f64_full) ;  /* 0x00000bd400307944 */ /* 0x020fea0003c00000 */
[----:B------:R-:W-:Y:S02]  /*bf4f0*/  IMAD.MOV.U32 R46, RZ, RZ, R2 ;  /* 0x000000ffff2e7224 */ /* 0x000fe400078e0002 */
[----:B------:R-:W-:-:S07]  /*bf500*/  IMAD.MOV.U32 R47, RZ, RZ, R3 ;  /* 0x000000ffff2f7224 */ /* 0x000fce00078e0003 */
.L_x_11576:
[----:B------:R-:W-:Y:S05]  /*bf510*/  BSYNC.RECONVERGENT B3 ;  /* 0x0000000000037941 */ /* 0x000fea0003800200 */
.L_x_11575:
        /* <DEDUP_REMOVED lines=50> */
[----:B-----5:R-:W-:Y:S05]  /*bf840*/  CALL.REL.NOINC `($__internal_20_$__cuda_sm20_div_rn_f64_full) ;  /* 0x00000bd000587944 */ /* 0x020fea0003c00000 */
.L_x_11578:
[----:B------:R-:W-:Y:S05]  /*bf850*/  BSYNC.RECONVERGENT B3 ;  /* 0x0000000000037941 */ /* 0x000fea0003800200 */
.L_x_11577:
[----:B------:R-:W-:Y:S01]  /*bf860*/  DADD R2, -RZ, |R2| ;  /* 0x00000000ff027229 */ /* 0x000fe20000000502 */
[----:B------:R-:W-:Y:S01]  /*bf870*/  IMAD.MOV.U32 R6, RZ, RZ, RZ ;  /* 0x000000ffff067224 */ /* 0x000fe200078e00ff */
        /* <DEDUP_REMOVED lines=8> */
[----:B------:R-:W-:-:S12]  /*bf900*/  NOP ;  /* 0x0000000000007918 */ /* 0x000fd80000000000 */
        /* <DEDUP_REMOVED lines=9> */
[----:B------:R-:W-:Y:S01]  /*bf9a0*/  IMAD.U32 R46, RZ, RZ, UR8 ;  /* 0x00000008ff2e7e24 */ /* 0x000fe2000f8e00ff */
        /* <DEDUP_REMOVED lines=261> */
.L_x_11580:
[----:B------:R-:W-:Y:S01]  /*c0a00*/  IMAD.MOV.U32 R4, RZ, RZ, 0x0 ;  /* 0x00000000ff047424 */ /* 0x000fe200078e00ff */
[----:B------:R-:W-:Y:S01]  /*c0a10*/  LOP3.LUT P0, RZ, R3, 0x7fffffff, RZ, 0xc0, !PT ;  /* 0x7fffffff03ff7812 */ /* 0x000fe2000780c0ff */
[----:B------:R-:W-:-:S06]  /*c0a20*/  IMAD.MOV.U32 R5, RZ, RZ, 0x7ff00000 ;  /* 0x7ff00000ff057424 */ /* 0x000fcc00078e00ff */
[----:B------:R-:W0:Y:S02]  /*c0a30*/  DFMA R2, R2, R4, +INF ;  /* 0x7ff000000202742b */ /* 0x000e240000000004 */
[----:B0-----:R-:W-:Y:S02]  /*c0a40*/  FSEL R6, R2, RZ, P0 ;  /* 0x000000ff02067208 */ /* 0x001fe40000000000 */
[----:B------:R-:W-:-:S07]  /*c0a50*/  FSEL R7, R3, -QNAN , P0 ;  /* 0xfff0000003077808 */ /* 0x000fce0000000000 */
.L_x_11581:
[----:B------:R-:W-:Y:S05]  /*c0a60*/  BSYNC.RECONVERGENT B0 ;  /* 0x0000000000007941 */ /* 0x000fea0003800200 */
.L_x_11579:
        /* <DEDUP_REMOVED lines=53> */
[----:B-----5:R-:W-:Y:S05]  /*c0dc0*/  CALL.REL.NOINC `($__internal_20_$__cuda_sm20_div_rn_f64_full) ;  /* 0x00000bb800f87944 */ /* 0x020fea0003c00000 */
.L_x_11583:
[----:B------:R-:W-:Y:S05]  /*c0dd0*/  BSYNC.RECONVERGENT B3 ;  /* 0x0000000000037941 */ /* 0x000fea0003800200 */
.L_x_11582:
        /* <DEDUP_REMOVED lines=173> */
.L_x_11574:
        /* <DEDUP_REMOVED lines=281> */
.L_x_11587:
[----:B------:R-:W-:Y:S01]  /*c2a40*/  IMAD.MOV.U32 R4, RZ, RZ, 0x0 ;  /* 0x00000000ff047424 */ /* 0x000fe200078e00ff */
[----:B------:R-:W-:Y:S01]  /*c2a50*/  LOP3.LUT P0, RZ, R3, 0x7fffffff, RZ, 0xc0, !PT ;  /* 0x7fffffff03ff7812 */ /* 0x000fe2000780c0ff */
[----:B------:R-:W-:-:S06]  /*c2a60*/  IMAD.MOV.U32 R5, RZ, RZ, 0x7ff00000 ;  /* 0x7ff00000ff057424 */ /* 0x000fcc00078e00ff */
[----:B------:R-:W0:Y:S02]  /*c2a70*/  DFMA R2, R2, R4, +INF ;  /* 0x7ff000000202742b */ /* 0x000e240000000004 */
[----:B0-----:R-:W-:Y:S02]  /*c2a80*/  FSEL R62, R2, RZ, P0 ;  /* 0x000000ff023e7208 */ /* 0x001fe40000000000 */
[----:B------:R-:W-:-:S07]  /*c2a90*/  FSEL R63, R3, -QNAN , P0 ;  /* 0xfff00000033f7808 */ /* 0x000fce0000000000 */
.L_x_11588:
[----:B------:R-:W-:Y:S05]  /*c2aa0*/  BSYNC.RECONVERGENT B0 ;  /* 0x0000000000007941 */ /* 0x000fea0003800200 */
.L_x_11586:
        /* <DEDUP_REMOVED lines=49> */
.L_x_11590:
[----:B------:R-:W-:Y:S05]  /*c2dc0*/  BSYNC.RECONVERGENT B3 ;  /* 0x0000000000037941 */ /* 0x000fea0003800200 */
.L_x_11589:
        /* <DEDUP_REMOVED lines=173> */
.L_x_11585:
        /* <DEDUP_REMOVED lines=192> */
.L_x_11592:
[----:B------:R-:W-:Y:S01]  /*c44a0*/  IMAD.MOV.U32 R2, RZ, RZ, 0x0 ;  /* 0x00000000ff027424 */ /* 0x000fe200078e00ff */
[----:B------:R-:W-:Y:S01]  /*c44b0*/  LOP3.LUT P0, RZ, R5, 0x7fffffff, RZ, 0xc0, !PT ;  /* 0x7fffffff05ff7812 */ /* 0x000fe2000780c0ff */
[----:B------:R-:W-:-:S06]  /*c44c0*/  IMAD.MOV.U32 R3, RZ, RZ, 0x7ff00000 ;  /* 0x7ff00000ff037424 */ /* 0x000fcc00078e00ff */
[----:B------:R-:W0:Y:S02]  /*c44d0*/  DFMA R4, R4, R2, +INF ;  /* 0x7ff000000404742b */ /* 0x000e240000000002 */
[----:B0-----:R-:W-:Y:S02]  /*c44e0*/  FSEL R44, R4, RZ, P0 ;  /* 0x000000ff042c7208 */ /* 0x001fe40000000000 */
[----:B------:R-:W-:-:S07]  /*c44f0*/  FSEL R45, R5, -QNAN , P0 ;  /* 0xfff00000052d7808 */ /* 0x000fce0000000000 */
.L_x_11593:
[----:B------:R-:W-:Y:S05]  /*c4500*/  BSYNC.RECONVERGENT B0 ;  /* 0x0000000000007941 */ /* 0x000fea0003800200 */
.L_x_11591:
        /* <DEDUP_REMOVED lines=54> */
.L_x_11595:
[----:B------:R-:W-:Y:S05]  /*c4870*/  BSYNC.RECONVERGENT B3 ;  /* 0x0000000000037941 */ /* 0x000fea0003800200 */
.L_x_11594:
        /* <DEDUP_REMOVED lines=173> */
.L_x_11573:
        /* <DEDUP_REMOVED lines=72> */
[----:B-----5:R-:W-:Y:S05]  /*c57d0*/  CALL.REL.NOINC `($__internal_20_$__cuda_sm20_div_rn_f64_full) ;  /* 0x00000b7000747944 */ /* 0x020fea0003c00000 */
[----:B------:R-:W-:Y:S02]  /*c57e0*/  IMAD.MOV.U32 R46, RZ, RZ, R2 ;  /* 0x000000ffff2e7224 */ /* 0x000fe400078e0002 */
[----:B------:R-:W-:-:S07]  /*c57f0*/  IMAD.MOV.U32 R47, RZ, RZ, R3 ;  /* 0x000000ffff2f7224 */ /* 0x000fce00078e0003 */
.L_x_11598:
[----:B------:R-:W-:Y:S05]  /*c5800*/  BSYNC.RECONVERGENT B3 ;  /* 0x0000000000037941 */ /* 0x000fea0003800200 */
.L_x_11597:
        /* <DEDUP_REMOVED lines=50> */
[----:B-----5:R-:W-:Y:S05]  /*c5b30*/  CALL.REL.NOINC `($__internal_20_$__cuda_sm20_div_rn_f64_full) ;  /* 0x00000b6c009c7944 */ /* 0x020fea0003c00000 */
.L_x_11600:
[----:B------:R-:W-:Y:S05]  /*c5b40*/  BSYNC.RECONVERGENT B3 ;  /* 0x0000000000037941 */ /* 0x000fea0003800200 */
.L_x_11599:
        /* <DEDUP_REMOVED lines=282> */
.L_x_11602:
[----:B------:R-:W-:Y:S01]  /*c6cf0*/  IMAD.MOV.U32 R4, RZ, RZ, 0x0 ;  /* 0x00000000ff047424 */ /* 0x000fe200078e00ff */
[----:B------:R-:W-:Y:S01]  /*c6d00*/  LOP3.LUT P0, RZ, R3, 0x7fffffff, RZ, 0xc0, !PT ;  /* 0x7fffffff03ff7812 */ /* 0x000fe2000780c0ff */
[----:B------:R-:W-:-:S06]  /*c6d10*/  IMAD.MOV.U32 R5, RZ, RZ, 0x7ff00000 ;  /* 0x7ff00000ff057424 */ /* 0x000fcc00078e00ff */
[----:B------:R-:W0:Y:S02]  /*c6d20*/  DFMA R2, R2, R4, +INF ;  /* 0x7ff000000202742b */ /* 0x000e240000000004 */
[----:B0-----:R-:W-:Y:S02]  /*c6d30*/  FSEL R62, R2, RZ, P0 ;  /* 0x000000ff023e7208 */ /* 0x001fe40000000000 */
[----:B------:R-:W-:-:S07]  /*c6d40*/  FSEL R63, R3, -QNAN , P0 ;  /* 0xfff00000033f7808 */ /* 0x000fce0000000000 */
.L_x_11603:
[----:B------:R-:W-:Y:S05]  /*c6d50*/  BSYNC.RECONVERGENT B0 ;  /* 0x0000000000007941 */ /* 0x000fea0003800200 */
.L_x_11601:
        /* <DEDUP_REMOVED lines=57> */
.L_x_11605:
[----:B------:R-:W-:Y:S05]  /*c70f0*/  BSYNC.RECONVERGENT B3 ;  /* 0x0000000000037941 */ /* 0x000fea0003800200 */
.L_x_11604:
        /* <DEDUP_REMOVED lines=197> */
.L_x_11596:
        /* <DEDUP_REMOVED lines=282> */
.L_x_11608:
[----:B------:R-:W-:Y:S01]  /*c8ef0*/  IMAD.MOV.U32 R2, RZ, RZ, 0x0 ;  /* 0x00000000ff027424 */ /* 0x000fe200078e00ff */
[----:B------:R-:W-:Y:S01]  /*c8f00*/  LOP3.LUT P0, RZ, R45, 0x7fffffff, RZ, 0xc0, !PT ;  /* 0x7fffffff2dff7812 */ /* 0x000fe2000780c0ff */
[----:B------:R-:W-:-:S06]  /*c8f10*/  IMAD.MOV.U32 R3, RZ, RZ, 0x7ff00000 ;  /* 0x7ff00000ff037424 */ /* 0x000fcc00078e00ff */
[----:B------:R-:W0:Y:S02]  /*c8f20*/  DFMA R44, R44, R2, +INF ;  /* 0x7ff000002c2c742b */ /* 0x000e240000000002 */
[----:B0-----:R-:W-:Y:S02]  /*c8f30*/  FSEL R62, R44, RZ, P0 ;  /* 0x000000ff2c3e7208 */ /* 0x001fe40000000000 */
[----:B------:R-:W-:-:S07]  /*c8f40*/  FSEL R63, R45, -QNAN , P0 ;  /* 0xfff000002d3f7808 */ /* 0x000fce0000000000 */
.L_x_11609:
[----:B------:R-:W-:Y:S05]  /*c8f50*/  BSYNC.RECONVERGENT B0 ;  /* 0x0000000000007941 */ /* 0x000fea0003800200 */
.L_x_11607:
[----:B------:R-:W0:Y:S01]  /*c8f60*/  MUFU.RCP64H R3, R5 ;  /* 0x0000000500037308 */ /* 0x000e220000001800 */
[----:B------:R-:W-:Y:S01]  /*c8f70*/  IMAD.MOV.U32 R46, RZ, RZ, R4 ;  /* 0x000000ffff2e7224 */ /* 0x000fe200078e0004 */
[----:B------:R-:W-:Y:S01]  /*c8f80*/  MOV R2, 0x1 ;  /* 0x0000000100027802 */ /* 0x000fe20000000f00 */
[----:B------:R-:W-:Y:S01]  /*c8f90*/  IMAD.MOV.U32 R47, RZ, RZ, R5 ;  /* 0x000000ffff2f7224 */ /* 0x000fe200078e0005 */
        /* <DEDUP_REMOVED lines=47> */
[----:B-----5:R-:W-:Y:S05]  /*c9290*/  CALL.REL.NOINC `($__internal_20_$__cuda_sm20_div_rn_f64_full) ;  /* 0x00000b3400c47944 */ /* 0x020fea0003c00000 */
.L_x_11611:
[----:B------:R-:W-:Y:S05]  /*c92a0*/  BSYNC.RECONVERGENT B3 ;  /* 0x0000000000037941 */ /* 0x000fea0003800200 */
.L_x_11610:
        /* <DEDUP_REMOVED lines=194> */
.L_x_11606:
        /* <DEDUP_REMOVED lines=195> */
.L_x_11613:
[----:B------:R-:W-:Y:S01]  /*cab00*/  IMAD.MOV.U32 R2, RZ, RZ, 0x0 ;  /* 0x00000000ff027424 */ /* 0x000fe200078e00ff */
[----:B------:R-:W-:Y:S02]  /*cab10*/  MOV R3, 0x7ff00000 ;  /* 0x7ff0000000037802 */ /* 0x000fe40000000f00 */
[----:B------:R-:W-:-:S04]  /*cab20*/  LOP3.LUT P0, RZ, R5, 0x7fffffff, RZ, 0xc0, !PT ;  /* 0x7fffffff05ff7812 */ /* 0x000fc8000780c0ff */
[----:B------:R-:W0:Y:S02]  /*cab30*/  DFMA R4, R4, R2, +INF ;  /* 0x7ff000000404742b */ /* 0x000e240000000002 */
[----:B0-----:R-:W-:Y:S02]  /*cab40*/  FSEL R62, R4, RZ, P0 ;  /* 0x000000ff043e7208 */ /* 0x001fe40000000000 */
[----:B------:R-:W-:-:S07]  /*cab50*/  FSEL R63, R5, -QNAN , P0 ;  /* 0xfff00000053f7808 */ /* 0x000fce0000000000 */
.L_x_11614:
[----:B------:R-:W-:Y:S05]  /*cab60*/  BSYNC.RECONVERGENT B0 ;  /* 0x0000000000007941 */ /* 0x000fea0003800200 */
.L_x_11612:
        /* <DEDUP_REMOVED lines=52> */
[----:B-----5:R-:W-:Y:S05]  /*caeb0*/  CALL.REL.NOINC `($__internal_20_$__cuda_sm20_div_rn_f64_full) ;  /* 0x00000b1800bc7944 */ /* 0x020fea0003c00000 */
.L_x_11616:
[----:B------:R-:W-:Y:S05]  /*caec0*/  BSYNC.RECONVERGENT B3 ;  /* 0x0000000000037941 */ /* 0x000fea0003800200 */
.L_x_11615:
        /* <DEDUP_REMOVED lines=196> */
.L_x_11584:
[----:B------:R-:W-:Y:S05]  /*cbb10*/  BSYNC.RECONVERGENT B2 ;  /* 0x0000000000027941 */ /* 0x000fea0003800200 */
.L_x_11572:
        /* <DEDUP_REMOVED lines=8> */
.L_x_11571:
        /* <DEDUP_REMOVED lines=285> */
[----:B-----5:R-:W-:Y:S05]  /*ccd70*/  CALL.REL.NOINC `($__internal_21_$__cuda_sm20_dsqrt_rn_f64_mediumpath_v1) ;  /* 0x00000b0400407944 */ /* 0x020fea0003c00000 */
.L_x_11621:
[----:B------:R-:W-:Y:S05]  /*ccd80*/  BSYNC.RECONVERGENT B3 ;  /* 0x0000000000037941 */ /* 0x000fea0003800200 */
.L_x_11620:
[----:B------:R-:W-:Y:S02]  /*ccd90*/  IMAD.MOV.U32 R66, RZ, RZ, R2 ;  /* 0x000000ffff427224 */ /* 0x000fe400078e0002 */
[----:B------:R-:W-:Y:S01]  /*ccda0*/  IMAD.MOV.U32 R67, RZ, RZ, R3 ;  /* 0x000000ffff437224 */ /* 0x000fe200078e0003 */
[----:B------:R-:W-:Y:S06]  /*ccdb0*/  BRA `(.L_x_11622) ;  /* 0x0000005000707947 */ /* 0x000fec0003800000 */
.L_x_11619:
        /* <DEDUP_REMOVED lines=70> */
.L_x_11627:
[----:B------:R-:W-:Y:S05]  /*cd220*/  BSYNC.RECONVERGENT B4 ;  /* 0x0000000000047941 */ /* 0x000fea0003800200 */
.L_x_11626:
[----:B------:R-:W-:Y:S02]  /*cd230*/  IMAD.MOV.U32 R46, RZ, RZ, R2 ;  /* 0x000000ffff2e7224 */ /* 0x000fe400078e0002 */
[----:B------:R-:W-:-:S07]  /*cd240*/  IMAD.MOV.U32 R47, RZ, RZ, R3 ;  /* 0x000000ffff2f7224 */ /* 0x000fce00078e0003 */
.L_x_11625:
[----:B------:R-:W-:Y:S05]  /*cd250*/  BSYNC.RECONVERGENT B3 ;  /* 0x0000000000037941 */ /* 0x000fea0003800200 */
.L_x_11624:
        /* <DEDUP_REMOVED lines=75> */
.L_x_11630:
[----:B------:R-:W-:Y:S05]  /*cd710*/  BSYNC.RECONVERGENT B4 ;  /* 0x0000000000047941 */ /* 0x000fea0003800200 */
.L_x_11629:
[----:B------:R-:W-:Y:S05]  /*cd720*/  BSYNC.RECONVERGENT B3 ;  /* 0x0000000000037941 */ /* 0x000fea0003800200 */
.L_x_11628:
        /* <DEDUP_REMOVED lines=70> */
[----:B-----5:R-:W-:Y:S05]  /*cdb90*/  CALL.REL.NOINC `($__internal_21_$__cuda_sm20_dsqrt_rn_f64_mediumpath_v1) ;  /* 0x00000af400b87944 */ /* 0x020fea0003c00000 */
[----:B------:R-:W-:Y:S02]  /*cdba0*/  IMAD.MOV.U32 R6, RZ, RZ, R2 ;  /* 0x000000ffff067224 */ /* 0x000fe400078e0002 */
[----:B------:R-:W-:-:S07]  /*cdbb0*/  IMAD.MOV.U32 R7, RZ, RZ, R3 ;  /* 0x000000ffff077224 */ /* 0x000fce00078e0003 */
.L_x_11632:
[----:B------:R-:W-:Y:S05]  /*cdbc0*/  BSYNC.RECONVERGENT B3 ;  /* 0x0000000000037941 */ /* 0x000fea0003800200 */
.L_x_11631:
        /* <DEDUP_REMOVED lines=56> */
[----:B-----5:R-:W-:Y:S05]  /*cdf50*/  CALL.REL.NOINC `($__internal_20_$__cuda_sm20_div_rn_f64_full) ;  /* 0x00000ae800947944 */ /* 0x020fea0003c00000 */
.L_x_11635:
[----:B------:R-:W-:Y:S05]  /*cdf60*/  BSYNC.RECONVERGENT B3 ;  /* 0x0000000000037941 */ /* 0x000fea0003800200 */
.L_x_11634:
        /* <DEDUP_REMOVED lines=78> */
.L_x_11633:
        /* <DEDUP_REMOVED lines=187> */
.L_x_11636:
[----:B------:R-:W-:Y:S01]  /*cf000*/  IMAD.MOV.U32 R4, RZ, RZ, 0x0 ;  /* 0x00000000ff047424 */ /* 0x000fe200078e00ff */
[----:B------:R-:W-:Y:S01]  /*cf010*/  LOP3.LUT P0, RZ, R3, 0x7fffffff, RZ, 0xc0, !PT ;  /* 0x7fffffff03ff7812 */ /* 0x000fe2000780c0ff */
[----:B------:R-:W-:-:S06]  /*cf020*/  IMAD.MOV.U32 R5, RZ, RZ, 0x7ff00000 ;  /* 0x7ff00000ff057424 */ /* 0x000fcc00078e00ff */
[----:B------:R-:W0:Y:S02]  /*cf030*/  DFMA R2, R2, R4, +INF ;  /* 0x7ff000000202742b */ /* 0x000e240000000004 */
[----:B0-----:R-:W-:Y:S02]  /*cf040*/  FSEL R66, R2, RZ, P0 ;  /* 0x000000ff02427208 */ /* 0x001fe40000000000 */
[----:B------:R-:W-:Y:S01]  /*cf050*/  FSEL R67, R3, -QNAN , P0 ;  /* 0xfff0000003437808 */ /* 0x000fe20000000000 */
[----:B------:R-:W-:Y:S06]  /*cf060*/  BRA `(.L_x_11622) ;  /* 0x0000002c00c47947 */ /* 0x000fec0003800000 */
.L_x_11623:
        /* <DEDUP_REMOVED lines=65> */
.L_x_11639:
[----:B------:R-:W-:Y:S05]  /*cf480*/  BSYNC.RECONVERGENT B3 ;  /* 0x0000000000037941 */ /* 0x000fea0003800200 */
.L_x_11638:
        /* <DEDUP_REMOVED lines=48> */
.L_x_11641:
[----:B------:R-:W-:Y:S05]  /*cf790*/  BSYNC.RECONVERGENT B3 ;  /* 0x0000000000037941 */ /* 0x000fea0003800200 */
.L_x_11640:
[----:B------:R-:W-:Y:S01]  /*cf7a0*/  IMAD.MOV.U32 R66, RZ, RZ, R2 ;  /* 0x000000ffff427224 */ /* 0x000fe200078e0002 */
[----:B------:R-:W-:Y:S01]  /*cf7b0*/  MOV R67, R3 ;  /* 0x0000000300437202 */ /* 0x000fe20000000f00 */
[----:B------:R-:W-:Y:S06]  /*cf7c0*/  BRA `(.L_x_11622) ;  /* 0x0000002400ec7947 */ /* 0x000fec0003800000 */
.L_x_11637:
        /* <DEDUP_REMOVED lines=52> */
[----:B-----5:R-:W-:Y:S05]  /*cfb10*/  CALL.REL.NOINC `($__internal_21_$__cuda_sm20_dsqrt_rn_f64_mediumpath_v1) ;  /* 0x00000ad400d87944 */ /* 0x020fea0003c00000 */
[----:B------:R-:W-:Y:S02]  /*cfb20*/  IMAD.MOV.U32 R66, RZ, RZ, R2 ;  /* 0x000000ffff427224 */ /* 0x000fe400078e0002 */
[----:B------:R-:W-:-:S07]  /*cfb30*/  IMAD.MOV.U32 R67, RZ, RZ, R3 ;  /* 0x000000ffff437224 */ /* 0x000fce00078e0003 */
.L_x_11643:
[----:B------:R-:W-:Y:S05]  /*cfb40*/  BSYNC.RECONVERGENT B3 ;  /* 0x0000000000037941 */ /* 0x000fea0003800200 */
.L_x_11642:
        /* <DEDUP_REMOVED lines=57> */
.L_x_11646:
[----:B------:R-:W-:Y:S05]  /*cfee0*/  BSYNC.RECONVERGENT B3 ;  /* 0x0000000000037941 */ /* 0x000fea0003800200 */
.L_x_11645:
        /* <DEDUP_REMOVED lines=78> */
.L_x_11644:
        /* <DEDUP_REMOVED lines=187> */
.L_x_11647:
[----:B------:R-:W-:Y:S01]  /*d0f80*/  MOV R4, 0x0 ;  /* 0x0000000000047802 */ /* 0x000fe20000000f00 */
[----:B------:R-:W-:Y:S01]  /*d0f90*/  IMAD.MOV.U32 R5, RZ, RZ, 0x7ff00000 ;  /* 0x7ff00000ff057424 */ /* 0x000fe200078e00ff */
[----:B------:R-:W-:-:S05]  /*d0fa0*/  LOP3.LUT P0, RZ, R3, 0x7fffffff, RZ, 0xc0, !PT ;  /* 0x7fffffff03ff7812 */ /* 0x000fca000780c0ff */
[----:B------:R-:W0:Y:S02]  /*d0fb0*/  DFMA R2, R2, R4, +INF ;  /* 0x7ff000000202742b */ /* 0x000e240000000004 */
[----:B0-----:R-:W-:Y:S02]  /*d0fc0*/  FSEL R66, R2, RZ, P0 ;  /* 0x000000ff02427208 */ /* 0x001fe40000000000 */
[----:B------:R-:W-:Y:S01]  /*d0fd0*/  FSEL R67, R3, -QNAN , P0 ;  /* 0xfff0000003437808 */ /* 0x000fe20000000000 */
[----:B------:R-:W-:Y:S06]  /*d0fe0*/  BRA `(.L_x_11622) ;  /* 0x0000000c00e47947 */ /* 0x000fec0003800000 */
.L_x_11618:
        /* <DEDUP_REMOVED lines=55> */
.L_x_11649:
[----:B------:R-:W-:Y:S05]  /*d1360*/  BSYNC.RECONVERGENT B3 ;  /* 0x0000000000037941 */ /* 0x000fea0003800200 */
.L_x_11648:
        /* <DEDUP_REMOVED lines=187> */
.L_x_11650:
[----:B------:R-:W-:Y:S01]  /*d1f20*/  IMAD.MOV.U32 R4, RZ, RZ, 0x0 ;  /* 0x00000000ff047424 */ /* 0x000fe200078e00ff */
[----:B------:R-:W-:Y:S01]  /*d1f30*/  LOP3.LUT P0, RZ, R3, 0x7fffffff, RZ, 0xc0, !PT ;  /* 0x7fffffff03ff7812 */ /* 0x000fe2000780c0ff */
[----:B------:R-:W-:-:S06]  /*d1f40*/  IMAD.MOV.U32 R5, RZ, RZ, 0x7ff00000 ;  /* 0x7ff00000ff057424 */ /* 0x000fcc00078e00ff */
[----:B------:R-:W0:Y:S02]  /*d1f50*/  DFMA R2, R2, R4, +INF ;  /* 0x7ff000000202742b */ /* 0x000e240000000004 */
[----:B0-----:R-:W-:Y:S02]  /*d1f60*/  FSEL R66, R2, RZ, P0 ;  /* 0x000000ff02427208 */ /* 0x001fe40000000000 */
[----:B------:R-:W-:-:S07]  /*d1f70*/  FSEL R67, R3, -QNAN , P0 ;  /* 0xfff0000003437808 */ /* 0x000fce0000000000 */
.L_x_11622:
[----:B------:R-:W-:Y:S05]  /*d1f80*/  BSYNC.RECONVERGENT B2 ;  /* 0x0000000000027941 */ /* 0x000fea0003800200 */
.L_x_11617:
        /* <DEDUP_REMOVED lines=62> */
.L_x_11655:
[----:B------:R-:W-:Y:S05]  /*d2370*/  BSYNC.RECONVERGENT B4 ;  /* 0x0000000000047941 */ /* 0x000fea0003800200 */
.L_x_11654:
        /* <DEDUP_REMOVED lines=64> */
[----:B-----5:R-:W-:Y:S05]  /*d2780*/  CALL.REL.NOINC `($__internal_21_$__cuda_sm20_dsqrt_rn_f64_mediumpath_v1) ;  /* 0x00000aa800bc7944 */ /* 0x020fea0003c00000 */
[----:B------:R-:W-:Y:S02]  /*d2790*/  IMAD.MOV.U32 R42, RZ, RZ, R2 ;  /* 0x000000ffff2a7224 */ /* 0x000fe400078e0002 */
[----:B------:R-:W-:-:S07]  /*d27a0*/  IMAD.MOV.U32 R43, RZ, RZ, R3 ;  /* 0x000000ffff2b7224 */ /* 0x000fce00078e0003 */
.L_x_11659:
[----:B------:R-:W-:Y:S05]  /*d27b0*/  BSYNC.RECONVERGENT B5 ;  /* 0x0000000000057941 */ /* 0x000fea0003800200 */
.L_x_11658:
        /* <DEDUP_REMOVED lines=61> */
.L_x_11661:
[----:B------:R-:W-:Y:S05]  /*d2b90*/  BSYNC.RECONVERGENT B5 ;  /* 0x0000000000057941 */ /* 0x000fea0003800200 */
.L_x_11660:
[----:B------:R0:W1:Y:S01]  /*d2ba0*/  DMUL R46, R2, R42 ;  /* 0x0000002a022e7228 */ /* 0x0000620000000000 */
[----:B------:R-:W-:Y:S02]  /*d2bb0*/  IMAD.MOV.U32 R58, RZ, RZ, 0x0 ;  /* 0x00000000ff3a7424 */ /* 0x000fe400078e00ff */
[----:B------:R-:W-:Y:S01]  /*d2bc0*/  IMAD.MOV.U32 R59, RZ, RZ, 0x3ff00000 ;  /* 0x3ff00000ff3b7424 */ /* 0x000fe200078e00ff */
[----:B01----:R-:W-:Y:S06]  /*d2bd0*/  BRA `(.L_x_11662) ;  /* 0x0000001800ac7947 */ /* 0x003fec0003800000 */
.L_x_11657:
        /* <DEDUP_REMOVED lines=75> */
.L_x_11667:
[----:B------:R-:W-:Y:S05]  /*d3090*/  BSYNC.RECONVERGENT B6 ;  /* 0x0000000000067941 */ /* 0x000fea0003800200 */
.L_x_11666:
[----:B------:R-:W-:Y:S02]  /*d30a0*/  IMAD.MOV.U32 R46, RZ, RZ, R2 ;  /* 0x000000ffff2e7224 */ /* 0x000fe400078e0002 */
[----:B------:R-:W-:-:S07]  /*d30b0*/  IMAD.MOV.U32 R47, RZ, RZ, R3 ;  /* 0x000000ffff2f7224 */ /* 0x000fce00078e0003 */
.L_x_11665:
[----:B------:R-:W-:Y:S05]  /*d30c0*/  BSYNC.RECONVERGENT B5 ;  /* 0x0000000000057941 */ /* 0x000fea0003800200 */
.L_x_11664:
        /* <DEDUP_REMOVED lines=72> */
[----:B-----5:R-:W-:Y:S05]  /*d3550*/  CALL.REL.NOINC `($__internal_20_$__cuda_sm20_div_rn_f64_full) ;  /* 0x00000a9400147944 */ /* 0x020fea0003c00000 */
.L_x_11671:
[----:B------:R-:W-:Y:S05]  /*d3560*/  BSYNC.RECONVERGENT B6 ;  /* 0x0000000000067941 */ /* 0x000fea0003800200 */
.L_x_11670:
[----:B------:R-:W-:Y:S02]  /*d3570*/  IMAD.MOV.U32 R60, RZ, RZ, R2 ;  /* 0x000000ffff3c7224 */ /* 0x000fe400078e0002 */
[----:B------:R-:W-:-:S07]  /*d3580*/  IMAD.MOV.U32 R61, RZ, RZ, R3 ;  /* 0x000000ffff3d7224 */ /* 0x000fce00078e0003 */
.L_x_11669:
[----:B------:R-:W-:Y:S05]  /*d3590*/  BSYNC.RECONVERGENT B5 ;  /* 0x0000000000057941 */ /* 0x000fea0003800200 */
.L_x_11668:
        /* <DEDUP_REMOVED lines=71> */
.L_x_11673:
[----:B------:R-:W-:Y:S05]  /*d3a10*/  BSYNC.RECONVERGENT B5 ;  /* 0x0000000000057941 */ /* 0x000fea0003800200 */
.L_x_11672:
[----:B------:R-:W-:Y:S02]  /*d3a20*/  IMAD.MOV.U32 R46, RZ, RZ, R2 ;  /* 0x000000ffff2e7224 */ /* 0x000fe400078e0002 */
[----:B------:R-:W-:Y:S01]  /*d3a30*/  IMAD.MOV.U32 R47, RZ, RZ, R3 ;  /* 0x000000ffff2f7224 */ /* 0x000fe200078e0003 */
[----:B------:R-:W-:Y:S06]  /*d3a40*/  BRA `(.L_x_11662) ;  /* 0x0000000c00107947 */ /* 0x000fec0003800000 */
.L_x_11663:
        /* <DEDUP_REMOVED lines=77> */
.L_x_11676:
[----:B------:R-:W-:Y:S05]  /*d3f20*/  BSYNC.RECONVERGENT B5 ;  /* 0x0000000000057941 */ /* 0x000fea0003800200 */
.L_x_11675:
        /* <DEDUP_REMOVED lines=47> */
[----:B-----5:R-:W-:Y:S05]  /*d4220*/  CALL.REL.NOINC `($__internal_20_$__cuda_sm20_div_rn_f64_full) ;  /* 0x00000a8400e07944 */ /* 0x020fea0003c00000 */
.L_x_11678:
[----:B------:R-:W-:Y:S05]  /*d4230*/  BSYNC.RECONVERGENT B5 ;  /* 0x0000000000057941 */ /* 0x000fea0003800200 */
.L_x_11677:
[----:B------:R-:W0:Y:S01]  /*d4240*/  DMUL R58, R58, 8.11296384146066816958e+31 ;  /* 0x469000003a3a7828 */ /* 0x000e220000000000 */
[----:B------:R-:W-:Y:S02]  /*d4250*/  IMAD.MOV.U32 R46, RZ, RZ, R2 ;  /* 0x000000ffff2e7224 */ /* 0x000fe400078e0002 */
[----:B------:R-:W-:Y:S01]  /*d4260*/  IMAD.MOV.U32 R47, RZ, RZ, R3 ;  /* 0x000000ffff2f7224 */ /* 0x000fe200078e0003 */
[----:B0-----:R-:W-:Y:S06]  /*d4270*/  BRA `(.L_x_11662) ;  /* 0x0000000400047947 */ /* 0x001fec0003800000 */
.L_x_11674:
        /* <DEDUP_REMOVED lines=61> */
[----:B-----5:R-:W-:Y:S05]  /*d4650*/  CALL.REL.NOINC `($__internal_21_$__cuda_sm20_dsqrt_rn_f64_mediumpath_v1) ;  /* 0x00000a8c00087944 */ /* 0x020fea0003c00000 */
.L_x_11680:
[----:B------:R-:W-:Y:S05]  /*d4660*/  BSYNC.RECONVERGENT B5 ;  /* 0x0000000000057941 */ /* 0x000fea0003800200 */
.L_x_11679:
[----:B------:R-:W-:Y:S01]  /*d4670*/  MOV R46, R2 ;  /* 0x00000002002e7202 */ /* 0x000fe20000000f00 */
[----:B------:R-:W-:-:S07]  /*d4680*/  IMAD.MOV.U32 R47, RZ, RZ, R3 ;  /* 0x000000ffff2f7224 */ /* 0x000fce00078e0003 */
.L_x_11662:
[----:B------:R-:W-:Y:S05]  /*d4690*/  BSYNC.RECONVERGENT B4 ;  /* 0x0000000000047941 */ /* 0x000fea0003800200 */
.L_x_11653:
[----:B------:R-:W-:Y:S05]  /*d46a0*/  BSYNC.RELIABLE B2 ;  /* 0x0000000000027941 */ /* 0x000fea0003800100 */
.L_x_11652:
        /* <DEDUP_REMOVED lines=62> */
.L_x_11682:
[----:B------:R-:W-:Y:S05]  /*d4a90*/  BSYNC.RECONVERGENT B2 ;  /* 0x0000000000027941 */ /* 0x000fea0003800200 */
.L_x_11681:
[----:B------:R0:W1:Y:S01]  /*d4aa0*/  DSETP.NEU.AND P4, PT, R40, RZ, PT ;  /* 0x000000ff2800722a */ /* 0x0000620003f8d000 */
[----:B------:R-:W-:Y:S01]  /*d4ab0*/  UMOV UR4, 0x2a25ff7e ;  /* 0x2a25ff7e00047882 */ /* 0x000fe20000000000 */
[----:B0-----:R-:W-:Y:S01]  /*d4ac0*/  MOV R40, 0xdbb65b49 ;  /* 0xdbb65b4900287802 */ /* 0x001fe20000000f00 */
[----:B------:R-:W-:Y:S01]  /*d4ad0*/  IMAD.MOV.U32 R41, RZ, RZ, 0x3f2d3b63 ;  /* 0x3f2d3b63ff297424 */ /* 0x000fe200078e00ff */
[----:B------:R-:W-:Y:S01]  /*d4ae0*/  UMOV UR5, 0x3ef53e1d ;  /* 0x3ef53e1d00057882 */ /* 0x000fe20000000000 */
[----:B------:R-:W-:Y:S02]  /*d4af0*/  ISETP.GE.AND P2, PT, R47, RZ, PT ;  /* 0x000000ff2f00720c */ /* 0x000fe40003f46270 */
[----:B-1----:R-:W-:Y:S02]  /*d4b00*/  @P4 MOV R43, 0x4002d97c ;  /* 0x4002d97c002b4802 */ /* 0x002fe40000000f00 */
        /* <DEDUP_REMOVED lines=191> */
.L_x_11656:
        /* <DEDUP_REMOVED lines=100> */
.L_x_11684:
        /* <DEDUP_REMOVED lines=170> */
.L_x_11683:
[----:B------:R-:W-:Y:S05]  /*d67e0*/  BSYNC.RECONVERGENT B3 ;  /* 0x0000000000037941 */ /* 0x000fea0003800200 */
.L_x_11651:
[----:B------:R-:W-:Y:S01]  /*d67f0*/  LOP3.LUT R39, R67, 0x80000000, R39, 0xb8, !PT ;  /* 0x8000000043277812 */ /* 0x000fe200078eb827 */
[----:B------:R-:W-:Y:S01]  /*d6800*/  IMAD.MOV.U32 R38, RZ, RZ, R66 ;  /* 0x000000ffff267224 */ /* 0x000fe200078e0042 */
[----:B------:R-:W-:Y:S02]  /*d6810*/  LOP3.LUT R37, R3, 0x80000000, R37, 0xb8, !PT ;  /* 0x8000000003257812 */ /* 0x000fe400078eb825 */
[----:B------:R-:W-:-:S07]  /*d6820*/  MOV R36, R2 ;  /* 0x0000000200247202 */ /* 0x000fce0000000f00 */
.L_x_11570:
[----:B------:R-:W-:Y:S05]  /*d6830*/  BSYNC.RECONVERGENT B1 ;  /* 0x0000000000017941 */ /* 0x000fea0003800200 */
.L_x_11568:
[----:B------:R-:W-:Y:S05]  /*d6840*/  WARPSYNC.ALL ;  /* 0x0000000000007948 */ /* 0x000fea0003800000 */
[----:B------:R-:W-:Y:S01]  /*d6850*/  DSETP.NAN.AND P0, PT, R8, R8, PT ;  /* 0x000000080800722a */ /* 0x000fe20003f08000 */
[----:B------:R-:W-:-:S15]  /*d6860*/  BSSY.RECONVERGENT B1, `(.L_x_11685) ;  /* 0x00017bb000017945 */ /* 0x000fde0003800200 */
[----:B------:R-:W-:-:S15]  /*d6870*/  NOP ;  /* 0x0000000000007918 */ /* 0x000fde0000000000 */
[----:B------:R-:W-:-:S15]  /*d6880*/  NOP ;  /* 0x0000000000007918 */ /* 0x000fde0000000000 */
[----:B------:R-:W-:-:S15]  /*d6890*/  NOP ;  /* 0x0000000000007918 */ /* 0x000fde0000000000 */
[----:B------:R-:W-:-:S03]  /*d68a0*/  NOP ;  /* 0x0000000000007918 */ /* 0x000fc60000000000 */
        /* <DEDUP_REMOVED lines=53> */
.L_x_11686:
        /* <DEDUP_REMOVED lines=299> */
[----:B------:R-:W-:Y:S01]  /*d7eb0*/  IMAD.MOV.U32 R6, RZ, RZ, R2 ;  /* 0x000000ffff067224 */ /* 0x000fe200078e0002 */
[----:B------:R-:W-:-:S07]  /*d7ec0*/  MOV R7, R3 ;  /* 0x0000000300077202 */ /* 0x000fce0000000f00 */
.L_x_11692:
[----:B------:R-:W-:Y:S05]  /*d7ed0*/  BSYNC.RECONVERGENT B3 ;  /* 0x0000000000037941 */ /* 0x000fea0003800200 */
.L_x_11691:
        /* <DEDUP_REMOVED lines=11> */
[----:B------:R-:W-:Y:S02]  /*d7f90*/  ISETP.GE.U32.AND P1, PT, R0, 0x7fefffff, PT ;  /* 0x7fefffff0000780c */ /* 0x000fe40003f26070 */
[----:B------:R-:W-:Y:S01]  /*d7fa0*/  MOV R0, 0xfffffc01 ;  /* 0xfffffc0100007802 */ /* 0x000fe20000000f00 */
        /* <DEDUP_REMOVED lines=181> */
.L_x_11690:
        /* <DEDUP_REMOVED lines=77> */
.L_x_11699:
[----:B------:R-:W-:Y:S05]  /*d8fd0*/  BSYNC.RECONVERGENT B4 ;  /* 0x0000000000047941 */ /* 0x000fea0003800200 */
.L_x_11698:
[----:B------:R-:W-:Y:S02]  /*d8fe0*/  IMAD.MOV.U32 R46, RZ, RZ, R2 ;  /* 0x000000ffff2e7224 */ /* 0x000fe400078e0002 */
[----:B------:R-:W-:-:S07]  /*d8ff0*/  IMAD.MOV.U32 R47, RZ, RZ, R3 ;  /* 0x000000ffff2f7224 */ /* 0x000fce00078e0003 */
.L_x_11697:
[----:B------:R-:W-:Y:S05]  /*d9000*/  BSYNC.RECONVERGENT B3 ;  /* 0x0000000000037941 */ /* 0x000fea0003800200 */
.L_x_11696:
        /* <DEDUP_REMOVED lines=70> */
.L_x_11704:
[----:B------:R-:W-:Y:S05]  /*d9470*/  BSYNC.RECONVERGENT B4 ;  /* 0x0000000000047941 */ /* 0x000fea0003800200 */
.L_x_11703:
[----:B------:R-:W-:Y:S05]  /*d9480*/  BRA `(.L_x_11702) ;  /* 0x0000000000047947 */ /* 0x000fea0003800000 */
.L_x_11701:
[----:B------:R0:W1:Y:S02]  /*d9490*/  DADD R2, R42, -R4 ;  /* 0x000000002a027229 */ /* 0x0000640000000804 */
.L_x_11702:
[----:B------:R-:W-:Y:S05]  /*d94a0*/  BSYNC.RECONVERGENT B3 ;  /* 0x0000000000037941 */ /* 0x000fea0003800200 */
.L_x_11700:
        /* <DEDUP_REMOVED lines=71> */
[----:B------:R-:W-:Y:S01]  /*d9920*/  MOV R6, R2 ;  /* 0x0000000200067202 */ /* 0x000fe20000000f00 */
[----:B------:R-:W-:-:S07]  /*d9930*/  IMAD.MOV.U32 R7, RZ, RZ, R3 ;  /* 0x000000ffff077224 */ /* 0x000fce00078e0003 */
.L_x_11706:
[----:B------:R-:W-:Y:S05]  /*d9940*/  BSYNC.RECONVERGENT B3 ;  /* 0x0000000000037941 */ /* 0x000fea0003800200 */
.L_x_11705:
        /* <DEDUP_REMOVED lines=201> */
.L_x_11707:
        /* <DEDUP_REMOVED lines=52> */
.L_x_11709:
[----:B------:R-:W-:Y:S05]  /*da920*/  BSYNC.RECONVERGENT B3 ;  /* 0x0000000000037941 */ /* 0x000fea0003800200 */
.L_x_11708:
        /* <DEDUP_REMOVED lines=78> */
.L_x_11695:
        /* <DEDUP_REMOVED lines=54> */
[----:B------:R-:W-:-:S07]  /*db170*/  IMAD.MOV.U32 R7, RZ, RZ, R49 ;  /* 0x000000ffff077224 */ /* 0x000fce00078e0031 */
[----:B-----5:R-:W-:Y:S05]  /*db180*/  CALL.REL.NOINC `($__internal_21_$__cuda_sm20_dsqrt_rn_f64_mediumpath_v1) ;  /* 0x00000a20003c7944 */ /* 0x020fea0003c00000 */
[----:B------:R-:W-:Y:S01]  /*db190*/  MOV R66, R2 ;  /* 0x0000000200427202 */ /* 0x000fe20000000f00 */
[----:B------:R-:W-:-:S07]  /*db1a0*/  IMAD.MOV.U32 R67, RZ, RZ, R3 ;  /* 0x000000ffff437224 */ /* 0x000fce00078e0003 */
.L_x_11712:
[----:B------:R-:W-:Y:S05]  /*db1b0*/  BSYNC.RECONVERGENT B3 ;  /* 0x0000000000037941 */ /* 0x000fea0003800200 */
.L_x_11711:
        /* <DEDUP_REMOVED lines=201> */
.L_x_11713:
        /* <DEDUP_REMOVED lines=52> */
.L_x_11715:
[----:B------:R-:W-:Y:S05]  /*dc190*/  BSYNC.RECONVERGENT B3 ;  /* 0x0000000000037941 */ /* 0x000fea0003800200 */
.L_x_11714:
        /* <DEDUP_REMOVED lines=78> */
.L_x_11710:
        /* <DEDUP_REMOVED lines=63> */
.L_x_11717:
[----:B------:R-:W-:Y:S05]  /*dca70*/  BSYNC.RECONVERGENT B3 ;  /* 0x0000000000037941 */ /* 0x000fea0003800200 */
.L_x_11716:
        /* <DEDUP_REMOVED lines=48> */
.L_x_11719:
[----:B------:R-:W-:Y:S05]  /*dcd80*/  BSYNC.RECONVERGENT B3 ;  /* 0x0000000000037941 */ /* 0x000fea0003800200 */
.L_x_11718:
[----:B------:R-:W-:Y:S02]  /*dcd90*/  IMAD.MOV.U32 R66, RZ, RZ, R2 ;  /* 0x000000ffff427224 */ /* 0x000fe400078e0002 */
[----:B------:R-:W-:Y:S01]  /*dcda0*/  IMAD.MOV.U32 R67, RZ, RZ, R3 ;  /* 0x000000ffff437224 */ /* 0x000fe200078e0003 */
[----:B------:R-:W-:Y:S06]  /*dcdb0*/  BRA `(.L_x_11693) ;  /* 0x0000000000d87947 */ /* 0x000fec0003800000 */
.L_x_11694:
        /* <DEDUP_REMOVED lines=51> */
.L_x_11721:
[----:B------:R-:W-:Y:S05]  /*dd0f0*/  BSYNC.RECONVERGENT B3 ;  /* 0x0000000000037941 */ /* 0x000fea0003800200 */
.L_x_11720:
[----:B------:R-:W-:Y:S01]  /*dd100*/  IMAD.MOV.U32 R66, RZ, RZ, R2 ;  /* 0x000000ffff427224 */ /* 0x000fe200078e0002 */
[----:B------:R-:W-:-:S07]  /*dd110*/  MOV R67, R3 ;  /* 0x0000000300437202 */ /* 0x000fce0000000f00 */
.L_x_11693:
[----:B------:R-:W-:Y:S05]  /*dd120*/  BSYNC.RECONVERGENT B2 ;  /* 0x0000000000027941 */ /* 0x000fea0003800200 */
.L_x_11689:
        /* <DEDUP_REMOVED lines=53> */
.L_x_11726:
[----:B------:R-:W-:Y:S05]  /*dd480*/  BSYNC.RECONVERGENT B4 ;  /* 0x0000000000047941 */ /* 0x000fea0003800200 */
.L_x_11725:
        /* <DEDUP_REMOVED lines=177> */
.L_x_11728:
        /* <DEDUP_REMOVED lines=98> */
.L_x_11727:
        /* <DEDUP_REMOVED lines=83> */
.L_x_11736:
[----:B------:R-:W-:Y:S05]  /*deaf0*/  BSYNC.RECONVERGENT B6 ;  /* 0x0000000000067941 */ /* 0x000fea0003800200 */
.L_x_11735:
[----:B------:R-:W-:Y:S01]  /*deb00*/  MOV R46, R2 ;  /* 0x00000002002e7202 */ /* 0x000fe20000000f00 */
[----:B------:R-:W-:-:S07]  /*deb10*/  IMAD.MOV.U32 R47, RZ, RZ, R3 ;  /* 0x000000ffff2f7224 */ /* 0x000fce00078e0003 */
.L_x_11734:
[----:B------:R-:W-:Y:S05]  /*deb20*/  BSYNC.RECONVERGENT B5 ;  /* 0x0000000000057941 */ /* 0x000fea0003800200 */
.L_x_11733:
        /* <DEDUP_REMOVED lines=68> */
.L_x_11741:
[----:B------:R-:W-:Y:S05]  /*def70*/  BSYNC.RECONVERGENT B6 ;  /* 0x0000000000067941 */ /* 0x000fea0003800200 */
.L_x_11740:
[----:B------:R-:W-:Y:S01]  /*def80*/  IMAD.MOV.U32 R60, RZ, RZ, R2 ;  /* 0x000000ffff3c7224 */ /* 0x000fe200078e0002 */
[----:B------:R-:W-:Y:S01]  /*def90*/  MOV R61, R3 ;  /* 0x00000003003d7202 */ /* 0x000fe20000000f00 */
[----:B------:R-:W-:Y:S06]  /*defa0*/  BRA `(.L_x_11739) ;  /* 0x0000000000047947 */ /* 0x000fec0003800000 */
.L_x_11738:
[----:B------:R0:W1:Y:S02]  /*defb0*/  DADD R60, R42, -R4 ;  /* 0x000000002a3c7229 */ /* 0x0000640000000804 */
.L_x_11739:
[----:B------:R-:W-:Y:S05]  /*defc0*/  BSYNC.RECONVERGENT B5 ;  /* 0x0000000000057941 */ /* 0x000fea0003800200 */
.L_x_11737:
        /* <DEDUP_REMOVED lines=71> */
.L_x_11743:
[----:B------:R-:W-:Y:S05]  /*df440*/  BSYNC.RECONVERGENT B5 ;  /* 0x0000000000057941 */ /* 0x000fea0003800200 */
.L_x_11742:
[----:B------:R-:W-:Y:S02]  /*df450*/  IMAD.MOV.U32 R42, RZ, RZ, R2 ;  /* 0x000000ffff2a7224 */ /* 0x000fe400078e0002 */
[----:B------:R-:W-:Y:S01]  /*df460*/  IMAD.MOV.U32 R43, RZ, RZ, R3 ;  /* 0x000000ffff2b7224 */ /* 0x000fe200078e0003 */
[----:B------:R-:W-:Y:S06]  /*df470*/  BRA `(.L_x_11744) ;  /* 0x0000001000f07947 */ /* 0x000fec0003800000 */
.L_x_11732:
        /* <DEDUP_REMOVED lines=63> */
.L_x_11747:
[----:B------:R-:W-:Y:S05]  /*df870*/  BSYNC.RECONVERGENT B5 ;  /* 0x0000000000057941 */ /* 0x000fea0003800200 */
.L_x_11746:
[----:B------:R-:W-:Y:S02]  /*df880*/  IMAD.MOV.U32 R42, RZ, RZ, R2 ;  /* 0x000000ffff2a7224 */ /* 0x000fe400078e0002 */
[----:B------:R-:W-:Y:S01]  /*df890*/  IMAD.MOV.U32 R43, RZ, RZ, R3 ;  /* 0x000000ffff2b7224 */ /* 0x000fe200078e0003 */
[----:B------:R-:W-:Y:S06]  /*df8a0*/  BRA `(.L_x_11744) ;  /* 0x0000000c00e47947 */ /* 0x000fec0003800000 */
.L_x_11745:
[----:B------:R-:W0:Y:S01]  /*df8b0*/  DADD R2, R58, -1 ;  /* 0xbff000003a027429 */ /* 0x000e220000000000 */
        /* <DEDUP_REMOVED lines=73> */
.L_x_11749:
[----:B------:R-:W-:Y:S05]  /*dfd50*/  BSYNC.RECONVERGENT B5 ;  /* 0x0000000000057941 */ /* 0x000fea0003800200 */
.L_x_11748:
        /* <DEDUP_REMOVED lines=48> */
.L_x_11751:
[----:B------:R-:W-:Y:S05]  /*e0060*/  BSYNC.RECONVERGENT B5 ;  /* 0x0000000000057941 */ /* 0x000fea0003800200 */
.L_x_11750:
[----:B------:R-:W0:Y:S01]  /*e0070*/  DMUL R58, R58, 8.11296384146066816958e+31 ;  /* 0x469000003a3a7828 */ /* 0x000e220000000000 */
[----:B------:R-:W-:Y:S02]  /*e0080*/  IMAD.MOV.U32 R42, RZ, RZ, R2 ;  /* 0x000000ffff2a7224 */ /* 0x000fe400078e0002 */
[----:B------:R-:W-:Y:S01]  /*e0090*/  IMAD.MOV.U32 R43, RZ, RZ, R3 ;  /* 0x000000ffff2b7224 */ /* 0x000fe200078e0003 */
[----:B0-----:R-:W-:Y:S06]  /*e00a0*/  BRA `(.L_x_11744) ;  /* 0x0000000400e47947 */ /* 0x001fec0003800000 */
.L_x_11731:
        /* <DEDUP_REMOVED lines=54> */
.L_x_11753:
[----:B------:R-:W-:Y:S05]  /*e0410*/  BSYNC.RECONVERGENT B5 ;  /* 0x0000000000057941 */ /* 0x000fea0003800200 */
.L_x_11752:
        /* <DEDUP_REMOVED lines=62> */
.L_x_11755:
[----:B------:R-:W-:Y:S05]  /*e0800*/  BSYNC.RECONVERGENT B5 ;  /* 0x0000000000057941 */ /* 0x000fea0003800200 */
.L_x_11754:
[----:B------:R0:W1:Y:S01]  /*e0810*/  DMUL R42, R2, R42 ;  /* 0x0000002a022a7228 */ /* 0x0000620000000000 */
[----:B------:R-:W-:Y:S02]  /*e0820*/  IMAD.MOV.U32 R58, RZ, RZ, 0x0 ;  /* 0x00000000ff3a7424 */ /* 0x000fe400078e00ff */
[----:B01----:R-:W-:-:S07]  /*e0830*/  IMAD.MOV.U32 R59, RZ, RZ, 0x3ff00000 ;  /* 0x3ff00000ff3b7424 */ /* 0x003fce00078e00ff */
.L_x_11744:
[----:B------:R-:W-:Y:S05]  /*e0840*/  BSYNC.RECONVERGENT B4 ;  /* 0x0000000000047941 */ /* 0x000fea0003800200 */
.L_x_11730:
[----:B------:R-:W-:Y:S05]  /*e0850*/  BRA `(.L_x_11756) ;  /* 0x0000000000187947 */ /* 0x000fea0003800000 */
.L_x_11724:
[----:B------:R0:W1:-:S15]  /*e0860*/  DMUL R42, R40, 9.00719925474099200000e+15 ;  /* 0x43400000282a7828 */ /* 0x00005e0000000000 */
[----:B------:R-:W-:-:S15]  /*e0870*/  NOP ;  /* 0x0000000000007918 */ /* 0x000fde0000000000 */
[----:B------:R-:W-:-:S15]  /*e0880*/  NOP ;  /* 0x0000000000007918 */ /* 0x000fde0000000000 */
[----:B------:R-:W-:-:S15]  /*e0890*/  NOP ;  /* 0x0000000000007918 */ /* 0x000fde0000000000 */
[----:B------:R-:W-:-:S04]  /*e08a0*/  NOP ;  /* 0x0000000000007918 */ /* 0x000fc80000000000 */
[----:B01----:R-:W2:Y:S02]  /*e08b0*/  DMUL R58, R58, 9.00719925474099200000e+15 ;  /* 0x434000003a3a7828 */ /* 0x003ea40000000000 */
.L_x_11756:
[----:B------:R-:W-:Y:S05]  /*e08c0*/  BSYNC.RELIABLE B2 ;  /* 0x0000000000027941 */ /* 0x000fea0003800100 */
.L_x_11723:
        /* <DEDUP_REMOVED lines=62> */
.L_x_11758:
[----:B------:R-:W-:Y:S05]  /*e0cb0*/  BSYNC.RECONVERGENT B2 ;  /* 0x0000000000027941 */ /* 0x000fea0003800200 */
.L_x_11757:
        /* <DEDUP_REMOVED lines=176> */
.L_x_11760:
[----:B------:R-:W-:Y:S02]  /*e17c0*/  FSEL R2, RZ, 3.37028055040000000000e+12, P0 ;  /* 0x54442d18ff027808 */ /* 0x000fe40000000000 */
[----:B------:R-:W-:-:S07]  /*e17d0*/  FSEL R3, RZ, 2.1426990032196044922, P0 ;  /* 0x400921fbff037808 */ /* 0x000fce0000000000 */
.L_x_11761:
[----:B------:R-:W-:Y:S05]  /*e17e0*/  BSYNC.RECONVERGENT B0 ;  /* 0x0000000000007941 */ /* 0x000fea0003800200 */
.L_x_11759:
        /* <DEDUP_REMOVED lines=13> */
.L_x_11729:
[----:B------:R-:W-:Y:S05]  /*e18c0*/  BSYNC.RECONVERGENT B3 ;  /* 0x0000000000037941 */ /* 0x000fea0003800200 */
.L_x_11722:
[----:B------:R-:W-:Y:S01]  /*e18d0*/  LOP3.LUT R11, R67, 0x80000000, R11, 0xb8, !PT ;  /* 0x80000000430b7812 */ /* 0x000fe200078eb80b */
[----:B------:R-:W-:Y:S01]  /*e18e0*/  IMAD.MOV.U32 R10, RZ, RZ, R66 ;  /* 0x000000ffff0a7224 */ /* 0x000fe200078e0042 */
[----:B------:R-:W-:Y:S01]  /*e18f0*/  LOP3.LUT R9, R5, 0x80000000, R9, 0xb8, !PT ;  /* 0x8000000005097812 */ /* 0x000fe200078eb809 */
[----:B------:R-:W-:Y:S01]  /*e1900*/  IMAD.MOV.U32 R8, RZ, RZ, R4 ;  /* 0x000000ffff087224 */ /* 0x000fe200078e0004 */
[----:B------:R-:W-:Y:S06]  /*e1910*/  BRA `(.L_x_11687) ;  /* 0x000000c800bc7947 */ /* 0x000fec0003800000 */
.L_x_11688:
        /* <DEDUP_REMOVED lines=35> */
[----:B------:R-:W-:Y:S02]  /*e1b50*/  FSEL R47, R59, R61, !P1 ;  /* 0x0000003d3b2f7208 */ /* 0x000fe40004800000 */
[----:B------:R-:W-:Y:S01]  /*e1b60*/  FSEL R46, R58, R60, !P1 ;  /* 0x0000003c3a2e7208 */ /* 0x000fe20004800000 */
[----:B------:R-:W-:Y:S01]  /*e1b70*/  IMAD.MOV.U32 R51, RZ, RZ, R7 ;  /* 0x000000ffff337224 */ /* 0x000fe200078e0007 */
[----:B------:R-:W0:Y:S01]  /*e1b80*/  DMUL R2, R6, R6 ;  /* 0x0000000606027228 */ /* 0x000e220000000000 */
[----:B------:R-:W-:Y:S02]  /*e1b90*/  MOV R50, R6 ;  /* 0x0000000600327202 */ /* 0x000fe40000000f00 */
[----:B------:R-:W-:-:S15]  /*e1ba0*/  FSETP.GEU.AND P5, PT, |R7|, 6.5827683646048100446e-37, PT ;  /* 0x036000000700780b */ /* 0x000fde0003fae200 */
[----:B------:R-:W-:-:S15]  /*e1bb0*/  NOP ;  /* 0x0000000000007918 */ /* 0x000fde0000000000 */
[----:B------:R-:W-:-:S15]  /*e1bc0*/  NOP ;  /* 0x0000000000007918 */ /* 0x000fde0000000000 */
[----:B------:R-:W-:-:S15]  /*e1bd0*/  NOP ;  /* 0x0000000000007918 */ /* 0x000fde0000000000 */
[----:B------:R-:W-:-:S01]  /*e1be0*/  NOP ;  /* 0x0000000000007918 */ /* 0x000fc20000000000 */
[----:B0-----:R0:W1:Y:S02]  /*e1bf0*/  DFMA R4, R4, R4, R2 ;  /* 0x000000040404722b */ /* 0x0010640000000002 */
[----:B0-----:R-:W0:Y:S01]  /*e1c00*/  MUFU.RCP64H R3, R47 ;  /* 0x0000002f00037308 */ /* 0x001e220000001800 */
[----:B------:R-:W-:Y:S01]  /*e1c10*/  IMAD.MOV.U32 R2, RZ, RZ, 0x1 ;  /* 0x00000001ff027424 */ /* 0x000fe200078e00ff */
[----:B-1----:R-:W-:Y:S01]  /*e1c20*/  ISETP.GT.AND P0, PT, R5, 0xfffff, PT ;  /* 0x000fffff0500780c */ /* 0x002fe20003f04270 */
        /* <DEDUP_REMOVED lines=234> */
.L_x_11767:
[----:B------:R-:W-:Y:S05]  /*e2ad0*/  BSYNC.RECONVERGENT B0 ;  /* 0x0000000000007941 */ /* 0x000fea0003800200 */
.L_x_11766:
[----:B------:R-:W-:Y:S04]  /*e2ae0*/  BSSY.RECONVERGENT B3, `(.L_x_11768) ;  /* 0x0000008000037945 */ /* 0x000fe80003800200 */
[----:B------:R-:W-:Y:S05]  /*e2af0*/  @P4 BRA P5, `(.L_x_11769) ;  /* 0x0000000000184947 */ /* 0x000fea0002800000 */
[----:B------:R-:W-:Y:S01]  /*e2b00*/  IMAD.MOV.U32 R2, RZ, RZ, R6 ;  /* 0x000000ffff027224 */ /* 0x000fe200078e0006 */
[----:B------:R-:W-:Y:S01]  /*e2b10*/  MOV R6, R46 ;  /* 0x0000002e00067202 */ /* 0x000fe20000000f00 */
[----:B------:R-:W-:Y:S01]  /*e2b20*/  IMAD.MOV.U32 R3, RZ, RZ, R7 ;  /* 0x000000ffff037224 */ /* 0x000fe200078e0007 */
[----:B------:R-:W-:Y:S01]  /*e2b30*/  MOV R4, 0xe2b60 ;  /* 0x000e2b6000047802 */ /* 0x000fe20000000f00 */
[----:B------:R-:W-:-:S07]  /*e2b40*/  IMAD.MOV.U32 R5, RZ, RZ, R47 ;  /* 0x000000ffff057224 */ /* 0x000fce00078e002f */
[----:B01---5:R-:W-:Y:S05]  /*e2b50*/  CALL.REL.NOINC `($__internal_20_$__cuda_sm20_div_rn_f64_full) ;  /* 0x0000099c00947944 */ /* 0x023fea0003c00000 */
.L_x_11769:
[----:B------:R-:W-:Y:S05]  /*e2b60*/  BSYNC.RECONVERGENT B3 ;  /* 0x0000000000037941 */ /* 0x000fea0003800200 */
.L_x_11768:
        /* <DEDUP_REMOVED lines=176> */
.L_x_11771:
[----:B------:R-:W-:Y:S02]  /*e3670*/  FSEL R2, RZ, 3.37028055040000000000e+12, P0 ;  /* 0x54442d18ff027808 */ /* 0x000fe40000000000 */
[----:B------:R-:W-:-:S07]  /*e3680*/  FSEL R3, RZ, 2.1426990032196044922, P0 ;  /* 0x400921fbff037808 */ /* 0x000fce0000000000 */
.L_x_11772:
[----:B------:R-:W-:Y:S05]  /*e3690*/  BSYNC.RECONVERGENT B0 ;  /* 0x0000000000007941 */ /* 0x000fea0003800200 */
.L_x_11770:
        /* <DEDUP_REMOVED lines=14> */
.L_x_11765:
        /* <DEDUP_REMOVED lines=329> */
.L_x_11775:
[----:B------:R-:W-:Y:S05]  /*e4c10*/  BSYNC.RECONVERGENT B0 ;  /* 0x0000000000007941 */ /* 0x000fea0003800200 */
.L_x_11774:
[----:B------:R-:W-:Y:S04]  /*e4c20*/  BSSY.RECONVERGENT B3, `(.L_x_11776) ;  /* 0x0000007000037945 */ /* 0x000fe80003800200 */
[----:B------:R-:W-:Y:S05]  /*e4c30*/  @P4 BRA P5, `(.L_x_11777) ;  /* 0x0000000000144947 */ /* 0x000fea0002800000 */
[----:B------:R-:W-:Y:S02]  /*e4c40*/  IMAD.MOV.U32 R2, RZ, RZ, R6 ;  /* 0x000000ffff027224 */ /* 0x000fe400078e0006 */
[----:B------:R-:W-:Y:S01]  /*e4c50*/  IMAD.MOV.U32 R6, RZ, RZ, R4 ;  /* 0x000000ffff067224 */ /* 0x000fe200078e0004 */
[----:B------:R-:W-:Y:S01]  /*e4c60*/  MOV R4, 0xe4c90 ;  /* 0x000e4c9000047802 */ /* 0x000fe20000000f00 */
[----:B------:R-:W-:-:S07]  /*e4c70*/  IMAD.MOV.U32 R3, RZ, RZ, R7 ;  /* 0x000000ffff037224 */ /* 0x000fce00078e0007 */
[----:B01---5:R-:W-:Y:S05]  /*e4c80*/  CALL.REL.NOINC `($__internal_20_$__cuda_sm20_div_rn_f64_full) ;  /* 0x0000097c00487944 */ /* 0x023fea0003c00000 */
.L_x_11777:
[----:B------:R-:W-:Y:S05]  /*e4c90*/  BSYNC.RECONVERGENT B3 ;  /* 0x0000000000037941 */ /* 0x000fea0003800200 */
.L_x_11776:
        /* <DEDUP_REMOVED lines=176> */
.L_x_11779:
[----:B------:R-:W-:Y:S02]  /*e57a0*/  FSEL R2, RZ, 3.37028055040000000000e+12, P0 ;  /* 0x54442d18ff027808 */ /* 0x000fe40000000000 */
[----:B------:R-:W-:-:S07]  /*e57b0*/  FSEL R3, RZ, 2.1426990032196044922, P0 ;  /* 0x400921fbff037808 */ /* 0x000fce0000000000 */
.L_x_11780:
[----:B------:R-:W-:Y:S05]  /*e57c0*/  BSYNC.RECONVERGENT B0 ;  /* 0x0000000000007941 */ /* 0x000fea0003800200 */
.L_x_11778:
        /* <DEDUP_REMOVED lines=10> */
.L_x_11764:
        /* <DEDUP_REMOVED lines=51> */
[----:B------:R-:W-:Y:S01]  /*e5ba0*/  MOV R46, R2 ;  /* 0x00000002002e7202 */ /* 0x000fe20000000f00 */
[----:B------:R-:W-:-:S07]  /*e5bb0*/  IMAD.MOV.U32 R47, RZ, RZ, R3 ;  /* 0x000000ffff2f7224 */ /* 0x000fce00078e0003 */
.L_x_11782:
[----:B------:R-:W-:Y:S05]  /*e5bc0*/  BSYNC.RECONVERGENT B3 ;  /* 0x0000000000037941 */ /* 0x000fea0003800200 */
.L_x_11781:
        /* <DEDUP_REMOVED lines=50> */
[----:B-----5:R-:W-:Y:S05]  /*e5ef0*/  CALL.REL.NOINC `($__internal_20_$__cuda_sm20_div_rn_f64_full) ;  /* 0x0000096800ac7944 */ /* 0x020fea0003c00000 */
.L_x_11784:
[----:B------:R-:W-:Y:S05]  /*e5f00*/  BSYNC.RECONVERGENT B3 ;  /* 0x0000000000037941 */ /* 0x000fea0003800200 */
.L_x_11783:
        /* <DEDUP_REMOVED lines=338> */
.L_x_11786:
[----:B------:R-:W-:Y:S05]  /*e7430*/  BSYNC.RECONVERGENT B0 ;  /* 0x0000000000007941 */ /* 0x000fea0003800200 */
.L_x_11785:
[----:B------:R-:W-:Y:S04]  /*e7440*/  BSSY.RECONVERGENT B3, `(.L_x_11787) ;  /* 0x0000008000037945 */ /* 0x000fe80003800200 */
[----:B------:R-:W-:Y:S05]  /*e7450*/  @P4 BRA P5, `(.L_x_11788) ;  /* 0x0000000000184947 */ /* 0x000fea0002800000 */
[----:B------:R-:W-:Y:S01]  /*e7460*/  MOV R2, R4 ;  /* 0x0000000400027202 */ /* 0x000fe20000000f00 */
[----:B------:R-:W-:Y:S01]  /*e7470*/  IMAD.MOV.U32 R3, RZ, RZ, R5 ;  /* 0x000000ffff037224 */ /* 0x000fe200078e0005 */
[----:B------:R-:W-:Y:S01]  /*e7480*/  MOV R4, 0xe74c0 ;  /* 0x000e74c000047802 */ /* 0x000fe20000000f00 */
[----:B0-----:R-:W-:Y:S02]  /*e7490*/  IMAD.MOV.U32 R6, RZ, RZ, R46 ;  /* 0x000000ffff067224 */ /* 0x001fe400078e002e */
[----:B------:R-:W-:-:S07]  /*e74a0*/  IMAD.MOV.U32 R5, RZ, RZ, R47 ;  /* 0x000000ffff057224 */ /* 0x000fce00078e002f */
[----:B-1---5:R-:W-:Y:S05]  /*e74b0*/  CALL.REL.NOINC `($__internal_20_$__cuda_sm20_div_rn_f64_full) ;  /* 0x00000954003c7944 */ /* 0x022fea0003c00000 */
.L_x_11788:
[----:B------:R-:W-:Y:S05]  /*e74c0*/  BSYNC.RECONVERGENT B3 ;  /* 0x0000000000037941 */ /* 0x000fea0003800200 */
.L_x_11787:
        /* <DEDUP_REMOVED lines=141> */
[----:B0-----:R-:W-:Y:S01]  /*e7da0*/  @P1 IMAD.MOV.U32 R2, RZ, RZ, 0x54442d18 ;  /* 0x54442d18ff021424 */ /* 0x001fe200078e00ff */
[----:B------:R-:W-:-:S15]  /*e7db0*/  @P1 MOV R3, 0x400921fb ;  /* 0x400921fb00031802 */ /* 0x000fde0000000f00 */
        /* <DEDUP_REMOVED lines=34> */
.L_x_11790:
[----:B------:R-:W-:Y:S02]  /*e7fe0*/  FSEL R2, RZ, 3.37028055040000000000e+12, P0 ;  /* 0x54442d18ff027808 */ /* 0x000fe40000000000 */
[----:B------:R-:W-:-:S07]  /*e7ff0*/  FSEL R3, RZ, 2.1426990032196044922, P0 ;  /* 0x400921fbff037808 */ /* 0x000fce0000000000 */
.L_x_11791:
[----:B------:R-:W-:Y:S05]  /*e8000*/  BSYNC.RECONVERGENT B0 ;  /* 0x0000000000007941 */ /* 0x000fea0003800200 */
.L_x_11789:
        /* <DEDUP_REMOVED lines=14> */
.L_x_11763:
        /* <DEDUP_REMOVED lines=262> */
.L_x_11795:
[----:B------:R-:W-:Y:S05]  /*e9150*/  BSYNC.RECONVERGENT B0 ;  /* 0x0000000000007941 */ /* 0x000fea0003800200 */
.L_x_11794:
        /* <DEDUP_REMOVED lines=8> */
[----:B-----5:R-:W-:Y:S05]  /*e91e0*/  CALL.REL.NOINC `($__internal_20_$__cuda_sm20_div_rn_f64_full) ;  /* 0x0000093400f07944 */ /* 0x020fea0003c00000 */
.L_x_11797:
[----:B------:R-:W-:Y:S05]  /*e91f0*/  BSYNC.RECONVERGENT B3 ;  /* 0x0000000000037941 */ /* 0x000fea0003800200 */
.L_x_11796:
        /* <DEDUP_REMOVED lines=173> */
.L_x_11793:
        /* <DEDUP_REMOVED lines=326> */
.L_x_11799:
[----:B------:R-:W-:Y:S05]  /*eb130*/  BSYNC.RECONVERGENT B0 ;  /* 0x0000000000007941 */ /* 0x000fea0003800200 */
.L_x_11798:
[----:B------:R-:W-:Y:S04]  /*eb140*/  BSSY.RECONVERGENT B3, `(.L_x_11800) ;  /* 0x0000008000037945 */ /* 0x000fe80003800200 */
[----:B------:R-:W-:Y:S05]  /*eb150*/  @P4 BRA P5, `(.L_x_11801) ;  /* 0x0000000000184947 */ /* 0x000fea0002800000 */
[----:B------:R-:W-:Y:S01]  /*eb160*/  IMAD.MOV.U32 R2, RZ, RZ, R40 ;  /* 0x000000ffff027224 */ /* 0x000fe200078e0028 */
[----:B------:R-:W-:Y:S01]  /*eb170*/  MOV R3, R41 ;  /* 0x0000002900037202 */ /* 0x000fe20000000f00 */
[----:B------:R-:W-:Y:S01]  /*eb180*/  IMAD.MOV.U32 R6, RZ, RZ, R42 ;  /* 0x000000ffff067224 */ /* 0x000fe200078e002a */
[----:B0-----:R-:W-:Y:S01]  /*eb190*/  MOV R4, 0xeb1c0 ;  /* 0x000eb1c000047802 */ /* 0x001fe20000000f00 */
[----:B------:R-:W-:-:S07]  /*eb1a0*/  IMAD.MOV.U32 R5, RZ, RZ, R43 ;  /* 0x000000ffff057224 */ /* 0x000fce00078e002b */
[----:B-1---5:R-:W-:Y:S05]  /*eb1b0*/  CALL.REL.NOINC `($__internal_20_$__cuda_sm20_div_rn_f64_full) ;  /* 0x0000091400fc7944 */ /* 0x022fea0003c00000 */
.L_x_11801:
[----:B------:R-:W-:Y:S05]  /*eb1c0*/  BSYNC.RECONVERGENT B3 ;  /* 0x0000000000037941 */ /* 0x000fea0003800200 */
.L_x_11800:
        /* <DEDUP_REMOVED lines=173> */
.L_x_11792:
        /* <DEDUP_REMOVED lines=51> */
[----:B------:R-:W-:Y:S02]  /*ebfd0*/  IMAD.MOV.U32 R46, RZ, RZ, R2 ;  /* 0x000000ffff2e7224 */ /* 0x000fe400078e0002 */
[----:B------:R-:W-:-:S07]  /*ebfe0*/  IMAD.MOV.U32 R47, RZ, RZ, R3 ;  /* 0x000000ffff2f7224 */ /* 0x000fce00078e0003 */
.L_x_11803:
[----:B------:R-:W-:Y:S05]  /*ebff0*/  BSYNC.RECONVERGENT B3 ;  /* 0x0000000000037941 */ /* 0x000fea0003800200 */
.L_x_11802:
        /* <DEDUP_REMOVED lines=51> */
.L_x_11805:
[----:B------:R-:W-:Y:S05]  /*ec330*/  BSYNC.RECONVERGENT B3 ;  /* 0x0000000000037941 */ /* 0x000fea0003800200 */
.L_x_11804:
[----:B------:R-:W0:Y:S01]  /*ec340*/  MUFU.RCP64H R5, R43 ;  /* 0x0000002b00057308 */ /* 0x000e220000001800 */
[----:B------:R-:W-:Y:S01]  /*ec350*/  DADD R2, -RZ, |R2| ;  /* 0x00000000ff027229 */ /* 0x000fe20000000502 */
[----:B------:R-:W-:Y:S01]  /*ec360*/  MOV R4, 0x1 ;  /* 0x0000000100047802 */ /* 0x000fe20000000f00 */
        /* <DEDUP_REMOVED lines=331> */
.L_x_11807:
[----:B------:R-:W-:Y:S05]  /*ed820*/  BSYNC.RECONVERGENT B0 ;  /* 0x0000000000007941 */ /* 0x000fea0003800200 */
.L_x_11806:
        /* <DEDUP_REMOVED lines=8> */
[----:B-----5:R-:W-:Y:S05]  /*ed8b0*/  CALL.REL.NOINC `($__internal_20_$__cuda_sm20_div_rn_f64_full) ;  /* 0x000008f0003c7944 */ /* 0x020fea0003c00000 */
.L_x_11809:
[----:B------:R-:W-:Y:S05]  /*ed8c0*/  BSYNC.RECONVERGENT B3 ;  /* 0x0000000000037941 */ /* 0x000fea0003800200 */
.L_x_11808:
        /* <DEDUP_REMOVED lines=172> */
.L_x_11773:
[----:B------:R-:W-:Y:S05]  /*ee390*/  BSYNC.RECONVERGENT B2 ;  /* 0x0000000000027941 */ /* 0x000fea0003800200 */
.L_x_11762:
[----:B------:R-:W-:Y:S01]  /*ee3a0*/  UMOV UR4, 0xfefa39ef ;  /* 0xfefa39ef00047882 */ /* 0x000fe20000000000 */
[----:B------:R-:W-:Y:S01]  /*ee3b0*/  UMOV UR5, 0x3fe62e42 ;  /* 0x3fe62e4200057882 */ /* 0x000fe20000000000 */
[----:B------:R-:W-:Y:S01]  /*ee3c0*/  LOP3.LUT R9, R3, 0x80000000, R9, 0xb8, !PT ;  /* 0x8000000003097812 */ /* 0x000fe200078eb809 */
[----:B-1----:R-:W1:Y:S01]  /*ee3d0*/  DADD R62, R62, UR4 ;  /* 0x000000043e3e7e29 */ /* 0x002e620008000000 */
[----:B------:R-:W-:Y:S01]  /*ee3e0*/  IMAD.MOV.U32 R8, RZ, RZ, R2 ;  /* 0x000000ffff087224 */ /* 0x000fe200078e0002 */
[----:B-1----:R-:W-:Y:S01]  /*ee3f0*/  LOP3.LUT R11, R63, 0x80000000, R11, 0xb8, !PT ;  /* 0x800000003f0b7812 */ /* 0x002fe200078eb80b */
[----:B------:R-:W-:-:S07]  /*ee400*/  IMAD.MOV.U32 R10, RZ, RZ, R62 ;  /* 0x000000ffff0a7224 */ /* 0x000fce00078e003e */
.L_x_11687:
[----:B------:R-:W-:Y:S05]  /*ee410*/  BSYNC.RECONVERGENT B1 ;  /* 0x0000000000017941 */ /* 0x000fea0003800200 */
.L_x_11685:
[----:B------:R-:W-:Y:S05]  /*ee420*/  WARPSYNC.ALL ;  /* 0x0000000000007948 */ /* 0x000fea0003800000 */
[----:B-----5:R-:W-:Y:S01]  /*ee430*/  DSETP.NAN.AND P0, PT, R12, R12, PT ;  /* 0x0000000c0c00722a */ /* 0x020fe20003f08000 */
        /* <DEDUP_REMOVED lines=17> */
[----:B------:R-:W1:-:S15]  /*ee550*/  DSETP.NEU.AND P0, PT, R60, +INF , PT ;  /* 0x7ff000003c00742a */ /* 0x000e5e0003f0d000 */
[----:B------:R-:W-:-:S15]  /*ee560*/  NOP ;  /* 0x0000000000007918 */ /* 0x000fde0000000000 */
[----:B------:R-:W-:-:S15]  /*ee570*/  NOP ;  /* 0x0000000000007918 */ /* 0x000fde0000000000 */
[----:B------:R-:W-:-:S15]  /*ee580*/  NOP ;  /* 0x0000000000007918 */ /* 0x000fde0000000000 */
[----:B------:R-:W-:-:S04]  /*ee590*/  NOP ;  /* 0x0000000000007918 */ /* 0x000fc80000000000 */
[----:B-1----:R-:W1:Y:S02]  /*ee5a0*/  @!P0 DADD R12, R12, R12 ;  /* 0x000000000c0c8229 */ /* 0x002e64000000000c */
[----:B-1----:R-:W-:Y:S05]  /*ee5b0*/  @!P0 BRA `(.L_x_11812) ;  /* 0x00000178007c8947 */ /* 0x002fea0003800000 */
[----:B------:R-:W1:-:S15]  /*ee5c0*/  DSETP.NEU.AND P0, PT, R58, +INF , PT ;  /* 0x7ff000003a00742a */ /* 0x000e5e0003f0d000 */
[----:B------:R-:W-:-:S15]  /*ee5d0*/  NOP ;  /* 0x0000000000007918 */ /* 0x000fde0000000000 */
[----:B------:R-:W-:-:S15]  /*ee5e0*/  NOP ;  /* 0x0000000000007918 */ /* 0x000fde0000000000 */
[----:B------:R-:W-:-:S15]  /*ee5f0*/  NOP ;  /* 0x0000000000007918 */ /* 0x000fde0000000000 */
[----:B------:R-:W-:-:S04]  /*ee600*/  NOP ;  /* 0x0000000000007918 */ /* 0x000fc80000000000 */
[----:B-1----:R1:W2:Y:S02]  /*ee610*/  @!P0 DADD R2, R14, R14 ;  /* 0x000000000e028229 */ /* 0x0022a4000000000e */
[----:B-1----:R-:W-:Y:S01]  /*ee620*/  @!P0 IMAD.MOV.U32 R14, RZ, RZ, R12 ;  /* 0x000000ffff0e8224 */ /* 0x002fe200078e000c */
[----:B------:R-:W-:Y:S01]  /*ee630*/  @!P0 MOV R15, R13 ;  /* 0x0000000d000f8202 */ /* 0x000fe20000000f00 */
[----:B--2---:R-:W-:Y:S02]  /*ee640*/  @!P0 IMAD.MOV.U32 R12, RZ, RZ, R2 ;  /* 0x000000ffff0c8224 */ /* 0x004fe400078e0002 */
[----:B------:R-:W-:Y:S01]  /*ee650*/  @!P0 IMAD.MOV.U32 R13, RZ, RZ, R3 ;  /* 0x000000ffff0d8224 */ /* 0x000fe200078e0003 */
[----:B------:R-:W-:Y:S06]  /*ee660*/  @!P0 BRA `(.L_x_11812) ;  /* 0x0000017800508947 */ /* 0x000fec0003800000 */
        /* <DEDUP_REMOVED lines=17> */
[----:B------:R-:W-:-:S15]  /*ee780*/  @P0 IMAD.MOV.U32 R15, RZ, RZ, R13 ;  /* 0x000000ffff0f0224 */ /* 0x000fde00078e000d */
[----:B------:R-:W-:-:S15]  /*ee790*/  NOP ;  /* 0x0000000000007918 */ /* 0x000fde0000000000 */
[----:B------:R-:W-:-:S15]  /*ee7a0*/  NOP ;  /* 0x0000000000007918 */ /* 0x000fde0000000000 */
[----:B------:R-:W-:-:S15]  /*ee7b0*/  NOP ;  /* 0x0000000000007918 */ /* 0x000fde0000000000 */
[----:B------:R-:W1:Y:S02]  /*ee7c0*/  @!P0 DADD R14, R14, R14 ;  /* 0x000000000e0e8229 */ /* 0x000e64000000000e */
[----:B-1----:R-:W-:Y:S05]  /*ee7d0*/  BRA `(.L_x_11812) ;  /* 0x0000017400f47947 */ /* 0x002fea0003800000 */
.L_x_11811:
[----:B------:R-:W-:Y:S01]  /*ee7e0*/  IMAD.MOV.U32 R0, RZ, RZ, R61 ;  /* 0x000000ffff007224 */ /* 0x000fe200078e003d */
[----:B------:R-:W1:Y:S01]  /*ee7f0*/  DSETP.MAX.AND P0, P1, R60, R58, PT ;  /* 0x0000003a3c00722a */ /* 0x000e62000390f000 */
[----:B------:R-:W-:Y:S02]  /*ee800*/  IMAD.MOV.U32 R5, RZ, RZ, R59 ;  /* 0x000000ffff057224 */ /* 0x000fe400078e003b */
[----:B------:R-:W-:-:S03]  /*ee810*/  IMAD.MOV.U32 R3, RZ, RZ, R58 ;  /* 0x000000ffff037224 */ /* 0x000fc600078e003a */
[----:B-1----:R-:W-:Y:S02]  /*ee820*/  FSEL R7, R0, R5, P0 ;  /* 0x0000000500077208 */ /* 0x002fe40000000000 */
[----:B------:R-:W-:Y:S02]  /*ee830*/  MOV R0, R60 ;  /* 0x0000003c00007202 */ /* 0x000fe40000000f00 */
[----:B------:R-:W-:Y:S02]  /*ee840*/  @P1 LOP3.LUT R7, R5, 0x80000, RZ, 0xfc, !PT ;  /* 0x0008000005071812 */ /* 0x000fe400078efcff */
[----:B------:R-:W-:-:S03]  /*ee850*/  SEL R2, R0, R3, P0 ;  /* 0x0000000300027207 */ /* 0x000fc60000000000 */
[----:B------:R-:W-:-:S15]  /*ee860*/  IMAD.MOV.U32 R3, RZ, RZ, R7 ;  /* 0x000000ffff037224 */ /* 0x000fde00078e0007 */
[----:B------:R-:W-:-:S15]  /*ee870*/  NOP ;  /* 0x0000000000007918 */ /* 0x000fde0000000000 */
[----:B------:R-:W-:-:S15]  /*ee880*/  NOP ;  /* 0x0000000000007918 */ /* 0x000fde0000000000 */
[----:B------:R-:W-:-:S04]  /*ee890*/  NOP ;  /* 0x0000000000007918 */ /* 0x000fc80000000000 */
[----:B------:R-:W1:Y:S02]  /*ee8a0*/  DSETP.GT.AND P0, PT, R2, 4.50359962737049600000e+15, PT ;  /* 0x433000000200742a */ /* 0x000e640003f04000 */
[----:B-1----:R-:W-:Y:S05]  /*ee8b0*/  @P0 BRA `(.L_x_11813) ;  /* 0x000000ac00040947 */ /* 0x002fea0003800000 */
[----:B------:R-:W-:Y:S01]  /*ee8c0*/  UMOV UR4, 0x1409212f ;  /* 0x1409212f00047882 */ /* 0x000fe20000000000 */
[----:B------:R-:W-:Y:S01]  /*ee8d0*/  UMOV UR5, 0x3e43988e ;  /* 0x3e43988e00057882 */ /* 0x000fe20000000000 */
[----:B------:R-:W1:-:S15]  /*ee8e0*/  DSETP.NEU.AND P0, PT, R12, RZ, PT ;  /* 0x000000ff0c00722a */ /* 0x000e5e0003f0d000 */
[----:B------:R-:W-:-:S15]  /*ee8f0*/  NOP ;  /* 0x0000000000007918 */ /* 0x000fde0000000000 */
[----:B------:R-:W-:-:S15]  /*ee900*/  NOP ;  /* 0x0000000000007918 */ /* 0x000fde0000000000 */
[----:B------:R-:W-:-:S15]  /*ee910*/  NOP ;  /* 0x0000000000007918 */ /* 0x000fde0000000000 */
[----:B------:R-:W-:-:S04]  /*ee920*/  NOP ;  /* 0x0000000000007918 */ /* 0x000fc80000000000 */
[----:B------:R-:W2:-:S15]  /*ee930*/  DSETP.GEU.AND P1, PT, R58, UR4, PT ;  /* 0x000000043a007e2a */ /* 0x000e9e000bf2e000 */
[----:B------:R-:W-:-:S15]  /*ee940*/  NOP ;  /* 0x0000000000007918 */ /* 0x000fde0000000000 */
[----:B------:R-:W-:-:S15]  /*ee950*/  NOP ;  /* 0x0000000000007918 */ /* 0x000fde0000000000 */
[----:B------:R-:W-:-:S15]  /*ee960*/  NOP ;  /* 0x0000000000007918 */ /* 0x000fde0000000000 */
[----:B------:R-:W-:-:S04]  /*ee970*/  NOP ;  /* 0x0000000000007918 */ /* 0x000fc80000000000 */
[----:B-1----:R-:W-:-:S15]  /*ee980*/  DSETP.EQ.AND P0, PT, R14, RZ, !P0 ;  /* 0x000000ff0e00722a */ /* 0x002fde0004702000 */
[----:B------:R-:W-:-:S15]  /*ee990*/  NOP ;  /* 0x0000000000007918 */ /* 0x000fde0000000000 */
[----:B------:R-:W-:-:S15]  /*ee9a0*/  NOP ;  /* 0x0000000000007918 */ /* 0x000fde0000000000 */
[----:B------:R-:W-:-:S15]  /*ee9b0*/  NOP ;  /* 0x0000000000007918 */ /* 0x000fde0000000000 */
[----:B------:R-:W-:-:S04]  /*ee9c0*/  NOP ;  /* 0x0000000000007918 */ /* 0x000fc80000000000 */
[----:B--2---:R-:W1:Y:S02]  /*ee9d0*/  DSETP.LT.AND P1, PT, R60, UR4, !P1 ;  /* 0x000000043c007e2a */ /* 0x004e64000cf21000 */
[----:B-1----:R-:W-:-:S13]  /*ee9e0*/  PLOP3.LUT P0, PT, P0, P1, PT, 0xf8, 0x8f ;  /* 0x00000000008f781c */ /* 0x002fda0000703f70 */
[----:B------:R-:W-:Y:S05]  /*ee9f0*/  @P0 BRA `(.L_x_11812) ;  /* 0x00000174006c0947 */ /* 0x000fea0003800000 */
[----:B------:R-:W1:Y:S01]  /*eea00*/  DADD R2, R58, 1 ;  /* 0x3ff000003a027429 */ /* 0x000e620000000000 */
[----:B------:R-:W-:Y:S01]  /*eea10*/  IMAD.MOV.U32 R4, RZ, RZ, RZ ;  /* 0x000000ffff047224 */ /* 0x000fe200078e00ff */
[CC--:B-1----:R-:W-:Y:S01]  /*eea20*/  ISETP.LT.U32.AND P0, PT, R2.reuse, R60.reuse, PT ;  /* 0x0000003c0200720c */ /* 0x0c2fe20003f01070 */
        /* <DEDUP_REMOVED lines=8> */
[----:B------:R-:W-:Y:S02]  /*eeab0*/  ISETP.GT.U32.AND P0, PT, R60, R2, PT ;  /* 0x000000023c00720c */ /* 0x000fe40003f04070 */
[----:B------:R-:W-:Y:S02]  /*eeac0*/  MOV R52, RZ ;  /* 0x000000ff00347202 */ /* 0x000fe40000000f00 */
[----:B------:R-:W-:-:S04]  /*eead0*/  ISETP.GT.U32.AND.EX P0, PT, R61, R3, PT, P0 ;  /* 0x000000033d00720c */ /* 0x000fc80003f04100 */
[----:B0-----:R-:W-:Y:S02]  /*eeae0*/  SEL R45, R61, R3, P0 ;  /* 0x000000033d2d7207 */ /* 0x001fe40000000000 */
        /* <DEDUP_REMOVED lines=249> */
.L_x_11817:
[----:B------:R-:W-:Y:S05]  /*efa80*/  BSYNC.RECONVERGENT B3 ;  /* 0x0000000000037941 */ /* 0x000fea0003800200 */
.L_x_11816:
        /* <DEDUP_REMOVED lines=196> */
.L_x_11815:
        /* <DEDUP_REMOVED lines=77> */
.L_x_11824:
[----:B------:R-:W-:Y:S05]  /*f0ba0*/  BSYNC.RECONVERGENT B4 ;  /* 0x0000000000047941 */ /* 0x000fea0003800200 */
.L_x_11823:
[----:B------:R-:W-:Y:S02]  /*f0bb0*/  IMAD.MOV.U32 R46, RZ, RZ, R2 ;  /* 0x000000ffff2e7224 */ /* 0x000fe400078e0002 */
[----:B------:R-:W-:-:S07]  /*f0bc0*/  IMAD.MOV.U32 R47, RZ, RZ, R3 ;  /* 0x000000ffff2f7224 */ /* 0x000fce00078e0003 */
.L_x_11822:
[----:B------:R-:W-:Y:S05]  /*f0bd0*/  BSYNC.RECONVERGENT B3 ;  /* 0x0000000000037941 */ /* 0x000fea0003800200 */
.L_x_11821:
        /* <DEDUP_REMOVED lines=70> */
.L_x_11829:
[----:B------:R-:W-:Y:S05]  /*f1040*/  BSYNC.RECONVERGENT B4 ;  /* 0x0000000000047941 */ /* 0x000fea0003800200 */
.L_x_11828:
[----:B------:R-:W-:Y:S05]  /*f1050*/  BRA `(.L_x_11827) ;  /* 0x0000000000047947 */ /* 0x000fea0003800000 */
.L_x_11826:
[----:B------:R0:W1:Y:S02]  /*f1060*/  DADD R2, R42, -R4 ;  /* 0x000000002a027229 */ /* 0x0000640000000804 */
.L_x_11827:
[----:B------:R-:W-:Y:S05]  /*f1070*/  BSYNC.RECONVERGENT B3 ;  /* 0x0000000000037941 */ /* 0x000fea0003800200 */
.L_x_11825:
        /* <DEDUP_REMOVED lines=72> */
.L_x_11831:
[----:B------:R-:W-:Y:S05]  /*f1500*/  BSYNC.RECONVERGENT B3 ;  /* 0x0000000000037941 */ /* 0x000fea0003800200 */
.L_x_11830:
        /* <DEDUP_REMOVED lines=8> */
[-C--:B------:R-:W-:Y:S01]  /*f1590*/  MOV R2, R66.reuse ;  /* 0x0000004200027202 */ /* 0x080fe20000000f00 */
        /* <DEDUP_REMOVED lines=192> */
.L_x_11832:
        /* <DEDUP_REMOVED lines=52> */
.L_x_11834:
[----:B------:R-:W-:Y:S05]  /*f24e0*/  BSYNC.RECONVERGENT B3 ;  /* 0x0000000000037941 */ /* 0x000fea0003800200 */
.L_x_11833:
        /* <DEDUP_REMOVED lines=78> */
.L_x_11820:
        /* <DEDUP_REMOVED lines=57> */
.L_x_11837:
[----:B------:R-:W-:Y:S05]  /*f2d60*/  BSYNC.RECONVERGENT B3 ;  /* 0x0000000000037941 */ /* 0x000fea0003800200 */
.L_x_11836:
        /* <DEDUP_REMOVED lines=201> */
.L_x_11838:
        /* <DEDUP_REMOVED lines=52> */
.L_x_11840:
[----:B------:R-:W-:Y:S05]  /*f3d40*/  BSYNC.RECONVERGENT B3 ;  /* 0x0000000000037941 */ /* 0x000fea0003800200 */
.L_x_11839:
        /* <DEDUP_REMOVED lines=78> */
.L_x_11835:
        /* <DEDUP_REMOVED lines=60> */
[----:B------:R-:W-:Y:S01]  /*f45f0*/  MOV R4, R2 ;  /* 0x0000000200047202 */ /* 0x000fe20000000f00 */
[----:B------:R-:W-:-:S07]  /*f4600*/  IMAD.MOV.U32 R5, RZ, RZ, R3 ;  /* 0x000000ffff057224 */ /* 0x000fce00078e0003 */
.L_x_11842:
[----:B------:R-:W-:Y:S05]  /*f4610*/  BSYNC.RECONVERGENT B3 ;  /* 0x0000000000037941 */ /* 0x000fea0003800200 */
.L_x_11841:
        /* <DEDUP_REMOVED lines=48> */
.L_x_11844:
[----:B------:R-:W-:Y:S05]  /*f4920*/  BSYNC.RECONVERGENT B3 ;  /* 0x0000000000037941 */ /* 0x000fea0003800200 */
.L_x_11843:
[----:B------:R-:W-:Y:S01]  /*f4930*/  IMAD.MOV.U32 R66, RZ, RZ, R2 ;  /* 0x000000ffff427224 */ /* 0x000fe200078e0002 */
[----:B------:R-:W-:Y:S01]  /*f4940*/  MOV R67, R3 ;  /* 0x0000000300437202 */ /* 0x000fe20000000f00 */
[----:B------:R-:W-:Y:S06]  /*f4950*/  BRA `(.L_x_11818) ;  /* 0x0000000000d87947 */ /* 0x000fec0003800000 */
.L_x_11819:
        /* <DEDUP_REMOVED lines=51> */
.L_x_11846:
[----:B------:R-:W-:Y:S05]  /*f4c90*/  BSYNC.RECONVERGENT B3 ;  /* 0x0000000000037941 */ /* 0x000fea0003800200 */
.L_x_11845:
[----:B------:R-:W-:Y:S02]  /*f4ca0*/  IMAD.MOV.U32 R66, RZ, RZ, R2 ;  /* 0x000000ffff427224 */ /* 0x000fe400078e0002 */
[----:B------:R-:W-:-:S07]  /*f4cb0*/  IMAD.MOV.U32 R67, RZ, RZ, R3 ;  /* 0x000000ffff437224 */ /* 0x000fce00078e0003 */
.L_x_11818:
[----:B------:R-:W-:Y:S05]  /*f4cc0*/  BSYNC.RECONVERGENT B2 ;  /* 0x0000000000027941 */ /* 0x000fea0003800200 */
.L_x_11814:
        /* <DEDUP_REMOVED lines=53> */
.L_x_11851:
[----:B------:R-:W-:Y:S05]  /*f5020*/  BSYNC.RECONVERGENT B4 ;  /* 0x0000000000047941 */ /* 0x000fea0003800200 */
.L_x_11850:
        /* <DEDUP_REMOVED lines=177> */
.L_x_11853:
        /* <DEDUP_REMOVED lines=98> */
.L_x_11852:
        /* <DEDUP_REMOVED lines=83> */
.L_x_11861:
[----:B------:R-:W-:Y:S05]  /*f6690*/  BSYNC.RECONVERGENT B6 ;  /* 0x0000000000067941 */ /* 0x000fea0003800200 */
.L_x_11860:
[----:B------:R-:W-:Y:S02]  /*f66a0*/  IMAD.MOV.U32 R46, RZ, RZ, R2 ;  /* 0x000000ffff2e7224 */ /* 0x000fe400078e0002 */
[----:B------:R-:W-:-:S07]  /*f66b0*/  IMAD.MOV.U32 R47, RZ, RZ, R3 ;  /* 0x000000ffff2f7224 */ /* 0x000fce00078e0003 */
.L_x_11859:
[----:B------:R-:W-:Y:S05]  /*f66c0*/  BSYNC.RECONVERGENT B5 ;  /* 0x0000000000057941 */ /* 0x000fea0003800200 */
.L_x_11858:
        /* <DEDUP_REMOVED lines=68> */
.L_x_11866:
[----:B------:R-:W-:Y:S05]  /*f6b10*/  BSYNC.RECONVERGENT B6 ;  /* 0x0000000000067941 */ /* 0x000fea0003800200 */
.L_x_11865:
[----:B------:R-:W-:Y:S02]  /*f6b20*/  IMAD.MOV.U32 R60, RZ, RZ, R2 ;  /* 0x000000ffff3c7224 */ /* 0x000fe400078e0002 */
[----:B------:R-:W-:Y:S01]  /*f6b30*/  IMAD.MOV.U32 R61, RZ, RZ, R3 ;  /* 0x000000ffff3d7224 */ /* 0x000fe200078e0003 */
[----:B------:R-:W-:Y:S06]  /*f6b40*/  BRA `(.L_x_11864) ;  /* 0x0000000000047947 */ /* 0x000fec0003800000 */
.L_x_11863:
[----:B------:R0:W1:Y:S02]  /*f6b50*/  DADD R60, R42, -R4 ;  /* 0x000000002a3c7229 */ /* 0x0000640000000804 */
.L_x_11864:
[----:B------:R-:W-:Y:S05]  /*f6b60*/  BSYNC.RECONVERGENT B5 ;  /* 0x0000000000057941 */ /* 0x000fea0003800200 */
.L_x_11862:
        /* <DEDUP_REMOVED lines=71> */
.L_x_11868:
[----:B------:R-:W-:Y:S05]  /*f6fe0*/  BSYNC.RECONVERGENT B5 ;  /* 0x0000000000057941 */ /* 0x000fea0003800200 */
.L_x_11867:
[----:B------:R-:W-:Y:S02]  /*f6ff0*/  IMAD.MOV.U32 R42, RZ, RZ, R2 ;  /* 0x000000ffff2a7224 */ /* 0x000fe400078e0002 */
[----:B------:R-:W-:Y:S01]  /*f7000*/  IMAD.MOV.U32 R43, RZ, RZ, R3 ;  /* 0x000000ffff2b7224 */ /* 0x000fe200078e0003 */
[----:B------:R-:W-:Y:S06]  /*f7010*/  BRA `(.L_x_11869) ;  /* 0x0000001000f47947 */ /* 0x000fec0003800000 */
.L_x_11857:
        /* <DEDUP_REMOVED lines=63> */
.L_x_11872:
[----:B------:R-:W-:Y:S05]  /*f7410*/  BSYNC.RECONVERGENT B5 ;  /* 0x0000000000057941 */ /* 0x000fea0003800200 */
.L_x_11871:
[----:B------:R-:W-:Y:S02]  /*f7420*/  IMAD.MOV.U32 R42, RZ, RZ, R2 ;  /* 0x000000ffff2a7224 */ /* 0x000fe400078e0002 */
[----:B------:R-:W-:Y:S01]  /*f7430*/  IMAD.MOV.U32 R43, RZ, RZ, R3 ;  /* 0x000000ffff2b7224 */ /* 0x000fe200078e0003 */
[----:B------:R-:W-:Y:S06]  /*f7440*/  BRA `(.L_x_11869) ;  /* 0x0000000c00e87947 */ /* 0x000fec0003800000 */
.L_x_11870:
        /* <DEDUP_REMOVED lines=75> */
.L_x_11874:
[----:B------:R-:W-:Y:S05]  /*f7900*/  BSYNC.RECONVERGENT B5 ;  /* 0x0000000000057941 */ /* 0x000fea0003800200 */
.L_x_11873:
        /* <DEDUP_REMOVED lines=48> */
.L_x_11876:
[----:B------:R-:W-:Y:S05]  /*f7c10*/  BSYNC.RECONVERGENT B5 ;  /* 0x0000000000057941 */ /* 0x000fea0003800200 */
.L_x_11875:
[----:B------:R-:W0:Y:S01]  /*f7c20*/  DMUL R58, R58, 8.11296384146066816958e+31 ;  /* 0x469000003a3a7828 */ /* 0x000e220000000000 */
[----:B------:R-:W-:Y:S02]  /*f7c30*/  IMAD.MOV.U32 R42, RZ, RZ, R2 ;  /* 0x000000ffff2a7224 */ /* 0x000fe400078e0002 */
[----:B------:R-:W-:Y:S01]  /*f7c40*/  IMAD.MOV.U32 R43, RZ, RZ, R3 ;  /* 0x000000ffff2b7224 */ /* 0x000fe200078e0003 */
[----:B0-----:R-:W-:Y:S06]  /*f7c50*/  BRA `(.L_x_11869) ;  /* 0x0000000400e47947 */ /* 0x001fec0003800000 */
.L_x_11856:
        /* <DEDUP_REMOVED lines=55> */
.L_x_11878:
[----:B------:R-:W-:Y:S05]  /*f7fd0*/  BSYNC.RECONVERGENT B5 ;  /* 0x0000000000057941 */ /* 0x000fea0003800200 */
.L_x_11877:
        /* <DEDUP_REMOVED lines=61> */
.L_x_11880:
[----:B------:R-:W-:Y:S05]  /*f83b0*/  BSYNC.RECONVERGENT B5 ;  /* 0x0000000000057941 */ /* 0x000fea0003800200 */
.L_x_11879:
[----:B------:R0:W1:Y:S01]  /*f83c0*/  DMUL R42, R2, R42 ;  /* 0x0000002a022a7228 */ /* 0x0000620000000000 */
[----:B------:R-:W-:Y:S01]  /*f83d0*/  IMAD.MOV.U32 R58, RZ, RZ, 0x0 ;  /* 0x00000000ff3a7424 */ /* 0x000fe200078e00ff */
[----:B01----:R-:W-:-:S07]  /*f83e0*/  MOV R59, 0x3ff00000 ;  /* 0x3ff00000003b7802 */ /* 0x003fce0000000f00 */
.L_x_11869:
[----:B------:R-:W-:Y:S05]  /*f83f0*/  BSYNC.RECONVERGENT B4 ;  /* 0x0000000000047941 */ /* 0x000fea0003800200 */
.L_x_11855:
[----:B------:R-:W-:Y:S05]  /*f8400*/  BRA `(.L_x_11881) ;  /* 0x0000000000187947 */ /* 0x000fea0003800000 */
.L_x_11849:
[----:B------:R0:W1:-:S15]  /*f8410*/  DMUL R42, R40, 9.00719925474099200000e+15 ;  /* 0x43400000282a7828 */ /* 0x00005e0000000000 */
[----:B------:R-:W-:-:S15]  /*f8420*/  NOP ;  /* 0x0000000000007918 */ /* 0x000fde0000000000 */
[----:B------:R-:W-:-:S15]  /*f8430*/  NOP ;  /* 0x0000000000007918 */ /* 0x000fde0000000000 */
[----:B------:R-:W-:-:S15]  /*f8440*/  NOP ;  /* 0x0000000000007918 */ /* 0x000fde0000000000 */
[----:B------:R-:W-:-:S04]  /*f8450*/  NOP ;  /* 0x0000000000007918 */ /* 0x000fc80000000000 */
[----:B01----:R-:W2:Y:S02]  /*f8460*/  DMUL R58, R58, 9.00719925474099200000e+15 ;  /* 0x434000003a3a7828 */ /* 0x003ea40000000000 */
.L_x_11881:
[----:B------:R-:W-:Y:S05]  /*f8470*/  BSYNC.RELIABLE B2 ;  /* 0x0000000000027941 */ /* 0x000fea0003800100 */
.L_x_11848:
        /* <DEDUP_REMOVED lines=62> */
.L_x_11883:
[----:B------:R-:W-:Y:S05]  /*f8860*/  BSYNC.RECONVERGENT B2 ;  /* 0x0000000000027941 */ /* 0x000fea0003800200 */
.L_x_11882:
        /* <DEDUP_REMOVED lines=176> */
.L_x_11885:
[----:B------:R-:W-:Y:S02]  /*f9370*/  FSEL R2, RZ, 3.37028055040000000000e+12, P0 ;  /* 0x54442d18ff027808 */ /* 0x000fe40000000000 */
[----:B------:R-:W-:-:S07]  /*f9380*/  FSEL R3, RZ, 2.1426990032196044922, P0 ;  /* 0x400921fbff037808 */ /* 0x000fce0000000000 */
.L_x_11886:
[----:B------:R-:W-:Y:S05]  /*f9390*/  BSYNC.RECONVERGENT B0 ;  /* 0x0000000000007941 */ /* 0x000fea0003800200 */
.L_x_11884:
        /* <DEDUP_REMOVED lines=13> */
.L_x_11854:
[----:B------:R-:W-:Y:S05]  /*f9470*/  BSYNC.RECONVERGENT B3 ;  /* 0x0000000000037941 */ /* 0x000fea0003800200 */
.L_x_11847:
[----:B------:R-:W-:Y:S01]  /*f9480*/  LOP3.LUT R15, R67, 0x80000000, R15, 0xb8, !PT ;  /* 0x80000000430f7812 */ /* 0x000fe200078eb80f */
[----:B------:R-:W-:Y:S01]  /*f9490*/  IMAD.MOV.U32 R12, RZ, RZ, R4 ;  /* 0x000000ffff0c7224 */ /* 0x000fe200078e0004 */
[----:B------:R-:W-:Y:S02]  /*f94a0*/  LOP3.LUT R13, R5, 0x80000000, R13, 0xb8, !PT ;  /* 0x80000000050d7812 */ /* 0x000fe400078eb80d */
[----:B------:R-:W-:Y:S01]  /*f94b0*/  MOV R14, R66 ;  /* 0x00000042000e7202 */ /* 0x000fe20000000f00 */
[----:B------:R-:W-:Y:S06]  /*f94c0*/  BRA `(.L_x_11812) ;  /* 0x000000c800b87947 */ /* 0x000fec0003800000 */
.L_x_11813:
        /* <DEDUP_REMOVED lines=71> */
[----:B0-----:R-:W-:Y:S01]  /*f9940*/  @!P0 IMAD.MOV.U32 R0, RZ, RZ, R45 ;  /* 0x000000ffff008224 */ /* 0x001fe200078e002d */
[----:B------:R-:W-:-:S03]  /*f9950*/  @!P0 MOV R40, R44 ;  /* 0x0000002c00288202 */ /* 0x000fc60000000f00 */
        /* <DEDUP_REMOVED lines=210> */
.L_x_11892:
[----:B------:R-:W-:Y:S05]  /*fa680*/  BSYNC.RECONVERGENT B0 ;  /* 0x0000000000007941 */ /* 0x000fea0003800200 */
.L_x_11891:
        /* <DEDUP_REMOVED lines=8> */
.L_x_11894:
[----:B------:R-:W-:Y:S05]  /*fa710*/  BSYNC.RECONVERGENT B3 ;  /* 0x0000000000037941 */ /* 0x000fea0003800200 */
.L_x_11893:
        /* <DEDUP_REMOVED lines=176> */
.L_x_11896:
[----:B------:R-:W-:Y:S02]  /*fb220*/  FSEL R2, RZ, 3.37028055040000000000e+12, P0 ;  /* 0x54442d18ff027808 */ /* 0x000fe40000000000 */
[----:B------:R-:W-:-:S07]  /*fb230*/  FSEL R3, RZ, 2.1426990032196044922, P0 ;  /* 0x400921fbff037808 */ /* 0x000fce0000000000 */
.L_x_11897:
[----:B------:R-:W-:Y:S05]  /*fb240*/  BSYNC.RECONVERGENT B0 ;  /* 0x0000000000007941 */ /* 0x000fea0003800200 */
.L_x_11895:
        /* <DEDUP_REMOVED lines=14> */
.L_x_11890:
        /* <DEDUP_REMOVED lines=330> */
.L_x_11900:
[----:B------:R-:W-:Y:S05]  /*fc7d0*/  BSYNC.RECONVERGENT B0 ;  /* 0x0000000000007941 */ /* 0x000fea0003800200 */
.L_x_11899:
[----:B------:R-:W-:Y:S04]  /*fc7e0*/  BSSY.RECONVERGENT B3, `(.L_x_11901) ;  /* 0x0000007000037945 */ /* 0x000fe80003800200 */
[----:B------:R-:W-:Y:S05]  /*fc7f0*/  @P4 BRA P5, `(.L_x_11902) ;  /* 0x0000000000144947 */ /* 0x000fea0002800000 */
[----:B------:R-:W-:Y:S02]  /*fc800*/  IMAD.MOV.U32 R2, RZ, RZ, R6 ;  /* 0x000000ffff027224 */ /* 0x000fe400078e0006 */
[----:B------:R-:W-:Y:S01]  /*fc810*/  IMAD.MOV.U32 R6, RZ, RZ, R4 ;  /* 0x000000ffff067224 */ /* 0x000fe200078e0004 */
[----:B------:R-:W-:Y:S01]  /*fc820*/  MOV R4, 0xfc850 ;  /* 0x000fc85000047802 */ /* 0x000fe20000000f00 */
[----:B------:R-:W-:-:S07]  /*fc830*/  IMAD.MOV.U32 R3, RZ, RZ, R7 ;  /* 0x000000ffff037224 */ /* 0x000fce00078e0007 */
[----:B01----:R-:W-:Y:S05]  /*fc840*/  CALL.REL.NOINC `($__internal_20_$__cuda_sm20_div_rn_f64_full) ;  /* 0x0000080000587944 */ /* 0x003fea0003c00000 */
.L_x_11902:
[----:B------:R-:W-:Y:S05]  /*fc850*/  BSYNC.RECONVERGENT B3 ;  /* 0x0000000000037941 */ /* 0x000fea0003800200 */
.L_x_11901:
        /* <DEDUP_REMOVED lines=177> */
.L_x_11904:
[----:B------:R-:W-:Y:S02]  /*fd370*/  FSEL R2, RZ, 3.37028055040000000000e+12, P0 ;  /* 0x54442d18ff027808 */ /* 0x000fe40000000000 */
[----:B------:R-:W-:-:S07]  /*fd380*/  FSEL R3, RZ, 2.1426990032196044922, P0 ;  /* 0x400921fbff037808 */ /* 0x000fce0000000000 */
.L_x_11905:
[----:B------:R-:W-:Y:S05]  /*fd390*/  BSYNC.RECONVERGENT B0 ;  /* 0x0000000000007941 */ /* 0x000fea0003800200 */
.L_x_11903:
        /* <DEDUP_REMOVED lines=10> */
.L_x_11889:
        /* <DEDUP_REMOVED lines=53> */
.L_x_11907:
[----:B------:R-:W-:Y:S05]  /*fd790*/  BSYNC.RECONVERGENT B3 ;  /* 0x0000000000037941 */ /* 0x000fea0003800200 */
.L_x_11906:
        /* <DEDUP_REMOVED lines=51> */
.L_x_11909:
[----:B------:R-:W-:Y:S05]  /*fdad0*/  BSYNC.RECONVERGENT B3 ;  /* 0x0000000000037941 */ /* 0x000fea0003800200 */
.L_x_11908:
[----:B------:R1:W-:Y:S01]  /*fdae0*/  DADD R48, -RZ, |R2| ;  /* 0x00000000ff307229 */ /* 0x0003e20000000502 */
[----:B------:R-:W-:Y:S01]  /*fdaf0*/  UMOV UR5, 0x7fefffff ;  /* 0x7fefffff00057882 */ /* 0x000fe20000000000 */
[----:B-1----:R-:W-:Y:S01]  /*fdb00*/  MOV R2, 0x1 ;  /* 0x0000000100027802 */ /* 0x002fe20000000f00 */
        /* <DEDUP_REMOVED lines=9> */
[----:B------:R1:W2:Y:S02]  /*fdba0*/  DADD R6, -RZ, |R46| ;  /* 0x00000000ff067229 */ /* 0x0002a4000000052e */
[----:B-1----:R-:W-:Y:S02]  /*fdbb0*/  FSEL R47, R59, R61, !P1 ;  /* 0x0000003d3b2f7208 */ /* 0x002fe40004800000 */
[----:B--2---:R-:W-:Y:S02]  /*fdbc0*/  ISETP.LT.U32.AND P0, PT, R48, R6, PT ;  /* 0x000000063000720c */ /* 0x004fe40003f01070 */
[----:B------:R-:W1:Y:S01]  /*fdbd0*/  MUFU.RCP64H R3, R47 ;  /* 0x0000002f00037308 */ /* 0x000e620000001800 */
[----:B------:R-:W-:Y:S02]  /*fdbe0*/  FSEL R46, R58, R60, !P1 ;  /* 0x0000003c3a2e7208 */ /* 0x000fe40004800000 */
[----:B------:R-:W-:-:S04]  /*fdbf0*/  ISETP.LT.U32.AND.EX P0, PT, R49, R7, PT, P0 ;  /* 0x000000073100720c */ /* 0x000fc80003f01100 */
[----:B0-----:R-:W-:Y:S02]  /*fdc00*/  SEL R44, R48, R6, P0 ;  /* 0x00000006302c7207 */ /* 0x001fe40000000000 */
        /* <DEDUP_REMOVED lines=319> */
.L_x_11911:
[----:B------:R-:W-:Y:S05]  /*ff000*/  BSYNC.RECONVERGENT B0 ;  /* 0x0000000000007941 */ /* 0x000fea0003800200 */
.L_x_11910:
[----:B------:R-:W-:Y:S04]  /*ff010*/  BSSY.RECONVERGENT B3, `(.L_x_11912) ;  /* 0x0000008000037945 */ /* 0x000fe80003800200 */
[----:B------:R-:W-:Y:S05]  /*ff020*/  @P4 BRA P5, `(.L_x_11913) ;  /* 0x0000000000184947 */ /* 0x000fea0002800000 */
[----:B------:R-:W-:Y:S01]  /*ff030*/  IMAD.MOV.U32 R2, RZ, RZ, R4 ;  /* 0x000000ffff027224 */ /* 0x000fe200078e0004 */
[----:B0-----:R-:W-:Y:S01]  /*ff040*/  MOV R6, R46 ;  /* 0x0000002e00067202 */ /* 0x001fe20000000f00 */
[----:B------:R-:W-:Y:S01]  /*ff050*/  IMAD.MOV.U32 R3, RZ, RZ, R5 ;  /* 0x000000ffff037224 */ /* 0x000fe200078e0005 */
[----:B------:R-:W-:Y:S01]  /*ff060*/  MOV R4, 0xff090 ;  /* 0x000ff09000047802 */ /* 0x000fe20000000f00 */
[----:B------:R-:W-:-:S07]  /*ff070*/  IMAD.MOV.U32 R5, RZ, RZ, R47 ;  /* 0x000000ffff057224 */ /* 0x000fce00078e002f */
[----:B-1----:R-:W-:Y:S05]  /*ff080*/  CALL.REL.NOINC `($__internal_20_$__cuda_sm20_div_rn_f64_full) ;  /* 0x000007d800487944 */ /* 0x002fea0003c00000 */
.L_x_11913:
[----:B------:R-:W-:Y:S05]  /*ff090*/  BSYNC.RECONVERGENT B3 ;  /* 0x0000000000037941 */ /* 0x000fea0003800200 */
.L_x_11912:
        /* <DEDUP_REMOVED lines=156> */
[----:B------:R-:W-:Y:S02]  /*ffa60*/  @!P1 FSEL R5, R7, R5, !P0 ;  /* 0x0000000507059208 */ /* 0x000fe40004000000 */
        /* <DEDUP_REMOVED lines=19> */
.L_x_11915:
[----:B------:R-:W-:Y:S02]  /*ffba0*/  FSEL R2, RZ, 3.37028055040000000000e+12, P0 ;  /* 0x54442d18ff027808 */ /* 0x000fe40000000000 */
[----:B------:R-:W-:-:S07]  /*ffbb0*/  FSEL R3, RZ, 2.1426990032196044922, P0 ;  /* 0x400921fbff037808 */ /* 0x000fce0000000000 */
.L_x_11916:
[----:B------:R-:W-:Y:S05]  /*ffbc0*/  BSYNC.RECONVERGENT B0 ;  /* 0x0000000000007941 */ /* 0x000fea0003800200 */
.L_x_11914:
        /* <DEDUP_REMOVED lines=14> */
.L_x_11888:
        /* <DEDUP_REMOVED lines=261> */
.L_x_11920:
[----:B------:R-:W-:Y:S05]  /*100d00*/  BSYNC.RECONVERGENT B0 ;  /* 0x0000000000007941 */ /* 0x000fea0003800200 */
.L_x_11919:
[----:B------:R-:W-:Y:S01]  /*100d10*/  BSSY.RECONVERGENT B3, `(.L_x_11921) ;  /* 0x0000009000037945 */ /* 0x000fe20003800200 */
[----:B-1----:R1:W2:Y:S03]  /*100d20*/  DMUL R62, R44, 0.5 ;  /* 0x3fe000002c3e7828 */ /* 0x0022a60000000000 */
[----:B-12---:R-:W-:Y:S05]  /*100d30*/  @P4 BRA P5, `(.L_x_11922) ;  /* 0x0000000000184947 */ /* 0x006fea0002800000 */
[----:B------:R-:W-:Y:S01]  /*100d40*/  MOV R2, R40 ;  /* 0x0000002800027202 */ /* 0x000fe20000000f00 */
[----:B------:R-:W-:Y:S01]  /*100d50*/  IMAD.MOV.U32 R3, RZ, RZ, R41 ;  /* 0x000000ffff037224 */ /* 0x000fe200078e0029 */
[----:B0-----:R-:W-:Y:S01]  /*100d60*/  MOV R4, 0x100da0 ;  /* 0x00100da000047802 */ /* 0x001fe20000000f00 */
[----:B------:R-:W-:Y:S02]  /*100d70*/  IMAD.MOV.U32 R6, RZ, RZ, R42 ;  /* 0x000000ffff067224 */ /* 0x000fe400078e002a */
[----:B------:R-:W-:-:S07]  /*100d80*/  IMAD.MOV.U32 R5, RZ, RZ, R43 ;  /* 0x000000ffff057224 */ /* 0x000fce00078e002b */
[----:B------:R-:W-:Y:S05]  /*100d90*/  CALL.REL.NOINC `($__internal_20_$__cuda_sm20_div_rn_f64_full) ;  /* 0x000007bc00047944 */ /* 0x000fea0003c00000 */
.L_x_11922:
[----:B------:R-:W-:Y:S05]  /*100da0*/  BSYNC.RECONVERGENT B3 ;  /* 0x0000000000037941 */ /* 0x000fea0003800200 */
.L_x_11921:
        /* <DEDUP_REMOVED lines=173> */
.L_x_11918:
        /* <DEDUP_REMOVED lines=26> */
[----:B-1----:R-:W-:Y:S02]  /*101a20*/  SEL R5, R61, R59, P0 ;  /* 0x0000003b3d057207 */ /* 0x002fe40000000000 */
[----:B------:R-:W-:Y:S02]  /*101a30*/  SEL R4, R60, R58, P0 ;  /* 0x0000003a3c047207 */ /* 0x000fe40000000000 */
[----:B------:R-:W-:Y:S02]  /*101a40*/  LOP3.LUT R0, R5, 0xffc00000, RZ, 0xc0, !PT ;  /* 0xffc0000005007812 */ /* 0x000fe400078ec0ff */
[----:B------:R-:W-:Y:S02]  /*101a50*/  MOV R2, RZ ;  /* 0x000000ff00027202 */ /* 0x000fe40000000f00 */
        /* <DEDUP_REMOVED lines=295> */
.L_x_11924:
[----:B------:R-:W-:Y:S05]  /*102cd0*/  BSYNC.RECONVERGENT B0 ;  /* 0x0000000000007941 */ /* 0x000fea0003800200 */
.L_x_11923:
        /* <DEDUP_REMOVED lines=8> */
.L_x_11926:
[----:B------:R-:W-:Y:S05]  /*102d60*/  BSYNC.RECONVERGENT B3 ;  /* 0x0000000000037941 */ /* 0x000fea0003800200 */
.L_x_11925:
        /* <DEDUP_REMOVED lines=173> */
.L_x_11917:
        /* <DEDUP_REMOVED lines=53> */
.L_x_11928:
[----:B------:R-:W-:Y:S05]  /*103b90*/  BSYNC.RECONVERGENT B3 ;  /* 0x0000000000037941 */ /* 0x000fea0003800200 */
.L_x_11927:
        /* <DEDUP_REMOVED lines=51> */
.L_x_11930:
[----:B------:R-:W-:Y:S05]  /*103ed0*/  BSYNC.RECONVERGENT B3 ;  /* 0x0000000000037941 */ /* 0x000fea0003800200 */
.L_x_11929:
        /* <DEDUP_REMOVED lines=334> */
.L_x_11932:
[----:B------:R-:W-:Y:S05]  /*1053c0*/  BSYNC.RECONVERGENT B0 ;  /* 0x0000000000007941 */ /* 0x000fea0003800200 */
.L_x_11931:
        /* <DEDUP_REMOVED lines=9> */
.L_x_11934:
[----:B------:R-:W-:Y:S05]  /*105460*/  BSYNC.RECONVERGENT B3 ;  /* 0x0000000000037941 */ /* 0x000fea0003800200 */
.L_x_11933:
        /* <DEDUP_REMOVED lines=172> */
.L_x_11898:
[----:B------:R-:W-:Y:S05]  /*105f30*/  BSYNC.RECONVERGENT B2 ;  /* 0x0000000000027941 */ /* 0x000fea0003800200 */
.L_x_11887:
[----:B------:R-:W-:Y:S01]  /*105f40*/  UMOV UR4, 0xfefa39ef ;  /* 0xfefa39ef00047882 */ /* 0x000fe20000000000 */
[----:B------:R-:W-:Y:S01]  /*105f50*/  UMOV UR5, 0x3fe62e42 ;  /* 0x3fe62e4200057882 */ /* 0x000fe20000000000 */
[----:B------:R-:W-:Y:S01]  /*105f60*/  LOP3.LUT R13, R3, 0x80000000, R13, 0xb8, !PT ;  /* 0x80000000030d7812 */ /* 0x000fe200078eb80d */
[----:B-1----:R-:W1:Y:S01]  /*105f70*/  DADD R62, R62, UR4 ;  /* 0x000000043e3e7e29 */ /* 0x002e620008000000 */
[----:B------:R-:W-:Y:S01]  /*105f80*/  IMAD.MOV.U32 R12, RZ, RZ, R2 ;  /* 0x000000ffff0c7224 */ /* 0x000fe200078e0002 */
[----:B-1----:R-:W-:Y:S01]  /*105f90*/  LOP3.LUT R15, R63, 0x80000000, R15, 0xb8, !PT ;  /* 0x800000003f0f7812 */ /* 0x002fe200078eb80f */
[----:B------:R-:W-:-:S07]  /*105fa0*/  IMAD.MOV.U32 R14, RZ, RZ, R62 ;  /* 0x000000ffff0e7224 */ /* 0x000fce00078e003e */
.L_x_11812:
[----:B------:R-:W-:Y:S05]  /*105fb0*/  BSYNC.RECONVERGENT B1 ;  /* 0x0000000000017941 */ /* 0x000fea0003800200 */
.L_x_11810:
[----:B------:R-:W-:Y:S05]  /*105fc0*/  WARPSYNC.ALL ;  /* 0x0000000000007948 */ /* 0x000fea0003800000 */
[----:B------:R-:W-:Y:S01]  /*105fd0*/  DSETP.NAN.AND P0, PT, R16, R16, PT ;  /* 0x000000101000722a */ /* 0x000fe20003f08000 */
        /* <DEDUP_REMOVED lines=30> */
[----:B-1----:R-:W-:Y:S02]  /*1061c0*/  @!P0 IMAD.MOV.U32 R18, RZ, RZ, R16 ;  /* 0x000000ffff128224 */ /* 0x002fe400078e0010 */
[----:B------:R-:W-:Y:S01]  /*1061d0*/  @!P0 IMAD.MOV.U32 R19, RZ, RZ, R17 ;  /* 0x000000ffff138224 */ /* 0x000fe200078e0011 */
[----:B--2---:R-:W-:Y:S01]  /*1061e0*/  @!P0 MOV R17, R3 ;  /* 0x0000000300118202 */ /* 0x004fe20000000f00 */
        /* <DEDUP_REMOVED lines=25> */
.L_x_11936:
        /* <DEDUP_REMOVED lines=297> */
.L_x_11942:
[----:B------:R-:W-:Y:S05]  /*107610*/  BSYNC.RECONVERGENT B3 ;  /* 0x0000000000037941 */ /* 0x000fea0003800200 */
.L_x_11941:
        /* <DEDUP_REMOVED lines=9> */
[----:B------:R-:W-:-:S03]  /*1076b0*/  @!P0 IMAD.MOV.U32 R6, RZ, RZ, R2 ;  /* 0x000000ffff068224 */ /* 0x000fc600078e0002 */
[----:B------:R-:W-:-:S04]  /*1076c0*/  IADD3 R0, PT, PT, R7, -0x1, RZ ;  /* 0xffffffff07007810 */ /* 0x000fc80007ffe0ff */
        /* <DEDUP_REMOVED lines=184> */
.L_x_11940:
        /* <DEDUP_REMOVED lines=77> */
.L_x_11949:
[----:B------:R-:W-:Y:S05]  /*108720*/  BSYNC.RECONVERGENT B4 ;  /* 0x0000000000047941 */ /* 0x000fea0003800200 */
.L_x_11948:
[----:B------:R-:W-:Y:S01]  /*108730*/  IMAD.MOV.U32 R46, RZ, RZ, R2 ;  /* 0x000000ffff2e7224 */ /* 0x000fe200078e0002 */
[----:B------:R-:W-:-:S07]  /*108740*/  MOV R47, R3 ;  /* 0x00000003002f7202 */ /* 0x000fce0000000f00 */
.L_x_11947:
[----:B------:R-:W-:Y:S05]  /*108750*/  BSYNC.RECONVERGENT B3 ;  /* 0x0000000000037941 */ /* 0x000fea0003800200 */
.L_x_11946:
        /* <DEDUP_REMOVED lines=70> */
.L_x_11954:
[----:B------:R-:W-:Y:S05]  /*108bc0*/  BSYNC.RECONVERGENT B4 ;  /* 0x0000000000047941 */ /* 0x000fea0003800200 */
.L_x_11953:
[----:B------:R-:W-:Y:S05]  /*108bd0*/  BRA `(.L_x_11952) ;  /* 0x0000000000047947 */ /* 0x000fea0003800000 */
.L_x_11951:
[----:B------:R0:W1:Y:S02]  /*108be0*/  DADD R2, R42, -R4 ;  /* 0x000000002a027229 */ /* 0x0000640000000804 */
.L_x_11952:
[----:B------:R-:W-:Y:S05]  /*108bf0*/  BSYNC.RECONVERGENT B3 ;  /* 0x0000000000037941 */ /* 0x000fea0003800200 */
.L_x_11950:
        /* <DEDUP_REMOVED lines=72> */
.L_x_11956:
[----:B------:R-:W-:Y:S05]  /*109080*/  BSYNC.RECONVERGENT B3 ;  /* 0x0000000000037941 */ /* 0x000fea0003800200 */
.L_x_11955:
        /* <DEDUP_REMOVED lines=201> */
.L_x_11957:
        /* <DEDUP_REMOVED lines=52> */
.L_x_11959:
[----:B------:R-:W-:Y:S05]  /*10a060*/  BSYNC.RECONVERGENT B3 ;  /* 0x0000000000037941 */ /* 0x000fea0003800200 */
.L_x_11958:
        /* <DEDUP_REMOVED lines=78> */
.L_x_11945:
        /* <DEDUP_REMOVED lines=57> */
.L_x_11962:
[----:B------:R-:W-:Y:S05]  /*10a8e0*/  BSYNC.RECONVERGENT B3 ;  /* 0x0000000000037941 */ /* 0x000fea0003800200 */
.L_x_11961:
        /* <DEDUP_REMOVED lines=201> */
.L_x_11963:
        /* <DEDUP_REMOVED lines=52> */
.L_x_11965:
[----:B------:R-:W-:Y:S05]  /*10b8c0*/  BSYNC.RECONVERGENT B3 ;  /* 0x0000000000037941 */ /* 0x000fea0003800200 */
.L_x_11964:
        /* <DEDUP_REMOVED lines=78> */
.L_x_11960:
        /* <DEDUP_REMOVED lines=62> */
.L_x_11967:
[----:B------:R-:W-:Y:S05]  /*10c190*/  BSYNC.RECONVERGENT B3 ;  /* 0x0000000000037941 */ /* 0x000fea0003800200 */
.L_x_11966:
        /* <DEDUP_REMOVED lines=48> */
.L_x_11969:
[----:B------:R-:W-:Y:S05]  /*10c4a0*/  BSYNC.RECONVERGENT B3 ;  /* 0x0000000000037941 */ /* 0x000fea0003800200 */
.L_x_11968:
[----:B------:R-:W-:Y:S02]  /*10c4b0*/  IMAD.MOV.U32 R66, RZ, RZ, R2 ;  /* 0x000000ffff427224 */ /* 0x000fe400078e0002 */
[----:B------:R-:W-:Y:S01]  /*10c4c0*/  IMAD.MOV.U32 R67, RZ, RZ, R3 ;  /* 0x000000ffff437224 */ /* 0x000fe200078e0003 */
[----:B------:R-:W-:Y:S06]  /*10c4d0*/  BRA `(.L_x_11943) ;  /* 0x0000000000dc7947 */ /* 0x000fec0003800000 */
.L_x_11944:
        /* <DEDUP_REMOVED lines=52> */
.L_x_11971:
[----:B------:R-:W-:Y:S05]  /*10c820*/  BSYNC.RECONVERGENT B3 ;  /* 0x0000000000037941 */ /* 0x000fea0003800200 */
.L_x_11970:
[----:B------:R-:W-:Y:S02]  /*10c830*/  IMAD.MOV.U32 R66, RZ, RZ, R2 ;  /* 0x000000ffff427224 */ /* 0x000fe400078e0002 */
[----:B------:R-:W-:-:S07]  /*10c840*/  IMAD.MOV.U32 R67, RZ, RZ, R3 ;  /* 0x000000ffff437224 */ /* 0x000fce00078e0003 */
.L_x_11943:
[----:B------:R-:W-:Y:S05]  /*10c850*/  BSYNC.RECONVERGENT B2 ;  /* 0x0000000000027941 */ /* 0x000fea0003800200 */
.L_x_11939:
        /* <DEDUP_REMOVED lines=53> */
.L_x_11976:
[----:B------:R-:W-:Y:S05]  /*10cbb0*/  BSYNC.RECONVERGENT B4 ;  /* 0x0000000000047941 */ /* 0x000fea0003800200 */
.L_x_11975:
        /* <DEDUP_REMOVED lines=177> */
.L_x_11978:
        /* <DEDUP_REMOVED lines=98> */
.L_x_11977:
        /* <DEDUP_REMOVED lines=83> */
.L_x_11986:
[----:B------:R-:W-:Y:S05]  /*10e220*/  BSYNC.RECONVERGENT B6 ;  /* 0x0000000000067941 */ /* 0x000fea0003800200 */
.L_x_11985:
[----:B------:R-:W-:Y:S02]  /*10e230*/  IMAD.MOV.U32 R46, RZ, RZ, R2 ;  /* 0x000000ffff2e7224 */ /* 0x000fe400078e0002 */
[----:B------:R-:W-:-:S07]  /*10e240*/  IMAD.MOV.U32 R47, RZ, RZ, R3 ;  /* 0x000000ffff2f7224 */ /* 0x000fce00078e0003 */
.L_x_11984:
[----:B------:R-:W-:Y:S05]  /*10e250*/  BSYNC.RECONVERGENT B5 ;  /* 0x0000000000057941 */ /* 0x000fea0003800200 */
.L_x_11983:
        /* <DEDUP_REMOVED lines=68> */
.L_x_11991:
[----:B------:R-:W-:Y:S05]  /*10e6a0*/  BSYNC.RECONVERGENT B6 ;  /* 0x0000000000067941 */ /* 0x000fea0003800200 */
.L_x_11990:
[----:B------:R-:W-:Y:S02]  /*10e6b0*/  IMAD.MOV.U32 R60, RZ, RZ, R2 ;  /* 0x000000ffff3c7224 */ /* 0x000fe400078e0002 */
[----:B------:R-:W-:Y:S01]  /*10e6c0*/  IMAD.MOV.U32 R61, RZ, RZ, R3 ;  /* 0x000000ffff3d7224 */ /* 0x000fe200078e0003 */
[----:B------:R-:W-:Y:S06]  /*10e6d0*/  BRA `(.L_x_11989) ;  /* 0x0000000000047947 */ /* 0x000fec0003800000 */
.L_x_11988:
[----:B------:R0:W1:Y:S02]  /*10e6e0*/  DADD R60, R42, -R4 ;  /* 0x000000002a3c7229 */ /* 0x0000640000000804 */
.L_x_11989:
[----:B------:R-:W-:Y:S05]  /*10e6f0*/  BSYNC.RECONVERGENT B5 ;  /* 0x0000000000057941 */ /* 0x000fea0003800200 */
.L_x_11987:
        /* <DEDUP_REMOVED lines=72> */
.L_x_11993:
[----:B------:R-:W-:Y:S05]  /*10eb80*/  BSYNC.RECONVERGENT B5 ;  /* 0x0000000000057941 */ /* 0x000fea0003800200 */
.L_x_11992:
[----:B------:R-:W-:Y:S02]  /*10eb90*/  IMAD.MOV.U32 R42, RZ, RZ, R2 ;  /* 0x000000ffff2a7224 */ /* 0x000fe400078e0002 */
[----:B------:R-:W-:Y:S01]  /*10eba0*/  IMAD.MOV.U32 R43, RZ, RZ, R3 ;  /* 0x000000ffff2b7224 */ /* 0x000fe200078e0003 */
[----:B------:R-:W-:Y:S06]  /*10ebb0*/  BRA `(.L_x_11994) ;  /* 0x0000001000f07947 */ /* 0x000fec0003800000 */
.L_x_11982:
        /* <DEDUP_REMOVED lines=64> */
.L_x_11997:
[----:B------:R-:W-:Y:S05]  /*10efc0*/  BSYNC.RECONVERGENT B5 ;  /* 0x0000000000057941 */ /* 0x000fea0003800200 */
.L_x_11996:
[----:B------:R-:W-:Y:S01]  /*10efd0*/  MOV R42, R2 ;  /* 0x00000002002a7202 */ /* 0x000fe20000000f00 */
[----:B------:R-:W-:Y:S01]  /*10efe0*/  IMAD.MOV.U32 R43, RZ, RZ, R3 ;  /* 0x000000ffff2b7224 */ /* 0x000fe200078e0003 */
[----:B------:R-:W-:Y:S06]  /*10eff0*/  BRA `(.L_x_11994) ;  /* 0x0000000c00e07947 */ /* 0x000fec0003800000 */
.L_x_11995:
        /* <DEDUP_REMOVED lines=74> */
.L_x_11999:
[----:B------:R-:W-:Y:S05]  /*10f4a0*/  BSYNC.RECONVERGENT B5 ;  /* 0x0000000000057941 */ /* 0x000fea0003800200 */
.L_x_11998:
        /* <DEDUP_REMOVED lines=48> */
.L_x_12001:
[----:B------:R-:W-:Y:S05]  /*10f7b0*/  BSYNC.RECONVERGENT B5 ;  /* 0x0000000000057941 */ /* 0x000fea0003800200 */
.L_x_12000:
[----:B------:R-:W0:Y:S01]  /*10f7c0*/  DMUL R58, R58, 8.11296384146066816958e+31 ;  /* 0x469000003a3a7828 */ /* 0x000e220000000000 */
[----:B------:R-:W-:Y:S01]  /*10f7d0*/  IMAD.MOV.U32 R42, RZ, RZ, R2 ;  /* 0x000000ffff2a7224 */ /* 0x000fe200078e0002 */
[----:B------:R-:W-:Y:S01]  /*10f7e0*/  MOV R43, R3 ;  /* 0x00000003002b7202 */ /* 0x000fe20000000f00 */
[----:B0-----:R-:W-:Y:S06]  /*10f7f0*/  BRA `(.L_x_11994) ;  /* 0x0000000400e07947 */ /* 0x001fec0003800000 */
.L_x_11981:
        /* <DEDUP_REMOVED lines=54> */
.L_x_12003:
[----:B------:R-:W-:Y:S05]  /*10fb60*/  BSYNC.RECONVERGENT B5 ;  /* 0x0000000000057941 */ /* 0x000fea0003800200 */
.L_x_12002:
        /* <DEDUP_REMOVED lines=61> */
.L_x_12005:
[----:B------:R-:W-:Y:S05]  /*10ff40*/  BSYNC.RECONVERGENT B5 ;  /* 0x0000000000057941 */ /* 0x000fea0003800200 */
.L_x_12004:
[----:B------:R0:W1:Y:S01]  /*10ff50*/  DMUL R42, R2, R42 ;  /* 0x0000002a022a7228 */ /* 0x0000620000000000 */
[----:B------:R-:W-:Y:S02]  /*10ff60*/  IMAD.MOV.U32 R58, RZ, RZ, 0x0 ;  /* 0x00000000ff3a7424 */ /* 0x000fe400078e00ff */
[----:B01----:R-:W-:-:S07]  /*10ff70*/  IMAD.MOV.U32 R59, RZ, RZ, 0x3ff00000 ;  /* 0x3ff00000ff3b7424 */ /* 0x003fce00078e00ff */
.L_x_11994:
[----:B------:R-:W-:Y:S05]  /*10ff80*/  BSYNC.RECONVERGENT B4 ;  /* 0x0000000000047941 */ /* 0x000fea0003800200 */
.L_x_11980:
[----:B------:R-:W-:Y:S05]  /*10ff90*/  BRA `(.L_x_12006) ;  /* 0x0000000000187947 */ /* 0x000fea0003800000 */
.L_x_11974:
[----:B------:R0:W1:-:S15]  /*10ffa0*/  DMUL R42, R40, 9.00719925474099200000e+15 ;  /* 0x43400000282a7828 */ /* 0x00005e0000000000 */
[----:B------:R-:W-:-:S15]  /*10ffb0*/  NOP ;  /* 0x0000000000007918 */ /* 0x000fde0000000000 */
[----:B------:R-:W-:-:S15]  /*10ffc0*/  NOP ;  /* 0x0000000000007918 */ /* 0x000fde0000000000 */
[----:B------:R-:W-:-:S15]  /*10ffd0*/  NOP ;  /* 0x0000000000007918 */ /* 0x000fde0000000000 */
[----:B------:R-:W-:-:S04]  /*10ffe0*/  NOP ;  /* 0x0000000000007918 */ /* 0x000fc80000000000 */
[----:B01----:R-:W2:Y:S02]  /*10fff0*/  DMUL R58, R58, 9.00719925474099200000e+15 ;  /* 0x434000003a3a7828 */ /* 0x003ea40000000000 */
.L_x_12006:
[----:B------:R-:W-:Y:S05]  /*110000*/  BSYNC.RELIABLE B2 ;  /* 0x0000000000027941 */ /* 0x000fea0003800100 */
.L_x_11973:
        /* <DEDUP_REMOVED lines=62> */
.L_x_12008:
[----:B------:R-:W-:Y:S05]  /*1103f0*/  BSYNC.RECONVERGENT B2 ;  /* 0x0000000000027941 */ /* 0x000fea0003800200 */
.L_x_12007:
        /* <DEDUP_REMOVED lines=141> */
[----:B0-----:R-:W-:Y:S01]  /*110cd0*/  @!P1 IMAD.MOV.U32 R2, RZ, RZ, 0x54442d18 ;  /* 0x54442d18ff029424 */ /* 0x001fe200078e00ff */
[----:B------:R-:W-:-:S15]  /*110ce0*/  @!P1 MOV R3, 0x400921fb ;  /* 0x400921fb00039802 */ /* 0x000fde0000000f00 */
        /* <DEDUP_REMOVED lines=34> */
.L_x_12010:
[----:B------:R-:W-:Y:S02]  /*110f10*/  FSEL R2, RZ, 3.37028055040000000000e+12, P0 ;  /* 0x54442d18ff027808 */ /* 0x000fe40000000000 */
[----:B------:R-:W-:-:S07]  /*110f20*/  FSEL R3, RZ, 2.1426990032196044922, P0 ;  /* 0x400921fbff037808 */ /* 0x000fce0000000000 */
.L_x_12011:
[----:B------:R-:W-:Y:S05]  /*110f30*/  BSYNC.RECONVERGENT B0 ;  /* 0x0000000000007941 */ /* 0x000fea0003800200 */
.L_x_12009:
        /* <DEDUP_REMOVED lines=13> */
.L_x_11979:
[----:B------:R-:W-:Y:S05]  /*111010*/  BSYNC.RECONVERGENT B3 ;  /* 0x0000000000037941 */ /* 0x000fea0003800200 */
.L_x_11972:
[----:B------:R-:W-:Y:S01]  /*111020*/  LOP3.LUT R19, R67, 0x80000000, R19, 0xb8, !PT ;  /* 0x8000000043137812 */ /* 0x000fe200078eb813 */
[----:B------:R-:W-:Y:S01]  /*111030*/  IMAD.MOV.U32 R18, RZ, RZ, R66 ;  /* 0x000000ffff127224 */ /* 0x000fe200078e0042 */
[----:B------:R-:W-:Y:S01]  /*111040*/  LOP3.LUT R17, R5, 0x80000000, R17, 0xb8, !PT ;  /* 0x8000000005117812 */ /* 0x000fe200078eb811 */
[----:B------:R-:W-:Y:S01]  /*111050*/  IMAD.MOV.U32 R16, RZ, RZ, R4 ;  /* 0x000000ffff107224 */ /* 0x000fe200078e0004 */
[----:B------:R-:W-:Y:S06]  /*111060*/  BRA `(.L_x_11937) ;  /* 0x000000c800cc7947 */ /* 0x000fec0003800000 */
.L_x_11938:
        /* <DEDUP_REMOVED lines=284> */
.L_x_12017:
[----:B------:R-:W-:Y:S05]  /*112230*/  BSYNC.RECONVERGENT B0 ;  /* 0x0000000000007941 */ /* 0x000fea0003800200 */
.L_x_12016:
        /* <DEDUP_REMOVED lines=8> */
.L_x_12019:
[----:B------:R-:W-:Y:S05]  /*1122c0*/  BSYNC.RECONVERGENT B3 ;  /* 0x0000000000037941 */ /* 0x000fea0003800200 */
.L_x_12018:
        /* <DEDUP_REMOVED lines=177> */
.L_x_12021:
[----:B------:R-:W-:Y:S02]  /*112de0*/  FSEL R2, RZ, 3.37028055040000000000e+12, P0 ;  /* 0x54442d18ff027808 */ /* 0x000fe40000000000 */
[----:B------:R-:W-:-:S07]  /*112df0*/  FSEL R3, RZ, 2.1426990032196044922, P0 ;  /* 0x400921fbff037808 */ /* 0x000fce0000000000 */
.L_x_12022:
[----:B------:R-:W-:Y:S05]  /*112e00*/  BSYNC.RECONVERGENT B0 ;  /* 0x0000000000007941 */ /* 0x000fea0003800200 */
.L_x_12020:
        /* <DEDUP_REMOVED lines=14> */
.L_x_12015:
[----:B------:R-:W0:Y:S01]  /*112ef0*/  MUFU.RCP64H R3, R5 ;  /* 0x0000000500037308 */ /* 0x000e220000001800 */
        /* <DEDUP_REMOVED lines=8> */
[----:B------:R-:W-:Y:S01]  /*112f80*/  SEL R48, R58, R60, P0 ;  /* 0x0000003c3a307207 */ /* 0x000fe20000000000 */
[----:B------:R-:W-:Y:S01]  /*112f90*/  IMAD.U32 R42, RZ, RZ, UR8 ;  /* 0x00000008ff2a7e24 */ /* 0x000fe2000f8e00ff */
[----:B------:R-:W-:Y:S01]  /*112fa0*/  SEL R49, R59, R61, P0 ;  /* 0x0000003d3b317207 */ /* 0x000fe20000000000 */
[----:B------:R-:W-:Y:S01]  /*112fb0*/  IMAD.MOV.U32 R63, RZ, RZ, 0x3fd80000 ;  /* 0x3fd80000ff3f7424 */ /* 0x000fe200078e00ff */
[----:B------:R-:W-:Y:S01]  /*112fc0*/  ISETP.GT.U32.AND P0, PT, R60, R58, PT ;  /* 0x0000003a3c00720c */ /* 0x000fe20003f04070 */
[----:B------:R-:W-:Y:S01]  /*112fd0*/  BSSY.RECONVERGENT B0, `(.L_x_12024) ;  /* 0x000013b000007945 */ /* 0x000fe20003800200 */
[----:B------:R-:W-:-:S02]  /*112fe0*/  MOV R62, 0x0 ;  /* 0x00000000003e7802 */ /* 0x000fc40000000f00 */
        /* <DEDUP_REMOVED lines=313> */
.L_x_12025:
[----:B------:R-:W-:Y:S05]  /*114380*/  BSYNC.RECONVERGENT B0 ;  /* 0x0000000000007941 */ /* 0x000fea0003800200 */
.L_x_12024:
[----:B------:R-:W-:Y:S04]  /*114390*/  BSSY.RECONVERGENT B3, `(.L_x_12026) ;  /* 0x0000007000037945 */ /* 0x000fe80003800200 */
[----:B------:R-:W-:Y:S05]  /*1143a0*/  @P4 BRA P5, `(.L_x_12027) ;  /* 0x0000000000144947 */ /* 0x000fea0002800000 */
[----:B------:R-:W-:Y:S01]  /*1143b0*/  IMAD.MOV.U32 R2, RZ, RZ, R6 ;  /* 0x000000ffff027224 */ /* 0x000fe200078e0006 */
[----:B------:R-:W-:Y:S01]  /*1143c0*/  MOV R3, R7 ;  /* 0x0000000700037202 */ /* 0x000fe20000000f00 */
[----:B------:R-:W-:Y:S01]  /*1143d0*/  IMAD.MOV.U32 R6, RZ, RZ, R4 ;  /* 0x000000ffff067224 */ /* 0x000fe200078e0004 */
[----:B------:R-:W-:-:S07]  /*1143e0*/  MOV R4, 0x114400 ;  /* 0x0011440000047802 */ /* 0x000fce0000000f00 */
[----:B01----:R-:W-:Y:S05]  /*1143f0*/  CALL.REL.NOINC `($__internal_20_$__cuda_sm20_div_rn_f64_full) ;  /* 0x00000684006c7944 */ /* 0x003fea0003c00000 */
.L_x_12027:
[----:B------:R-:W-:Y:S05]  /*114400*/  BSYNC.RECONVERGENT B3 ;  /* 0x0000000000037941 */ /* 0x000fea0003800200 */
.L_x_12026:
        /* <DEDUP_REMOVED lines=176> */
.L_x_12029:
[----:B------:R-:W-:Y:S02]  /*114f10*/  FSEL R2, RZ, 3.37028055040000000000e+12, P0 ;  /* 0x54442d18ff027808 */ /* 0x000fe40000000000 */
[----:B------:R-:W-:-:S07]  /*114f20*/  FSEL R3, RZ, 2.1426990032196044922, P0 ;  /* 0x400921fbff037808 */ /* 0x000fce0000000000 */
.L_x_12030:
[----:B------:R-:W-:Y:S05]  /*114f30*/  BSYNC.RECONVERGENT B0 ;  /* 0x0000000000007941 */ /* 0x000fea0003800200 */
.L_x_12028:
        /* <DEDUP_REMOVED lines=10> */
.L_x_12014:
        /* <DEDUP_REMOVED lines=53> */
.L_x_12032:
[----:B------:R-:W-:Y:S05]  /*115330*/  BSYNC.RECONVERGENT B3 ;  /* 0x0000000000037941 */ /* 0x000fea0003800200 */
.L_x_12031:
        /* <DEDUP_REMOVED lines=51> */
.L_x_12034:
[----:B------:R-:W-:Y:S05]  /*115670*/  BSYNC.RECONVERGENT B3 ;  /* 0x0000000000037941 */ /* 0x000fea0003800200 */
.L_x_12033:
[----:B------:R1:W-:Y:S01]  /*115680*/  DADD R48, -RZ, |R2| ;  /* 0x00000000ff307229 */ /* 0x0003e20000000502 */
[----:B------:R-:W-:Y:S01]  /*115690*/  UMOV UR5, 0x7fefffff ;  /* 0x7fefffff00057882 */ /* 0x000fe20000000000 */
[----:B-1----:R-:W-:Y:S01]  /*1156a0*/  IMAD.MOV.U32 R2, RZ, RZ, 0x1 ;  /* 0x00000001ff027424 */ /* 0x002fe200078e00ff */
        /* <DEDUP_REMOVED lines=335> */
.L_x_12036:
[----:B------:R-:W-:Y:S05]  /*116ba0*/  BSYNC.RECONVERGENT B0 ;  /* 0x0000000000007941 */ /* 0x000fea0003800200 */
.L_x_12035:
        /* <DEDUP_REMOVED lines=8> */
.L_x_12038:
[----:B------:R-:W-:Y:S05]  /*116c30*/  BSYNC.RECONVERGENT B3 ;  /* 0x0000000000037941 */ /* 0x000fea0003800200 */
.L_x_12037:
        /* <DEDUP_REMOVED lines=176> */
.L_x_12040:
[----:B------:R-:W-:Y:S02]  /*117740*/  FSEL R2, RZ, 3.37028055040000000000e+12, P0 ;  /* 0x54442d18ff027808 */ /* 0x000fe40000000000 */
[----:B------:R-:W-:-:S07]  /*117750*/  FSEL R3, RZ, 2.1426990032196044922, P0 ;  /* 0x400921fbff037808 */ /* 0x000fce0000000000 */
.L_x_12041:
[----:B------:R-:W-:Y:S05]  /*117760*/  BSYNC.RECONVERGENT B0 ;  /* 0x0000000000007941 */ /* 0x000fea0003800200 */
.L_x_12039:
        /* <DEDUP_REMOVED lines=14> */
.L_x_12013:
        /* <DEDUP_REMOVED lines=262> */
.L_x_12045:
[----:B------:R-:W-:Y:S05]  /*1188b0*/  BSYNC.RECONVERGENT B0 ;  /* 0x0000000000007941 */ /* 0x000fea0003800200 */
.L_x_12044:
        /* <DEDUP_REMOVED lines=9> */
.L_x_12047:
[----:B------:R-:W-:Y:S05]  /*118950*/  BSYNC.RECONVERGENT B3 ;  /* 0x0000000000037941 */ /* 0x000fea0003800200 */
.L_x_12046:
        /* <DEDUP_REMOVED lines=173> */
.L_x_12043:
        /* <DEDUP_REMOVED lines=328> */
.L_x_12049:
[----:B------:R-:W-:Y:S05]  /*11a8b0*/  BSYNC.RECONVERGENT B0 ;  /* 0x0000000000007941 */ /* 0x000fea0003800200 */
.L_x_12048:
        /* <DEDUP_REMOVED lines=8> */
.L_x_12051:
[----:B------:R-:W-:Y:S05]  /*11a940*/  BSYNC.RECONVERGENT B3 ;  /* 0x0000000000037941 */ /* 0x000fea0003800200 */
.L_x_12050:
        /* <DEDUP_REMOVED lines=173> */
.L_x_12042:
        /* <DEDUP_REMOVED lines=53> */
.L_x_12053:
[----:B------:R-:W-:Y:S05]  /*11b770*/  BSYNC.RECONVERGENT B3 ;  /* 0x0000000000037941 */ /* 0x000fea0003800200 */
.L_x_12052:
        /* <DEDUP_REMOVED lines=51> */
.L_x_12055:
[----:B------:R-:W-:Y:S05]  /*11bab0*/  BSYNC.RECONVERGENT B3 ;  /* 0x0000000000037941 */ /* 0x000fea0003800200 */
.L_x_12054:
        /* <DEDUP_REMOVED lines=335> */
.L_x_12057:
[----:B------:R-:W-:Y:S05]  /*11cfb0*/  BSYNC.RECONVERGENT B0 ;  /* 0x0000000000007941 */ /* 0x000fea0003800200 */
.L_x_12056:
        /* <DEDUP_REMOVED lines=9> */
.L_x_12059:
[----:B------:R-:W-:Y:S05]  /*11d050*/  BSYNC.RECONVERGENT B3 ;  /* 0x0000000000037941 */ /* 0x000fea0003800200 */
.L_x_12058:
        /* <DEDUP_REMOVED lines=172> */
.L_x_12023:
[----:B------:R-:W-:Y:S05]  /*11db20*/  BSYNC.RECONVERGENT B2 ;  /* 0x0000000000027941 */ /* 0x000fea0003800200 */
.L_x_12012:
[----:B------:R-:W-:Y:S01]  /*11db30*/  UMOV UR4, 0xfefa39ef ;  /* 0xfefa39ef00047882 */ /* 0x000fe20000000000 */
[----:B------:R-:W-:Y:S01]  /*11db40*/  UMOV UR5, 0x3fe62e42 ;  /* 0x3fe62e4200057882 */ /* 0x000fe20000000000 */
[----:B------:R-:W-:Y:S01]  /*11db50*/  LOP3.LUT R17, R3, 0x80000000, R17, 0xb8, !PT ;  /* 0x8000000003117812 */ /* 0x000fe200078eb811 */
[----:B-1----:R-:W1:Y:S01]  /*11db60*/  DADD R62, R62, UR4 ;  /* 0x000000043e3e7e29 */ /* 0x002e620008000000 */
[----:B------:R-:W-:Y:S01]  /*11db70*/  MOV R16, R2 ;  /* 0x0000000200107202 */ /* 0x000fe20000000f00 */
[----:B-1----:R-:W-:Y:S01]  /*11db80*/  IMAD.MOV.U32 R18, RZ, RZ, R62 ;  /* 0x000000ffff127224 */ /* 0x002fe200078e003e */
[----:B------:R-:W-:-:S07]  /*11db90*/  LOP3.LUT R19, R63, 0x80000000, R19, 0xb8, !PT ;  /* 0x800000003f137812 */ /* 0x000fce00078eb813 */
.L_x_11937:
[----:B------:R-:W-:Y:S05]  /*11dba0*/  BSYNC.RECONVERGENT B1 ;  /* 0x0000000000017941 */ /* 0x000fea0003800200 */
.L_x_11935:
        /* <DEDUP_REMOVED lines=33> */
[----:B------:R-:W-:Y:S02]  /*11ddc0*/  @!P0 IMAD.MOV.U32 R23, RZ, RZ, R21 ;  /* 0x000000ffff178224 */ /* 0x000fe400078e0015 */
        /* <DEDUP_REMOVED lines=20> */
[----:B------:R-:W-:-:S15]  /*11df10*/  @P0 MOV R23, R21 ;  /* 0x0000001500170202 */ /* 0x000fde0000000f00 */
[----:B------:R-:W-:-:S15]  /*11df20*/  NOP ;  /* 0x0000000000007918 */ /* 0x000fde0000000000 */
[----:B------:R-:W-:-:S15]  /*11df30*/  NOP ;  /* 0x0000000000007918 */ /* 0x000fde0000000000 */
[----:B------:R-:W-:-:S15]  /*11df40*/  NOP ;  /* 0x0000000000007918 */ /* 0x000fde0000000000 */
[----:B------:R-:W-:-:S01]  /*11df50*/  NOP ;  /* 0x0000000000007918 */ /* 0x000fc20000000000 */
[----:B------:R-:W1:Y:S02]  /*11df60*/  @!P0 DADD R22, R22, R22 ;  /* 0x0000000016168229 */ /* 0x000e640000000016 */
[----:B-1----:R-:W-:Y:S05]  /*11df70*/  BRA `(.L_x_12062) ;  /* 0x0000017800007947 */ /* 0x002fea0003800000 */
.L_x_12061:
        /* <DEDUP_REMOVED lines=301> */
.L_x_12067:
[----:B------:R-:W-:Y:S05]  /*11f250*/  BSYNC.RECONVERGENT B3 ;  /* 0x0000000000037941 */ /* 0x000fea0003800200 */
.L_x_12066:
        /* <DEDUP_REMOVED lines=195> */
.L_x_12065:
        /* <DEDUP_REMOVED lines=77> */
.L_x_12074:
[----:B------:R-:W-:Y:S05]  /*120360*/  BSYNC.RECONVERGENT B4 ;  /* 0x0000000000047941 */ /* 0x000fea0003800200 */
.L_x_12073:
[----:B------:R-:W-:Y:S02]  /*120370*/  IMAD.MOV.U32 R46, RZ, RZ, R2 ;  /* 0x000000ffff2e7224 */ /* 0x000fe400078e0002 */
[----:B------:R-:W-:-:S07]  /*120380*/  IMAD.MOV.U32 R47, RZ, RZ, R3 ;  /* 0x000000ffff2f7224 */ /* 0x000fce00078e0003 */
.L_x_12072:
[----:B------:R-:W-:Y:S05]  /*120390*/  BSYNC.RECONVERGENT B3 ;  /* 0x0000000000037941 */ /* 0x000fea0003800200 */
.L_x_12071:
        /* <DEDUP_REMOVED lines=70> */
.L_x_12079:
[----:B------:R-:W-:Y:S05]  /*120800*/  BSYNC.RECONVERGENT B4 ;  /* 0x0000000000047941 */ /* 0x000fea0003800200 */
.L_x_12078:
[----:B------:R-:W-:Y:S05]  /*120810*/  BRA `(.L_x_12077) ;  /* 0x0000000000047947 */ /* 0x000fea0003800000 */
.L_x_12076:
[----:B------:R0:W1:Y:S02]  /*120820*/  DADD R2, R42, -R4 ;  /* 0x000000002a027229 */ /* 0x0000640000000804 */
.L_x_12077:
[----:B------:R-:W-:Y:S05]  /*120830*/  BSYNC.RECONVERGENT B3 ;  /* 0x0000000000037941 */ /* 0x000fea0003800200 */
.L_x_12075:
        /* <DEDUP_REMOVED lines=72> */
.L_x_12081:
[----:B------:R-:W-:Y:S05]  /*120cc0*/  BSYNC.RECONVERGENT B3 ;  /* 0x0000000000037941 */ /* 0x000fea0003800200 */
.L_x_12080:
        /* <DEDUP_REMOVED lines=202> */
.L_x_12082:
        /* <DEDUP_REMOVED lines=52> */
.L_x_12084:
[----:B------:R-:W-:Y:S05]  /*121cb0*/  BSYNC.RECONVERGENT B3 ;  /* 0x0000000000037941 */ /* 0x000fea0003800200 */
.L_x_12083:
        /* <DEDUP_REMOVED lines=78> */
.L_x_12070:
        /* <DEDUP_REMOVED lines=57> */
.L_x_12087:
[----:B------:R-:W-:Y:S05]  /*122530*/  BSYNC.RECONVERGENT B3 ;  /* 0x0000000000037941 */ /* 0x000fea0003800200 */
.L_x_12086:
        /* <DEDUP_REMOVED lines=202> */
.L_x_12088:
        /* <DEDUP_REMOVED lines=52> */
.L_x_12090:
[----:B------:R-:W-:Y:S05]  /*123520*/  BSYNC.RECONVERGENT B3 ;  /* 0x0000000000037941 */ /* 0x000fea0003800200 */
.L_x_12089:
        /* <DEDUP_REMOVED lines=78> */
.L_x_12085:
        /* <DEDUP_REMOVED lines=62> */
.L_x_12092:
[----:B------:R-:W-:Y:S05]  /*123df0*/  BSYNC.RECONVERGENT B3 ;  /* 0x0000000000037941 */ /* 0x000fea0003800200 */
.L_x_12091:
        /* <DEDUP_REMOVED lines=48> */
.L_x_12094:
[----:B------:R-:W-:Y:S05]  /*124100*/  BSYNC.RECONVERGENT B3 ;  /* 0x0000000000037941 */ /* 0x000fea0003800200 */
.L_x_12093:
[----:B------:R-:W-:Y:S02]  /*124110*/  IMAD.MOV.U32 R66, RZ, RZ, R2 ;  /* 0x000000ffff427224 */ /* 0x000fe400078e0002 */
[----:B------:R-:W-:Y:S01]  /*124120*/  IMAD.MOV.U32 R67, RZ, RZ, R3 ;  /* 0x000000ffff437224 */ /* 0x000fe200078e0003 */
[----:B------:R-:W-:Y:S06]  /*124130*/  BRA `(.L_x_12068) ;  /* 0x0000000000d87947 */ /* 0x000fec0003800000 */
.L_x_12069:
        /* <DEDUP_REMOVED lines=51> */
.L_x_12096:
[----:B------:R-:W-:Y:S05]  /*124470*/  BSYNC.RECONVERGENT B3 ;  /* 0x0000000000037941 */ /* 0x000fea0003800200 */
.L_x_12095:
[----:B------:R-:W-:Y:S01]  /*124480*/  MOV R66, R2 ;  /* 0x0000000200427202 */ /* 0x000fe20000000f00 */
[----:B------:R-:W-:-:S07]  /*124490*/  IMAD.MOV.U32 R67, RZ, RZ, R3 ;  /* 0x000000ffff437224 */ /* 0x000fce00078e0003 */
.L_x_12068:
[----:B------:R-:W-:Y:S05]  /*1244a0*/  BSYNC.RECONVERGENT B2 ;  /* 0x0000000000027941 */ /* 0x000fea0003800200 */
.L_x_12064:
        /* <DEDUP_REMOVED lines=53> */
.L_x_12101:
[----:B------:R-:W-:Y:S05]  /*124800*/  BSYNC.RECONVERGENT B4 ;  /* 0x0000000000047941 */ /* 0x000fea0003800200 */
.L_x_12100:
        /* <DEDUP_REMOVED lines=177> */
.L_x_12103:
        /* <DEDUP_REMOVED lines=98> */
.L_x_12102:
        /* <DEDUP_REMOVED lines=83> */
.L_x_12111:
[----:B------:R-:W-:Y:S05]  /*125e70*/  BSYNC.RECONVERGENT B6 ;  /* 0x0000000000067941 */ /* 0x000fea0003800200 */
.L_x_12110:
[----:B------:R-:W-:Y:S02]  /*125e80*/  IMAD.MOV.U32 R46, RZ, RZ, R2 ;  /* 0x000000ffff2e7224 */ /* 0x000fe400078e0002 */
[----:B------:R-:W-:-:S07]  /*125e90*/  IMAD.MOV.U32 R47, RZ, RZ, R3 ;  /* 0x000000ffff2f7224 */ /* 0x000fce00078e0003 */
.L_x_12109:
[----:B------:R-:W-:Y:S05]  /*125ea0*/  BSYNC.RECONVERGENT B5 ;  /* 0x0000000000057941 */ /* 0x000fea0003800200 */
.L_x_12108:
        /* <DEDUP_REMOVED lines=68> */
.L_x_12116:
[----:B------:R-:W-:Y:S05]  /*1262f0*/  BSYNC.RECONVERGENT B6 ;  /* 0x0000000000067941 */ /* 0x000fea0003800200 */
.L_x_12115:
[----:B------:R-:W-:Y:S01]  /*126300*/  MOV R60, R2 ;  /* 0x00000002003c7202 */ /* 0x000fe20000000f00 */
[----:B------:R-:W-:Y:S01]  /*126310*/  IMAD.MOV.U32 R61, RZ, RZ, R3 ;  /* 0x000000ffff3d7224 */ /* 0x000fe200078e0003 */
[----:B------:R-:W-:Y:S06]  /*126320*/  BRA `(.L_x_12114) ;  /* 0x0000000000047947 */ /* 0x000fec0003800000 */
.L_x_12113:
[----:B------:R0:W1:Y:S02]  /*126330*/  DADD R60, R42, -R4 ;  /* 0x000000002a3c7229 */ /* 0x0000640000000804 */
.L_x_12114:
[----:B------:R-:W-:Y:S05]  /*126340*/  BSYNC.RECONVERGENT B5 ;  /* 0x0000000000057941 */ /* 0x000fea0003800200 */
.L_x_12112:
        /* <DEDUP_REMOVED lines=71> */
.L_x_12118:
[----:B------:R-:W-:Y:S05]  /*1267c0*/  BSYNC.RECONVERGENT B5 ;  /* 0x0000000000057941 */ /* 0x000fea0003800200 */
.L_x_12117:
[----:B------:R-:W-:Y:S01]  /*1267d0*/  IMAD.MOV.U32 R42, RZ, RZ, R2 ;  /* 0x000000ffff2a7224 */ /* 0x000fe200078e0002 */
[----:B------:R-:W-:Y:S01]  /*1267e0*/  MOV R43, R3 ;  /* 0x00000003002b7202 */ /* 0x000fe20000000f00 */
[----:B------:R-:W-:Y:S06]  /*1267f0*/  BRA `(.L_x_12119) ;  /* 0x0000001000ec7947 */ /* 0x000fec0003800000 */
.L_x_12107:
        /* <DEDUP_REMOVED lines=63> */
.L_x_12122:
[----:B------:R-:W-:Y:S05]  /*126bf0*/  BSYNC.RECONVERGENT B5 ;  /* 0x0000000000057941 */ /* 0x000fea0003800200 */
.L_x_12121:
[----:B------:R-:W-:Y:S02]  /*126c00*/  IMAD.MOV.U32 R42, RZ, RZ, R2 ;  /* 0x000000ffff2a7224 */ /* 0x000fe400078e0002 */
[----:B------:R-:W-:Y:S01]  /*126c10*/  IMAD.MOV.U32 R43, RZ, RZ, R3 ;  /* 0x000000ffff2b7224 */ /* 0x000fe200078e0003 */
[----:B------:R-:W-:Y:S06]  /*126c20*/  BRA `(.L_x_12119) ;  /* 0x0000000c00e07947 */ /* 0x000fec0003800000 */
.L_x_12120:
        /* <DEDUP_REMOVED lines=74> */
.L_x_12124:
[----:B------:R-:W-:Y:S05]  /*1270d0*/  BSYNC.RECONVERGENT B5 ;  /* 0x0000000000057941 */ /* 0x000fea0003800200 */
.L_x_12123:
        /* <DEDUP_REMOVED lines=48> */
.L_x_12126:
[----:B------:R-:W-:Y:S05]  /*1273e0*/  BSYNC.RECONVERGENT B5 ;  /* 0x0000000000057941 */ /* 0x000fea0003800200 */
.L_x_12125:
[----:B------:R-:W0:Y:S01]  /*1273f0*/  DMUL R58, R58, 8.11296384146066816958e+31 ;  /* 0x469000003a3a7828 */ /* 0x000e220000000000 */
[----:B------:R-:W-:Y:S02]  /*127400*/  IMAD.MOV.U32 R42, RZ, RZ, R2 ;  /* 0x000000ffff2a7224 */ /* 0x000fe400078e0002 */
[----:B------:R-:W-:Y:S01]  /*127410*/  IMAD.MOV.U32 R43, RZ, RZ, R3 ;  /* 0x000000ffff2b7224 */ /* 0x000fe200078e0003 */
[----:B0-----:R-:W-:Y:S06]  /*127420*/  BRA `(.L_x_12119) ;  /* 0x0000000400e07947 */ /* 0x001fec0003800000 */
.L_x_12106:
        /* <DEDUP_REMOVED lines=54> */
.L_x_12128:
[----:B------:R-:W-:Y:S05]  /*127790*/  BSYNC.RECONVERGENT B5 ;  /* 0x0000000000057941 */ /* 0x000fea0003800200 */
.L_x_12127:
        /* <DEDUP_REMOVED lines=61> */
.L_x_12130:
[----:B------:R-:W-:Y:S05]  /*127b70*/  BSYNC.RECONVERGENT B5 ;  /* 0x0000000000057941 */ /* 0x000fea0003800200 */
.L_x_12129:
[----:B------:R0:W1:Y:S01]  /*127b80*/  DMUL R42, R2, R42 ;  /* 0x0000002a022a7228 */ /* 0x0000620000000000 */
[----:B------:R-:W-:Y:S02]  /*127b90*/  IMAD.MOV.U32 R58, RZ, RZ, 0x0 ;  /* 0x00000000ff3a7424 */ /* 0x000fe400078e00ff */
[----:B01----:R-:W-:-:S07]  /*127ba0*/  IMAD.MOV.U32 R59, RZ, RZ, 0x3ff00000 ;  /* 0x3ff00000ff3b7424 */ /* 0x003fce00078e00ff */
.L_x_12119:
[----:B------:R-:W-:Y:S05]  /*127bb0*/  BSYNC.RECONVERGENT B4 ;  /* 0x0000000000047941 */ /* 0x000fea0003800200 */
.L_x_12105:
[----:B------:R-:W-:Y:S05]  /*127bc0*/  BRA `(.L_x_12131) ;  /* 0x0000000000187947 */ /* 0x000fea0003800000 */
.L_x_12099:
[----:B------:R0:W1:-:S15]  /*127bd0*/  DMUL R42, R40, 9.00719925474099200000e+15 ;  /* 0x43400000282a7828 */ /* 0x00005e0000000000 */
[----:B------:R-:W-:-:S15]  /*127be0*/  NOP ;  /* 0x0000000000007918 */ /* 0x000fde0000000000 */
[----:B------:R-:W-:-:S15]  /*127bf0*/  NOP ;  /* 0x0000000000007918 */ /* 0x000fde0000000000 */
[----:B------:R-:W-:-:S15]  /*127c00*/  NOP ;  /* 0x0000000000007918 */ /* 0x000fde0000000000 */
[----:B------:R-:W-:-:S04]  /*127c10*/  NOP ;  /* 0x0000000000007918 */ /* 0x000fc80000000000 */
[----:B01----:R-:W2:Y:S02]  /*127c20*/  DMUL R58, R58, 9.00719925474099200000e+15 ;  /* 0x434000003a3a7828 */ /* 0x003ea40000000000 */
.L_x_12131:
[----:B------:R-:W-:Y:S05]  /*127c30*/  BSYNC.RELIABLE B2 ;  /* 0x0000000000027941 */ /* 0x000fea0003800100 */
.L_x_12098:
        /* <DEDUP_REMOVED lines=62> */
.L_x_12133:
[----:B------:R-:W-:Y:S05]  /*128020*/  BSYNC.RECONVERGENT B2 ;  /* 0x0000000000027941 */ /* 0x000fea0003800200 */
.L_x_12132:
        /* <DEDUP_REMOVED lines=176> */
.L_x_12135:
[----:B------:R-:W-:Y:S02]  /*128b30*/  FSEL R2, RZ, 3.37028055040000000000e+12, P0 ;  /* 0x54442d18ff027808 */ /* 0x000fe40000000000 */
[----:B------:R-:W-:-:S07]  /*128b40*/  FSEL R3, RZ, 2.1426990032196044922, P0 ;  /* 0x400921fbff037808 */ /* 0x000fce0000000000 */
.L_x_12136:
[----:B------:R-:W-:Y:S05]  /*128b50*/  BSYNC.RECONVERGENT B0 ;  /* 0x0000000000007941 */ /* 0x000fea0003800200 */
.L_x_12134:
        /* <DEDUP_REMOVED lines=13> */
.L_x_12104:
[----:B------:R-:W-:Y:S05]  /*128c30*/  BSYNC.RECONVERGENT B3 ;  /* 0x0000000000037941 */ /* 0x000fea0003800200 */
.L_x_12097:
[----:B------:R-:W-:Y:S01]  /*128c40*/  LOP3.LUT R23, R67, 0x80000000, R23, 0xb8, !PT ;  /* 0x8000000043177812 */ /* 0x000fe200078eb817 */
[----:B------:R-:W-:Y:S01]  /*128c50*/  IMAD.MOV.U32 R22, RZ, RZ, R66 ;  /* 0x000000ffff167224 */ /* 0x000fe200078e0042 */
[----:B------:R-:W-:Y:S01]  /*128c60*/  LOP3.LUT R21, R5, 0x80000000, R21, 0xb8, !PT ;  /* 0x8000000005157812 */ /* 0x000fe200078eb815 */
[----:B------:R-:W-:Y:S01]  /*128c70*/  IMAD.MOV.U32 R20, RZ, RZ, R4 ;  /* 0x000000ffff147224 */ /* 0x000fe200078e0004 */
[----:B------:R-:W-:Y:S06]  /*128c80*/  BRA `(.L_x_12062) ;  /* 0x000000c800bc7947 */ /* 0x000fec0003800000 */
.L_x_12063:
        /* <DEDUP_REMOVED lines=102> */
[----:B-1----:R-:W-:-:S05]  /*1292f0*/  FFMA R5, RZ, R47, R3 ;  /* 0x0000002fff057223 */ /* 0x002fca0000000003 */
        /* <DEDUP_REMOVED lines=181> */
.L_x_12142:
[----:B------:R-:W-:Y:S05]  /*129e50*/  BSYNC.RECONVERGENT B0 ;  /* 0x0000000000007941 */ /* 0x000fea0003800200 */
.L_x_12141:
        /* <DEDUP_REMOVED lines=8> */
.L_x_12144:
[----:B------:R-:W-:Y:S05]  /*129ee0*/  BSYNC.RECONVERGENT B3 ;  /* 0x0000000000037941 */ /* 0x000fea0003800200 */
.L_x_12143:
        /* <DEDUP_REMOVED lines=176> */
.L_x_12146:
[----:B------:R-:W-:Y:S02]  /*12a9f0*/  FSEL R2, RZ, 3.37028055040000000000e+12, P0 ;  /* 0x54442d18ff027808 */ /* 0x000fe40000000000 */
[----:B------:R-:W-:-:S07]  /*12aa00*/  FSEL R3, RZ, 2.1426990032196044922, P0 ;  /* 0x400921fbff037808 */ /* 0x000fce0000000000 */
.L_x_12147:
[----:B------:R-:W-:Y:S05]  /*12aa10*/  BSYNC.RECONVERGENT B0 ;  /* 0x0000000000007941 */ /* 0x000fea0003800200 */
.L_x_12145:
        /* <DEDUP_REMOVED lines=14> */
.L_x_12140:
        /* <DEDUP_REMOVED lines=35> */
[----:B------:R-:W-:Y:S02]  /*12ad30*/  MOV R2, RZ ;  /* 0x000000ff00027202 */ /* 0x000fe40000000f00 */
[----:B------:R-:W-:Y:S02]  /*12ad40*/  LOP3.LUT R0, R45, 0xffc00000, RZ, 0xc0, !PT ;  /* 0xffc000002d007812 */ /* 0x000fe400078ec0ff */
[----:B------:R-:W-:Y:S02]  /*12ad50*/  SEL R44, R60, R58, P0 ;  /* 0x0000003a3c2c7207 */ /* 0x000fe40000000000 */
        /* <DEDUP_REMOVED lines=290> */
.L_x_12150:
[----:B------:R-:W-:Y:S05]  /*12bf80*/  BSYNC.RECONVERGENT B0 ;  /* 0x0000000000007941 */ /* 0x000fea0003800200 */
.L_x_12149:
[----:B------:R-:W-:Y:S04]  /*12bf90*/  BSSY.RECONVERGENT B3, `(.L_x_12151) ;  /* 0x0000007000037945 */ /* 0x000fe80003800200 */
[----:B------:R-:W-:Y:S05]  /*12bfa0*/  @P4 BRA P5, `(.L_x_12152) ;  /* 0x0000000000144947 */ /* 0x000fea0002800000 */
[----:B------:R-:W-:Y:S02]  /*12bfb0*/  IMAD.MOV.U32 R2, RZ, RZ, R6 ;  /* 0x000000ffff027224 */ /* 0x000fe400078e0006 */
[----:B------:R-:W-:Y:S01]  /*12bfc0*/  IMAD.MOV.U32 R6, RZ, RZ, R4 ;  /* 0x000000ffff067224 */ /* 0x000fe200078e0004 */
[----:B------:R-:W-:Y:S01]  /*12bfd0*/  MOV R4, 0x12c000 ;  /* 0x0012c00000047802 */ /* 0x000fe20000000f00 */
[----:B------:R-:W-:-:S07]  /*12bfe0*/  IMAD.MOV.U32 R3, RZ, RZ, R7 ;  /* 0x000000ffff037224 */ /* 0x000fce00078e0007 */
[----:B01----:R-:W-:Y:S05]  /*12bff0*/  CALL.REL.NOINC `($__internal_20_$__cuda_sm20_div_rn_f64_full) ;  /* 0x00000508006c7944 */ /* 0x003fea0003c00000 */
.L_x_12152:
[----:B------:R-:W-:Y:S05]  /*12c000*/  BSYNC.RECONVERGENT B3 ;  /* 0x0000000000037941 */ /* 0x000fea0003800200 */
.L_x_12151:
        /* <DEDUP_REMOVED lines=176> */
.L_x_12154:
[----:B------:R-:W-:Y:S02]  /*12cb10*/  FSEL R2, RZ, 3.37028055040000000000e+12, P0 ;  /* 0x54442d18ff027808 */ /* 0x000fe40000000000 */
[----:B------:R-:W-:-:S07]  /*12cb20*/  FSEL R3, RZ, 2.1426990032196044922, P0 ;  /* 0x400921fbff037808 */ /* 0x000fce0000000000 */
.L_x_12155:
[----:B------:R-:W-:Y:S05]  /*12cb30*/  BSYNC.RECONVERGENT B0 ;  /* 0x0000000000007941 */ /* 0x000fea0003800200 */
.L_x_12153:
        /* <DEDUP_REMOVED lines=10> */
.L_x_12139:
        /* <DEDUP_REMOVED lines=53> */
.L_x_12157:
[----:B------:R-:W-:Y:S05]  /*12cf30*/  BSYNC.RECONVERGENT B3 ;  /* 0x0000000000037941 */ /* 0x000fea0003800200 */
.L_x_12156:
        /* <DEDUP_REMOVED lines=51> */
.L_x_12159:
[----:B------:R-:W-:Y:S05]  /*12d270*/  BSYNC.RECONVERGENT B3 ;  /* 0x0000000000037941 */ /* 0x000fea0003800200 */
.L_x_12158:
[----:B------:R1:W-:Y:S01]  /*12d280*/  DADD R48, -RZ, |R2| ;  /* 0x00000000ff307229 */ /* 0x0003e20000000502 */
[----:B------:R-:W-:Y:S01]  /*12d290*/  UMOV UR5, 0x7fefffff ;  /* 0x7fefffff00057882 */ /* 0x000fe20000000000 */
[----:B-1----:R-:W-:Y:S01]  /*12d2a0*/  IMAD.MOV.U32 R2, RZ, RZ, 0x1 ;  /* 0x00000001ff027424 */ /* 0x002fe200078e00ff */
        /* <DEDUP_REMOVED lines=336> */
.L_x_12161:
[----:B------:R-:W-:Y:S05]  /*12e7b0*/  BSYNC.RECONVERGENT B0 ;  /* 0x0000000000007941 */ /* 0x000fea0003800200 */
.L_x_12160:
        /* <DEDUP_REMOVED lines=8> */
.L_x_12163:
[----:B------:R-:W-:Y:S05]  /*12e840*/  BSYNC.RECONVERGENT B3 ;  /* 0x0000000000037941 */ /* 0x000fea0003800200 */
.L_x_12162:
        /* <DEDUP_REMOVED lines=177> */
.L_x_12165:
[----:B------:R-:W-:Y:S02]  /*12f360*/  FSEL R2, RZ, 3.37028055040000000000e+12, P0 ;  /* 0x54442d18ff027808 */ /* 0x000fe40000000000 */
[----:B------:R-:W-:-:S07]  /*12f370*/  FSEL R3, RZ, 2.1426990032196044922, P0 ;  /* 0x400921fbff037808 */ /* 0x000fce0000000000 */
.L_x_12166:
[----:B------:R-:W-:Y:S05]  /*12f380*/  BSYNC.RECONVERGENT B0 ;  /* 0x0000000000007941 */ /* 0x000fea0003800200 */
.L_x_12164:
        /* <DEDUP_REMOVED lines=14> */
.L_x_12138:
        /* <DEDUP_REMOVED lines=261> */
.L_x_12170:
[----:B------:R-:W-:Y:S05]  /*1304c0*/  BSYNC.RECONVERGENT B0 ;  /* 0x0000000000007941 */ /* 0x000fea0003800200 */
.L_x_12169:
        /* <DEDUP_REMOVED lines=9> */
.L_x_12172:
[----:B------:R-:W-:Y:S05]  /*130560*/  BSYNC.RECONVERGENT B3 ;  /* 0x0000000000037941 */ /* 0x000fea0003800200 */
.L_x_12171:
        /* <DEDUP_REMOVED lines=173> */
.L_x_12168:
        /* <DEDUP_REMOVED lines=326> */
.L_x_12174:
[----:B------:R-:W-:Y:S05]  /*1324a0*/  BSYNC.RECONVERGENT B0 ;  /* 0x0000000000007941 */ /* 0x000fea0003800200 */
.L_x_12173:
[----:B------:R-:W-:Y:S04]  /*1324b0*/  BSSY.RECONVERGENT B3, `(.L_x_12175) ;  /* 0x0000008000037945 */ /* 0x000fe80003800200 */
[----:B------:R-:W-:Y:S05]  /*1324c0*/  @P4 BRA P5, `(.L_x_12176) ;  /* 0x0000000000184947 */ /* 0x000fea0002800000 */
[----:B------:R-:W-:Y:S01]  /*1324d0*/  MOV R2, R40 ;  /* 0x0000002800027202 */ /* 0x000fe20000000f00 */
[----:B------:R-:W-:Y:S01]  /*1324e0*/  IMAD.MOV.U32 R3, RZ, RZ, R41 ;  /* 0x000000ffff037224 */ /* 0x000fe200078e0029 */
[----:B0-----:R-:W-:Y:S01]  /*1324f0*/  MOV R4, 0x132530 ;  /* 0x0013253000047802 */ /* 0x001fe20000000f00 */
[----:B------:R-:W-:Y:S02]  /*132500*/  IMAD.MOV.U32 R6, RZ, RZ, R42 ;  /* 0x000000ffff067224 */ /* 0x000fe400078e002a */
[----:B------:R-:W-:-:S07]  /*132510*/  IMAD.MOV.U32 R5, RZ, RZ, R43 ;  /* 0x000000ffff057224 */ /* 0x000fce00078e002b */
[----:B-1----:R-:W-:Y:S05]  /*132520*/  CALL.REL.NOINC `($__internal_20_$__cuda_sm20_div_rn_f64_full) ;  /* 0x000004a400207944 */ /* 0x002fea0003c00000 */
.L_x_12176:
[----:B------:R-:W-:Y:S05]  /*132530*/  BSYNC.RECONVERGENT B3 ;  /* 0x0000000000037941 */ /* 0x000fea0003800200 */
.L_x_12175:
        /* <DEDUP_REMOVED lines=173> */
.L_x_12167:
        /* <DEDUP_REMOVED lines=53> */
.L_x_12178:
[----:B------:R-:W-:Y:S05]  /*133360*/  BSYNC.RECONVERGENT B3 ;  /* 0x0000000000037941 */ /* 0x000fea0003800200 */
.L_x_12177:
        /* <DEDUP_REMOVED lines=51> */
.L_x_12180:
[----:B------:R-:W-:Y:S05]  /*1336a0*/  BSYNC.RECONVERGENT B3 ;  /* 0x0000000000037941 */ /* 0x000fea0003800200 */
.L_x_12179:
        /* <DEDUP_REMOVED lines=334> */
.L_x_12182:
[----:B------:R-:W-:Y:S05]  /*134b90*/  BSYNC.RECONVERGENT B0 ;  /* 0x0000000000007941 */ /* 0x000fea0003800200 */
.L_x_12181:
        /* <DEDUP_REMOVED lines=9> */
.L_x_12184:
[----:B------:R-:W-:Y:S05]  /*134c30*/  BSYNC.RECONVERGENT B3 ;  /* 0x0000000000037941 */ /* 0x000fea0003800200 */
.L_x_12183:
        /* <DEDUP_REMOVED lines=172> */
.L_x_12148:
[----:B------:R-:W-:Y:S05]  /*135700*/  BSYNC.RECONVERGENT B2 ;  /* 0x0000000000027941 */ /* 0x000fea0003800200 */
.L_x_12137:
[----:B------:R-:W-:Y:S01]  /*135710*/  UMOV UR4, 0xfefa39ef ;  /* 0xfefa39ef00047882 */ /* 0x000fe20000000000 */
[----:B------:R-:W-:Y:S01]  /*135720*/  UMOV UR5, 0x3fe62e42 ;  /* 0x3fe62e4200057882 */ /* 0x000fe20000000000 */
[----:B------:R-:W-:Y:S01]  /*135730*/  LOP3.LUT R21, R3, 0x80000000, R21, 0xb8, !PT ;  /* 0x8000000003157812 */ /* 0x000fe200078eb815 */
[----:B-1----:R-:W1:Y:S01]  /*135740*/  DADD R62, R62, UR4 ;  /* 0x000000043e3e7e29 */ /* 0x002e620008000000 */
[----:B------:R-:W-:Y:S01]  /*135750*/  IMAD.MOV.U32 R20, RZ, RZ, R2 ;  /* 0x000000ffff147224 */ /* 0x000fe200078e0002 */
[----:B-1----:R-:W-:Y:S01]  /*135760*/  LOP3.LUT R23, R63, 0x80000000, R23, 0xb8, !PT ;  /* 0x800000003f177812 */ /* 0x002fe200078eb817 */
[----:B------:R-:W-:-:S07]  /*135770*/  IMAD.MOV.U32 R22, RZ, RZ, R62 ;  /* 0x000000ffff167224 */ /* 0x000fce00078e003e */
.L_x_12062:
[----:B------:R-:W-:Y:S05]  /*135780*/  BSYNC.RECONVERGENT B1 ;  /* 0x0000000000017941 */ /* 0x000fea0003800200 */
.L_x_12060:
        /* <DEDUP_REMOVED lines=32> */
[----:B-1----:R-:W-:Y:S01]  /*135990*/  @!P0 MOV R26, R24 ;  /* 0x00000018001a8202 */ /* 0x002fe20000000f00 */
        /* <DEDUP_REMOVED lines=27> */
.L_x_12186:
        /* <DEDUP_REMOVED lines=298> */
.L_x_12192:
[----:B------:R-:W-:Y:S05]  /*136df0*/  BSYNC.RECONVERGENT B3 ;  /* 0x0000000000037941 */ /* 0x000fea0003800200 */
.L_x_12191:
        /* <DEDUP_REMOVED lines=195> */
.L_x_12190:
        /* <DEDUP_REMOVED lines=77> */
.L_x_12199:
[----:B------:R-:W-:Y:S05]  /*137f00*/  BSYNC.RECONVERGENT B4 ;  /* 0x0000000000047941 */ /* 0x000fea0003800200 */
.L_x_12198:
[----:B------:R-:W-:Y:S02]  /*137f10*/  IMAD.MOV.U32 R46, RZ, RZ, R2 ;  /* 0x000000ffff2e7224 */ /* 0x000fe400078e0002 */
[----:B------:R-:W-:-:S07]  /*137f20*/  IMAD.MOV.U32 R47, RZ, RZ, R3 ;  /* 0x000000ffff2f7224 */ /* 0x000fce00078e0003 */
.L_x_12197:
[----:B------:R-:W-:Y:S05]  /*137f30*/  BSYNC.RECONVERGENT B3 ;  /* 0x0000000000037941 */ /* 0x000fea0003800200 */
.L_x_12196:
        /* <DEDUP_REMOVED lines=70> */
.L_x_12204:
[----:B------:R-:W-:Y:S05]  /*1383a0*/  BSYNC.RECONVERGENT B4 ;  /* 0x0000000000047941 */ /* 0x000fea0003800200 */
.L_x_12203:
[----:B------:R-:W-:Y:S05]  /*1383b0*/  BRA `(.L_x_12202) ;  /* 0x0000000000047947 */ /* 0x000fea0003800000 */
.L_x_12201:
[----:B------:R0:W1:Y:S02]  /*1383c0*/  DADD R2, R42, -R4 ;  /* 0x000000002a027229 */ /* 0x0000640000000804 */
.L_x_12202:
[----:B------:R-:W-:Y:S05]  /*1383d0*/  BSYNC.RECONVERGENT B3 ;  /* 0x0000000000037941 */ /* 0x000fea0003800200 */
.L_x_12200:
        /* <DEDUP_REMOVED lines=73> */
.L_x_12206:
[----:B------:R-:W-:Y:S05]  /*138870*/  BSYNC.RECONVERGENT B3 ;  /* 0x0000000000037941 */ /* 0x000fea0003800200 */
.L_x_12205:
        /* <DEDUP_REMOVED lines=201> */
.L_x_12207:
        /* <DEDUP_REMOVED lines=52> */
.L_x_12209:
[----:B------:R-:W-:Y:S05]  /*139850*/  BSYNC.RECONVERGENT B3 ;  /* 0x0000000000037941 */ /* 0x000fea0003800200 */
.L_x_12208:
        /* <DEDUP_REMOVED lines=78> */
.L_x_12195:
        /* <DEDUP_REMOVED lines=58> */
.L_x_12212:
[----:B------:R-:W-:Y:S05]  /*13a0e0*/  BSYNC.RECONVERGENT B3 ;  /* 0x0000000000037941 */ /* 0x000fea0003800200 */
.L_x_12211:
        /* <DEDUP_REMOVED lines=201> */
.L_x_12213:
        /* <DEDUP_REMOVED lines=52> */
.L_x_12215:
[----:B------:R-:W-:Y:S05]  /*13b0c0*/  BSYNC.RECONVERGENT B3 ;  /* 0x0000000000037941 */ /* 0x000fea0003800200 */
.L_x_12214:
        /* <DEDUP_REMOVED lines=78> */
.L_x_12210:
        /* <DEDUP_REMOVED lines=63> */
.L_x_12217:
[----:B------:R-:W-:Y:S05]  /*13b9a0*/  BSYNC.RECONVERGENT B3 ;  /* 0x0000000000037941 */ /* 0x000fea0003800200 */
.L_x_12216:
        /* <DEDUP_REMOVED lines=48> */
.L_x_12219:
[----:B------:R-:W-:Y:S05]  /*13bcb0*/  BSYNC.RECONVERGENT B3 ;  /* 0x0000000000037941 */ /* 0x000fea0003800200 */
.L_x_12218:
[----:B------:R-:W-:Y:S01]  /*13bcc0*/  MOV R66, R2 ;  /* 0x0000000200427202 */ /* 0x000fe20000000f00 */
[----:B------:R-:W-:Y:S01]  /*13bcd0*/  IMAD.MOV.U32 R67, RZ, RZ, R3 ;  /* 0x000000ffff437224 */ /* 0x000fe200078e0003 */
[----:B------:R-:W-:Y:S06]  /*13bce0*/  BRA `(.L_x_12193) ;  /* 0x0000000000d87947 */ /* 0x000fec0003800000 */
.L_x_12194:
        /* <DEDUP_REMOVED lines=51> */
.L_x_12221:
[----:B------:R-:W-:Y:S05]  /*13c020*/  BSYNC.RECONVERGENT B3 ;  /* 0x0000000000037941 */ /* 0x000fea0003800200 */
.L_x_12220:
[----:B------:R-:W-:Y:S02]  /*13c030*/  IMAD.MOV.U32 R66, RZ, RZ, R2 ;  /* 0x000000ffff427224 */ /* 0x000fe400078e0002 */
[----:B------:R-:W-:-:S07]  /*13c040*/  IMAD.MOV.U32 R67, RZ, RZ, R3 ;  /* 0x000000ffff437224 */ /* 0x000fce00078e0003 */
.L_x_12193:
[----:B------:R-:W-:Y:S05]  /*13c050*/  BSYNC.RECONVERGENT B2 ;  /* 0x0000000000027941 */ /* 0x000fea0003800200 */
.L_x_12189:
        /* <DEDUP_REMOVED lines=53> */
.L_x_12226:
[----:B------:R-:W-:Y:S05]  /*13c3b0*/  BSYNC.RECONVERGENT B4 ;  /* 0x0000000000047941 */ /* 0x000fea0003800200 */
.L_x_12225:
        /* <DEDUP_REMOVED lines=177> */
.L_x_12228:
        /* <DEDUP_REMOVED lines=98> */
.L_x_12227:
        /* <DEDUP_REMOVED lines=83> */
.L_x_12236:
[----:B------:R-:W-:Y:S05]  /*13da20*/  BSYNC.RECONVERGENT B6 ;  /* 0x0000000000067941 */ /* 0x000fea0003800200 */
.L_x_12235:
[----:B------:R-:W-:Y:S01]  /*13da30*/  IMAD.MOV.U32 R46, RZ, RZ, R2 ;  /* 0x000000ffff2e7224 */ /* 0x000fe200078e0002 */
[----:B------:R-:W-:-:S07]  /*13da40*/  MOV R47, R3 ;  /* 0x00000003002f7202 */ /* 0x000fce0000000f00 */
.L_x_12234:
[----:B------:R-:W-:Y:S05]  /*13da50*/  BSYNC.RECONVERGENT B5 ;  /* 0x0000000000057941 */ /* 0x000fea0003800200 */
.L_x_12233:
        /* <DEDUP_REMOVED lines=68> */
.L_x_12241:
[----:B------:R-:W-:Y:S05]  /*13dea0*/  BSYNC.RECONVERGENT B6 ;  /* 0x0000000000067941 */ /* 0x000fea0003800200 */
.L_x_12240:
[----:B------:R-:W-:Y:S02]  /*13deb0*/  IMAD.MOV.U32 R60, RZ, RZ, R2 ;  /* 0x000000ffff3c7224 */ /* 0x000fe400078e0002 */
[----:B------:R-:W-:Y:S01]  /*13dec0*/  IMAD.MOV.U32 R61, RZ, RZ, R3 ;  /* 0x000000ffff3d7224 */ /* 0x000fe200078e0003 */
[----:B------:R-:W-:Y:S06]  /*13ded0*/  BRA `(.L_x_12239) ;  /* 0x0000000000047947 */ /* 0x000fec0003800000 */
.L_x_12238:
[----:B------:R0:W1:Y:S02]  /*13dee0*/  DADD R60, R42, -R4 ;  /* 0x000000002a3c7229 */ /* 0x0000640000000804 */
.L_x_12239:
[----:B------:R-:W-:Y:S05]  /*13def0*/  BSYNC.RECONVERGENT B5 ;  /* 0x0000000000057941 */ /* 0x000fea0003800200 */
.L_x_12237:
        /* <DEDUP_REMOVED lines=71> */
.L_x_12243:
[----:B------:R-:W-:Y:S05]  /*13e370*/  BSYNC.RECONVERGENT B5 ;  /* 0x0000000000057941 */ /* 0x000fea0003800200 */
.L_x_12242:
[----:B------:R-:W-:Y:S02]  /*13e380*/  IMAD.MOV.U32 R42, RZ, RZ, R2 ;  /* 0x000000ffff2a7224 */ /* 0x000fe400078e0002 */
[----:B------:R-:W-:Y:S01]  /*13e390*/  IMAD.MOV.U32 R43, RZ, RZ, R3 ;  /* 0x000000ffff2b7224 */ /* 0x000fe200078e0003 */
[----:B------:R-:W-:Y:S06]  /*13e3a0*/  BRA `(.L_x_12244) ;  /* 0x0000001000f47947 */ /* 0x000fec0003800000 */
.L_x_12232:
        /* <DEDUP_REMOVED lines=63> */
.L_x_12247:
[----:B------:R-:W-:Y:S05]  /*13e7a0*/  BSYNC.RECONVERGENT B5 ;  /* 0x0000000000057941 */ /* 0x000fea0003800200 */
.L_x_12246:
[----:B------:R-:W-:Y:S02]  /*13e7b0*/  IMAD.MOV.U32 R42, RZ, RZ, R2 ;  /* 0x000000ffff2a7224 */ /* 0x000fe400078e0002 */
[----:B------:R-:W-:Y:S01]  /*13e7c0*/  IMAD.MOV.U32 R43, RZ, RZ, R3 ;  /* 0x000000ffff2b7224 */ /* 0x000fe200078e0003 */
[----:B------:R-:W-:Y:S06]  /*13e7d0*/  BRA `(.L_x_12244) ;  /* 0x0000000c00e87947 */ /* 0x000fec0003800000 */
.L_x_12245:
        /* <DEDUP_REMOVED lines=74> */
.L_x_12249:
[----:B------:R-:W-:Y:S05]  /*13ec80*/  BSYNC.RECONVERGENT B5 ;  /* 0x0000000000057941 */ /* 0x000fea0003800200 */
.L_x_12248:
        /* <DEDUP_REMOVED lines=48> */
.L_x_12251:
[----:B------:R-:W-:Y:S05]  /*13ef90*/  BSYNC.RECONVERGENT B5 ;  /* 0x0000000000057941 */ /* 0x000fea0003800200 */
.L_x_12250:
[----:B------:R-:W0:Y:S01]  /*13efa0*/  DMUL R58, R58, 8.11296384146066816958e+31 ;  /* 0x469000003a3a7828 */ /* 0x000e220000000000 */
[----:B------:R-:W-:Y:S02]  /*13efb0*/  IMAD.MOV.U32 R42, RZ, RZ, R2 ;  /* 0x000000ffff2a7224 */ /* 0x000fe400078e0002 */
[----:B------:R-:W-:Y:S01]  /*13efc0*/  IMAD.MOV.U32 R43, RZ, RZ, R3 ;  /* 0x000000ffff2b7224 */ /* 0x000fe200078e0003 */
[----:B0-----:R-:W-:Y:S06]  /*13efd0*/  BRA `(.L_x_12244) ;  /* 0x0000000400e87947 */ /* 0x001fec0003800000 */
.L_x_12231:
        /* <DEDUP_REMOVED lines=55> */
.L_x_12253:
[----:B------:R-:W-:Y:S05]  /*13f350*/  BSYNC.RECONVERGENT B5 ;  /* 0x0000000000057941 */ /* 0x000fea0003800200 */
.L_x_12252:
        /* <DEDUP_REMOVED lines=62> */
.L_x_12255:
[----:B------:R-:W-:Y:S05]  /*13f740*/  BSYNC.RECONVERGENT B5 ;  /* 0x0000000000057941 */ /* 0x000fea0003800200 */
.L_x_12254:
[----:B------:R0:W1:Y:S01]  /*13f750*/  DMUL R42, R2, R42 ;  /* 0x0000002a022a7228 */ /* 0x0000620000000000 */
[----:B------:R-:W-:Y:S01]  /*13f760*/  MOV R58, 0x0 ;  /* 0x00000000003a7802 */ /* 0x000fe20000000f00 */
[----:B01----:R-:W-:-:S07]  /*13f770*/  IMAD.MOV.U32 R59, RZ, RZ, 0x3ff00000 ;  /* 0x3ff00000ff3b7424 */ /* 0x003fce00078e00ff */
.L_x_12244:
[----:B------:R-:W-:Y:S05]  /*13f780*/  BSYNC.RECONVERGENT B4 ;  /* 0x0000000000047941 */ /* 0x000fea0003800200 */
.L_x_12230:
[----:B------:R-:W-:Y:S05]  /*13f790*/  BRA `(.L_x_12256) ;  /* 0x0000000000187947 */ /* 0x000fea0003800000 */
.L_x_12224:
[----:B------:R0:W1:-:S15]  /*13f7a0*/  DMUL R42, R40, 9.00719925474099200000e+15 ;  /* 0x43400000282a7828 */ /* 0x00005e0000000000 */
[----:B------:R-:W-:-:S15]  /*13f7b0*/  NOP ;  /* 0x0000000000007918 */ /* 0x000fde0000000000 */
[----:B------:R-:W-:-:S15]  /*13f7c0*/  NOP ;  /* 0x0000000000007918 */ /* 0x000fde0000000000 */
[----:B------:R-:W-:-:S15]  /*13f7d0*/  NOP ;  /* 0x0000000000007918 */ /* 0x000fde0000000000 */
[----:B------:R-:W-:-:S04]  /*13f7e0*/  NOP ;  /* 0x0000000000007918 */ /* 0x000fc80000000000 */
[----:B01----:R-:W2:Y:S02]  /*13f7f0*/  DMUL R58, R58, 9.00719925474099200000e+15 ;  /* 0x434000003a3a7828 */ /* 0x003ea40000000000 */
.L_x_12256:
[----:B------:R-:W-:Y:S05]  /*13f800*/  BSYNC.RELIABLE B2 ;  /* 0x0000000000027941 */ /* 0x000fea0003800100 */
.L_x_12223:
        /* <DEDUP_REMOVED lines=62> */
.L_x_12258:
[----:B------:R-:W-:Y:S05]  /*13fbf0*/  BSYNC.RECONVERGENT B2 ;  /* 0x0000000000027941 */ /* 0x000fea0003800200 */
.L_x_12257:
        /* <DEDUP_REMOVED lines=176> */
.L_x_12260:
[----:B------:R-:W-:Y:S02]  /*140700*/  FSEL R2, RZ, 3.37028055040000000000e+12, P0 ;  /* 0x54442d18ff027808 */ /* 0x000fe40000000000 */
[----:B------:R-:W-:-:S07]  /*140710*/  FSEL R3, RZ, 2.1426990032196044922, P0 ;  /* 0x400921fbff037808 */ /* 0x000fce0000000000 */
.L_x_12261:
[----:B------:R-:W-:Y:S05]  /*140720*/  BSYNC.RECONVERGENT B0 ;  /* 0x0000000000007941 */ /* 0x000fea0003800200 */
.L_x_12259:
        /* <DEDUP_REMOVED lines=13> */
.L_x_12229:
[----:B------:R-:W-:Y:S05]  /*140800*/  BSYNC.RECONVERGENT B3 ;  /* 0x0000000000037941 */ /* 0x000fea0003800200 */
.L_x_12222:
[----:B------:R-:W-:Y:S01]  /*140810*/  LOP3.LUT R27, R67, 0x80000000, R27, 0xb8, !PT ;  /* 0x80000000431b7812 */ /* 0x000fe200078eb81b */
[----:B------:R-:W-:Y:S01]  /*140820*/  IMAD.MOV.U32 R26, RZ, RZ, R66 ;  /* 0x000000ffff1a7224 */ /* 0x000fe200078e0042 */
[----:B------:R-:W-:Y:S01]  /*140830*/  LOP3.LUT R25, R5, 0x80000000, R25, 0xb8, !PT ;  /* 0x8000000005197812 */ /* 0x000fe200078eb819 */
[----:B------:R-:W-:Y:S01]  /*140840*/  IMAD.MOV.U32 R24, RZ, RZ, R4 ;  /* 0x000000ffff187224 */ /* 0x000fe200078e0004 */
[----:B------:R-:W-:Y:S06]  /*140850*/  BRA `(.L_x_12187) ;  /* 0x000000c800b87947 */ /* 0x000fec0003800000 */
.L_x_12188:
        /* <DEDUP_REMOVED lines=37> */
[----:B------:R-:W-:Y:S02]  /*140ab0*/  FSEL R46, R58, R60, !P1 ;  /* 0x0000003c3a2e7208 */ /* 0x000fe40004800000 */
        /* <DEDUP_REMOVED lines=244> */
.L_x_12267:
[----:B------:R-:W-:Y:S05]  /*141a00*/  BSYNC.RECONVERGENT B0 ;  /* 0x0000000000007941 */ /* 0x000fea0003800200 */
.L_x_12266:
        /* <DEDUP_REMOVED lines=8> */
.L_x_12269:
[----:B------:R-:W-:Y:S05]  /*141a90*/  BSYNC.RECONVERGENT B3 ;  /* 0x0000000000037941 */ /* 0x000fea0003800200 */
.L_x_12268:
        /* <DEDUP_REMOVED lines=176> */
.L_x_12271:
[----:B------:R-:W-:Y:S02]  /*1425a0*/  FSEL R2, RZ, 3.37028055040000000000e+12, P0 ;  /* 0x54442d18ff027808 */ /* 0x000fe40000000000 */
[----:B------:R-:W-:-:S07]  /*1425b0*/  FSEL R3, RZ, 2.1426990032196044922, P0 ;  /* 0x400921fbff037808 */ /* 0x000fce0000000000 */
.L_x_12272:
[----:B------:R-:W-:Y:S05]  /*1425c0*/  BSYNC.RECONVERGENT B0 ;  /* 0x0000000000007941 */ /* 0x000fea0003800200 */
.L_x_12270:
        /* <DEDUP_REMOVED lines=14> */
.L_x_12265:
        /* <DEDUP_REMOVED lines=330> */
.L_x_12275:
[----:B------:R-:W-:Y:S05]  /*143b50*/  BSYNC.RECONVERGENT B0 ;  /* 0x0000000000007941 */ /* 0x000fea0003800200 */
.L_x_12274:
[----:B------:R-:W-:Y:S04]  /*143b60*/  BSSY.RECONVERGENT B3, `(.L_x_12276) ;  /* 0x0000007000037945 */ /* 0x000fe80003800200 */
[----:B------:R-:W-:Y:S05]  /*143b70*/  @P4 BRA P5, `(.L_x_12277) ;  /* 0x0000000000144947 */ /* 0x000fea0002800000 */
[----:B------:R-:W-:Y:S02]  /*143b80*/  IMAD.MOV.U32 R2, RZ, RZ, R6 ;  /* 0x000000ffff027224 */ /* 0x000fe400078e0006 */
[----:B------:R-:W-:Y:S01]  /*143b90*/  IMAD.MOV.U32 R6, RZ, RZ, R4 ;  /* 0x000000ffff067224 */ /* 0x000fe200078e0004 */
[----:B------:R-:W-:Y:S01]  /*143ba0*/  MOV R4, 0x143bd0 ;  /* 0x00143bd000047802 */ /* 0x000fe20000000f00 */
[----:B------:R-:W-:-:S07]  /*143bb0*/  IMAD.MOV.U32 R3, RZ, RZ, R7 ;  /* 0x000000ffff037224 */ /* 0x000fce00078e0007 */
[----:B01----:R-:W-:Y:S05]  /*143bc0*/  CALL.REL.NOINC `($__internal_20_$__cuda_sm20_div_rn_f64_full) ;  /* 0x0000038c00787944 */ /* 0x003fea0003c00000 */
.L_x_12277:
[----:B------:R-:W-:Y:S05]  /*143bd0*/  BSYNC.RECONVERGENT B3 ;  /* 0x0000000000037941 */ /* 0x000fea0003800200 */
.L_x_12276:
        /* <DEDUP_REMOVED lines=177> */
.L_x_12279:
[----:B------:R-:W-:Y:S02]  /*1446f0*/  FSEL R2, RZ, 3.37028055040000000000e+12, P0 ;  /* 0x54442d18ff027808 */ /* 0x000fe40000000000 */
[----:B------:R-:W-:-:S07]  /*144700*/  FSEL R3, RZ, 2.1426990032196044922, P0 ;  /* 0x400921fbff037808 */ /* 0x000fce0000000000 */
.L_x_12280:
[----:B------:R-:W-:Y:S05]  /*144710*/  BSYNC.RECONVERGENT B0 ;  /* 0x0000000000007941 */ /* 0x000fea0003800200 */
.L_x_12278:
        /* <DEDUP_REMOVED lines=10> */
.L_x_12264:
        /* <DEDUP_REMOVED lines=51> */
[----:B------:R-:W-:Y:S01]  /*144af0*/  IMAD.MOV.U32 R46, RZ, RZ, R2 ;  /* 0x000000ffff2e7224 */ /* 0x000fe200078e0002 */
[----:B------:R-:W-:-:S07]  /*144b00*/  MOV R47, R3 ;  /* 0x00000003002f7202 */ /* 0x000fce0000000f00 */
.L_x_12282:
[----:B------:R-:W-:Y:S05]  /*144b10*/  BSYNC.RECONVERGENT B3 ;  /* 0x0000000000037941 */ /* 0x000fea0003800200 */
.L_x_12281:
        /* <DEDUP_REMOVED lines=51> */
.L_x_12284:
[----:B------:R-:W-:Y:S05]  /*144e50*/  BSYNC.RECONVERGENT B3 ;  /* 0x0000000000037941 */ /* 0x000fea0003800200 */
.L_x_12283:
[----:B------:R1:W-:Y:S01]  /*144e60*/  DADD R48, -RZ, |R2| ;  /* 0x00000000ff307229 */ /* 0x0003e20000000502 */
[----:B------:R-:W-:Y:S01]  /*144e70*/  UMOV UR5, 0x7fefffff ;  /* 0x7fefffff00057882 */ /* 0x000fe20000000000 */
[----:B-1----:R-:W-:Y:S01]  /*144e80*/  IMAD.MOV.U32 R2, RZ, RZ, 0x1 ;  /* 0x00000001ff027424 */ /* 0x002fe200078e00ff */
        /* <DEDUP_REMOVED lines=335> */
.L_x_12286:
[----:B------:R-:W-:Y:S05]  /*146380*/  BSYNC.RECONVERGENT B0 ;  /* 0x0000000000007941 */ /* 0x000fea0003800200 */
.L_x_12285:
[----:B------:R-:W-:Y:S04]  /*146390*/  BSSY.RECONVERGENT B3, `(.L_x_12287) ;  /* 0x0000008000037945 */ /* 0x000fe80003800200 */
[----:B------:R-:W-:Y:S05]  /*1463a0*/  @P4 BRA P5, `(.L_x_12288) ;  /* 0x0000000000184947 */ /* 0x000fea0002800000 */
[----:B------:R-:W-:Y:S01]  /*1463b0*/  IMAD.MOV.U32 R2, RZ, RZ, R4 ;  /* 0x000000ffff027224 */ /* 0x000fe200078e0004 */
[----:B------:R-:W-:Y:S01]  /*1463c0*/  MOV R3, R5 ;  /* 0x0000000500037202 */ /* 0x000fe20000000f00 */
[----:B0-----:R-:W-:Y:S01]  /*1463d0*/  IMAD.MOV.U32 R6, RZ, RZ, R46 ;  /* 0x000000ffff067224 */ /* 0x001fe200078e002e */
[----:B------:R-:W-:Y:S01]  /*1463e0*/  MOV R4, 0x146410 ;  /* 0x0014641000047802 */ /* 0x000fe20000000f00 */
[----:B------:R-:W-:-:S07]  /*1463f0*/  IMAD.MOV.U32 R5, RZ, RZ, R47 ;  /* 0x000000ffff057224 */ /* 0x000fce00078e002f */
[----:B-1----:R-:W-:Y:S05]  /*146400*/  CALL.REL.NOINC `($__internal_20_$__cuda_sm20_div_rn_f64_full) ;  /* 0x0000036400687944 */ /* 0x002fea0003c00000 */
.L_x_12288:
[----:B------:R-:W-:Y:S05]  /*146410*/  BSYNC.RECONVERGENT B3 ;  /* 0x0000000000037941 */ /* 0x000fea0003800200 */
.L_x_12287:
        /* <DEDUP_REMOVED lines=176> */
.L_x_12290:
[----:B------:R-:W-:Y:S02]  /*146f20*/  FSEL R2, RZ, 3.37028055040000000000e+12, P0 ;  /* 0x54442d18ff027808 */ /* 0x000fe40000000000 */
[----:B------:R-:W-:-:S07]  /*146f30*/  FSEL R3, RZ, 2.1426990032196044922, P0 ;  /* 0x400921fbff037808 */ /* 0x000fce0000000000 */
.L_x_12291:
[----:B------:R-:W-:Y:S05]  /*146f40*/  BSYNC.RECONVERGENT B0 ;  /* 0x0000000000007941 */ /* 0x000fea0003800200 */
.L_x_12289:
        /* <DEDUP_REMOVED lines=14> */
.L_x_12263:
        /* <DEDUP_REMOVED lines=262> */
.L_x_12295:
[----:B------:R-:W-:Y:S05]  /*148090*/  BSYNC.RECONVERGENT B0 ;  /* 0x0000000000007941 */ /* 0x000fea0003800200 */
.L_x_12294:
        /* <DEDUP_REMOVED lines=9> */
.L_x_12297:
[----:B------:R-:W-:Y:S05]  /*148130*/  BSYNC.RECONVERGENT B3 ;  /* 0x0000000000037941 */ /* 0x000fea0003800200 */
.L_x_12296:
        /* <DEDUP_REMOVED lines=173> */
.L_x_12293:
[----:B------:R-:W1:Y:S01]  /*148c10*/  MUFU.RCP64H R3, R43 ;  /* 0x0000002b00037308 */ /* 0x000e620000001800 */
[CC--:B------:R-:W-:Y:S01]  /*148c20*/  ISETP.LT.U32.AND P0, PT, R58.reuse, R60.reuse, PT ;  /* 0x0000003c3a00720c */ /* 0x0c0fe20003f01070 */
[----:B------:R-:W-:Y:S01]  /*148c30*/  UMOV UR5, 0x7fefffff ;  /* 0x7fefffff00057882 */ /* 0x000fe20000000000 */
[----:B------:R-:W-:Y:S01]  /*148c40*/  MOV R2, 0x1 ;  /* 0x0000000100027802 */ /* 0x000fe20000000f00 */
[----:B------:R-:W-:Y:S01]  /*148c50*/  UMOV UR8, UR5 ;  /* 0x0000000500087c82 */ /* 0x000fe20008000000 */
[----:B------:R-:W-:Y:S01]  /*148c60*/  ISETP.LT.U32.AND.EX P0, PT, R59, R61, PT, P0 ;  /* 0x0000003d3b00720c */ /* 0x000fe20003f01100 */
[----:B------:R-:W-:Y:S01]  /*148c70*/  UMOV UR4, 0xffffffff ;  /* 0xffffffff00047882 */ /* 0x000fe20000000000 */
        /* <DEDUP_REMOVED lines=319> */
.L_x_12299:
[----:B------:R-:W-:Y:S05]  /*14a070*/  BSYNC.RECONVERGENT B0 ;  /* 0x0000000000007941 */ /* 0x000fea0003800200 */
.L_x_12298:
        /* <DEDUP_REMOVED lines=8> */
.L_x_12301:
[----:B------:R-:W-:Y:S05]  /*14a100*/  BSYNC.RECONVERGENT B3 ;  /* 0x0000000000037941 */ /* 0x000fea0003800200 */
.L_x_12300:
        /* <DEDUP_REMOVED lines=173> */
.L_x_12292:
        /* <DEDUP_REMOVED lines=53> */
.L_x_12303:
[----:B------:R-:W-:Y:S05]  /*14af30*/  BSYNC.RECONVERGENT B3 ;  /* 0x0000000000037941 */ /* 0x000fea0003800200 */
.L_x_12302:
        /* <DEDUP_REMOVED lines=51> */
.L_x_12305:
[----:B------:R-:W-:Y:S05]  /*14b270*/  BSYNC.RECONVERGENT B3 ;  /* 0x0000000000037941 */ /* 0x000fea0003800200 */
.L_x_12304:
        /* <DEDUP_REMOVED lines=333> */
.L_x_12307:
[----:B------:R-:W-:Y:S05]  /*14c750*/  BSYNC.RECONVERGENT B0 ;  /* 0x0000000000007941 */ /* 0x000fea0003800200 */
.L_x_12306:
[----:B------:R-:W-:Y:S01]  /*14c760*/  BSSY.RECONVERGENT B3, `(.L_x_12308) ;  /* 0x0000009000037945 */ /* 0x000fe20003800200 */
[----:B-1----:R1:W2:Y:S03]  /*14c770*/  DADD R62, R44, 1 ;  /* 0x3ff000002c3e7429 */ /* 0x0022a60000000000 */
[----:B-12---:R-:W-:Y:S05]  /*14c780*/  @P4 BRA P5, `(.L_x_12309) ;  /* 0x0000000000184947 */ /* 0x006fea0002800000 */
[----:B------:R-:W-:Y:S01]  /*14c790*/  IMAD.MOV.U32 R2, RZ, RZ, R40 ;  /* 0x000000ffff027224 */ /* 0x000fe200078e0028 */
[----:B0-----:R-:W-:Y:S01]  /*14c7a0*/  MOV R5, R43 ;  /* 0x0000002b00057202 */ /* 0x001fe20000000f00 */
[----:B------:R-:W-:Y:S01]  /*14c7b0*/  IMAD.MOV.U32 R3, RZ, RZ, R41 ;  /* 0x000000ffff037224 */ /* 0x000fe200078e0029 */
[----:B------:R-:W-:Y:S01]  /*14c7c0*/  MOV R4, 0x14c7f0 ;  /* 0x0014c7f000047802 */ /* 0x000fe20000000f00 */
[----:B------:R-:W-:-:S07]  /*14c7d0*/  IMAD.MOV.U32 R6, RZ, RZ, R42 ;  /* 0x000000ffff067224 */ /* 0x000fce00078e002a */
[----:B------:R-:W-:Y:S05]  /*14c7e0*/  CALL.REL.NOINC `($__internal_20_$__cuda_sm20_div_rn_f64_full) ;  /* 0x0000030000707944 */ /* 0x000fea0003c00000 */
.L_x_12309:
[----:B------:R-:W-:Y:S05]  /*14c7f0*/  BSYNC.RECONVERGENT B3 ;  /* 0x0000000000037941 */ /* 0x000fea0003800200 */
.L_x_12308:
        /* <DEDUP_REMOVED lines=172> */
.L_x_12273:
[----:B------:R-:W-:Y:S05]  /*14d2c0*/  BSYNC.RECONVERGENT B2 ;  /* 0x0000000000027941 */ /* 0x000fea0003800200 */
.L_x_12262:
[----:B------:R-:W-:Y:S01]  /*14d2d0*/  UMOV UR4, 0xfefa39ef ;  /* 0xfefa39ef00047882 */ /* 0x000fe20000000000 */
[----:B------:R-:W-:Y:S01]  /*14d2e0*/  UMOV UR5, 0x3fe62e42 ;  /* 0x3fe62e4200057882 */ /* 0x000fe20000000000 */
[----:B------:R-:W-:Y:S01]  /*14d2f0*/  LOP3.LUT R25, R3, 0x80000000, R25, 0xb8, !PT ;  /* 0x8000000003197812 */ /* 0x000fe200078eb819 */
[----:B-1----:R-:W1:Y:S01]  /*14d300*/  DADD R62, R62, UR4 ;  /* 0x000000043e3e7e29 */ /* 0x002e620008000000 */
[----:B------:R-:W-:Y:S01]  /*14d310*/  IMAD.MOV.U32 R24, RZ, RZ, R2 ;  /* 0x000000ffff187224 */ /* 0x000fe200078e0002 */
[----:B-1----:R-:W-:Y:S01]  /*14d320*/  LOP3.LUT R27, R63, 0x80000000, R27, 0xb8, !PT ;  /* 0x800000003f1b7812 */ /* 0x002fe200078eb81b */
[----:B------:R-:W-:-:S07]  /*14d330*/  IMAD.MOV.U32 R26, RZ, RZ, R62 ;  /* 0x000000ffff1a7224 */ /* 0x000fce00078e003e */
.L_x_12187:
[----:B------:R-:W-:Y:S05]  /*14d340*/  BSYNC.RECONVERGENT B1 ;  /* 0x0000000000017941 */ /* 0x000fea0003800200 */
.L_x_12185:
        /* <DEDUP_REMOVED lines=33> */
[----:B--2---:R-:W-:Y:S01]  /*14d560*/  @!P0 MOV R28, R2 ;  /* 0x00000002001c8202 */ /* 0x004fe20000000f00 */
[----:B------:R-:W-:Y:S02]  /*14d570*/  @!P0 IMAD.MOV.U32 R31, RZ, RZ, R29 ;  /* 0x000000ffff1f8224 */ /* 0x000fe400078e001d */
        /* <DEDUP_REMOVED lines=25> */
.L_x_12311:
        /* <DEDUP_REMOVED lines=297> */
.L_x_12317:
[----:B------:R-:W-:Y:S05]  /*14e9a0*/  BSYNC.RECONVERGENT B3 ;  /* 0x0000000000037941 */ /* 0x000fea0003800200 */
.L_x_12316:
        /* <DEDUP_REMOVED lines=196> */
.L_x_12315:
        /* <DEDUP_REMOVED lines=77> */
.L_x_12324:
[----:B------:R-:W-:Y:S05]  /*14fac0*/  BSYNC.RECONVERGENT B4 ;  /* 0x0000000000047941 */ /* 0x000fea0003800200 */
.L_x_12323:
[----:B------:R-:W-:Y:S01]  /*14fad0*/  MOV R46, R2 ;  /* 0x00000002002e7202 */ /* 0x000fe20000000f00 */
[----:B------:R-:W-:-:S07]  /*14fae0*/  IMAD.MOV.U32 R47, RZ, RZ, R3 ;  /* 0x000000ffff2f7224 */ /* 0x000fce00078e0003 */
.L_x_12322:
[----:B------:R-:W-:Y:S05]  /*14faf0*/  BSYNC.RECONVERGENT B3 ;  /* 0x0000000000037941 */ /* 0x000fea0003800200 */
.L_x_12321:
        /* <DEDUP_REMOVED lines=70> */
.L_x_12329:
[----:B------:R-:W-:Y:S05]  /*14ff60*/  BSYNC.RECONVERGENT B4 ;  /* 0x0000000000047941 */ /* 0x000fea0003800200 */
.L_x_12328:
[----:B------:R-:W-:Y:S05]  /*14ff70*/  BRA `(.L_x_12327) ;  /* 0x0000000000047947 */ /* 0x000fea0003800000 */
.L_x_12326:
[----:B------:R0:W1:Y:S02]  /*14ff80*/  DADD R2, R42, -R4 ;  /* 0x000000002a027229 */ /* 0x0000640000000804 */
.L_x_12327:
[----:B------:R-:W-:Y:S05]  /*14ff90*/  BSYNC.RECONVERGENT B3 ;  /* 0x0000000000037941 */ /* 0x000fea0003800200 */
.L_x_12325:
        /* <DEDUP_REMOVED lines=72> */
.L_x_12331:
[----:B------:R-:W-:Y:S05]  /*150420*/  BSYNC.RECONVERGENT B3 ;  /* 0x0000000000037941 */ /* 0x000fea0003800200 */
.L_x_12330:
        /* <DEDUP_REMOVED lines=200> */
.L_x_12332:
        /* <DEDUP_REMOVED lines=52> */
.L_x_12334:
[----:B------:R-:W-:Y:S05]  /*1513f0*/  BSYNC.RECONVERGENT B3 ;  /* 0x0000000000037941 */ /* 0x000fea0003800200 */
.L_x_12333:
        /* <DEDUP_REMOVED lines=78> */
.L_x_12320:
        /* <DEDUP_REMOVED lines=57> */
.L_x_12337:
[----:B------:R-:W-:Y:S05]  /*151c70*/  BSYNC.RECONVERGENT B3 ;  /* 0x0000000000037941 */ /* 0x000fea0003800200 */
.L_x_12336:
        /* <DEDUP_REMOVED lines=200> */
.L_x_12338:
        /* <DEDUP_REMOVED lines=52> */
.L_x_12340:
[----:B------:R-:W-:Y:S05]  /*152c40*/  BSYNC.RECONVERGENT B3 ;  /* 0x0000000000037941 */ /* 0x000fea0003800200 */
.L_x_12339:
        /* <DEDUP_REMOVED lines=78> */
.L_x_12335:
        /* <DEDUP_REMOVED lines=62> */
.L_x_12342:
[----:B------:R-:W-:Y:S05]  /*153510*/  BSYNC.RECONVERGENT B3 ;  /* 0x0000000000037941 */ /* 0x000fea0003800200 */
.L_x_12341:
        /* <DEDUP_REMOVED lines=48> */
.L_x_12344:
[----:B------:R-:W-:Y:S05]  /*153820*/  BSYNC.RECONVERGENT B3 ;  /* 0x0000000000037941 */ /* 0x000fea0003800200 */
.L_x_12343:
[----:B------:R-:W-:Y:S02]  /*153830*/  IMAD.MOV.U32 R66, RZ, RZ, R2 ;  /* 0x000000ffff427224 */ /* 0x000fe400078e0002 */
[----:B------:R-:W-:Y:S01]  /*153840*/  IMAD.MOV.U32 R67, RZ, RZ, R3 ;  /* 0x000000ffff437224 */ /* 0x000fe200078e0003 */
[----:B------:R-:W-:Y:S06]  /*153850*/  BRA `(.L_x_12318) ;  /* 0x0000000000d87947 */ /* 0x000fec0003800000 */
.L_x_12319:
        /* <DEDUP_REMOVED lines=51> */
.L_x_12346:
[----:B------:R-:W-:Y:S05]  /*153b90*/  BSYNC.RECONVERGENT B3 ;  /* 0x0000000000037941 */ /* 0x000fea0003800200 */
.L_x_12345:
[----:B------:R-:W-:Y:S02]  /*153ba0*/  IMAD.MOV.U32 R66, RZ, RZ, R2 ;  /* 0x000000ffff427224 */ /* 0x000fe400078e0002 */
[----:B------:R-:W-:-:S07]  /*153bb0*/  IMAD.MOV.U32 R67, RZ, RZ, R3 ;  /* 0x000000ffff437224 */ /* 0x000fce00078e0003 */
.L_x_12318:
[----:B------:R-:W-:Y:S05]  /*153bc0*/  BSYNC.RECONVERGENT B2 ;  /* 0x0000000000027941 */ /* 0x000fea0003800200 */
.L_x_12314:
        /* <DEDUP_REMOVED lines=53> */
.L_x_12351:
[----:B------:R-:W-:Y:S05]  /*153f20*/  BSYNC.RECONVERGENT B4 ;  /* 0x0000000000047941 */ /* 0x000fea0003800200 */
.L_x_12350:
        /* <DEDUP_REMOVED lines=177> */
.L_x_12353:
        /* <DEDUP_REMOVED lines=98> */
.L_x_12352:
        /* <DEDUP_REMOVED lines=83> */
.L_x_12361:
[----:B------:R-:W-:Y:S05]  /*155590*/  BSYNC.RECONVERGENT B6 ;  /* 0x0000000000067941 */ /* 0x000fea0003800200 */
.L_x_12360:
[----:B------:R-:W-:Y:S02]  /*1555a0*/  IMAD.MOV.U32 R46, RZ, RZ, R2 ;  /* 0x000000ffff2e7224 */ /* 0x000fe400078e0002 */
[----:B------:R-:W-:-:S07]  /*1555b0*/  IMAD.MOV.U32 R47, RZ, RZ, R3 ;  /* 0x000000ffff2f7224 */ /* 0x000fce00078e0003 */
.L_x_12359:
[----:B------:R-:W-:Y:S05]  /*1555c0*/  BSYNC.RECONVERGENT B5 ;  /* 0x0000000000057941 */ /* 0x000fea0003800200 */
.L_x_12358:
        /* <DEDUP_REMOVED lines=68> */
.L_x_12366:
[----:B------:R-:W-:Y:S05]  /*155a10*/  BSYNC.RECONVERGENT B6 ;  /* 0x0000000000067941 */ /* 0x000fea0003800200 */
.L_x_12365:
[----:B------:R-:W-:Y:S02]  /*155a20*/  IMAD.MOV.U32 R60, RZ, RZ, R2 ;  /* 0x000000ffff3c7224 */ /* 0x000fe400078e0002 */
[----:B------:R-:W-:Y:S01]  /*155a30*/  IMAD.MOV.U32 R61, RZ, RZ, R3 ;  /* 0x000000ffff3d7224 */ /* 0x000fe200078e0003 */
[----:B------:R-:W-:Y:S06]  /*155a40*/  BRA `(.L_x_12364) ;  /* 0x0000000000047947 */ /* 0x000fec0003800000 */
.L_x_12363:
[----:B------:R0:W1:Y:S02]  /*155a50*/  DADD R60, R42, -R4 ;  /* 0x000000002a3c7229 */ /* 0x0000640000000804 */
.L_x_12364:
[----:B------:R-:W-:Y:S05]  /*155a60*/  BSYNC.RECONVERGENT B5 ;  /* 0x0000000000057941 */ /* 0x000fea0003800200 */
.L_x_12362:
        /* <DEDUP_REMOVED lines=71> */
.L_x_12368:
[----:B------:R-:W-:Y:S05]  /*155ee0*/  BSYNC.RECONVERGENT B5 ;  /* 0x0000000000057941 */ /* 0x000fea0003800200 */
.L_x_12367:
[----:B------:R-:W-:Y:S02]  /*155ef0*/  IMAD.MOV.U32 R42, RZ, RZ, R2 ;  /* 0x000000ffff2a7224 */ /* 0x000fe400078e0002 */
[----:B------:R-:W-:Y:S01]  /*155f00*/  IMAD.MOV.U32 R43, RZ, RZ, R3 ;  /* 0x000000ffff2b7224 */ /* 0x000fe200078e0003 */
[----:B------:R-:W-:Y:S06]  /*155f10*/  BRA `(.L_x_12369) ;  /* 0x0000001000f47947 */ /* 0x000fec0003800000 */
.L_x_12357:
        /* <DEDUP_REMOVED lines=64> */
.L_x_12372:
[----:B------:R-:W-:Y:S05]  /*156320*/  BSYNC.RECONVERGENT B5 ;  /* 0x0000000000057941 */ /* 0x000fea0003800200 */
.L_x_12371:
[----:B------:R-:W-:Y:S02]  /*156330*/  IMAD.MOV.U32 R42, RZ, RZ, R2 ;  /* 0x000000ffff2a7224 */ /* 0x000fe400078e0002 */
[----:B------:R-:W-:Y:S01]  /*156340*/  IMAD.MOV.U32 R43, RZ, RZ, R3 ;  /* 0x000000ffff2b7224 */ /* 0x000fe200078e0003 */
[----:B------:R-:W-:Y:S06]  /*156350*/  BRA `(.L_x_12369) ;  /* 0x0000000c00e47947 */ /* 0x000fec0003800000 */
.L_x_12370:
        /* <DEDUP_REMOVED lines=75> */
.L_x_12374:
[----:B------:R-:W-:Y:S05]  /*156810*/  BSYNC.RECONVERGENT B5 ;  /* 0x0000000000057941 */ /* 0x000fea0003800200 */
.L_x_12373:
        /* <DEDUP_REMOVED lines=48> */
.L_x_12376:
[----:B------:R-:W-:Y:S05]  /*156b20*/  BSYNC.RECONVERGENT B5 ;  /* 0x0000000000057941 */ /* 0x000fea0003800200 */
.L_x_12375:
[----:B------:R-:W0:Y:S01]  /*156b30*/  DMUL R58, R58, 8.11296384146066816958e+31 ;  /* 0x469000003a3a7828 */ /* 0x000e220000000000 */
[----:B------:R-:W-:Y:S01]  /*156b40*/  MOV R42, R2 ;  /* 0x00000002002a7202 */ /* 0x000fe20000000f00 */
[----:B------:R-:W-:Y:S01]  /*156b50*/  IMAD.MOV.U32 R43, RZ, RZ, R3 ;  /* 0x000000ffff2b7224 */ /* 0x000fe200078e0003 */
[----:B0-----:R-:W-:Y:S06]  /*156b60*/  BRA `(.L_x_12369) ;  /* 0x0000000400e07947 */ /* 0x001fec0003800000 */
.L_x_12356:
        /* <DEDUP_REMOVED lines=54> */
.L_x_12378:
[----:B------:R-:W-:Y:S05]  /*156ed0*/  BSYNC.RECONVERGENT B5 ;  /* 0x0000000000057941 */ /* 0x000fea0003800200 */
.L_x_12377:
        /* <DEDUP_REMOVED lines=61> */
.L_x_12380:
[----:B------:R-:W-:Y:S05]  /*1572b0*/  BSYNC.RECONVERGENT B5 ;  /* 0x0000000000057941 */ /* 0x000fea0003800200 */
.L_x_12379:
[----:B------:R0:W1:Y:S01]  /*1572c0*/  DMUL R42, R2, R42 ;  /* 0x0000002a022a7228 */ /* 0x0000620000000000 */
[----:B------:R-:W-:Y:S02]  /*1572d0*/  IMAD.MOV.U32 R58, RZ, RZ, 0x0 ;  /* 0x00000000ff3a7424 */ /* 0x000fe400078e00ff */
[----:B01----:R-:W-:-:S07]  /*1572e0*/  IMAD.MOV.U32 R59, RZ, RZ, 0x3ff00000 ;  /* 0x3ff00000ff3b7424 */ /* 0x003fce00078e00ff */
.L_x_12369:
[----:B------:R-:W-:Y:S05]  /*1572f0*/  BSYNC.RECONVERGENT B4 ;  /* 0x0000000000047941 */ /* 0x000fea0003800200 */
.L_x_12355:
[----:B------:R-:W-:Y:S05]  /*157300*/  BRA `(.L_x_12381) ;  /* 0x0000000000187947 */ /* 0x000fea0003800000 */
.L_x_12349:
[----:B------:R0:W1:-:S15]  /*157310*/  DMUL R42, R40, 9.00719925474099200000e+15 ;  /* 0x43400000282a7828 */ /* 0x00005e0000000000 */
[----:B------:R-:W-:-:S15]  /*157320*/  NOP ;  /* 0x0000000000007918 */ /* 0x000fde0000000000 */
[----:B------:R-:W-:-:S15]  /*157330*/  NOP ;  /* 0x0000000000007918 */ /* 0x000fde0000000000 */
[----:B------:R-:W-:-:S15]  /*157340*/  NOP ;  /* 0x0000000000007918 */ /* 0x000fde0000000000 */
[----:B------:R-:W-:-:S04]  /*157350*/  NOP ;  /* 0x0000000000007918 */ /* 0x000fc80000000000 */
[----:B01----:R-:W2:Y:S02]  /*157360*/  DMUL R58, R58, 9.00719925474099200000e+15 ;  /* 0x434000003a3a7828 */ /* 0x003ea40000000000 */
.L_x_12381:
[----:B------:R-:W-:Y:S05]  /*157370*/  BSYNC.RELIABLE B2 ;  /* 0x0000000000027941 */ /* 0x000fea0003800100 */
.L_x_12348:
[----:B--2---:R-:W-:Y:S01]  /*157380*/  DSETP.GT.AND P1, PT, R58, |R42|, PT ;  /* 0x4000002a3a00722a */ /* 0x004fe20003f24000 */
[----:B------:R-:W-:Y:S01]  /*157390*/  MOV R2, 0x1 ;  /* 0x0000000100027802 */ /* 0x000fe20000000f00 */
        /* <DEDUP_REMOVED lines=60> */
.L_x_12383:
[----:B------:R-:W-:Y:S05]  /*157760*/  BSYNC.RECONVERGENT B2 ;  /* 0x0000000000027941 */ /* 0x000fea0003800200 */
.L_x_12382:
        /* <DEDUP_REMOVED lines=177> */
.L_x_12385:
[----:B------:R-:W-:Y:S02]  /*158280*/  FSEL R2, RZ, 3.37028055040000000000e+12, P0 ;  /* 0x54442d18ff027808 */ /* 0x000fe40000000000 */
[----:B------:R-:W-:-:S07]  /*158290*/  FSEL R3, RZ, 2.1426990032196044922, P0 ;  /* 0x400921fbff037808 */ /* 0x000fce0000000000 */
.L_x_12386:
[----:B------:R-:W-:Y:S05]  /*1582a0*/  BSYNC.RECONVERGENT B0 ;  /* 0x0000000000007941 */ /* 0x000fea0003800200 */
.L_x_12384:
        /* <DEDUP_REMOVED lines=13> */
.L_x_12354:
[----:B------:R-:W-:Y:S05]  /*158380*/  BSYNC.RECONVERGENT B3 ;  /* 0x0000000000037941 */ /* 0x000fea0003800200 */
.L_x_12347:
[----:B------:R-:W-:Y:S01]  /*158390*/  LOP3.LUT R31, R67, 0x80000000, R31, 0xb8, !PT ;  /* 0x80000000431f7812 */ /* 0x000fe200078eb81f */
[----:B------:R-:W-:Y:S01]  /*1583a0*/  IMAD.MOV.U32 R30, RZ, RZ, R66 ;  /* 0x000000ffff1e7224 */ /* 0x000fe200078e0042 */
[----:B------:R-:W-:Y:S02]  /*1583b0*/  LOP3.LUT R29, R5, 0x80000000, R29, 0xb8, !PT ;  /* 0x80000000051d7812 */ /* 0x000fe400078eb81d */
[----:B------:R-:W-:Y:S01]  /*1583c0*/  MOV R28, R4 ;  /* 0x00000004001c7202 */ /* 0x000fe20000000f00 */
[----:B------:R-:W-:Y:S06]  /*1583d0*/  BRA `(.L_x_12312) ;  /* 0x000000c800bc7947 */ /* 0x000fec0003800000 */
.L_x_12313:
        /* <DEDUP_REMOVED lines=284> */
.L_x_12392:
[----:B------:R-:W-:Y:S05]  /*1595a0*/  BSYNC.RECONVERGENT B0 ;  /* 0x0000000000007941 */ /* 0x000fea0003800200 */
.L_x_12391:
        /* <DEDUP_REMOVED lines=8> */
.L_x_12394:
[----:B------:R-:W-:Y:S05]  /*159630*/  BSYNC.RECONVERGENT B3 ;  /* 0x0000000000037941 */ /* 0x000fea0003800200 */
.L_x_12393:
        /* <DEDUP_REMOVED lines=176> */
.L_x_12396:
[----:B------:R-:W-:Y:S02]  /*15a140*/  FSEL R2, RZ, 3.37028055040000000000e+12, P0 ;  /* 0x54442d18ff027808 */ /* 0x000fe40000000000 */
[----:B------:R-:W-:-:S07]  /*15a150*/  FSEL R3, RZ, 2.1426990032196044922, P0 ;  /* 0x400921fbff037808 */ /* 0x000fce0000000000 */
.L_x_12397:
[----:B------:R-:W-:Y:S05]  /*15a160*/  BSYNC.RECONVERGENT B0 ;  /* 0x0000000000007941 */ /* 0x000fea0003800200 */
.L_x_12395:
        /* <DEDUP_REMOVED lines=14> */
.L_x_12390:
[----:B------:R-:W0:Y:S01]  /*15a250*/  MUFU.RCP64H R3, R5 ;  /* 0x0000000500037308 */ /* 0x000e220000001800 */
        /* <DEDUP_REMOVED lines=328> */
.L_x_12400:
[----:B------:R-:W-:Y:S05]  /*15b6e0*/  BSYNC.RECONVERGENT B0 ;  /* 0x0000000000007941 */ /* 0x000fea0003800200 */
.L_x_12399:
[----:B------:R-:W-:Y:S04]  /*15b6f0*/  BSSY.RECONVERGENT B3, `(.L_x_12401) ;  /* 0x0000007000037945 */ /* 0x000fe80003800200 */
[----:B------:R-:W-:Y:S05]  /*15b700*/  @P4 BRA P5, `(.L_x_12402) ;  /* 0x0000000000144947 */ /* 0x000fea0002800000 */
[----:B------:R-:W-:Y:S01]  /*15b710*/  MOV R2, R6 ;  /* 0x0000000600027202 */ /* 0x000fe20000000f00 */
[----:B------:R-:W-:Y:S01]  /*15b720*/  IMAD.MOV.U32 R6, RZ, RZ, R4 ;  /* 0x000000ffff067224 */ /* 0x000fe200078e0004 */
[----:B------:R-:W-:Y:S01]  /*15b730*/  MOV R4, 0x15b760 ;  /* 0x0015b76000047802 */ /* 0x000fe20000000f00 */
[----:B------:R-:W-:-:S07]  /*15b740*/  IMAD.MOV.U32 R3, RZ, RZ, R7 ;  /* 0x000000ffff037224 */ /* 0x000fce00078e0007 */
[----:B01----:R-:W-:Y:S05]  /*15b750*/  CALL.REL.NOINC `($__internal_20_$__cuda_sm20_div_rn_f64_full) ;  /* 0x0000021000947944 */ /* 0x003fea0003c00000 */
.L_x_12402:
[----:B------:R-:W-:Y:S05]  /*15b760*/  BSYNC.RECONVERGENT B3 ;  /* 0x0000000000037941 */ /* 0x000fea0003800200 */
.L_x_12401:
        /* <DEDUP_REMOVED lines=176> */
.L_x_12404:
[----:B------:R-:W-:Y:S02]  /*15c270*/  FSEL R2, RZ, 3.37028055040000000000e+12, P0 ;  /* 0x54442d18ff027808 */ /* 0x000fe40000000000 */
[----:B------:R-:W-:-:S07]  /*15c280*/  FSEL R3, RZ, 2.1426990032196044922, P0 ;  /* 0x400921fbff037808 */ /* 0x000fce0000000000 */
.L_x_12405:
[----:B------:R-:W-:Y:S05]  /*15c290*/  BSYNC.RECONVERGENT B0 ;  /* 0x0000000000007941 */ /* 0x000fea0003800200 */
.L_x_12403:
        /* <DEDUP_REMOVED lines=10> */
.L_x_12389:
        /* <DEDUP_REMOVED lines=51> */
[----:B------:R-:W-:Y:S02]  /*15c670*/  IMAD.MOV.U32 R46, RZ, RZ, R2 ;  /* 0x000000ffff2e7224 */ /* 0x000fe400078e0002 */
[----:B------:R-:W-:-:S07]  /*15c680*/  IMAD.MOV.U32 R47, RZ, RZ, R3 ;  /* 0x000000ffff2f7224 */ /* 0x000fce00078e0003 */
.L_x_12407:
[----:B------:R-:W-:Y:S05]  /*15c690*/  BSYNC.RECONVERGENT B3 ;  /* 0x0000000000037941 */ /* 0x000fea0003800200 */
.L_x_12406:
        /* <DEDUP_REMOVED lines=51> */
.L_x_12409:
[----:B------:R-:W-:Y:S05]  /*15c9d0*/  BSYNC.RECONVERGENT B3 ;  /* 0x0000000000037941 */ /* 0x000fea0003800200 */
.L_x_12408:
        /* <DEDUP_REMOVED lines=336> */
.L_x_12411:
[----:B------:R-:W-:Y:S05]  /*15dee0*/  BSYNC.RECONVERGENT B0 ;  /* 0x0000000000007941 */ /* 0x000fea0003800200 */
.L_x_12410:
[----:B------:R-:W-:Y:S04]  /*15def0*/  BSSY.RECONVERGENT B3, `(.L_x_12412) ;  /* 0x0000008000037945 */ /* 0x000fe80003800200 */
[----:B------:R-:W-:Y:S05]  /*15df00*/  @P4 BRA P5, `(.L_x_12413) ;  /* 0x0000000000184947 */ /* 0x000fea0002800000 */
[----:B------:R-:W-:Y:S01]  /*15df10*/  IMAD.MOV.U32 R2, RZ, RZ, R4 ;  /* 0x000000ffff027224 */ /* 0x000fe200078e0004 */
[----:B------:R-:W-:Y:S01]  /*15df20*/  MOV R4, 0x15df70 ;  /* 0x0015df7000047802 */ /* 0x000fe20000000f00 */
[----:B------:R-:W-:Y:S01]  /*15df30*/  IMAD.MOV.U32 R3, RZ, RZ, R5 ;  /* 0x000000ffff037224 */ /* 0x000fe200078e0005 */
[----:B------:R-:W-:Y:S01]  /*15df40*/  MOV R5, R47 ;  /* 0x0000002f00057202 */ /* 0x000fe20000000f00 */
[----:B0-----:R-:W-:-:S07]  /*15df50*/  IMAD.MOV.U32 R6, RZ, RZ, R46 ;  /* 0x000000ffff067224 */ /* 0x001fce00078e002e */
[----:B-1----:R-:W-:Y:S05]  /*15df60*/  CALL.REL.NOINC `($__internal_20_$__cuda_sm20_div_rn_f64_full) ;  /* 0x000001e800907944 */ /* 0x002fea0003c00000 */
.L_x_12413:
[----:B------:R-:W-:Y:S05]  /*15df70*/  BSYNC.RECONVERGENT B3 ;  /* 0x0000000000037941 */ /* 0x000fea0003800200 */
.L_x_12412:
        /* <DEDUP_REMOVED lines=176> */
.L_x_12415:
[----:B------:R-:W-:Y:S02]  /*15ea80*/  FSEL R2, RZ, 3.37028055040000000000e+12, P0 ;  /* 0x54442d18ff027808 */ /* 0x000fe40000000000 */
[----:B------:R-:W-:-:S07]  /*15ea90*/  FSEL R3, RZ, 2.1426990032196044922, P0 ;  /* 0x400921fbff037808 */ /* 0x000fce0000000000 */
.L_x_12416:
[----:B------:R-:W-:Y:S05]  /*15eaa0*/  BSYNC.RECONVERGENT B0 ;  /* 0x0000000000007941 */ /* 0x000fea0003800200 */
.L_x_12414:
        /* <DEDUP_REMOVED lines=14> */
.L_x_12388:
        /* <DEDUP_REMOVED lines=63> */
[----:B0-----:R-:W-:Y:S01]  /*15ef80*/  @P2 MOV R44, 0x0 ;  /* 0x00000000002c2802 */ /* 0x001fe20000000f00 */
[----:B------:R-:W-:-:S15]  /*15ef90*/  @P2 IMAD.MOV.U32 R45, RZ, RZ, 0x7ff00000 ;  /* 0x7ff00000ff2d2424 */ /* 0x000fde00078e00ff */
        /* <DEDUP_REMOVED lines=197> */
.L_x_12420:
[----:B------:R-:W-:Y:S05]  /*15fbf0*/  BSYNC.RECONVERGENT B0 ;  /* 0x0000000000007941 */ /* 0x000fea0003800200 */
.L_x_12419:
        /* <DEDUP_REMOVED lines=9> */
.L_x_12422:
[----:B------:R-:W-:Y:S05]  /*15fc90*/  BSYNC.RECONVERGENT B3 ;  /* 0x0000000000037941 */ /* 0x000fea0003800200 */
.L_x_12421:
        /* <DEDUP_REMOVED lines=173> */
.L_x_12418:
        /* <DEDUP_REMOVED lines=327> */
.L_x_12424:
[----:B------:R-:W-:Y:S05]  /*161be0*/  BSYNC.RECONVERGENT B0 ;  /* 0x0000000000007941 */ /* 0x000fea0003800200 */
.L_x_12423:
        /* <DEDUP_REMOVED lines=8> */
.L_x_12426:
[----:B------:R-:W-:Y:S05]  /*161c70*/  BSYNC.RECONVERGENT B3 ;  /* 0x0000000000037941 */ /* 0x000fea0003800200 */
.L_x_12425:
        /* <DEDUP_REMOVED lines=173> */
.L_x_12417:
        /* <DEDUP_REMOVED lines=51> */
[----:B------:R-:W-:Y:S02]  /*162a80*/  IMAD.MOV.U32 R46, RZ, RZ, R2 ;  /* 0x000000ffff2e7224 */ /* 0x000fe400078e0002 */
[----:B------:R-:W-:-:S07]  /*162a90*/  IMAD.MOV.U32 R47, RZ, RZ, R3 ;  /* 0x000000ffff2f7224 */ /* 0x000fce00078e0003 */
.L_x_12428:
[----:B------:R-:W-:Y:S05]  /*162aa0*/  BSYNC.RECONVERGENT B3 ;  /* 0x0000000000037941 */ /* 0x000fea0003800200 */
.L_x_12427:
        /* <DEDUP_REMOVED lines=51> */
.L_x_12430:
[----:B------:R-:W-:Y:S05]  /*162de0*/  BSYNC.RECONVERGENT B3 ;  /* 0x0000000000037941 */ /* 0x000fea0003800200 */
.L_x_12429:
        /* <DEDUP_REMOVED lines=335> */
.L_x_12432:
[----:B------:R-:W-:Y:S05]  /*1642e0*/  BSYNC.RECONVERGENT B0 ;  /* 0x0000000000007941 */ /* 0x000fea0003800200 */
.L_x_12431:
        /* <DEDUP_REMOVED lines=9> */
.L_x_12434:
[----:B------:R-:W-:Y:S05]  /*164380*/  BSYNC.RECONVERGENT B3 ;  /* 0x0000000000037941 */ /* 0x000fea0003800200 */
.L_x_12433:
        /* <DEDUP_REMOVED lines=172> */
.L_x_12398:
[----:B------:R-:W-:Y:S05]  /*164e50*/  BSYNC.RECONVERGENT B2 ;  /* 0x0000000000027941 */ /* 0x000fea0003800200 */
.L_x_12387:
[----:B------:R-:W-:Y:S01]  /*164e60*/  UMOV UR4, 0xfefa39ef ;  /* 0xfefa39ef00047882 */ /* 0x000fe20000000000 */
[----:B------:R-:W-:Y:S01]  /*164e70*/  UMOV UR5, 0x3fe62e42 ;  /* 0x3fe62e4200057882 */ /* 0x000fe20000000000 */
[----:B------:R-:W-:Y:S01]  /*164e80*/  LOP3.LUT R29, R3, 0x80000000, R29, 0xb8, !PT ;  /* 0x80000000031d7812 */ /* 0x000fe200078eb81d */
[----:B-1----:R-:W1:Y:S01]  /*164e90*/  DADD R62, R62, UR4 ;  /* 0x000000043e3e7e29 */ /* 0x002e620008000000 */
[----:B------:R-:W-:Y:S01]  /*164ea0*/  IMAD.MOV.U32 R28, RZ, RZ, R2 ;  /* 0x000000ffff1c7224 */ /* 0x000fe200078e0002 */
[----:B-1----:R-:W-:Y:S01]  /*164eb0*/  LOP3.LUT R31, R63, 0x80000000, R31, 0xb8, !PT ;  /* 0x800000003f1f7812 */ /* 0x002fe200078eb81f */
[----:B------:R-:W-:-:S07]  /*164ec0*/  IMAD.MOV.U32 R30, RZ, RZ, R62 ;  /* 0x000000ffff1e7224 */ /* 0x000fce00078e003e */
.L_x_12312:
[----:B------:R-:W-:Y:S05]  /*164ed0*/  BSYNC.RECONVERGENT B1 ;  /* 0x0000000000017941 */ /* 0x000fea0003800200 */
.L_x_12310:
        /* <DEDUP_REMOVED lines=54> */
[----:B------:R-:W-:-:S15]  /*165240*/  @P0 IMAD.MOV.U32 R35, RZ, RZ, R33 ;  /* 0x000000ffff230224 */ /* 0x000fde00078e0021 */
[----:B------:R-:W-:-:S15]  /*165250*/  NOP ;  /* 0x0000000000007918 */ /* 0x000fde0000000000 */
[----:B------:R-:W-:-:S15]  /*165260*/  NOP ;  /* 0x0000000000007918 */ /* 0x000fde0000000000 */
[----:B------:R-:W-:-:S15]  /*165270*/  NOP ;  /* 0x0000000000007918 */ /* 0x000fde0000000000 */
[----:B------:R-:W-:-:S01]  /*165280*/  NOP ;  /* 0x0000000000007918 */ /* 0x000fc20000000000 */
[----:B------:R-:W1:Y:S02]  /*165290*/  @!P0 DADD R34, R34, R34 ;  /* 0x0000000022228229 */ /* 0x000e640000000022 */
[----:B-1----:R-:W-:Y:S05]  /*1652a0*/  BRA `(.L_x_12437) ;  /* 0x00000174008c7947 */ /* 0x002fea0003800000 */
.L_x_12436:
        /* <DEDUP_REMOVED lines=296> */
.L_x_12442:
[----:B------:R-:W-:Y:S05]  /*166530*/  BSYNC.RECONVERGENT B3 ;  /* 0x0000000000037941 */ /* 0x000fea0003800200 */
.L_x_12441:
        /* <DEDUP_REMOVED lines=195> */
.L_x_12440:
        /* <DEDUP_REMOVED lines=77> */
.L_x_12449:
[----:B------:R-:W-:Y:S05]  /*167640*/  BSYNC.RECONVERGENT B4 ;  /* 0x0000000000047941 */ /* 0x000fea0003800200 */
.L_x_12448:
[----:B------:R-:W-:Y:S02]  /*167650*/  IMAD.MOV.U32 R46, RZ, RZ, R2 ;  /* 0x000000ffff2e7224 */ /* 0x000fe400078e0002 */
[----:B------:R-:W-:-:S07]  /*167660*/  IMAD.MOV.U32 R47, RZ, RZ, R3 ;  /* 0x000000ffff2f7224 */ /* 0x000fce00078e0003 */
.L_x_12447:
[----:B------:R-:W-:Y:S05]  /*167670*/  BSYNC.RECONVERGENT B3 ;  /* 0x0000000000037941 */ /* 0x000fea0003800200 */
.L_x_12446:
        /* <DEDUP_REMOVED lines=70> */
.L_x_12454:
[----:B------:R-:W-:Y:S05]  /*167ae0*/  BSYNC.RECONVERGENT B4 ;  /* 0x0000000000047941 */ /* 0x000fea0003800200 */
.L_x_12453:
[----:B------:R-:W-:Y:S05]  /*167af0*/  BRA `(.L_x_12452) ;  /* 0x0000000000047947 */ /* 0x000fea0003800000 */
.L_x_12451:
[----:B------:R0:W1:Y:S02]  /*167b00*/  DADD R2, R42, -R4 ;  /* 0x000000002a027229 */ /* 0x0000640000000804 */
.L_x_12452:
[----:B------:R-:W-:Y:S05]  /*167b10*/  BSYNC.RECONVERGENT B3 ;  /* 0x0000000000037941 */ /* 0x000fea0003800200 */
.L_x_12450:
        /* <DEDUP_REMOVED lines=68> */
[----:B------:R-:W-:Y:S01]  /*167f60*/  MOV R48, R2 ;  /* 0x0000000200307202 */ /* 0x000fe20000000f00 */
[----:B------:R-:W-:-:S07]  /*167f70*/  IMAD.MOV.U32 R49, RZ, RZ, R3 ;  /* 0x000000ffff317224 */ /* 0x000fce00078e0003 */
.L_x_12456:
[----:B------:R-:W-:Y:S05]  /*167f80*/  BSYNC.RECONVERGENT B3 ;  /* 0x0000000000037941 */ /* 0x000fea0003800200 */
.L_x_12455:
        /* <DEDUP_REMOVED lines=201> */
.L_x_12457:
        /* <DEDUP_REMOVED lines=52> */
.L_x_12459:
[----:B------:R-:W-:Y:S05]  /*168f60*/  BSYNC.RECONVERGENT B3 ;  /* 0x0000000000037941 */ /* 0x000fea0003800200 */
.L_x_12458:
        /* <DEDUP_REMOVED lines=78> */
.L_x_12445:
        /* <DEDUP_REMOVED lines=58> */
.L_x_12462:
[----:B------:R-:W-:Y:S05]  /*1697f0*/  BSYNC.RECONVERGENT B3 ;  /* 0x0000000000037941 */ /* 0x000fea0003800200 */
.L_x_12461:
        /* <DEDUP_REMOVED lines=201> */
.L_x_12463:
        /* <DEDUP_REMOVED lines=52> */
.L_x_12465:
[----:B------:R-:W-:Y:S05]  /*16a7d0*/  BSYNC.RECONVERGENT B3 ;  /* 0x0000000000037941 */ /* 0x000fea0003800200 */
.L_x_12464:
        /* <DEDUP_REMOVED lines=78> */
.L_x_12460:
        /* <DEDUP_REMOVED lines=63> */
.L_x_12467:
[----:B------:R-:W-:Y:S05]  /*16b0b0*/  BSYNC.RECONVERGENT B3 ;  /* 0x0000000000037941 */ /* 0x000fea0003800200 */
.L_x_12466:
        /* <DEDUP_REMOVED lines=48> */
.L_x_12469:
[----:B------:R-:W-:Y:S05]  /*16b3c0*/  BSYNC.RECONVERGENT B3 ;  /* 0x0000000000037941 */ /* 0x000fea0003800200 */
.L_x_12468:
[----:B------:R-:W-:Y:S02]  /*16b3d0*/  IMAD.MOV.U32 R68, RZ, RZ, R2 ;  /* 0x000000ffff447224 */ /* 0x000fe400078e0002 */
[----:B------:R-:W-:Y:S01]  /*16b3e0*/  IMAD.MOV.U32 R69, RZ, RZ, R3 ;  /* 0x000000ffff457224 */ /* 0x000fe200078e0003 */
[----:B------:R-:W-:Y:S06]  /*16b3f0*/  BRA `(.L_x_12443) ;  /* 0x0000000000d47947 */ /* 0x000fec0003800000 */
.L_x_12444:
        /* <DEDUP_REMOVED lines=52> */
.L_x_12470:
[----:B------:R-:W-:Y:S05]  /*16b740*/  BSYNC.RECONVERGENT B3 ;  /* 0x0000000000037941 */ /* 0x000fea0003800200 */
.L_x_12443:
[----:B------:R-:W-:Y:S05]  /*16b750*/  BSYNC.RECONVERGENT B2 ;  /* 0x0000000000027941 */ /* 0x000fea0003800200 */
.L_x_12439:
        /* <DEDUP_REMOVED lines=53> */
.L_x_12475:
[----:B------:R-:W-:Y:S05]  /*16bab0*/  BSYNC.RECONVERGENT B4 ;  /* 0x0000000000047941 */ /* 0x000fea0003800200 */
.L_x_12474:
        /* <DEDUP_REMOVED lines=177> */
.L_x_12477:
        /* <DEDUP_REMOVED lines=98> */
.L_x_12476:
        /* <DEDUP_REMOVED lines=78> */
.L_x_12485:
[----:B------:R-:W-:Y:S05]  /*16d0d0*/  BSYNC.RECONVERGENT B6 ;  /* 0x0000000000067941 */ /* 0x000fea0003800200 */
.L_x_12484:
[----:B------:R-:W-:Y:S01]  /*16d0e0*/  IMAD.MOV.U32 R46, RZ, RZ, R2 ;  /* 0x000000ffff2e7224 */ /* 0x000fe200078e0002 */
[----:B------:R-:W-:-:S07]  /*16d0f0*/  MOV R47, R3 ;  /* 0x00000003002f7202 */ /* 0x000fce0000000f00 */
.L_x_12483:
[----:B------:R-:W-:Y:S05]  /*16d100*/  BSYNC.RECONVERGENT B5 ;  /* 0x0000000000057941 */ /* 0x000fea0003800200 */
.L_x_12482:
        /* <DEDUP_REMOVED lines=63> */
.L_x_12490:
[----:B------:R-:W-:Y:S05]  /*16d500*/  BSYNC.RECONVERGENT B6 ;  /* 0x0000000000067941 */ /* 0x000fea0003800200 */
.L_x_12489:
[----:B------:R-:W-:Y:S02]  /*16d510*/  IMAD.MOV.U32 R60, RZ, RZ, R2 ;  /* 0x000000ffff3c7224 */ /* 0x000fe400078e0002 */
[----:B------:R-:W-:Y:S01]  /*16d520*/  IMAD.MOV.U32 R61, RZ, RZ, R3 ;  /* 0x000000ffff3d7224 */ /* 0x000fe200078e0003 */
[----:B------:R-:W-:Y:S06]  /*16d530*/  BRA `(.L_x_12488) ;  /* 0x0000000000047947 */ /* 0x000fec0003800000 */
.L_x_12487:
[----:B------:R0:W1:Y:S02]  /*16d540*/  DADD R60, -R62, R42 ;  /* 0x000000003e3c7229 */ /* 0x000064000000012a */
.L_x_12488:
[----:B------:R-:W-:Y:S05]  /*16d550*/  BSYNC.RECONVERGENT B5 ;  /* 0x0000000000057941 */ /* 0x000fea0003800200 */
.L_x_12486:
        /* <DEDUP_REMOVED lines=71> */
.L_x_12492:
[----:B------:R-:W-:Y:S05]  /*16d9d0*/  BSYNC.RECONVERGENT B5 ;  /* 0x0000000000057941 */ /* 0x000fea0003800200 */
.L_x_12491:
[----:B------:R-:W-:Y:S02]  /*16d9e0*/  IMAD.MOV.U32 R42, RZ, RZ, R2 ;  /* 0x000000ffff2a7224 */ /* 0x000fe400078e0002 */
[----:B------:R-:W-:Y:S01]  /*16d9f0*/  IMAD.MOV.U32 R43, RZ, RZ, R3 ;  /* 0x000000ffff2b7224 */ /* 0x000fe200078e0003 */
[----:B------:R-:W-:Y:S06]  /*16da00*/  BRA `(.L_x_12493) ;  /* 0x0000001000e07947 */ /* 0x000fec0003800000 */
.L_x_12481:
        /* <DEDUP_REMOVED lines=63> */
.L_x_12496:
[----:B------:R-:W-:Y:S05]  /*16de00*/  BSYNC.RECONVERGENT B5 ;  /* 0x0000000000057941 */ /* 0x000fea0003800200 */
.L_x_12495:
[----:B------:R-:W-:Y:S02]  /*16de10*/  IMAD.MOV.U32 R42, RZ, RZ, R2 ;  /* 0x000000ffff2a7224 */ /* 0x000fe400078e0002 */
[----:B------:R-:W-:Y:S01]  /*16de20*/  IMAD.MOV.U32 R43, RZ, RZ, R3 ;  /* 0x000000ffff2b7224 */ /* 0x000fe200078e0003 */
[----:B------:R-:W-:Y:S06]  /*16de30*/  BRA `(.L_x_12493) ;  /* 0x0000000c00d47947 */ /* 0x000fec0003800000 */
.L_x_12494:
        /* <DEDUP_REMOVED lines=69> */
.L_x_12498:
[----:B------:R-:W-:Y:S05]  /*16e290*/  BSYNC.RECONVERGENT B5 ;  /* 0x0000000000057941 */ /* 0x000fea0003800200 */
.L_x_12497:
        /* <DEDUP_REMOVED lines=48> */
.L_x_12500:
[----:B------:R-:W-:Y:S05]  /*16e5a0*/  BSYNC.RECONVERGENT B5 ;  /* 0x0000000000057941 */ /* 0x000fea0003800200 */
.L_x_12499:
[----:B------:R-:W0:Y:S01]  /*16e5b0*/  DMUL R58, R58, 8.11296384146066816958e+31 ;  /* 0x469000003a3a7828 */ /* 0x000e220000000000 */
[----:B------:R-:W-:Y:S02]  /*16e5c0*/  IMAD.MOV.U32 R42, RZ, RZ, R2 ;  /* 0x000000ffff2a7224 */ /* 0x000fe400078e0002 */
[----:B------:R-:W-:Y:S01]  /*16e5d0*/  IMAD.MOV.U32 R43, RZ, RZ, R3 ;  /* 0x000000ffff2b7224 */ /* 0x000fe200078e0003 */
[----:B0-----:R-:W-:Y:S06]  /*16e5e0*/  BRA `(.L_x_12493) ;  /* 0x0000000400e87947 */ /* 0x001fec0003800000 */
.L_x_12480:
        /* <DEDUP_REMOVED lines=55> */
.L_x_12502:
[----:B------:R-:W-:Y:S05]  /*16e960*/  BSYNC.RECONVERGENT B5 ;  /* 0x0000000000057941 */ /* 0x000fea0003800200 */
.L_x_12501:
        /* <DEDUP_REMOVED lines=62> */
.L_x_12504:
[----:B------:R-:W-:Y:S05]  /*16ed50*/  BSYNC.RECONVERGENT B5 ;  /* 0x0000000000057941 */ /* 0x000fea0003800200 */
.L_x_12503:
[----:B------:R0:W1:Y:S01]  /*16ed60*/  DMUL R42, R2, R42 ;  /* 0x0000002a022a7228 */ /* 0x0000620000000000 */
[----:B------:R-:W-:Y:S01]  /*16ed70*/  MOV R58, 0x0 ;  /* 0x00000000003a7802 */ /* 0x000fe20000000f00 */
[----:B01----:R-:W-:-:S07]  /*16ed80*/  IMAD.MOV.U32 R59, RZ, RZ, 0x3ff00000 ;  /* 0x3ff00000ff3b7424 */ /* 0x003fce00078e00ff */
.L_x_12493:
[----:B------:R-:W-:Y:S05]  /*16ed90*/  BSYNC.RECONVERGENT B4 ;  /* 0x0000000000047941 */ /* 0x000fea0003800200 */
.L_x_12479:
[----:B------:R-:W-:Y:S05]  /*16eda0*/  BRA `(.L_x_12505) ;  /* 0x0000000000187947 */ /* 0x000fea0003800000 */
.L_x_12473:
[----:B------:R0:W1:-:S15]  /*16edb0*/  DMUL R42, R40, 9.00719925474099200000e+15 ;  /* 0x43400000282a7828 */ /* 0x00005e0000000000 */
[----:B------:R-:W-:-:S15]  /*16edc0*/  NOP ;  /* 0x0000000000007918 */ /* 0x000fde0000000000 */
[----:B------:R-:W-:-:S15]  /*16edd0*/  NOP ;  /* 0x0000000000007918 */ /* 0x000fde0000000000 */
[----:B------:R-:W-:-:S15]  /*16ede0*/  NOP ;  /* 0x0000000000007918 */ /* 0x000fde0000000000 */
[----:B------:R-:W-:-:S04]  /*16edf0*/  NOP ;  /* 0x0000000000007918 */ /* 0x000fc80000000000 */
[----:B01----:R-:W2:Y:S02]  /*16ee00*/  DMUL R58, R58, 9.00719925474099200000e+15 ;  /* 0x434000003a3a7828 */ /* 0x003ea40000000000 */
.L_x_12505:
[----:B------:R-:W-:Y:S05]  /*16ee10*/  BSYNC.RELIABLE B2 ;  /* 0x0000000000027941 */ /* 0x000fea0003800100 */
.L_x_12472:
        /* <DEDUP_REMOVED lines=62> */
.L_x_12507:
[----:B------:R-:W-:Y:S05]  /*16f200*/  BSYNC.RECONVERGENT B2 ;  /* 0x0000000000027941 */ /* 0x000fea0003800200 */
.L_x_12506:
        /* <DEDUP_REMOVED lines=176> */
.L_x_12509:
[----:B------:R-:W-:Y:S02]  /*16fd10*/  FSEL R2, RZ, 3.37028055040000000000e+12, P0 ;  /* 0x54442d18ff027808 */ /* 0x000fe40000000000 */
[----:B------:R-:W-:-:S07]  /*16fd20*/  FSEL R3, RZ, 2.1426990032196044922, P0 ;  /* 0x400921fbff037808 */ /* 0x000fce0000000000 */
.L_x_12510:
[----:B------:R-:W-:Y:S05]  /*16fd30*/  BSYNC.RECONVERGENT B0 ;  /* 0x0000000000007941 */ /* 0x000fea0003800200 */
.L_x_12508:
        /* <DEDUP_REMOVED lines=13> */
.L_x_12478:
[----:B------:R-:W-:Y:S05]  /*16fe10*/  BSYNC.RECONVERGENT B3 ;  /* 0x0000000000037941 */ /* 0x000fea0003800200 */
.L_x_12471:
[----:B------:R-:W-:Y:S01]  /*16fe20*/  LOP3.LUT R35, R69, 0x80000000, R35, 0xb8, !PT ;  /* 0x8000000045237812 */ /* 0x000fe200078eb823 */
[----:B------:R-:W-:Y:S01]  /*16fe30*/  IMAD.MOV.U32 R34, RZ, RZ, R68 ;  /* 0x000000ffff227224 */ /* 0x000fe200078e0044 */
[----:B------:R-:W-:Y:S01]  /*16fe40*/  LOP3.LUT R33, R5, 0x80000000, R33, 0xb8, !PT ;  /* 0x8000000005217812 */ /* 0x000fe200078eb821 */
[----:B------:R-:W-:Y:S01]  /*16fe50*/  IMAD.MOV.U32 R32, RZ, RZ, R4 ;  /* 0x000000ffff207224 */ /* 0x000fe200078e0004 */
[----:B------:R-:W-:Y:S06]  /*16fe60*/  BRA `(.L_x_12437) ;  /* 0x000000c8009c7947 */ /* 0x000fec0003800000 */
.L_x_12438:
        /* <DEDUP_REMOVED lines=278> */
.L_x_12516:
[----:B------:R-:W-:Y:S05]  /*170fd0*/  BSYNC.RECONVERGENT B0 ;  /* 0x0000000000007941 */ /* 0x000fea0003800200 */
.L_x_12515:
        /* <DEDUP_REMOVED lines=8> */
.L_x_12518:
[----:B------:R-:W-:Y:S05]  /*171060*/  BSYNC.RECONVERGENT B3 ;  /* 0x0000000000037941 */ /* 0x000fea0003800200 */
.L_x_12517:
        /* <DEDUP_REMOVED lines=176> */
.L_x_12520:
[----:B------:R-:W-:Y:S02]  /*171b70*/  FSEL R2, RZ, 3.37028055040000000000e+12, P0 ;  /* 0x54442d18ff027808 */ /* 0x000fe40000000000 */
[----:B------:R-:W-:-:S07]  /*171b80*/  FSEL R3, RZ, 2.1426990032196044922, P0 ;  /* 0x400921fbff037808 */ /* 0x000fce0000000000 */
.L_x_12521:
[----:B------:R-:W-:Y:S05]  /*171b90*/  BSYNC.RECONVERGENT B0 ;  /* 0x0000000000007941 */ /* 0x000fea0003800200 */
.L_x_12519:
        /* <DEDUP_REMOVED lines=14> */
.L_x_12514:
[----:B------:R-:W1:Y:S01]  /*171c80*/  MUFU.RCP64H R3, R63 ;  /* 0x0000003f00037308 */ /* 0x000e620000001800 */
[CC--:B------:R-:W-:Y:S01]  /*171c90*/  ISETP.LT.U32.AND P0, PT, R58.reuse, R60.reuse, PT ;  /* 0x0000003c3a00720c */ /* 0x0c0fe20003f01070 */
[----:B------:R-:W-:Y:S01]  /*171ca0*/  UMOV UR5, 0x7fefffff ;  /* 0x7fefffff00057882 */ /* 0x000fe20000000000 */
[----:B------:R-:W-:Y:S01]  /*171cb0*/  MOV R2, 0x1 ;  /* 0x0000000100027802 */ /* 0x000fe20000000f00 */
[----:B------:R-:W-:Y:S01]  /*171cc0*/  UMOV UR8, UR5 ;  /* 0x0000000500087c82 */ /* 0x000fe20008000000 */
[CC--:B------:R-:W-:Y:S01]  /*171cd0*/  ISETP.LT.U32.AND.EX P0, PT, R59.reuse, R61.reuse, PT, P0 ;  /* 0x0000003d3b00720c */ /* 0x0c0fe20003f01100 */
[----:B------:R-:W-:Y:S01]  /*171ce0*/  UMOV UR4, 0xffffffff ;  /* 0xffffffff00047882 */ /* 0x000fe20000000000 */
[----:B------:R-:W-:Y:S01]  /*171cf0*/  IMAD.U32 R42, RZ, RZ, UR8 ;  /* 0x00000008ff2a7e24 */ /* 0x000fe2000f8e00ff */
        /* <DEDUP_REMOVED lines=18> */
[----:B-1----:R1:W-:Y:S02]  /*171e20*/  DFMA R48, R2, R4, R2 ;  /* 0x000000040230722b */ /* 0x0023e40000000002 */
        /* <DEDUP_REMOVED lines=300> */
.L_x_12524:
[----:B------:R-:W-:Y:S05]  /*1730f0*/  BSYNC.RECONVERGENT B0 ;  /* 0x0000000000007941 */ /* 0x000fea0003800200 */
.L_x_12523:
        /* <DEDUP_REMOVED lines=8> */
.L_x_12526:
[----:B------:R-:W-:Y:S05]  /*173180*/  BSYNC.RECONVERGENT B3 ;  /* 0x0000000000037941 */ /* 0x000fea0003800200 */
.L_x_12525:
        /* <DEDUP_REMOVED lines=176> */
.L_x_12528:
[----:B------:R-:W-:Y:S02]  /*173c90*/  FSEL R2, RZ, 3.37028055040000000000e+12, P0 ;  /* 0x54442d18ff027808 */ /* 0x000fe40000000000 */
[----:B------:R-:W-:-:S07]  /*173ca0*/  FSEL R3, RZ, 2.1426990032196044922, P0 ;  /* 0x400921fbff037808 */ /* 0x000fce0000000000 */
.L_x_12529:
[----:B------:R-:W-:Y:S05]  /*173cb0*/  BSYNC.RECONVERGENT B0 ;  /* 0x0000000000007941 */ /* 0x000fea0003800200 */
.L_x_12527:
        /* <DEDUP_REMOVED lines=10> */
.L_x_12513:
        /* <DEDUP_REMOVED lines=53> */
.L_x_12531:
[----:B------:R-:W-:Y:S05]  /*1740b0*/  BSYNC.RECONVERGENT B3 ;  /* 0x0000000000037941 */ /* 0x000fea0003800200 */
.L_x_12530:
        /* <DEDUP_REMOVED lines=51> */
.L_x_12533:
[----:B------:R-:W-:Y:S05]  /*1743f0*/  BSYNC.RECONVERGENT B3 ;  /* 0x0000000000037941 */ /* 0x000fea0003800200 */
.L_x_12532:
[----:B------:R-:W1:Y:S01]  /*174400*/  MUFU.RCP64H R5, R63 ;  /* 0x0000003f00057308 */ /* 0x000e620000001800 */
[----:B------:R-:W-:Y:S01]  /*174410*/  DADD R2, -RZ, |R2| ;  /* 0x00000000ff027229 */ /* 0x000fe20000000502 */
[----:B------:R-:W-:Y:S01]  /*174420*/  IMAD.MOV.U32 R4, RZ, RZ, 0x1 ;  /* 0x00000001ff047424 */ /* 0x000fe200078e00ff */
[----:B------:R-:W-:Y:S01]  /*174430*/  UMOV UR5, 0x7fefffff ;  /* 0x7fefffff00057882 */ /* 0x000fe20000000000 */
[----:B------:R-:W-:Y:S01]  /*174440*/  UMOV UR4, 0xffffffff ;  /* 0xffffffff00047882 */ /* 0x000fe20000000000 */
[----:B------:R-:W-:Y:S01]  /*174450*/  UMOV UR8, UR5 ;  /* 0x0000000500087c82 */ /* 0x000fe20008000000 */
[----:B------:R-:W-:Y:S01]  /*174460*/  IMAD.MOV.U32 R54, RZ, RZ, 0x0 ;  /* 0x00000000ff367424 */ /* 0x000fe200078e00ff */
[----:B------:R-:W-:Y:S01]  /*174470*/  MOV R42, UR8 ;  /* 0x00000008002a7c02 */ /* 0x000fe20008000f00 */
[----:B------:R-:W-:Y:S01]  /*174480*/  IMAD.MOV.U32 R55, RZ, RZ, 0x3fd80000 ;  /* 0x3fd80000ff377424 */ /* 0x000fe200078e00ff */
[----:B------:R-:W-:Y:S01]  /*174490*/  BSSY.RECONVERGENT B0, `(.L_x_12534) ;  /* 0x0000145000007945 */ /* 0x000fe20003800200 */
        /* <DEDUP_REMOVED lines=23> */
[----:B------:R-:W-:-:S04]  /*174610*/  ISETP.GT.U32.AND P0, PT, R64, R2, PT ;  /* 0x000000024000720c */ /* 0x000fc80003f04070 */
[----:B------:R-:W-:-:S15]  /*174620*/  ISETP.GT.U32.AND.EX P0, PT, R65, R3, PT, P0 ;  /* 0x000000034100720c */ /* 0x000fde0003f04100 */
[----:B------:R-:W-:-:S15]  /*174630*/  NOP ;  /* 0x0000000000007918 */ /* 0x000fde0000000000 */
[----:B------:R-:W-:-:S15]  /*174640*/  NOP ;  /* 0x0000000000007918 */ /* 0x000fde0000000000 */
[----:B------:R-:W-:-:S09]  /*174650*/  NOP ;  /* 0x0000000000007918 */ /* 0x000fd20000000000 */
[----:B--2---:R-:W1:-:S15]  /*174660*/  DFMA R48, -R62, R6, 1 ;  /* 0x3ff000003e30742b */ /* 0x004e5e0000000106 */
[----:B------:R-:W-:-:S15]  /*174670*/  NOP ;  /* 0x0000000000007918 */ /* 0x000fde0000000000 */
[----:B------:R-:W-:-:S15]  /*174680*/  NOP ;  /* 0x0000000000007918 */ /* 0x000fde0000000000 */
[----:B------:R-:W-:-:S15]  /*174690*/  NOP ;  /* 0x0000000000007918 */ /* 0x000fde0000000000 */
[----:B------:R-:W-:-:S04]  /*1746a0*/  NOP ;  /* 0x0000000000007918 */ /* 0x000fc80000000000 */
[----:B-1----:R1:W-:Y:S02]  /*1746b0*/  DFMA R48, R6, R48, R6 ;  /* 0x000000300630722b */ /* 0x0023e40000000006 */
[----:B-1----:R-:W-:Y:S02]  /*1746c0*/  SEL R7, R65, R3, P0 ;  /* 0x0000000341077207 */ /* 0x002fe40000000000 */
[----:B------:R-:W-:Y:S01]  /*1746d0*/  SEL R6, R64, R2, P0 ;  /* 0x0000000240067207 */ /* 0x000fe20000000000 */
[----:B------:R-:W-:Y:S01]  /*1746e0*/  IMAD.MOV.U32 R2, RZ, RZ, RZ ;  /* 0x000000ffff027224 */ /* 0x000fe200078e00ff */
[----:B------:R-:W-:-:S04]  /*1746f0*/  LOP3.LUT R0, R7, 0xffc00000, RZ, 0xc0, !PT ;  /* 0xffc0000007007812 */ /* 0x000fc800078ec0ff */
[----:B------:R-:W-:-:S15]  /*174700*/  LOP3.LUT R3, R0, 0x7fd00000, RZ, 0x3c, !PT ;  /* 0x7fd0000000037812 */ /* 0x000fde00078e3cff */
[----:B------:R-:W-:-:S15]  /*174710*/  NOP ;  /* 0x0000000000007918 */ /* 0x000fde0000000000 */
[----:B------:R-:W-:-:S15]  /*174720*/  NOP ;  /* 0x0000000000007918 */ /* 0x000fde0000000000 */
[----:B------:R-:W-:-:S09]  /*174730*/  NOP ;  /* 0x0000000000007918 */ /* 0x000fd20000000000 */
        /* <DEDUP_REMOVED lines=282> */
.L_x_12535:
[----:B------:R-:W-:Y:S05]  /*1758e0*/  BSYNC.RECONVERGENT B0 ;  /* 0x0000000000007941 */ /* 0x000fea0003800200 */
.L_x_12534:
        /* <DEDUP_REMOVED lines=8> */
.L_x_12537:
[----:B------:R-:W-:Y:S05]  /*175970*/  BSYNC.RECONVERGENT B3 ;  /* 0x0000000000037941 */ /* 0x000fea0003800200 */
.L_x_12536:
        /* <DEDUP_REMOVED lines=176> */
.L_x_12539:
[----:B------:R-:W-:Y:S02]  /*176480*/  FSEL R2, RZ, 3.37028055040000000000e+12, P0 ;  /* 0x54442d18ff027808 */ /* 0x000fe40000000000 */
[----:B------:R-:W-:-:S07]  /*176490*/  FSEL R3, RZ, 2.1426990032196044922, P0 ;  /* 0x400921fbff037808 */ /* 0x000fce0000000000 */
.L_x_12540:
[----:B------:R-:W-:Y:S05]  /*1764a0*/  BSYNC.RECONVERGENT B0 ;  /* 0x0000000000007941 */ /* 0x000fea0003800200 */
.L_x_12538:
        /* <DEDUP_REMOVED lines=14> */
.L_x_12512:
        /* <DEDUP_REMOVED lines=262> */
.L_x_12544:
[----:B------:R-:W-:Y:S05]  /*1775f0*/  BSYNC.RECONVERGENT B0 ;  /* 0x0000000000007941 */ /* 0x000fea0003800200 */
.L_x_12543:
        /* <DEDUP_REMOVED lines=9> */
.L_x_12546:
[----:B------:R-:W-:Y:S05]  /*177690*/  BSYNC.RECONVERGENT B3 ;  /* 0x0000000000037941 */ /* 0x000fea0003800200 */
.L_x_12545:
        /* <DEDUP_REMOVED lines=173> */
.L_x_12542:
        /* <DEDUP_REMOVED lines=328> */
.L_x_12548:
[----:B------:R-:W-:Y:S05]  /*1795f0*/  BSYNC.RECONVERGENT B0 ;  /* 0x0000000000007941 */ /* 0x000fea0003800200 */
.L_x_12547:
        /* <DEDUP_REMOVED lines=8> */
.L_x_12550:
[----:B------:R-:W-:Y:S05]  /*179680*/  BSYNC.RECONVERGENT B3 ;  /* 0x0000000000037941 */ /* 0x000fea0003800200 */
.L_x_12549:
        /* <DEDUP_REMOVED lines=173> */
.L_x_12541:
        /* <DEDUP_REMOVED lines=53> */
.L_x_12552:
[----:B------:R-:W-:Y:S05]  /*17a4b0*/  BSYNC.RECONVERGENT B3 ;  /* 0x0000000000037941 */ /* 0x000fea0003800200 */
.L_x_12551:
        /* <DEDUP_REMOVED lines=51> */
.L_x_12554:
[----:B------:R-:W-:Y:S05]  /*17a7f0*/  BSYNC.RECONVERGENT B3 ;  /* 0x0000000000037941 */ /* 0x000fea0003800200 */
.L_x_12553:
        /* <DEDUP_REMOVED lines=335> */
.L_x_12556:
[----:B------:R-:W-:Y:S05]  /*17bcf0*/  BSYNC.RECONVERGENT B0 ;  /* 0x0000000000007941 */ /* 0x000fea0003800200 */
.L_x_12555:
        /* <DEDUP_REMOVED lines=9> */
.L_x_12558:
[----:B------:R-:W-:Y:S05]  /*17bd90*/  BSYNC.RECONVERGENT B3 ;  /* 0x0000000000037941 */ /* 0x000fea0003800200 */
.L_x_12557:
        /* <DEDUP_REMOVED lines=172> */
.L_x_12522:
[----:B------:R-:W-:Y:S05]  /*17c860*/  BSYNC.RECONVERGENT B2 ;  /* 0x0000000000027941 */ /* 0x000fea0003800200 */
.L_x_12511:
[----:B------:R-:W-:Y:S01]  /*17c870*/  UMOV UR4, 0xfefa39ef ;  /* 0xfefa39ef00047882 */ /* 0x000fe20000000000 */
[----:B------:R-:W-:Y:S01]  /*17c880*/  UMOV UR5, 0x3fe62e42 ;  /* 0x3fe62e4200057882 */ /* 0x000fe20000000000 */
[----:B------:R-:W-:Y:S01]  /*17c890*/  LOP3.LUT R33, R3, 0x80000000, R33, 0xb8, !PT ;  /* 0x8000000003217812 */ /* 0x000fe200078eb821 */
[----:B-1----:R-:W0:Y:S01]  /*17c8a0*/  DADD R64, R64, UR4 ;  /* 0x0000000440407e29 */ /* 0x002e220008000000 */
[----:B------:R-:W-:Y:S01]  /*17c8b0*/  MOV R32, R2 ;  /* 0x0000000200207202 */ /* 0x000fe20000000f00 */
[----:B0-----:R-:W-:Y:S01]  /*17c8c0*/  IMAD.MOV.U32 R34, RZ, RZ, R64 ;  /* 0x000000ffff227224 */ /* 0x001fe200078e0040 */
[----:B------:R-:W-:-:S07]  /*17c8d0*/  LOP3.LUT R35, R65, 0x80000000, R35, 0xb8, !PT ;  /* 0x8000000041237812 */ /* 0x000fce00078eb823 */
.L_x_12437:
[----:B------:R-:W-:Y:S05]  /*17c8e0*/  BSYNC.RECONVERGENT B1 ;  /* 0x0000000000017941 */ /* 0x000fea0003800200 */
.L_x_12435:
[----:B------:R-:W-:Y:S05]  /*17c8f0*/  WARPSYNC.ALL ;  /* 0x0000000000007948 */ /* 0x000fea0003800000 */
[----:B------:R-:W1:Y:S01]  /*17c900*/  S2R R0, SR_CTAID.X ;  /* 0x0000000000007919 */ /* 0x000e620000002500 */
[----:B------:R-:W2:Y:S01]  /*17c910*/  LDC.64 R2, c[0x0][0x388] ;  /* 0x0000e200ff027b82 */ /* 0x000ea20000000a00 */
[----:B------:R-:W3:Y:S01]  /*17c920*/  S2R R5, SR_TID.X ;  /* 0x0000000000057919 */ /* 0x000ee20000002100 */
[----:B-1----:R-:W-:-:S04]  /*17c930*/  IMAD.SHL.U32 R7, R0, 0x400, RZ ;  /* 0x0000040000077824 */ /* 0x002fc800078e00ff */
[----:B--2---:R-:W-:-:S04]  /*17c940*/  IMAD.WIDE.U32 R2, R7, 0x10, R2 ;  /* 0x0000001007027825 */ /* 0x004fc800078e0002 */
[----:B---3--:R-:W-:-:S05]  /*17c950*/  IMAD.WIDE.U32 R2, R5, 0x20, R2 ;  /* 0x0000002005027825 */ /* 0x008fca00078e0002 */
[----:B------:R-:W-:Y:S04]  /*17c960*/  STG.E.ENL2.256 desc[UR6][R2.64], R36, R8 ;  /* 0xf80000240208797f */ /* 0x000fe8000f121806 */
[----:B------:R-:W-:Y:S04]  /*17c970*/  STG.E.ENL2.256 desc[UR6][R2.64+0x1000], R12, R16 ;  /* 0xf800800c0210797f */ /* 0x000fe8000f121806 */
[----:B------:R-:W-:Y:S04]  /*17c980*/  STG.E.ENL2.256 desc[UR6][R2.64+0x2000], R20, R24 ;  /* 0xf80100140218797f */ /* 0x000fe8000f121806 */
[----:B------:R-:W-:Y:S01]  /*17c990*/  STG.E.ENL2.256 desc[UR6][R2.64+0x3000], R28, R32 ;  /* 0xf801801c0220797f */ /* 0x000fe2000f121806 */
[----:B------:R-:W-:Y:S05]  /*17c9a0*/  EXIT ;  /* 0x000000000000794d */ /* 0x000fea0003800000 */
        .weak           $__internal_20_$__cuda_sm20_div_rn_f64_full
        .type           $__internal_20_$__cuda_sm20_div_rn_f64_full,@function
        .size           $__internal_20_$__cuda_sm20_div_rn_f64_full,($__internal_21_$__cuda_sm20_dsqrt_rn_f64_mediumpath_v1 - $__internal_20_$__cuda_sm20_div_rn_f64_full)
$__internal_20_$__cuda_sm20_div_rn_f64_full:
[----:B------:R-:W-:Y:S01]  /*17c9b0*/  IMAD.MOV.U32 R51, RZ, RZ, R3 ;  /* 0x000000ffff337224 */ /* 0x000fe200078e0003 */
[----:B------:R-:W-:Y:S01]  /*17c9c0*/  LOP3.LUT R3, R5, 0x7ff00000, RZ, 0xc0, !PT ;  /* 0x7ff0000005037812 */ /* 0x000fe200078ec0ff */
[----:B------:R-:W-:Y:S01]  /*17c9d0*/  IMAD.MOV.U32 R49, RZ, RZ, R5 ;  /* 0x000000ffff317224 */ /* 0x000fe200078e0005 */
[----:B------:R-:W-:Y:S01]  /*17c9e0*/  BSSY.RECONVERGENT B0, `(.L_x_12559) ;  /* 0x0000085000007945 */ /* 0x000fe20003800200 */
[----:B------:R-:W-:Y:S01]  /*17c9f0*/  IMAD.MOV.U32 R50, RZ, RZ, R2 ;  /* 0x000000ffff327224 */ /* 0x000fe200078e0002 */
[C---:B------:R-:W-:Y:S01]  /*17ca00*/  FSETP.GEU.AND P0, PT, |R51|.reuse, 1.469367938527859385e-39, PT ;  /* 0x001000003300780b */ /* 0x040fe20003f0e200 */
[----:B------:R-:W-:Y:S01]  /*17ca10*/  HFMA2 R2, -RZ, RZ, 0.0045166015625, 0 ;  /* 0x1ca00000ff027431 */ /* 0x000fe200000001ff */
[----:B------:R-:W-:Y:S01]  /*17ca20*/  LOP3.LUT R0, R51, 0x7ff00000, RZ, 0xc0, !PT ;  /* 0x7ff0000033007812 */ /* 0x000fe200078ec0ff */
[--C-:B------:R-:W-:Y:S02]  /*17ca30*/  IMAD.MOV.U32 R48, RZ, RZ, R6.reuse ;  /* 0x000000ffff307224 */ /* 0x100fe400078e0006 */
[----:B------:R-:W-:Y:S01]  /*17ca40*/  IMAD.MOV.U32 R54, RZ, RZ, R6 ;  /* 0x000000ffff367224 */ /* 0x000fe200078e0006 */
[----:B------:R-:W-:-:S04]  /*17ca50*/  ISETP.GE.U32.AND P3, PT, R0, R3, PT ;  /* 0x000000030000720c */ /* 0x000fc80003f66070 */
[----:B------:R-:W-:-:S03]  /*17ca60*/  SEL R44, R2, 0x63400000, !P3 ;  /* 0x63400000022c7807 */ /* 0x000fc60005800000 */
[----:B------:R-:W-:Y:S01]  /*17ca70*/  @!P0 LOP3.LUT R7, R49, 0x7ff00000, RZ, 0xc0, !PT ;  /* 0x7ff0000031078812 */ /* 0x000fe200078ec0ff */
[----:B------:R-:W-:Y:S01]  /*17ca80*/  @!P0 IMAD.MOV.U32 R52, RZ, RZ, RZ ;  /* 0x000000ffff348224 */ /* 0x000fe200078e00ff */
[----:B------:R-:W-:Y:S01]  /*17ca90*/  LOP3.LUT R45, R44, 0x800fffff, R51, 0xf8, !PT ;  /* 0x800fffff2c2d7812 */ /* 0x000fe200078ef833 */
[----:B------:R-:W-:Y:S01]  /*17caa0*/  IMAD.MOV.U32 R44, RZ, RZ, R50 ;  /* 0x000000ffff2c7224 */ /* 0x000fe200078e0032 */
[----:B------:R-:W-:-:S04]  /*17cab0*/  @!P0 ISETP.GE.U32.AND P2, PT, R0, R7, PT ;  /* 0x000000070000820c */ /* 0x000fc80003f46070 */
[----:B------:R-:W-:Y:S02]  /*17cac0*/  @!P0 SEL R7, R2, 0x63400000, !P2 ;  /* 0x6340000002078807 */ /* 0x000fe40005000000 */
[C---:B------:R-:W-:Y:S02]  /*17cad0*/  FSETP.GEU.AND P2, PT, |R5|.reuse, 1.469367938527859385e-39, PT ;  /* 0x001000000500780b */ /* 0x040fe40003f4e200 */
[----:B------:R-:W-:Y:S02]  /*17cae0*/  LOP3.LUT R5, R5, 0x800fffff, RZ, 0xc0, !PT ;  /* 0x800fffff05057812 */ /* 0x000fe400078ec0ff */
[----:B------:R-:W-:Y:S02]  /*17caf0*/  @!P0 LOP3.LUT R7, R7, 0x80000000, R51, 0xf8, !PT ;  /* 0x8000000007078812 */ /* 0x000fe400078ef833 */
[----:B------:R-:W-:Y:S01]  /*17cb00*/  LOP3.LUT R55, R5, 0x3ff00000, RZ, 0xfc, !PT ;  /* 0x3ff0000005377812 */ /* 0x000fe200078efcff */
[----:B------:R-:W-:Y:S01]  /*17cb10*/  IMAD.MOV.U32 R5, RZ, RZ, R0 ;  /* 0x000000ffff057224 */ /* 0x000fe200078e0000 */
[----:B------:R-:W-:-:S05]  /*17cb20*/  @!P0 LOP3.LUT R53, R7, 0x100000, RZ, 0xfc, !PT ;  /* 0x0010000007358812 */ /* 0x000fca00078efcff */
[----:B------:R-:W0:-:S15]  /*17cb30*/  @!P2 DMUL R54, R48, 8.98846567431157953865e+307 ;  /* 0x7fe000003036a828 */ /* 0x000e1e0000000000 */
[----:B------:R-:W-:-:S15]  /*17cb40*/  NOP ;  /* 0x0000000000007918 */ /* 0x000fde0000000000 */
[----:B------:R-:W-:-:S15]  /*17cb50*/  NOP ;  /* 0x0000000000007918 */ /* 0x000fde0000000000 */
[----:B------:R-:W-:-:S15]  /*17cb60*/  NOP ;  /* 0x0000000000007918 */ /* 0x000fde0000000000 */
[----:B------:R-:W-:-:S04]  /*17cb70*/  NOP ;  /* 0x0000000000007918 */ /* 0x000fc80000000000 */
[----:B------:R0:W1:Y:S02]  /*17cb80*/  @!P0 DFMA R44, R44, 2, -R52 ;  /* 0x400000002c2c882b */ /* 0x0000640000000834 */
[----:B0-----:R-:W0:Y:S01]  /*17cb90*/  MUFU.RCP64H R53, R55 ;  /* 0x0000003700357308 */ /* 0x001e220000001800 */
[----:B------:R-:W-:Y:S01]  /*17cba0*/  IMAD.MOV.U32 R52, RZ, RZ, 0x1 ;  /* 0x00000001ff347424 */ /* 0x000fe200078e00ff */
[----:B-1----:R-:W-:-:S15]  /*17cbb0*/  @!P0 LOP3.LUT R5, R45, 0x7ff00000, RZ, 0xc0, !PT ;  /* 0x7ff000002d058812 */ /* 0x002fde00078ec0ff */
[----:B------:R-:W-:-:S15]  /*17cbc0*/  NOP ;  /* 0x0000000000007918 */ /* 0x000fde0000000000 */
[----:B------:R-:W-:-:S15]  /*17cbd0*/  NOP ;  /* 0x0000000000007918 */ /* 0x000fde0000000000 */
[----:B------:R-:W-:-:S15]  /*17cbe0*/  NOP ;  /* 0x0000000000007918 */ /* 0x000fde0000000000 */
        /* <DEDUP_REMOVED lines=37> */
[----:B------:R-:W-:Y:S02]  /*17ce40*/  @!P2 LOP3.LUT R6, R55, 0x7ff00000, RZ, 0xc0, !PT ;  /* 0x7ff000003706a812 */ /* 0x000fe400078ec0ff */
[----:B------:R-:W-:-:S04]  /*17ce50*/  IADD3 R3, PT, PT, R5, -0x1, RZ ;  /* 0xffffffff05037810 */ /* 0x000fc80007ffe0ff */
[----:B------:R-:W-:Y:S01]  /*17ce60*/  ISETP.GT.U32.AND P0, PT, R3, 0x7feffffe, PT ;  /* 0x7feffffe0300780c */ /* 0x000fe20003f04070 */
[----:B------:R-:W-:-:S05]  /*17ce70*/  VIADD R3, R6, 0xffffffff ;  /* 0xffffffff06037836 */ /* 0x000fca0000000000 */
[----:B------:R-:W-:-:S13]  /*17ce80*/  ISETP.GT.U32.OR P0, PT, R3, 0x7feffffe, P0 ;  /* 0x7feffffe0300780c */ /* 0x000fda0000704470 */
[----:B-1----:R-:W-:Y:S05]  /*17ce90*/  @P0 BRA `(.L_x_12560) ;  /* 0x0000000000840947 */ /* 0x002fea0003800000 */
[----:B------:R-:W-:-:S04]  /*17cea0*/  LOP3.LUT R3, R49, 0x7ff00000, RZ, 0xc0, !PT ;  /* 0x7ff0000031037812 */ /* 0x000fc800078ec0ff */
[CC--:B------:R-:W-:Y:S02]  /*17ceb0*/  ISETP.GE.U32.AND P0, PT, R0.reuse, R3.reuse, PT ;  /* 0x000000030000720c */ /* 0x0c0fe40003f06070 */
[----:B------:R-:W-:Y:S02]  /*17cec0*/  VIADDMNMX R0, R0, -R3, 0xb9600000, !PT ;  /* 0xb960000000007446 */ /* 0x000fe40007800903 */
[----:B------:R-:W-:Y:S01]  /*17ced0*/  SEL R3, R2, 0x63400000, !P0 ;  /* 0x6340000002037807 */ /* 0x000fe20004000000 */
[----:B------:R-:W-:Y:S01]  /*17cee0*/  IMAD.MOV.U32 R2, RZ, RZ, RZ ;  /* 0x000000ffff027224 */ /* 0x000fe200078e00ff */
[----:B------:R-:W-:-:S05]  /*17cef0*/  VIMNMX R0, PT, PT, R0, 0x46a00000, PT ;  /* 0x46a0000000007848 */ /* 0x000fca0003fe0100 */
[----:B------:R-:W-:-:S04]  /*17cf00*/  IMAD.IADD R0, R0, 0x1, -R3 ;  /* 0x0000000100007824 */ /* 0x000fc800078e0a03 */
        /* <DEDUP_REMOVED lines=11> */
[----:B------:R-:W-:Y:S01]  /*17cfc0*/  MOV R6, RZ ;  /* 0x000000ff00067202 */ /* 0x000fe20000000f00 */
[----:B------:R-:W-:Y:S01]  /*17cfd0*/  DMUL.RP R44, R52, R44 ;  /* 0x0000002c342c7228 */ /* 0x000fe20000008000 */
[----:B------:R-:W-:-:S15]  /*17cfe0*/  IADD3 R0, PT, PT, -R0, -0x43300000, RZ ;  /* 0xbcd0000000007810 */ /* 0x000fde0007ffe1ff */
[----:B------:R-:W-:-:S15]  /*17cff0*/  NOP ;  /* 0x0000000000007918 */ /* 0x000fde0000000000 */
[----:B------:R-:W-:-:S15]  /*17d000*/  NOP ;  /* 0x0000000000007918 */ /* 0x000fde0000000000 */
[----:B------:R-:W-:-:S15]  /*17d010*/  NOP ;  /* 0x0000000000007918 */ /* 0x000fde0000000000 */
[----:B------:R-:W-:-:S03]  /*17d020*/  NOP ;  /* 0x0000000000007918 */ /* 0x000fc60000000000 */
[----:B------:R-:W0:Y:S02]  /*17d030*/  DFMA R6, R56, -R6, R52 ;  /* 0x800000063806722b */ /* 0x000e240000000034 */
[----:B0-----:R-:W-:Y:S02]  /*17d040*/  FSETP.NEU.AND P0, PT, |R7|, R0, PT ;  /* 0x000000000700720b */ /* 0x001fe40003f0d200 */
[----:B------:R-:W-:Y:S02]  /*17d050*/  LOP3.LUT R0, R45, R2, RZ, 0x3c, !PT ;  /* 0x000000022d007212 */ /* 0x000fe400078e3cff */
[----:B------:R-:W-:Y:S02]  /*17d060*/  FSEL R2, R44, R56, !P0 ;  /* 0x000000382c027208 */ /* 0x000fe40004000000 */
[----:B------:R-:W-:-:S03]  /*17d070*/  FSEL R3, R0, R57, !P0 ;  /* 0x0000003900037208 */ /* 0x000fc60004000000 */
[----:B------:R-:W-:Y:S02]  /*17d080*/  IMAD.MOV.U32 R56, RZ, RZ, R2 ;  /* 0x000000ffff387224 */ /* 0x000fe400078e0002 */
[----:B------:R-:W-:Y:S01]  /*17d090*/  IMAD.MOV.U32 R57, RZ, RZ, R3 ;  /* 0x000000ffff397224 */ /* 0x000fe200078e0003 */
[----:B------:R-:W-:Y:S06]  /*17d0a0*/  BRA `(.L_x_12561) ;  /* 0x0000000000607947 */ /* 0x000fec0003800000 */
.L_x_12560:
        /* <DEDUP_REMOVED lines=17> */
.L_x_12563:
[----:B------:R-:W-:Y:S01]  /*17d1c0*/  LOP3.LUT R3, R49, 0x80000, RZ, 0xfc, !PT ;  /* 0x0008000031037812 */ /* 0x000fe200078efcff */
[----:B------:R-:W-:-:S04]  /*17d1d0*/  IMAD.MOV.U32 R56, RZ, RZ, R48 ;  /* 0x000000ffff387224 */ /* 0x000fc800078e0030 */
[----:B------:R-:W-:Y:S01]  /*17d1e0*/  IMAD.MOV.U32 R57, RZ, RZ, R3 ;  /* 0x000000ffff397224 */ /* 0x000fe200078e0003 */
[----:B------:R-:W-:Y:S06]  /*17d1f0*/  BRA `(.L_x_12561) ;  /* 0x00000000000c7947 */ /* 0x000fec0003800000 */
.L_x_12562:
[----:B------:R-:W-:Y:S01]  /*17d200*/  LOP3.LUT R3, R51, 0x80000, RZ, 0xfc, !PT ;  /* 0x0008000033037812 */ /* 0x000fe200078efcff */
[----:B------:R-:W-:-:S04]  /*17d210*/  IMAD.MOV.U32 R56, RZ, RZ, R50 ;  /* 0x000000ffff387224 */ /* 0x000fc800078e0032 */
[----:B------:R-:W-:-:S07]  /*17d220*/  IMAD.MOV.U32 R57, RZ, RZ, R3 ;  /* 0x000000ffff397224 */ /* 0x000fce00078e0003 */
.L_x_12561:
[----:B------:R-:W-:Y:S05]  /*17d230*/  BSYNC.RECONVERGENT B0 ;  /* 0x0000000000007941 */ /* 0x000fea0003800200 */
.L_x_12559:
[----:B------:R-:W-:Y:S01]  /*17d240*/  IMAD.MOV.U32 R5, RZ, RZ, 0x0 ;  /* 0x00000000ff057424 */ /* 0x000fe200078e00ff */
[----:B------:R-:W-:Y:S01]  /*17d250*/  MOV R3, R57 ;  /* 0x0000003900037202 */ /* 0x000fe20000000f00 */
[----:B------:R-:W-:Y:S02]  /*17d260*/  IMAD.MOV.U32 R2, RZ, RZ, R56 ;  /* 0x000000ffff027224 */ /* 0x000fe400078e0038 */
[----:B------:R-:W-:Y:S05]  /*17d270*/  RET.REL.NODEC R4 `(_ZN2at6native29vectorized_elementwise_kernelILi2EZZZNS0_16asin_kernel_cudaERNS_18TensorIteratorBaseEENKUlvE_clEvENKUlvE_clEvEUlN3c107complexIdEEE_St5arrayIPcLm2EEEEviT0_T1_) ;  /* 0xffffe82c04607950 */ /* 0x000fea0003c3ffff */
        .weak           $__internal_21_$__cuda_sm20_dsqrt_rn_f64_mediumpath_v1
        .type           $__internal_21_$__cuda_sm20_dsqrt_rn_f64_mediumpath_v1,@function
        .size           $__internal_21_$__cuda_sm20_dsqrt_rn_f64_mediumpath_v1,(.L_x_14585 - $__internal_21_$__cuda_sm20_dsqrt_rn_f64_mediumpath_v1)
$__internal_21_$__cuda_sm20_dsqrt_rn_f64_mediumpath_v1:
[----:B------:R-:W-:Y:S01]  /*17d280*/  ISETP.GE.U32.AND P0, PT, R0, -0x3400000, PT ;  /* 0xfcc000000000780c */ /* 0x000fe20003f06070 */
[----:B------:R-:W-:Y:S01]  /*17d290*/  BSSY.RECONVERGENT B0, `(.L_x_12564) ;  /* 0x000004b000007945 */ /* 0x000fe20003800200 */
[----:B------:R-:W-:Y:S02]  /*17d2a0*/  IMAD.MOV.U32 R48, RZ, RZ, R46 ;  /* 0x000000ffff307224 */ /* 0x000fe400078e002e */
[----:B------:R-:W-:-:S09]  /*17d2b0*/  IMAD.MOV.U32 R49, RZ, RZ, R45 ;  /* 0x000000ffff317224 */ /* 0x000fd200078e002d */
        /* <DEDUP_REMOVED lines=16> */
.L_x_12565:
        /* <DEDUP_REMOVED lines=9> */
[----:B------:R-:W-:Y:S01]  /*17d450*/  MOV R6, RZ ;  /* 0x000000ff00067202 */ /* 0x000fe20000000f00 */
        /* <DEDUP_REMOVED lines=45> */
.L_x_12567:
[----:B------:R0:W1:Y:S02]  /*17d730*/  DADD R2, R48, R48 ;  /* 0x0000000030027229 */ /* 0x0000640000000030 */
.L_x_12566:
[----:B------:R-:W-:Y:S05]  /*17d740*/  BSYNC.RECONVERGENT B0 ;  /* 0x0000000000007941 */ /* 0x000fea0003800200 */
.L_x_12564:
[----:B------:R-:W-:-:S04]  /*17d750*/  IMAD.MOV.U32 R45, RZ, RZ, 0x0 ;  /* 0x00000000ff2d7424 */ /* 0x000fc800078e00ff */
[----:B01----:R-:W-:Y:S05]  /*17d760*/  RET.REL.NODEC R44 `(_ZN2at6native29vectorized_elementwise_kernelILi2EZZZNS0_16asin_kernel_cudaERNS_18TensorIteratorBaseEENKUlvE_clEvENKUlvE_clEvEUlN3c107complexIdEEE_St5arrayIPcLm2EEEEviT0_T1_) ;  /* 0xffffe8282c247950 */ /* 0x003fea0003c3ffff */
.L_x_12568:
        /* <DEDUP_REMOVED lines=9> */
.L_x_14585:


//--------------------- .text._ZN2at6native29vectorized_elementwise_kernelILi4EZZZNS0_16asin_kernel_cudaERNS_18TensorIteratorBaseEENKUlvE_clEvENKUlvE_clEvEUlN3c107complexIdEEE_St5arrayIPcLm2EEEEviT0_T1_ --------------------------
	.section	.text._ZN2at6native29vectorized_elementwise_kernelILi4EZZZNS0_16asin_kernel_cudaERNS_18TensorIteratorBaseEENKUlvE_clEvENKUlvE_clEvEUlN3c107complexIdEEE_St5arrayIPcLm2EEEEviT0_T1_,"ax",@progbits
	.align	128
        .global         _ZN2at6native29vectorized_elementwise_kernelILi4EZZZNS0_16asin_kernel_cudaERNS_18TensorIteratorBaseEENKUlvE_clEvENKUlvE_clEvEUlN3c107complexIdEEE_St5arrayIPcLm2EEEEviT0_T1_
        .type           _ZN2at6native29vectorized_elementwise_kernelILi4EZZZNS0_16asin_kernel_cudaERNS_18TensorIteratorBaseEENKUlvE_clEvENKUlvE_clEvEUlN3c107complexIdEEE_St5arrayIPcLm2EEEEviT0_T1_,@function
        .size           _ZN2at6native29vectorized_elementwise_kernelILi4EZZZNS0_16asin_kernel_cudaERNS_18TensorIteratorBaseEENKUlvE_clEvENKUlvE_clEvEUlN3c107complexIdEEE_St5arrayIPcLm2EEEEviT0_T1_,(.L_x_14587 - _ZN2at6native29vectorized_elementwise_kernelILi4EZZZNS0_16asin_kernel_cudaERNS_18TensorIteratorBaseEENKUlvE_clEvENKUlvE_clEvEUlN3c107complexIdEEE_St5arrayIPcLm2EEEEviT0_T1_)
        .other          _ZN2at6native29vectorized_elementwise_kernelILi4EZZZNS0_16asin_kernel_cudaERNS_18TensorIteratorBaseEENKUlvE_clEvENKUlvE_clEvEUlN3c107complexIdEEE_St5arrayIPcLm2EEEEviT0_T1_,@"STO_CUDA_ENTRY STV_DEFAULT"
_ZN2at6native29vectorized_elementwise_kernelILi4EZZZNS0_16asin_kernel_cudaERNS_18TensorIteratorBaseEENKUlvE_clEvENKUlvE_clEvEUlN3c107complexIdEEE_St5arrayIPcLm2EEEEviT0_T1_:
.text._ZN2at6native29vectorized_elementwise_kernelILi4EZZZNS0_16asin_kernel_cudaERNS_18TensorIteratorBaseEENKUlvE_clEvENKUlvE_clEvEUlN3c107complexIdEEE_St5arrayIPcLm2EEEEviT0_T1_:
        /* <DEDUP_REMOVED lines=135> */
.L_x_12572:
        /* <DEDUP_REMOVED lines=79> */
[----:B------:R-:W-:Y:S05]  /*0d60*/  CALL.REL.NOINC `($__internal_22_$__cuda_sm20_div_rn_f64_full) ;  /* 0x000017bc00107944 */ /* 0x000fea0003c00000 */
[----:B------:R-:W-:Y:S02]  /*0d70*/  IMAD.MOV.U32 R62, RZ, RZ, R2 ;  /* 0x000000ffff3e7224 */ /* 0x000fe400078e0002 */
[----:B------:R-:W-:-:S07]  /*0d80*/  IMAD.MOV.U32 R63, RZ, RZ, R3 ;  /* 0x000000ffff3f7224 */ /* 0x000fce00078e0003 */
.L_x_12578:
[----:B------:R-:W-:Y:S05]  /*0d90*/  BSYNC.RECONVERGENT B3 ;  /* 0x0000000000037941 */ /* 0x000fea0003800200 */
.L_x_12577:
        /* <DEDUP_REMOVED lines=51> */
.L_x_12580:
[----:B------:R-:W-:Y:S05]  /*10d0*/  BSYNC.RECONVERGENT B3 ;  /* 0x0000000000037941 */ /* 0x000fea0003800200 */
.L_x_12579:
        /* <DEDUP_REMOVED lines=283> */
.L_x_12582:
[----:B------:R-:W-:Y:S01]  /*2290*/  IMAD.MOV.U32 R4, RZ, RZ, 0x0 ;  /* 0x00000000ff047424 */ /* 0x000fe200078e00ff */
[----:B------:R-:W-:Y:S01]  /*22a0*/  LOP3.LUT P0, RZ, R3, 0x7fffffff, RZ, 0xc0, !PT ;  /* 0x7fffffff03ff7812 */ /* 0x000fe2000780c0ff */
[----:B------:R-:W-:-:S06]  /*22b0*/  IMAD.MOV.U32 R5, RZ, RZ, 0x7ff00000 ;  /* 0x7ff00000ff057424 */ /* 0x000fcc00078e00ff */
[----:B------:R-:W0:Y:S02]  /*22c0*/  DFMA R2, R2, R4, +INF ;  /* 0x7ff000000202742b */ /* 0x000e240000000004 */
[----:B0-----:R-:W-:Y:S02]  /*22d0*/  FSEL R4, R2, RZ, P0 ;  /* 0x000000ff02047208 */ /* 0x001fe40000000000 */
[----:B------:R-:W-:-:S07]  /*22e0*/  FSEL R5, R3, -QNAN , P0 ;  /* 0xfff0000003057808 */ /* 0x000fce0000000000 */
.L_x_12583:
[----:B------:R-:W-:Y:S05]  /*22f0*/  BSYNC.RECONVERGENT B0 ;  /* 0x0000000000007941 */ /* 0x000fea0003800200 */
.L_x_12581:
        /* <DEDUP_REMOVED lines=53> */
[----:B------:R-:W-:Y:S05]  /*2650*/  CALL.REL.NOINC `($__internal_22_$__cuda_sm20_div_rn_f64_full) ;  /* 0x000017a000d47944 */ /* 0x000fea0003c00000 */
.L_x_12585:
[----:B------:R-:W-:Y:S05]  /*2660*/  BSYNC.RECONVERGENT B3 ;  /* 0x0000000000037941 */ /* 0x000fea0003800200 */
.L_x_12584:
        /* <DEDUP_REMOVED lines=173> */
.L_x_12576:
        /* <DEDUP_REMOVED lines=282> */
.L_x_12589:
[----:B------:R-:W-:Y:S01]  /*42e0*/  IMAD.MOV.U32 R4, RZ, RZ, 0x0 ;  /* 0x00000000ff047424 */ /* 0x000fe200078e00ff */
[----:B------:R-:W-:Y:S01]  /*42f0*/  LOP3.LUT P0, RZ, R3, 0x7fffffff, RZ, 0xc0, !PT ;  /* 0x7fffffff03ff7812 */ /* 0x000fe2000780c0ff */
[----:B------:R-:W-:-:S06]  /*4300*/  IMAD.MOV.U32 R5, RZ, RZ, 0x7ff00000 ;  /* 0x7ff00000ff057424 */ /* 0x000fcc00078e00ff */
[----:B------:R-:W0:Y:S02]  /*4310*/  DFMA R2, R2, R4, +INF ;  /* 0x7ff000000202742b */ /* 0x000e240000000004 */
[----:B0-----:R-:W-:Y:S02]  /*4320*/  FSEL R64, R2, RZ, P0 ;  /* 0x000000ff02407208 */ /* 0x001fe40000000000 */
[----:B------:R-:W-:-:S07]  /*4330*/  FSEL R65, R3, -QNAN , P0 ;  /* 0xfff0000003417808 */ /* 0x000fce0000000000 */
.L_x_12590:
[----:B------:R-:W-:Y:S05]  /*4340*/  BSYNC.RECONVERGENT B0 ;  /* 0x0000000000007941 */ /* 0x000fea0003800200 */
.L_x_12588:
        /* <DEDUP_REMOVED lines=49> */
.L_x_12592:
[----:B------:R-:W-:Y:S05]  /*4660*/  BSYNC.RECONVERGENT B3 ;  /* 0x0000000000037941 */ /* 0x000fea0003800200 */
.L_x_12591:
        /* <DEDUP_REMOVED lines=173> */
.L_x_12587:
        /* <DEDUP_REMOVED lines=193> */
.L_x_12594:
[----:B------:R-:W-:Y:S01]  /*5d50*/  IMAD.MOV.U32 R2, RZ, RZ, 0x0 ;  /* 0x00000000ff027424 */ /* 0x000fe200078e00ff */
[----:B------:R-:W-:Y:S01]  /*5d60*/  LOP3.LUT P0, RZ, R5, 0x7fffffff, RZ, 0xc0, !PT ;  /* 0x7fffffff05ff7812 */ /* 0x000fe2000780c0ff */
[----:B------:R-:W-:-:S06]  /*5d70*/  IMAD.MOV.U32 R3, RZ, RZ, 0x7ff00000 ;  /* 0x7ff00000ff037424 */ /* 0x000fcc00078e00ff */
[----:B------:R-:W0:Y:S02]  /*5d80*/  DFMA R4, R4, R2, +INF ;  /* 0x7ff000000404742b */ /* 0x000e240000000002 */
[----:B0-----:R-:W-:Y:S02]  /*5d90*/  FSEL R4, R4, RZ, P0 ;  /* 0x000000ff04047208 */ /* 0x001fe40000000000 */
[----:B------:R-:W-:-:S07]  /*5da0*/  FSEL R5, R5, -QNAN , P0 ;  /* 0xfff0000005057808 */ /* 0x000fce0000000000 */
.L_x_12595:
[----:B------:R-:W-:Y:S05]  /*5db0*/  BSYNC.RECONVERGENT B0 ;  /* 0x0000000000007941 */ /* 0x000fea0003800200 */
.L_x_12593:
        /* <DEDUP_REMOVED lines=54> */
.L_x_12597:
[----:B------:R-:W-:Y:S05]  /*6120*/  BSYNC.RECONVERGENT B3 ;  /* 0x0000000000037941 */ /* 0x000fea0003800200 */
.L_x_12596:
        /* <DEDUP_REMOVED lines=173> */
.L_x_12575:
        /* <DEDUP_REMOVED lines=72> */
[----:B------:R-:W-:Y:S05]  /*7080*/  CALL.REL.NOINC `($__internal_22_$__cuda_sm20_div_rn_f64_full) ;  /* 0x0000175800487944 */ /* 0x000fea0003c00000 */
[----:B------:R-:W-:Y:S02]  /*7090*/  IMAD.MOV.U32 R62, RZ, RZ, R2 ;  /* 0x000000ffff3e7224 */ /* 0x000fe400078e0002 */
[----:B------:R-:W-:-:S07]  /*70a0*/  IMAD.MOV.U32 R63, RZ, RZ, R3 ;  /* 0x000000ffff3f7224 */ /* 0x000fce00078e0003 */
.L_x_12600:
[----:B------:R-:W-:Y:S05]  /*70b0*/  BSYNC.RECONVERGENT B3 ;  /* 0x0000000000037941 */ /* 0x000fea0003800200 */
.L_x_12599:
        /* <DEDUP_REMOVED lines=51> */
.L_x_12602:
[----:B------:R-:W-:Y:S05]  /*73f0*/  BSYNC.RECONVERGENT B3 ;  /* 0x0000000000037941 */ /* 0x000fea0003800200 */
.L_x_12601:
        /* <DEDUP_REMOVED lines=283> */
.L_x_12604:
[----:B------:R-:W-:Y:S01]  /*85b0*/  IMAD.MOV.U32 R4, RZ, RZ, 0x0 ;  /* 0x00000000ff047424 */ /* 0x000fe200078e00ff */
[----:B------:R-:W-:Y:S01]  /*85c0*/  LOP3.LUT P0, RZ, R3, 0x7fffffff, RZ, 0xc0, !PT ;  /* 0x7fffffff03ff7812 */ /* 0x000fe2000780c0ff */
[----:B------:R-:W-:-:S06]  /*85d0*/  IMAD.MOV.U32 R5, RZ, RZ, 0x7ff00000 ;  /* 0x7ff00000ff057424 */ /* 0x000fcc00078e00ff */
[----:B------:R-:W0:Y:S02]  /*85e0*/  DFMA R2, R2, R4, +INF ;  /* 0x7ff000000202742b */ /* 0x000e240000000004 */
[----:B0-----:R-:W-:Y:S02]  /*85f0*/  FSEL R64, R2, RZ, P0 ;  /* 0x000000ff02407208 */ /* 0x001fe40000000000 */
[----:B------:R-:W-:-:S07]  /*8600*/  FSEL R65, R3, -QNAN , P0 ;  /* 0xfff0000003417808 */ /* 0x000fce0000000000 */
.L_x_12605:
[----:B------:R-:W-:Y:S05]  /*8610*/  BSYNC.RECONVERGENT B0 ;  /* 0x0000000000007941 */ /* 0x000fea0003800200 */
.L_x_12603:
        /* <DEDUP_REMOVED lines=57> */
.L_x_12607:
[----:B------:R-:W-:Y:S05]  /*89b0*/  BSYNC.RECONVERGENT B3 ;  /* 0x0000000000037941 */ /* 0x000fea0003800200 */
.L_x_12606:
        /* <DEDUP_REMOVED lines=198> */
.L_x_12598:
        /* <DEDUP_REMOVED lines=281> */
.L_x_12610:
[----:B------:R-:W-:Y:S01]  /*a7b0*/  IMAD.MOV.U32 R44, RZ, RZ, 0x0 ;  /* 0x00000000ff2c7424 */ /* 0x000fe200078e00ff */
[----:B------:R-:W-:Y:S01]  /*a7c0*/  LOP3.LUT P0, RZ, R3, 0x7fffffff, RZ, 0xc0, !PT ;  /* 0x7fffffff03ff7812 */ /* 0x000fe2000780c0ff */
[----:B------:R-:W-:-:S06]  /*a7d0*/  IMAD.MOV.U32 R45, RZ, RZ, 0x7ff00000 ;  /* 0x7ff00000ff2d7424 */ /* 0x000fcc00078e00ff */
[----:B------:R-:W0:Y:S02]  /*a7e0*/  DFMA R2, R2, R44, +INF ;  /* 0x7ff000000202742b */ /* 0x000e24000000002c */
[----:B0-----:R-:W-:Y:S02]  /*a7f0*/  FSEL R64, R2, RZ, P0 ;  /* 0x000000ff02407208 */ /* 0x001fe40000000000 */
[----:B------:R-:W-:-:S07]  /*a800*/  FSEL R65, R3, -QNAN , P0 ;  /* 0xfff0000003417808 */ /* 0x000fce0000000000 */
.L_x_12611:
[----:B------:R-:W-:Y:S05]  /*a810*/  BSYNC.RECONVERGENT B0 ;  /* 0x0000000000007941 */ /* 0x000fea0003800200 */
.L_x_12609:
        /* <DEDUP_REMOVED lines=51> */
[----:B------:R-:W-:Y:S05]  /*ab50*/  CALL.REL.NOINC `($__internal_22_$__cuda_sm20_div_rn_f64_full) ;  /* 0x0000171c00947944 */ /* 0x000fea0003c00000 */
.L_x_12613:
[----:B------:R-:W-:Y:S05]  /*ab60*/  BSYNC.RECONVERGENT B3 ;  /* 0x0000000000037941 */ /* 0x000fea0003800200 */
.L_x_12612:
        /* <DEDUP_REMOVED lines=193> */
.L_x_12608:
        /* <DEDUP_REMOVED lines=196> */
.L_x_12615:
[----:B------:R-:W-:Y:S01]  /*c3c0*/  IMAD.MOV.U32 R2, RZ, RZ, 0x0 ;  /* 0x00000000ff027424 */ /* 0x000fe200078e00ff */
[----:B------:R-:W-:Y:S01]  /*c3d0*/  LOP3.LUT P0, RZ, R5, 0x7fffffff, RZ, 0xc0, !PT ;  /* 0x7fffffff05ff7812 */ /* 0x000fe2000780c0ff */
[----:B------:R-:W-:-:S06]  /*c3e0*/  IMAD.MOV.U32 R3, RZ, RZ, 0x7ff00000 ;  /* 0x7ff00000ff037424 */ /* 0x000fcc00078e00ff */
[----:B------:R-:W0:Y:S02]  /*c3f0*/  DFMA R4, R4, R2, +INF ;  /* 0x7ff000000404742b */ /* 0x000e240000000002 */
[----:B0-----:R-:W-:Y:S02]  /*c400*/  FSEL R64, R4, RZ, P0 ;  /* 0x000000ff04407208 */ /* 0x001fe40000000000 */
[----:B------:R-:W-:-:S07]  /*c410*/  FSEL R65, R5, -QNAN , P0 ;  /* 0xfff0000005417808 */ /* 0x000fce0000000000 */
.L_x_12616:
[----:B------:R-:W-:Y:S05]  /*c420*/  BSYNC.RECONVERGENT B0 ;  /* 0x0000000000007941 */ /* 0x000fea0003800200 */
.L_x_12614:
        /* <DEDUP_REMOVED lines=52> */
[----:B------:R-:W-:Y:S05]  /*c770*/  CALL.REL.NOINC `($__internal_22_$__cuda_sm20_div_rn_f64_full) ;  /* 0x00001700008c7944 */ /* 0x000fea0003c00000 */
.L_x_12618:
[----:B------:R-:W-:Y:S05]  /*c780*/  BSYNC.RECONVERGENT B3 ;  /* 0x0000000000037941 */ /* 0x000fea0003800200 */
.L_x_12617:
        /* <DEDUP_REMOVED lines=196> */
.L_x_12586:
[----:B------:R-:W-:Y:S05]  /*d3d0*/  BSYNC.RECONVERGENT B2 ;  /* 0x0000000000027941 */ /* 0x000fea0003800200 */
.L_x_12574:
[----:B------:R-:W-:Y:S01]  /*d3e0*/  UMOV UR4, 0xfefa39ef ;  /* 0xfefa39ef00047882 */ /* 0x000fe20000000000 */
[----:B------:R-:W-:Y:S01]  /*d3f0*/  UMOV UR5, 0x3fe62e42 ;  /* 0x3fe62e4200057882 */ /* 0x000fe20000000000 */
[----:B------:R-:W-:Y:S01]  /*d400*/  LOP3.LUT R29, R29, 0x80000000, R33, 0xb8, !PT ;  /* 0x800000001d1d7812 */ /* 0x000fe200078eb821 */
[----:B0-----:R-:W0:Y:S02]  /*d410*/  DADD R64, R64, UR4 ;  /* 0x0000000440407e29 */ /* 0x001e240008000000 */
[----:B0-----:R-:W-:Y:S01]  /*d420*/  LOP3.LUT R31, R65, 0x80000000, R35, 0xb8, !PT ;  /* 0x80000000411f7812 */ /* 0x001fe200078eb823 */
[----:B------:R-:W-:Y:S01]  /*d430*/  IMAD.MOV.U32 R30, RZ, RZ, R64 ;  /* 0x000000ffff1e7224 */ /* 0x000fe200078e0040 */
[----:B------:R-:W-:Y:S06]  /*d440*/  BRA `(.L_x_12571) ;  /* 0x000000ac00407947 */ /* 0x000fec0003800000 */
.L_x_12573:
        /* <DEDUP_REMOVED lines=288> */
[----:B------:R-:W-:Y:S05]  /*e650*/  CALL.REL.NOINC `($__internal_23_$__cuda_sm20_dsqrt_rn_f64_mediumpath_v1) ;  /* 0x000016ec00087944 */ /* 0x000fea0003c00000 */
[----:B------:R-:W-:Y:S02]  /*e660*/  IMAD.MOV.U32 R66, RZ, RZ, R2 ;  /* 0x000000ffff427224 */ /* 0x000fe400078e0002 */
[----:B------:R-:W-:-:S07]  /*e670*/  IMAD.MOV.U32 R67, RZ, RZ, R3 ;  /* 0x000000ffff437224 */ /* 0x000fce00078e0003 */
.L_x_12623:
[----:B------:R-:W-:Y:S05]  /*e680*/  BSYNC.RECONVERGENT B3 ;  /* 0x0000000000037941 */ /* 0x000fea0003800200 */
.L_x_12622:
[----:B------:R-:W-:Y:S05]  /*e690*/  BRA `(.L_x_12624) ;  /* 0x0000005000807947 */ /* 0x000fea0003800000 */
.L_x_12621:
        /* <DEDUP_REMOVED lines=70> */
.L_x_12629:
[----:B------:R-:W-:Y:S05]  /*eb00*/  BSYNC.RECONVERGENT B4 ;  /* 0x0000000000047941 */ /* 0x000fea0003800200 */
.L_x_12628:
[----:B------:R-:W-:Y:S02]  /*eb10*/  IMAD.MOV.U32 R66, RZ, RZ, R2 ;  /* 0x000000ffff427224 */ /* 0x000fe400078e0002 */
[----:B------:R-:W-:-:S07]  /*eb20*/  IMAD.MOV.U32 R67, RZ, RZ, R3 ;  /* 0x000000ffff437224 */ /* 0x000fce00078e0003 */
.L_x_12627:
[----:B------:R-:W-:Y:S05]  /*eb30*/  BSYNC.RECONVERGENT B3 ;  /* 0x0000000000037941 */ /* 0x000fea0003800200 */
.L_x_12626:
        /* <DEDUP_REMOVED lines=75> */
.L_x_12632:
[----:B------:R-:W-:Y:S05]  /*eff0*/  BSYNC.RECONVERGENT B4 ;  /* 0x0000000000047941 */ /* 0x000fea0003800200 */
.L_x_12631:
[----:B------:R-:W-:Y:S05]  /*f000*/  BSYNC.RECONVERGENT B3 ;  /* 0x0000000000037941 */ /* 0x000fea0003800200 */
.L_x_12630:
        /* <DEDUP_REMOVED lines=71> */
[----:B------:R-:W-:Y:S05]  /*f480*/  CALL.REL.NOINC `($__internal_23_$__cuda_sm20_dsqrt_rn_f64_mediumpath_v1) ;  /* 0x000016dc007c7944 */ /* 0x000fea0003c00000 */
[----:B------:R-:W-:Y:S01]  /*f490*/  IMAD.MOV.U32 R50, RZ, RZ, R2 ;  /* 0x000000ffff327224 */ /* 0x000fe200078e0002 */
[----:B------:R-:W-:-:S07]  /*f4a0*/  MOV R51, R3 ;  /* 0x0000000300337202 */ /* 0x000fce0000000f00 */
.L_x_12634:
[----:B------:R-:W-:Y:S05]  /*f4b0*/  BSYNC.RECONVERGENT B3 ;  /* 0x0000000000037941 */ /* 0x000fea0003800200 */
.L_x_12633:
        /* <DEDUP_REMOVED lines=56> */
[----:B------:R-:W-:Y:S05]  /*f840*/  CALL.REL.NOINC `($__internal_22_$__cuda_sm20_div_rn_f64_full) ;  /* 0x000016d000587944 */ /* 0x000fea0003c00000 */
.L_x_12637:
[----:B------:R-:W-:Y:S05]  /*f850*/  BSYNC.RECONVERGENT B3 ;  /* 0x0000000000037941 */ /* 0x000fea0003800200 */
.L_x_12636:
        /* <DEDUP_REMOVED lines=78> */
.L_x_12635:
        /* <DEDUP_REMOVED lines=187> */
.L_x_12638:
[----:B------:R-:W-:Y:S01]  /*108f0*/  IMAD.MOV.U32 R4, RZ, RZ, 0x0 ;  /* 0x00000000ff047424 */ /* 0x000fe200078e00ff */
[----:B------:R-:W-:Y:S01]  /*10900*/  LOP3.LUT P0, RZ, R3, 0x7fffffff, RZ, 0xc0, !PT ;  /* 0x7fffffff03ff7812 */ /* 0x000fe2000780c0ff */
[----:B------:R-:W-:-:S06]  /*10910*/  IMAD.MOV.U32 R5, RZ, RZ, 0x7ff00000 ;  /* 0x7ff00000ff057424 */ /* 0x000fcc00078e00ff */
[----:B------:R-:W0:Y:S02]  /*10920*/  DFMA R2, R2, R4, +INF ;  /* 0x7ff000000202742b */ /* 0x000e240000000004 */
[----:B0-----:R-:W-:Y:S02]  /*10930*/  FSEL R66, R2, RZ, P0 ;  /* 0x000000ff02427208 */ /* 0x001fe40000000000 */
[----:B------:R-:W-:Y:S01]  /*10940*/  FSEL R67, R3, -QNAN , P0 ;  /* 0xfff0000003437808 */ /* 0x000fe20000000000 */
[----:B------:R-:W-:Y:S06]  /*10950*/  BRA `(.L_x_12624) ;  /* 0x0000002c00d07947 */ /* 0x000fec0003800000 */
.L_x_12625:
        /* <DEDUP_REMOVED lines=62> */
[----:B------:R-:W-:Y:S05]  /*10d40*/  CALL.REL.NOINC `($__internal_23_$__cuda_sm20_dsqrt_rn_f64_mediumpath_v1) ;  /* 0x000016c4004c7944 */ /* 0x000fea0003c00000 */
[----:B------:R-:W-:Y:S02]  /*10d50*/  IMAD.MOV.U32 R4, RZ, RZ, R2 ;  /* 0x000000ffff047224 */ /* 0x000fe400078e0002 */
[----:B------:R-:W-:-:S07]  /*10d60*/  IMAD.MOV.U32 R5, RZ, RZ, R3 ;  /* 0x000000ffff057224 */ /* 0x000fce00078e0003 */
.L_x_12641:
[----:B------:R-:W-:Y:S05]  /*10d70*/  BSYNC.RECONVERGENT B3 ;  /* 0x0000000000037941 */ /* 0x000fea0003800200 */
.L_x_12640:
        /* <DEDUP_REMOVED lines=47> */
[----:B------:R-:W-:Y:S05]  /*11070*/  CALL.REL.NOINC `($__internal_22_$__cuda_sm20_div_rn_f64_full) ;  /* 0x000016b8004c7944 */ /* 0x000fea0003c00000 */
.L_x_12643:
[----:B------:R-:W-:Y:S05]  /*11080*/  BSYNC.RECONVERGENT B3 ;  /* 0x0000000000037941 */ /* 0x000fea0003800200 */
.L_x_12642:
[----:B------:R-:W-:Y:S02]  /*11090*/  IMAD.MOV.U32 R66, RZ, RZ, R2 ;  /* 0x000000ffff427224 */ /* 0x000fe400078e0002 */
[----:B------:R-:W-:Y:S01]  /*110a0*/  IMAD.MOV.U32 R67, RZ, RZ, R3 ;  /* 0x000000ffff437224 */ /* 0x000fe200078e0003 */
[----:B------:R-:W-:Y:S06]  /*110b0*/  BRA `(.L_x_12624) ;  /* 0x0000002400f87947 */ /* 0x000fec0003800000 */
.L_x_12639:
        /* <DEDUP_REMOVED lines=56> */
.L_x_12645:
[----:B------:R-:W-:Y:S05]  /*11440*/  BSYNC.RECONVERGENT B3 ;  /* 0x0000000000037941 */ /* 0x000fea0003800200 */
.L_x_12644:
        /* <DEDUP_REMOVED lines=57> */
.L_x_12648:
[----:B------:R-:W-:Y:S05]  /*117e0*/  BSYNC.RECONVERGENT B3 ;  /* 0x0000000000037941 */ /* 0x000fea0003800200 */
.L_x_12647:
        /* <DEDUP_REMOVED lines=78> */
.L_x_12646:
        /* <DEDUP_REMOVED lines=187> */
.L_x_12649:
[----:B------:R-:W-:Y:S01]  /*12880*/  IMAD.MOV.U32 R4, RZ, RZ, 0x0 ;  /* 0x00000000ff047424 */ /* 0x000fe200078e00ff */
[----:B------:R-:W-:Y:S01]  /*12890*/  LOP3.LUT P0, RZ, R3, 0x7fffffff, RZ, 0xc0, !PT ;  /* 0x7fffffff03ff7812 */ /* 0x000fe2000780c0ff */
[----:B------:R-:W-:-:S06]  /*128a0*/  IMAD.MOV.U32 R5, RZ, RZ, 0x7ff00000 ;  /* 0x7ff00000ff057424 */ /* 0x000fcc00078e00ff */
[----:B------:R-:W0:Y:S02]  /*128b0*/  DFMA R2, R2, R4, +INF ;  /* 0x7ff000000202742b */ /* 0x000e240000000004 */
[----:B0-----:R-:W-:Y:S02]  /*128c0*/  FSEL R66, R2, RZ, P0 ;  /* 0x000000ff02427208 */ /* 0x001fe40000000000 */
[----:B------:R-:W-:Y:S01]  /*128d0*/  FSEL R67, R3, -QNAN , P0 ;  /* 0xfff0000003437808 */ /* 0x000fe20000000000 */
[----:B------:R-:W-:Y:S06]  /*128e0*/  BRA `(.L_x_12624) ;  /* 0x0000000c00ec7947 */ /* 0x000fec0003800000 */
.L_x_12620:
        /* <DEDUP_REMOVED lines=53> */
[----:B------:R-:W-:Y:S05]  /*12c40*/  CALL.REL.NOINC `($__internal_23_$__cuda_sm20_dsqrt_rn_f64_mediumpath_v1) ;  /* 0x000016a4008c7944 */ /* 0x000fea0003c00000 */
[----:B------:R-:W-:Y:S02]  /*12c50*/  IMAD.MOV.U32 R48, RZ, RZ, R2 ;  /* 0x000000ffff307224 */ /* 0x000fe400078e0002 */
[----:B------:R-:W-:-:S07]  /*12c60*/  IMAD.MOV.U32 R49, RZ, RZ, R3 ;  /* 0x000000ffff317224 */ /* 0x000fce00078e0003 */
.L_x_12651:
[----:B------:R-:W-:Y:S05]  /*12c70*/  BSYNC.RECONVERGENT B3 ;  /* 0x0000000000037941 */ /* 0x000fea0003800200 */
.L_x_12650:
        /* <DEDUP_REMOVED lines=188> */
.L_x_12652:
[----:B------:R-:W-:Y:S01]  /*13840*/  MOV R4, 0x0 ;  /* 0x0000000000047802 */ /* 0x000fe20000000f00 */
[----:B------:R-:W-:Y:S01]  /*13850*/  IMAD.MOV.U32 R5, RZ, RZ, 0x7ff00000 ;  /* 0x7ff00000ff057424 */ /* 0x000fe200078e00ff */
[----:B------:R-:W-:-:S05]  /*13860*/  LOP3.LUT P0, RZ, R3, 0x7fffffff, RZ, 0xc0, !PT ;  /* 0x7fffffff03ff7812 */ /* 0x000fca000780c0ff */
[----:B------:R-:W0:Y:S02]  /*13870*/  DFMA R2, R2, R4, +INF ;  /* 0x7ff000000202742b */ /* 0x000e240000000004 */
[----:B0-----:R-:W-:Y:S02]  /*13880*/  FSEL R66, R2, RZ, P0 ;  /* 0x000000ff02427208 */ /* 0x001fe40000000000 */
[----:B------:R-:W-:-:S07]  /*13890*/  FSEL R67, R3, -QNAN , P0 ;  /* 0xfff0000003437808 */ /* 0x000fce0000000000 */
.L_x_12624:
[----:B------:R-:W-:Y:S05]  /*138a0*/  BSYNC.RECONVERGENT B2 ;  /* 0x0000000000027941 */ /* 0x000fea0003800200 */
.L_x_12619:
        /* <DEDUP_REMOVED lines=62> */
.L_x_12657:
[----:B------:R-:W-:Y:S05]  /*13c90*/  BSYNC.RECONVERGENT B4 ;  /* 0x0000000000047941 */ /* 0x000fea0003800200 */
.L_x_12656:
        /* <DEDUP_REMOVED lines=67> */
.L_x_12661:
[----:B------:R-:W-:Y:S05]  /*140d0*/  BSYNC.RECONVERGENT B5 ;  /* 0x0000000000057941 */ /* 0x000fea0003800200 */
.L_x_12660:
        /* <DEDUP_REMOVED lines=61> */
[----:B------:R-:W-:Y:S05]  /*144b0*/  CALL.REL.NOINC `($__internal_23_$__cuda_sm20_dsqrt_rn_f64_mediumpath_v1) ;  /* 0x0000168c00707944 */ /* 0x000fea0003c00000 */
.L_x_12663:
[----:B------:R-:W-:Y:S05]  /*144c0*/  BSYNC.RECONVERGENT B5 ;  /* 0x0000000000057941 */ /* 0x000fea0003800200 */
.L_x_12662:
[----:B------:R0:W1:Y:S01]  /*144d0*/  DMUL R68, R2, R68 ;  /* 0x0000004402447228 */ /* 0x0000620000000000 */
[----:B------:R-:W-:Y:S01]  /*144e0*/  IMAD.MOV.U32 R58, RZ, RZ, 0x0 ;  /* 0x00000000ff3a7424 */ /* 0x000fe200078e00ff */
[----:B------:R-:W-:Y:S01]  /*144f0*/  MOV R59, 0x3ff00000 ;  /* 0x3ff00000003b7802 */ /* 0x000fe20000000f00 */
[----:B01----:R-:W-:Y:S06]  /*14500*/  BRA `(.L_x_12664) ;  /* 0x0000001800a87947 */ /* 0x003fec0003800000 */
.L_x_12659:
        /* <DEDUP_REMOVED lines=75> */
.L_x_12669:
[----:B------:R-:W-:Y:S05]  /*149c0*/  BSYNC.RECONVERGENT B6 ;  /* 0x0000000000067941 */ /* 0x000fea0003800200 */
.L_x_12668:
[----:B------:R-:W-:Y:S01]  /*149d0*/  IMAD.MOV.U32 R62, RZ, RZ, R2 ;  /* 0x000000ffff3e7224 */ /* 0x000fe200078e0002 */
[----:B------:R-:W-:-:S07]  /*149e0*/  MOV R63, R3 ;  /* 0x00000003003f7202 */ /* 0x000fce0000000f00 */
.L_x_12667:
[----:B------:R-:W-:Y:S05]  /*149f0*/  BSYNC.RECONVERGENT B5 ;  /* 0x0000000000057941 */ /* 0x000fea0003800200 */
.L_x_12666:
        /* <DEDUP_REMOVED lines=73> */
.L_x_12673:
[----:B------:R-:W-:Y:S05]  /*14e90*/  BSYNC.RECONVERGENT B6 ;  /* 0x0000000000067941 */ /* 0x000fea0003800200 */
.L_x_12672:
[----:B------:R-:W-:Y:S02]  /*14ea0*/  IMAD.MOV.U32 R60, RZ, RZ, R2 ;  /* 0x000000ffff3c7224 */ /* 0x000fe400078e0002 */
[----:B------:R-:W-:-:S07]  /*14eb0*/  IMAD.MOV.U32 R61, RZ, RZ, R3 ;  /* 0x000000ffff3d7224 */ /* 0x000fce00078e0003 */
.L_x_12671:
[----:B------:R-:W-:Y:S05]  /*14ec0*/  BSYNC.RECONVERGENT B5 ;  /* 0x0000000000057941 */ /* 0x000fea0003800200 */
.L_x_12670:
        /* <DEDUP_REMOVED lines=71> */
.L_x_12675:
[----:B------:R-:W-:Y:S05]  /*15340*/  BSYNC.RECONVERGENT B5 ;  /* 0x0000000000057941 */ /* 0x000fea0003800200 */
.L_x_12674:
[----:B------:R-:W-:Y:S02]  /*15350*/  IMAD.MOV.U32 R68, RZ, RZ, R2 ;  /* 0x000000ffff447224 */ /* 0x000fe400078e0002 */
[----:B------:R-:W-:Y:S01]  /*15360*/  IMAD.MOV.U32 R69, RZ, RZ, R3 ;  /* 0x000000ffff457224 */ /* 0x000fe200078e0003 */
[----:B------:R-:W-:Y:S06]  /*15370*/  BRA `(.L_x_12664) ;  /* 0x0000000c000c7947 */ /* 0x000fec0003800000 */
.L_x_12665:
        /* <DEDUP_REMOVED lines=74> */
[----:B------:R-:W-:Y:S05]  /*15820*/  CALL.REL.NOINC `($__internal_23_$__cuda_sm20_dsqrt_rn_f64_mediumpath_v1) ;  /* 0x0000167800947944 */ /* 0x000fea0003c00000 */
[----:B------:R-:W-:Y:S01]  /*15830*/  MOV R4, R2 ;  /* 0x0000000200047202 */ /* 0x000fe20000000f00 */
[----:B------:R-:W-:-:S07]  /*15840*/  IMAD.MOV.U32 R5, RZ, RZ, R3 ;  /* 0x000000ffff057224 */ /* 0x000fce00078e0003 */
.L_x_12678:
[----:B------:R-:W-:Y:S05]  /*15850*/  BSYNC.RECONVERGENT B5 ;  /* 0x0000000000057941 */ /* 0x000fea0003800200 */
.L_x_12677:
        /* <DEDUP_REMOVED lines=48> */
.L_x_12680:
[----:B------:R-:W-:Y:S05]  /*15b60*/  BSYNC.RECONVERGENT B5 ;  /* 0x0000000000057941 */ /* 0x000fea0003800200 */
.L_x_12679:
[----:B------:R-:W0:Y:S01]  /*15b70*/  DMUL R58, R58, 8.11296384146066816958e+31 ;  /* 0x469000003a3a7828 */ /* 0x000e220000000000 */
[----:B------:R-:W-:Y:S02]  /*15b80*/  IMAD.MOV.U32 R68, RZ, RZ, R2 ;  /* 0x000000ffff447224 */ /* 0x000fe400078e0002 */
[----:B------:R-:W-:Y:S01]  /*15b90*/  IMAD.MOV.U32 R69, RZ, RZ, R3 ;  /* 0x000000ffff457224 */ /* 0x000fe200078e0003 */
[----:B0-----:R-:W-:Y:S06]  /*15ba0*/  BRA `(.L_x_12664) ;  /* 0x0000000400007947 */ /* 0x001fec0003800000 */
.L_x_12676:
        /* <DEDUP_REMOVED lines=61> */
.L_x_12682:
[----:B------:R-:W-:Y:S05]  /*15f80*/  BSYNC.RECONVERGENT B5 ;  /* 0x0000000000057941 */ /* 0x000fea0003800200 */
.L_x_12681:
[----:B------:R-:W-:Y:S02]  /*15f90*/  IMAD.MOV.U32 R68, RZ, RZ, R2 ;  /* 0x000000ffff447224 */ /* 0x000fe400078e0002 */
[----:B------:R-:W-:-:S07]  /*15fa0*/  IMAD.MOV.U32 R69, RZ, RZ, R3 ;  /* 0x000000ffff457224 */ /* 0x000fce00078e0003 */
.L_x_12664:
[----:B------:R-:W-:Y:S05]  /*15fb0*/  BSYNC.RECONVERGENT B4 ;  /* 0x0000000000047941 */ /* 0x000fea0003800200 */
.L_x_12655:
[----:B------:R-:W-:Y:S05]  /*15fc0*/  BSYNC.RELIABLE B2 ;  /* 0x0000000000027941 */ /* 0x000fea0003800100 */
.L_x_12654:
        /* <DEDUP_REMOVED lines=62> */
.L_x_12684:
[----:B------:R-:W-:Y:S05]  /*163b0*/  BSYNC.RECONVERGENT B2 ;  /* 0x0000000000027941 */ /* 0x000fea0003800200 */
.L_x_12683:
        /* <DEDUP_REMOVED lines=198> */
.L_x_12658:
        /* <DEDUP_REMOVED lines=100> */
.L_x_12686:
        /* <DEDUP_REMOVED lines=170> */
.L_x_12685:
[----:B------:R-:W-:Y:S05]  /*18100*/  BSYNC.RECONVERGENT B3 ;  /* 0x0000000000037941 */ /* 0x000fea0003800200 */
.L_x_12653:
[----:B------:R-:W-:Y:S01]  /*18110*/  LOP3.LUT R31, R67, 0x80000000, R35, 0xb8, !PT ;  /* 0x80000000431f7812 */ /* 0x000fe200078eb823 */
[----:B------:R-:W-:Y:S01]  /*18120*/  IMAD.MOV.U32 R30, RZ, RZ, R66 ;  /* 0x000000ffff1e7224 */ /* 0x000fe200078e0042 */
[----:B------:R-:W-:Y:S01]  /*18130*/  LOP3.LUT R29, R3, 0x80000000, R33, 0xb8, !PT ;  /* 0x80000000031d7812 */ /* 0x000fe200078eb821 */
[----:B------:R-:W-:-:S07]  /*18140*/  IMAD.MOV.U32 R28, RZ, RZ, R2 ;  /* 0x000000ffff1c7224 */ /* 0x000fce00078e0002 */
.L_x_12571:
[----:B------:R-:W-:Y:S05]  /*18150*/  BSYNC.RECONVERGENT B1 ;  /* 0x0000000000017941 */ /* 0x000fea0003800200 */
.L_x_12570:
        /* <DEDUP_REMOVED lines=68> */
.L_x_12689:
        /* <DEDUP_REMOVED lines=303> */
.L_x_12694:
[----:B------:R-:W-:Y:S05]  /*19890*/  BSYNC.RECONVERGENT B3 ;  /* 0x0000000000037941 */ /* 0x000fea0003800200 */
.L_x_12693:
        /* <DEDUP_REMOVED lines=197> */
.L_x_12692:
        /* <DEDUP_REMOVED lines=77> */
.L_x_12701:
[----:B------:R-:W-:Y:S05]  /*1a9c0*/  BSYNC.RECONVERGENT B4 ;  /* 0x0000000000047941 */ /* 0x000fea0003800200 */
.L_x_12700:
[----:B------:R-:W-:Y:S01]  /*1a9d0*/  IMAD.MOV.U32 R66, RZ, RZ, R2 ;  /* 0x000000ffff427224 */ /* 0x000fe200078e0002 */
[----:B------:R-:W-:-:S07]  /*1a9e0*/  MOV R67, R3 ;  /* 0x0000000300437202 */ /* 0x000fce0000000f00 */
.L_x_12699:
[----:B------:R-:W-:Y:S05]  /*1a9f0*/  BSYNC.RECONVERGENT B3 ;  /* 0x0000000000037941 */ /* 0x000fea0003800200 */
.L_x_12698:
        /* <DEDUP_REMOVED lines=70> */
.L_x_12706:
[----:B------:R-:W-:Y:S05]  /*1ae60*/  BSYNC.RECONVERGENT B4 ;  /* 0x0000000000047941 */ /* 0x000fea0003800200 */
.L_x_12705:
[----:B------:R-:W-:Y:S05]  /*1ae70*/  BRA `(.L_x_12704) ;  /* 0x0000000000047947 */ /* 0x000fea0003800000 */
.L_x_12703:
[----:B------:R0:W1:Y:S02]  /*1ae80*/  DADD R2, R34, -R4 ;  /* 0x0000000022027229 */ /* 0x0000640000000804 */
.L_x_12704:
[----:B------:R-:W-:Y:S05]  /*1ae90*/  BSYNC.RECONVERGENT B3 ;  /* 0x0000000000037941 */ /* 0x000fea0003800200 */
.L_x_12702:
        /* <DEDUP_REMOVED lines=70> */
[----:B------:R-:W-:Y:S05]  /*1b300*/  CALL.REL.NOINC `($__internal_23_$__cuda_sm20_dsqrt_rn_f64_mediumpath_v1) ;  /* 0x0000161c00dc7944 */ /* 0x000fea0003c00000 */
[----:B------:R-:W-:Y:S02]  /*1b310*/  IMAD.MOV.U32 R50, RZ, RZ, R2 ;  /* 0x000000ffff327224 */ /* 0x000fe400078e0002 */
[----:B------:R-:W-:-:S07]  /*1b320*/  IMAD.MOV.U32 R51, RZ, RZ, R3 ;  /* 0x000000ffff337224 */ /* 0x000fce00078e0003 */
.L_x_12708:
[----:B------:R-:W-:Y:S05]  /*1b330*/  BSYNC.RECONVERGENT B3 ;  /* 0x0000000000037941 */ /* 0x000fea0003800200 */
.L_x_12707:
        /* <DEDUP_REMOVED lines=201> */
.L_x_12709:
        /* <DEDUP_REMOVED lines=51> */
[----:B------:R-:W-:Y:S05]  /*1c300*/  CALL.REL.NOINC `($__internal_22_$__cuda_sm20_div_rn_f64_full) ;  /* 0x0000160400a87944 */ /* 0x000fea0003c00000 */
.L_x_12711:
[----:B------:R-:W-:Y:S05]  /*1c310*/  BSYNC.RECONVERGENT B3 ;  /* 0x0000000000037941 */ /* 0x000fea0003800200 */
.L_x_12710:
        /* <DEDUP_REMOVED lines=78> */
.L_x_12697:
        /* <DEDUP_REMOVED lines=58> */
.L_x_12714:
[----:B------:R-:W-:Y:S05]  /*1cba0*/  BSYNC.RECONVERGENT B3 ;  /* 0x0000000000037941 */ /* 0x000fea0003800200 */
.L_x_12713:
        /* <DEDUP_REMOVED lines=201> */
.L_x_12715:
        /* <DEDUP_REMOVED lines=52> */
.L_x_12717:
[----:B------:R-:W-:Y:S05]  /*1db80*/  BSYNC.RECONVERGENT B3 ;  /* 0x0000000000037941 */ /* 0x000fea0003800200 */
.L_x_12716:
        /* <DEDUP_REMOVED lines=78> */
.L_x_12712:
        /* <DEDUP_REMOVED lines=63> */
.L_x_12719:
[----:B------:R-:W-:Y:S05]  /*1e460*/  BSYNC.RECONVERGENT B3 ;  /* 0x0000000000037941 */ /* 0x000fea0003800200 */
.L_x_12718:
        /* <DEDUP_REMOVED lines=48> */
.L_x_12721:
[----:B------:R-:W-:Y:S05]  /*1e770*/  BSYNC.RECONVERGENT B3 ;  /* 0x0000000000037941 */ /* 0x000fea0003800200 */
.L_x_12720:
[----:B------:R-:W-:Y:S02]  /*1e780*/  IMAD.MOV.U32 R66, RZ, RZ, R2 ;  /* 0x000000ffff427224 */ /* 0x000fe400078e0002 */
[----:B------:R-:W-:Y:S01]  /*1e790*/  IMAD.MOV.U32 R67, RZ, RZ, R3 ;  /* 0x000000ffff437224 */ /* 0x000fe200078e0003 */
[----:B------:R-:W-:Y:S06]  /*1e7a0*/  BRA `(.L_x_12695) ;  /* 0x0000000000d47947 */ /* 0x000fec0003800000 */
.L_x_12696:
        /* <DEDUP_REMOVED lines=52> */
.L_x_12722:
[----:B------:R-:W-:Y:S05]  /*1eaf0*/  BSYNC.RECONVERGENT B3 ;  /* 0x0000000000037941 */ /* 0x000fea0003800200 */
.L_x_12695:
[----:B------:R-:W-:Y:S05]  /*1eb00*/  BSYNC.RECONVERGENT B2 ;  /* 0x0000000000027941 */ /* 0x000fea0003800200 */
.L_x_12691:
        /* <DEDUP_REMOVED lines=52> */
[----:B------:R-:W-:Y:S05]  /*1ee50*/  CALL.REL.NOINC `($__internal_22_$__cuda_sm20_div_rn_f64_full) ;  /* 0x000015d800d47944 */ /* 0x000fea0003c00000 */
.L_x_12727:
[----:B------:R-:W-:Y:S05]  /*1ee60*/  BSYNC.RECONVERGENT B4 ;  /* 0x0000000000047941 */ /* 0x000fea0003800200 */
.L_x_12726:
        /* <DEDUP_REMOVED lines=177> */
.L_x_12729:
        /* <DEDUP_REMOVED lines=98> */
.L_x_12728:
        /* <DEDUP_REMOVED lines=83> */
.L_x_12737:
[----:B------:R-:W-:Y:S05]  /*204d0*/  BSYNC.RECONVERGENT B6 ;  /* 0x0000000000067941 */ /* 0x000fea0003800200 */
.L_x_12736:
[----:B------:R-:W-:Y:S02]  /*204e0*/  IMAD.MOV.U32 R62, RZ, RZ, R2 ;  /* 0x000000ffff3e7224 */ /* 0x000fe400078e0002 */
[----:B------:R-:W-:-:S07]  /*204f0*/  IMAD.MOV.U32 R63, RZ, RZ, R3 ;  /* 0x000000ffff3f7224 */ /* 0x000fce00078e0003 */
.L_x_12735:
[----:B------:R-:W-:Y:S05]  /*20500*/  BSYNC.RECONVERGENT B5 ;  /* 0x0000000000057941 */ /* 0x000fea0003800200 */
.L_x_12734:
        /* <DEDUP_REMOVED lines=68> */
.L_x_12742:
[----:B------:R-:W-:Y:S05]  /*20950*/  BSYNC.RECONVERGENT B6 ;  /* 0x0000000000067941 */ /* 0x000fea0003800200 */
.L_x_12741:
[----:B------:R-:W-:Y:S02]  /*20960*/  IMAD.MOV.U32 R60, RZ, RZ, R2 ;  /* 0x000000ffff3c7224 */ /* 0x000fe400078e0002 */
[----:B------:R-:W-:Y:S01]  /*20970*/  IMAD.MOV.U32 R61, RZ, RZ, R3 ;  /* 0x000000ffff3d7224 */ /* 0x000fe200078e0003 */
[----:B------:R-:W-:Y:S06]  /*20980*/  BRA `(.L_x_12740) ;  /* 0x0000000000047947 */ /* 0x000fec0003800000 */
.L_x_12739:
[----:B------:R0:W1:Y:S02]  /*20990*/  DADD R60, R34, -R4 ;  /* 0x00000000223c7229 */ /* 0x0000640000000804 */
.L_x_12740:
[----:B------:R-:W-:Y:S05]  /*209a0*/  BSYNC.RECONVERGENT B5 ;  /* 0x0000000000057941 */ /* 0x000fea0003800200 */
.L_x_12738:
        /* <DEDUP_REMOVED lines=70> */
[----:B------:R-:W-:Y:S05]  /*20e10*/  CALL.REL.NOINC `($__internal_23_$__cuda_sm20_dsqrt_rn_f64_mediumpath_v1) ;  /* 0x000015c400187944 */ /* 0x000fea0003c00000 */
.L_x_12744:
[----:B------:R-:W-:Y:S05]  /*20e20*/  BSYNC.RECONVERGENT B5 ;  /* 0x0000000000057941 */ /* 0x000fea0003800200 */
.L_x_12743:
[----:B------:R-:W-:Y:S02]  /*20e30*/  IMAD.MOV.U32 R34, RZ, RZ, R2 ;  /* 0x000000ffff227224 */ /* 0x000fe400078e0002 */
[----:B------:R-:W-:Y:S01]  /*20e40*/  IMAD.MOV.U32 R35, RZ, RZ, R3 ;  /* 0x000000ffff237224 */ /* 0x000fe200078e0003 */
[----:B------:R-:W-:Y:S06]  /*20e50*/  BRA `(.L_x_12745) ;  /* 0x0000001000f07947 */ /* 0x000fec0003800000 */
.L_x_12733:
        /* <DEDUP_REMOVED lines=63> */
.L_x_12748:
[----:B------:R-:W-:Y:S05]  /*21250*/  BSYNC.RECONVERGENT B5 ;  /* 0x0000000000057941 */ /* 0x000fea0003800200 */
.L_x_12747:
[----:B------:R-:W-:Y:S02]  /*21260*/  IMAD.MOV.U32 R34, RZ, RZ, R2 ;  /* 0x000000ffff227224 */ /* 0x000fe400078e0002 */
[----:B------:R-:W-:Y:S01]  /*21270*/  IMAD.MOV.U32 R35, RZ, RZ, R3 ;  /* 0x000000ffff237224 */ /* 0x000fe200078e0003 */
[----:B------:R-:W-:Y:S06]  /*21280*/  BRA `(.L_x_12745) ;  /* 0x0000000c00e47947 */ /* 0x000fec0003800000 */
.L_x_12746:
        /* <DEDUP_REMOVED lines=73> */
[----:B------:R-:W-:Y:S02]  /*21720*/  IMAD.MOV.U32 R4, RZ, RZ, R2 ;  /* 0x000000ffff047224 */ /* 0x000fe400078e0002 */
[----:B------:R-:W-:-:S07]  /*21730*/  IMAD.MOV.U32 R5, RZ, RZ, R3 ;  /* 0x000000ffff057224 */ /* 0x000fce00078e0003 */
.L_x_12750:
[----:B------:R-:W-:Y:S05]  /*21740*/  BSYNC.RECONVERGENT B5 ;  /* 0x0000000000057941 */ /* 0x000fea0003800200 */
.L_x_12749:
        /* <DEDUP_REMOVED lines=48> */
.L_x_12752:
[----:B------:R-:W-:Y:S05]  /*21a50*/  BSYNC.RECONVERGENT B5 ;  /* 0x0000000000057941 */ /* 0x000fea0003800200 */
.L_x_12751:
[----:B------:R-:W0:Y:S01]  /*21a60*/  DMUL R58, R58, 8.11296384146066816958e+31 ;  /* 0x469000003a3a7828 */ /* 0x000e220000000000 */
[----:B------:R-:W-:Y:S01]  /*21a70*/  IMAD.MOV.U32 R34, RZ, RZ, R2 ;  /* 0x000000ffff227224 */ /* 0x000fe200078e0002 */
[----:B------:R-:W-:Y:S01]  /*21a80*/  MOV R35, R3 ;  /* 0x0000000300237202 */ /* 0x000fe20000000f00 */
[----:B0-----:R-:W-:Y:S06]  /*21a90*/  BRA `(.L_x_12745) ;  /* 0x0000000400e07947 */ /* 0x001fec0003800000 */
.L_x_12732:
        /* <DEDUP_REMOVED lines=54> */
.L_x_12754:
[----:B------:R-:W-:Y:S05]  /*21e00*/  BSYNC.RECONVERGENT B5 ;  /* 0x0000000000057941 */ /* 0x000fea0003800200 */
.L_x_12753:
        /* <DEDUP_REMOVED lines=61> */
.L_x_12756:
[----:B------:R-:W-:Y:S05]  /*221e0*/  BSYNC.RECONVERGENT B5 ;  /* 0x0000000000057941 */ /* 0x000fea0003800200 */
.L_x_12755:
[----:B------:R0:W1:Y:S01]  /*221f0*/  DMUL R34, R2, R34 ;  /* 0x0000002202227228 */ /* 0x0000620000000000 */
[----:B------:R-:W-:Y:S02]  /*22200*/  IMAD.MOV.U32 R58, RZ, RZ, 0x0 ;  /* 0x00000000ff3a7424 */ /* 0x000fe400078e00ff */
[----:B01----:R-:W-:-:S07]  /*22210*/  IMAD.MOV.U32 R59, RZ, RZ, 0x3ff00000 ;  /* 0x3ff00000ff3b7424 */ /* 0x003fce00078e00ff */
.L_x_12745:
[----:B------:R-:W-:Y:S05]  /*22220*/  BSYNC.RECONVERGENT B4 ;  /* 0x0000000000047941 */ /* 0x000fea0003800200 */
.L_x_12731:
[----:B------:R-:W-:Y:S05]  /*22230*/  BRA `(.L_x_12757) ;  /* 0x0000000000187947 */ /* 0x000fea0003800000 */
.L_x_12725:
[----:B------:R0:W1:-:S15]  /*22240*/  DMUL R34, R32, 9.00719925474099200000e+15 ;  /* 0x4340000020227828 */ /* 0x00005e0000000000 */
[----:B------:R-:W-:-:S15]  /*22250*/  NOP ;  /* 0x0000000000007918 */ /* 0x000fde0000000000 */
[----:B------:R-:W-:-:S15]  /*22260*/  NOP ;  /* 0x0000000000007918 */ /* 0x000fde0000000000 */
[----:B------:R-:W-:-:S15]  /*22270*/  NOP ;  /* 0x0000000000007918 */ /* 0x000fde0000000000 */
[----:B------:R-:W-:-:S04]  /*22280*/  NOP ;  /* 0x0000000000007918 */ /* 0x000fc80000000000 */
[----:B01----:R-:W2:Y:S02]  /*22290*/  DMUL R58, R58, 9.00719925474099200000e+15 ;  /* 0x434000003a3a7828 */ /* 0x003ea40000000000 */
.L_x_12757:
[----:B------:R-:W-:Y:S05]  /*222a0*/  BSYNC.RELIABLE B2 ;  /* 0x0000000000027941 */ /* 0x000fea0003800100 */
.L_x_12724:
        /* <DEDUP_REMOVED lines=62> */
.L_x_12759:
[----:B------:R-:W-:Y:S05]  /*22690*/  BSYNC.RECONVERGENT B2 ;  /* 0x0000000000027941 */ /* 0x000fea0003800200 */
.L_x_12758:
        /* <DEDUP_REMOVED lines=176> */
.L_x_12761:
[----:B------:R-:W-:Y:S02]  /*231a0*/  FSEL R2, RZ, 3.37028055040000000000e+12, P0 ;  /* 0x54442d18ff027808 */ /* 0x000fe40000000000 */
[----:B------:R-:W-:-:S07]  /*231b0*/  FSEL R3, RZ, 2.1426990032196044922, P0 ;  /* 0x400921fbff037808 */ /* 0x000fce0000000000 */
.L_x_12762:
[----:B------:R-:W-:Y:S05]  /*231c0*/  BSYNC.RECONVERGENT B0 ;  /* 0x0000000000007941 */ /* 0x000fea0003800200 */
.L_x_12760:
        /* <DEDUP_REMOVED lines=13> */
.L_x_12730:
[----:B------:R-:W-:Y:S05]  /*232a0*/  BSYNC.RECONVERGENT B3 ;  /* 0x0000000000037941 */ /* 0x000fea0003800200 */
.L_x_12723:
[----:B------:R-:W-:Y:S01]  /*232b0*/  LOP3.LUT R35, R67, 0x80000000, R39, 0xb8, !PT ;  /* 0x8000000043237812 */ /* 0x000fe200078eb827 */
[----:B------:R-:W-:Y:S01]  /*232c0*/  IMAD.MOV.U32 R32, RZ, RZ, R4 ;  /* 0x000000ffff207224 */ /* 0x000fe200078e0004 */
[----:B------:R-:W-:Y:S02]  /*232d0*/  LOP3.LUT R33, R5, 0x80000000, R37, 0xb8, !PT ;  /* 0x8000000005217812 */ /* 0x000fe400078eb825 */
[----:B------:R-:W-:Y:S01]  /*232e0*/  MOV R34, R66 ;  /* 0x0000004200227202 */ /* 0x000fe20000000f00 */
[----:B------:R-:W-:Y:S06]  /*232f0*/  BRA `(.L_x_12688) ;  /* 0x000000c800b07947 */ /* 0x000fec0003800000 */
.L_x_12690:
        /* <DEDUP_REMOVED lines=283> */
.L_x_12768:
[----:B------:R-:W-:Y:S05]  /*244b0*/  BSYNC.RECONVERGENT B0 ;  /* 0x0000000000007941 */ /* 0x000fea0003800200 */
.L_x_12767:
[----:B------:R-:W-:Y:S04]  /*244c0*/  BSSY.RECONVERGENT B3, `(.L_x_12769) ;  /* 0x0000008000037945 */ /* 0x000fe80003800200 */
[----:B------:R-:W-:Y:S05]  /*244d0*/  @P4 BRA P5, `(.L_x_12770) ;  /* 0x0000000000184947 */ /* 0x000fea0002800000 */
[----:B------:R-:W-:Y:S01]  /*244e0*/  MOV R2, R6 ;  /* 0x0000000600027202 */ /* 0x000fe20000000f00 */
[----:B------:R-:W-:Y:S01]  /*244f0*/  IMAD.MOV.U32 R3, RZ, RZ, R7 ;  /* 0x000000ffff037224 */ /* 0x000fe200078e0007 */
[----:B------:R-:W-:Y:S01]  /*24500*/  MOV R4, 0x24540 ;  /* 0x0002454000047802 */ /* 0x000fe20000000f00 */
[----:B------:R-:W-:Y:S02]  /*24510*/  IMAD.MOV.U32 R6, RZ, RZ, R62 ;  /* 0x000000ffff067224 */ /* 0x000fe400078e003e */
[----:B------:R-:W-:-:S07]  /*24520*/  IMAD.MOV.U32 R5, RZ, RZ, R63 ;  /* 0x000000ffff057224 */ /* 0x000fce00078e003f */
[----:B01----:R-:W-:Y:S05]  /*24530*/  CALL.REL.NOINC `($__internal_22_$__cuda_sm20_div_rn_f64_full) ;  /* 0x00001584001c7944 */ /* 0x003fea0003c00000 */
.L_x_12770:
[----:B------:R-:W-:Y:S05]  /*24540*/  BSYNC.RECONVERGENT B3 ;  /* 0x0000000000037941 */ /* 0x000fea0003800200 */
.L_x_12769:
        /* <DEDUP_REMOVED lines=176> */
.L_x_12772:
[----:B------:R-:W-:Y:S02]  /*25050*/  FSEL R2, RZ, 3.37028055040000000000e+12, P0 ;  /* 0x54442d18ff027808 */ /* 0x000fe40000000000 */
[----:B------:R-:W-:-:S07]  /*25060*/  FSEL R3, RZ, 2.1426990032196044922, P0 ;  /* 0x400921fbff037808 */ /* 0x000fce0000000000 */
.L_x_12773:
[----:B------:R-:W-:Y:S05]  /*25070*/  BSYNC.RECONVERGENT B0 ;  /* 0x0000000000007941 */ /* 0x000fea0003800200 */
.L_x_12771:
        /* <DEDUP_REMOVED lines=14> */
.L_x_12766:
        /* <DEDUP_REMOVED lines=329> */
.L_x_12776:
[----:B------:R-:W-:Y:S05]  /*265f0*/  BSYNC.RECONVERGENT B0 ;  /* 0x0000000000007941 */ /* 0x000fea0003800200 */
.L_x_12775:
[----:B------:R-:W-:Y:S04]  /*26600*/  BSSY.RECONVERGENT B3, `(.L_x_12777) ;  /* 0x0000007000037945 */ /* 0x000fe80003800200 */
[----:B------:R-:W-:Y:S05]  /*26610*/  @P4 BRA P5, `(.L_x_12778) ;  /* 0x0000000000144947 */ /* 0x000fea0002800000 */
[----:B------:R-:W-:Y:S01]  /*26620*/  MOV R2, R6 ;  /* 0x0000000600027202 */ /* 0x000fe20000000f00 */
[----:B------:R-:W-:Y:S01]  /*26630*/  IMAD.MOV.U32 R6, RZ, RZ, R4 ;  /* 0x000000ffff067224 */ /* 0x000fe200078e0004 */
[----:B------:R-:W-:Y:S01]  /*26640*/  MOV R4, 0x26670 ;  /* 0x0002667000047802 */ /* 0x000fe20000000f00 */
[----:B------:R-:W-:-:S07]  /*26650*/  IMAD.MOV.U32 R3, RZ, RZ, R7 ;  /* 0x000000ffff037224 */ /* 0x000fce00078e0007 */
[----:B01----:R-:W-:Y:S05]  /*26660*/  CALL.REL.NOINC `($__internal_22_$__cuda_sm20_div_rn_f64_full) ;  /* 0x0000156000d07944 */ /* 0x003fea0003c00000 */
.L_x_12778:
[----:B------:R-:W-:Y:S05]  /*26670*/  BSYNC.RECONVERGENT B3 ;  /* 0x0000000000037941 */ /* 0x000fea0003800200 */
.L_x_12777:
        /* <DEDUP_REMOVED lines=176> */
.L_x_12780:
[----:B------:R-:W-:Y:S02]  /*27180*/  FSEL R2, RZ, 3.37028055040000000000e+12, P0 ;  /* 0x54442d18ff027808 */ /* 0x000fe40000000000 */
[----:B------:R-:W-:-:S07]  /*27190*/  FSEL R3, RZ, 2.1426990032196044922, P0 ;  /* 0x400921fbff037808 */ /* 0x000fce0000000000 */
.L_x_12781:
[----:B------:R-:W-:Y:S05]  /*271a0*/  BSYNC.RECONVERGENT B0 ;  /* 0x0000000000007941 */ /* 0x000fea0003800200 */
.L_x_12779:
        /* <DEDUP_REMOVED lines=10> */
.L_x_12765:
        /* <DEDUP_REMOVED lines=50> */
[----:B------:R-:W-:Y:S05]  /*27570*/  CALL.REL.NOINC `($__internal_22_$__cuda_sm20_div_rn_f64_full) ;  /* 0x00001554000c7944 */ /* 0x000fea0003c00000 */
[----:B------:R-:W-:Y:S02]  /*27580*/  IMAD.MOV.U32 R62, RZ, RZ, R2 ;  /* 0x000000ffff3e7224 */ /* 0x000fe400078e0002 */
[----:B------:R-:W-:-:S07]  /*27590*/  IMAD.MOV.U32 R63, RZ, RZ, R3 ;  /* 0x000000ffff3f7224 */ /* 0x000fce00078e0003 */
.L_x_12783:
[----:B------:R-:W-:Y:S05]  /*275a0*/  BSYNC.RECONVERGENT B3 ;  /* 0x0000000000037941 */ /* 0x000fea0003800200 */
.L_x_12782:
        /* <DEDUP_REMOVED lines=50> */
[----:B------:R-:W-:Y:S05]  /*278d0*/  CALL.REL.NOINC `($__internal_22_$__cuda_sm20_div_rn_f64_full) ;  /* 0x0000155000347944 */ /* 0x000fea0003c00000 */
.L_x_12785:
[----:B------:R-:W-:Y:S05]  /*278e0*/  BSYNC.RECONVERGENT B3 ;  /* 0x0000000000037941 */ /* 0x000fea0003800200 */
.L_x_12784:
        /* <DEDUP_REMOVED lines=338> */
.L_x_12787:
[----:B------:R-:W-:Y:S05]  /*28e10*/  BSYNC.RECONVERGENT B0 ;  /* 0x0000000000007941 */ /* 0x000fea0003800200 */
.L_x_12786:
[----:B------:R-:W-:Y:S04]  /*28e20*/  BSSY.RECONVERGENT B3, `(.L_x_12788) ;  /* 0x0000008000037945 */ /* 0x000fe80003800200 */
[----:B------:R-:W-:Y:S05]  /*28e30*/  @P4 BRA P5, `(.L_x_12789) ;  /* 0x0000000000184947 */ /* 0x000fea0002800000 */
[----:B------:R-:W-:Y:S01]  /*28e40*/  IMAD.MOV.U32 R2, RZ, RZ, R4 ;  /* 0x000000ffff027224 */ /* 0x000fe200078e0004 */
[----:B------:R-:W-:Y:S01]  /*28e50*/  MOV R4, 0x28ea0 ;  /* 0x00028ea000047802 */ /* 0x000fe20000000f00 */
[----:B------:R-:W-:Y:S01]  /*28e60*/  IMAD.MOV.U32 R3, RZ, RZ, R5 ;  /* 0x000000ffff037224 */ /* 0x000fe200078e0005 */
[----:B------:R-:W-:Y:S01]  /*28e70*/  MOV R5, R63 ;  /* 0x0000003f00057202 */ /* 0x000fe20000000f00 */
[----:B------:R-:W-:-:S07]  /*28e80*/  IMAD.MOV.U32 R6, RZ, RZ, R62 ;  /* 0x000000ffff067224 */ /* 0x000fce00078e003e */
[----:B01----:R-:W-:Y:S05]  /*28e90*/  CALL.REL.NOINC `($__internal_22_$__cuda_sm20_div_rn_f64_full) ;  /* 0x0000153800c47944 */ /* 0x003fea0003c00000 */
.L_x_12789:
[----:B------:R-:W-:Y:S05]  /*28ea0*/  BSYNC.RECONVERGENT B3 ;  /* 0x0000000000037941 */ /* 0x000fea0003800200 */
.L_x_12788:
        /* <DEDUP_REMOVED lines=176> */
.L_x_12791:
[----:B------:R-:W-:Y:S02]  /*299b0*/  FSEL R2, RZ, 3.37028055040000000000e+12, P0 ;  /* 0x54442d18ff027808 */ /* 0x000fe40000000000 */
[----:B------:R-:W-:-:S07]  /*299c0*/  FSEL R3, RZ, 2.1426990032196044922, P0 ;  /* 0x400921fbff037808 */ /* 0x000fce0000000000 */
.L_x_12792:
[----:B------:R-:W-:Y:S05]  /*299d0*/  BSYNC.RECONVERGENT B0 ;  /* 0x0000000000007941 */ /* 0x000fea0003800200 */
.L_x_12790:
        /* <DEDUP_REMOVED lines=14> */
.L_x_12764:
        /* <DEDUP_REMOVED lines=261> */
.L_x_12796:
[----:B------:R-:W-:Y:S05]  /*2ab10*/  BSYNC.RECONVERGENT B0 ;  /* 0x0000000000007941 */ /* 0x000fea0003800200 */
.L_x_12795:
        /* <DEDUP_REMOVED lines=8> */
[----:B------:R-:W-:Y:S05]  /*2aba0*/  CALL.REL.NOINC `($__internal_22_$__cuda_sm20_div_rn_f64_full) ;  /* 0x0000151c00807944 */ /* 0x000fea0003c00000 */
.L_x_12798:
[----:B------:R-:W-:Y:S05]  /*2abb0*/  BSYNC.RECONVERGENT B3 ;  /* 0x0000000000037941 */ /* 0x000fea0003800200 */
.L_x_12797:
        /* <DEDUP_REMOVED lines=173> */
.L_x_12794:
        /* <DEDUP_REMOVED lines=326> */
.L_x_12800:
[----:B------:R-:W-:Y:S05]  /*2caf0*/  BSYNC.RECONVERGENT B0 ;  /* 0x0000000000007941 */ /* 0x000fea0003800200 */
.L_x_12799:
[----:B------:R-:W-:Y:S04]  /*2cb00*/  BSSY.RECONVERGENT B3, `(.L_x_12801) ;  /* 0x0000008000037945 */ /* 0x000fe80003800200 */
[----:B------:R-:W-:Y:S05]  /*2cb10*/  @P4 BRA P5, `(.L_x_12802) ;  /* 0x0000000000184947 */ /* 0x000fea0002800000 */
[----:B------:R-:W-:Y:S01]  /*2cb20*/  IMAD.MOV.U32 R2, RZ, RZ, R32 ;  /* 0x000000ffff027224 */ /* 0x000fe200078e0020 */
[----:B0-----:R-:W-:Y:S01]  /*2cb30*/  MOV R4, 0x2cb80 ;  /* 0x0002cb8000047802 */ /* 0x001fe20000000f00 */
[----:B------:R-:W-:Y:S02]  /*2cb40*/  IMAD.MOV.U32 R3, RZ, RZ, R33 ;  /* 0x000000ffff037224 */ /* 0x000fe400078e0021 */
[----:B------:R-:W-:Y:S02]  /*2cb50*/  IMAD.MOV.U32 R6, RZ, RZ, R34 ;  /* 0x000000ffff067224 */ /* 0x000fe400078e0022 */
[----:B------:R-:W-:-:S07]  /*2cb60*/  IMAD.MOV.U32 R5, RZ, RZ, R35 ;  /* 0x000000ffff057224 */ /* 0x000fce00078e0023 */
[----:B-1----:R-:W-:Y:S05]  /*2cb70*/  CALL.REL.NOINC `($__internal_22_$__cuda_sm20_div_rn_f64_full) ;  /* 0x000014fc008c7944 */ /* 0x002fea0003c00000 */
.L_x_12802:
[----:B------:R-:W-:Y:S05]  /*2cb80*/  BSYNC.RECONVERGENT B3 ;  /* 0x0000000000037941 */ /* 0x000fea0003800200 */
.L_x_12801:
        /* <DEDUP_REMOVED lines=173> */
.L_x_12793:
        /* <DEDUP_REMOVED lines=51> */
[----:B------:R-:W-:Y:S01]  /*2d990*/  MOV R62, R2 ;  /* 0x00000002003e7202 */ /* 0x000fe20000000f00 */
[----:B------:R-:W-:-:S07]  /*2d9a0*/  IMAD.MOV.U32 R63, RZ, RZ, R3 ;  /* 0x000000ffff3f7224 */ /* 0x000fce00078e0003 */
.L_x_12804:
[----:B------:R-:W-:Y:S05]  /*2d9b0*/  BSYNC.RECONVERGENT B3 ;  /* 0x0000000000037941 */ /* 0x000fea0003800200 */
.L_x_12803:
        /* <DEDUP_REMOVED lines=51> */
.L_x_12806:
[----:B------:R-:W-:Y:S05]  /*2dcf0*/  BSYNC.RECONVERGENT B3 ;  /* 0x0000000000037941 */ /* 0x000fea0003800200 */
.L_x_12805:
        /* <DEDUP_REMOVED lines=333> */
.L_x_12808:
[----:B------:R-:W-:Y:S05]  /*2f1d0*/  BSYNC.RECONVERGENT B0 ;  /* 0x0000000000007941 */ /* 0x000fea0003800200 */
.L_x_12807:
        /* <DEDUP_REMOVED lines=8> */
[----:B------:R-:W-:Y:S05]  /*2f260*/  CALL.REL.NOINC `($__internal_22_$__cuda_sm20_div_rn_f64_full) ;  /* 0x000014d400d07944 */ /* 0x000fea0003c00000 */
.L_x_12810:
[----:B------:R-:W-:Y:S05]  /*2f270*/  BSYNC.RECONVERGENT B3 ;  /* 0x0000000000037941 */ /* 0x000fea0003800200 */
.L_x_12809:
        /* <DEDUP_REMOVED lines=172> */
.L_x_12774:
[----:B------:R-:W-:Y:S05]  /*2fd40*/  BSYNC.RECONVERGENT B2 ;  /* 0x0000000000027941 */ /* 0x000fea0003800200 */
.L_x_12763:
[----:B------:R-:W-:Y:S01]  /*2fd50*/  UMOV UR4, 0xfefa39ef ;  /* 0xfefa39ef00047882 */ /* 0x000fe20000000000 */
[----:B------:R-:W-:Y:S01]  /*2fd60*/  UMOV UR5, 0x3fe62e42 ;  /* 0x3fe62e4200057882 */ /* 0x000fe20000000000 */
[----:B------:R-:W-:Y:S01]  /*2fd70*/  LOP3.LUT R33, R3, 0x80000000, R37, 0xb8, !PT ;  /* 0x8000000003217812 */ /* 0x000fe200078eb825 */
[----:B-1----:R-:W1:Y:S01]  /*2fd80*/  DADD R64, R64, UR4 ;  /* 0x0000000440407e29 */ /* 0x002e620008000000 */
[----:B------:R-:W-:Y:S01]  /*2fd90*/  IMAD.MOV.U32 R32, RZ, RZ, R2 ;  /* 0x000000ffff207224 */ /* 0x000fe200078e0002 */
[----:B-1----:R-:W-:Y:S01]  /*2fda0*/  LOP3.LUT R35, R65, 0x80000000, R39, 0xb8, !PT ;  /* 0x8000000041237812 */ /* 0x002fe200078eb827 */
[----:B------:R-:W-:-:S07]  /*2fdb0*/  IMAD.MOV.U32 R34, RZ, RZ, R64 ;  /* 0x000000ffff227224 */ /* 0x000fce00078e0040 */
.L_x_12688:
[----:B------:R-:W-:Y:S05]  /*2fdc0*/  BSYNC.RECONVERGENT B1 ;  /* 0x0000000000017941 */ /* 0x000fea0003800200 */
.L_x_12687:
        /* <DEDUP_REMOVED lines=68> */
.L_x_12813:
        /* <DEDUP_REMOVED lines=301> */
[----:B------:R-:W-:Y:S01]  /*314e0*/  MOV R48, R2 ;  /* 0x0000000200307202 */ /* 0x000fe20000000f00 */
[----:B------:R-:W-:-:S07]  /*314f0*/  IMAD.MOV.U32 R49, RZ, RZ, R3 ;  /* 0x000000ffff317224 */ /* 0x000fce00078e0003 */
.L_x_12818:
[----:B------:R-:W-:Y:S05]  /*31500*/  BSYNC.RECONVERGENT B3 ;  /* 0x0000000000037941 */ /* 0x000fea0003800200 */
.L_x_12817:
        /* <DEDUP_REMOVED lines=195> */
.L_x_12816:
        /* <DEDUP_REMOVED lines=77> */
.L_x_12825:
[----:B------:R-:W-:Y:S05]  /*32610*/  BSYNC.RECONVERGENT B4 ;  /* 0x0000000000047941 */ /* 0x000fea0003800200 */
.L_x_12824:
[----:B------:R-:W-:Y:S02]  /*32620*/  IMAD.MOV.U32 R66, RZ, RZ, R2 ;  /* 0x000000ffff427224 */ /* 0x000fe400078e0002 */
[----:B------:R-:W-:-:S07]  /*32630*/  IMAD.MOV.U32 R67, RZ, RZ, R3 ;  /* 0x000000ffff437224 */ /* 0x000fce00078e0003 */
.L_x_12823:
[----:B------:R-:W-:Y:S05]  /*32640*/  BSYNC.RECONVERGENT B3 ;  /* 0x0000000000037941 */ /* 0x000fea0003800200 */
.L_x_12822:
        /* <DEDUP_REMOVED lines=70> */
.L_x_12830:
[----:B------:R-:W-:Y:S05]  /*32ab0*/  BSYNC.RECONVERGENT B4 ;  /* 0x0000000000047941 */ /* 0x000fea0003800200 */
.L_x_12829:
[----:B------:R-:W-:Y:S05]  /*32ac0*/  BRA `(.L_x_12828) ;  /* 0x0000000000047947 */ /* 0x000fea0003800000 */
.L_x_12827:
[----:B------:R0:W1:Y:S02]  /*32ad0*/  DADD R2, R38, -R4 ;  /* 0x0000000026027229 */ /* 0x0000640000000804 */
.L_x_12828:
[----:B------:R-:W-:Y:S05]  /*32ae0*/  BSYNC.RECONVERGENT B3 ;  /* 0x0000000000037941 */ /* 0x000fea0003800200 */
.L_x_12826:
        /* <DEDUP_REMOVED lines=73> */
.L_x_12832:
[----:B------:R-:W-:Y:S05]  /*32f80*/  BSYNC.RECONVERGENT B3 ;  /* 0x0000000000037941 */ /* 0x000fea0003800200 */
.L_x_12831:
        /* <DEDUP_REMOVED lines=202> */
.L_x_12833:
        /* <DEDUP_REMOVED lines=52> */
.L_x_12835:
[----:B------:R-:W-:Y:S05]  /*33f70*/  BSYNC.RECONVERGENT B3 ;  /* 0x0000000000037941 */ /* 0x000fea0003800200 */
.L_x_12834:
        /* <DEDUP_REMOVED lines=78> */
.L_x_12821:
        /* <DEDUP_REMOVED lines=58> */
.L_x_12838:
[----:B------:R-:W-:Y:S05]  /*34800*/  BSYNC.RECONVERGENT B3 ;  /* 0x0000000000037941 */ /* 0x000fea0003800200 */
.L_x_12837:
        /* <DEDUP_REMOVED lines=201> */
.L_x_12839:
        /* <DEDUP_REMOVED lines=52> */
.L_x_12841:
[----:B------:R-:W-:Y:S05]  /*357e0*/  BSYNC.RECONVERGENT B3 ;  /* 0x0000000000037941 */ /* 0x000fea0003800200 */
.L_x_12840:
        /* <DEDUP_REMOVED lines=78> */
.L_x_12836:
        /* <DEDUP_REMOVED lines=61> */
[----:B------:R-:W-:Y:S01]  /*360a0*/  IMAD.MOV.U32 R4, RZ, RZ, R2 ;  /* 0x000000ffff047224 */ /* 0x000fe200078e0002 */
[----:B------:R-:W-:-:S07]  /*360b0*/  MOV R5, R3 ;  /* 0x0000000300057202 */ /* 0x000fce0000000f00 */
.L_x_12843:
[----:B------:R-:W-:Y:S05]  /*360c0*/  BSYNC.RECONVERGENT B3 ;  /* 0x0000000000037941 */ /* 0x000fea0003800200 */
.L_x_12842:
        /* <DEDUP_REMOVED lines=48> */
.L_x_12845:
[----:B------:R-:W-:Y:S05]  /*363d0*/  BSYNC.RECONVERGENT B3 ;  /* 0x0000000000037941 */ /* 0x000fea0003800200 */
.L_x_12844:
[----:B------:R-:W-:Y:S02]  /*363e0*/  IMAD.MOV.U32 R66, RZ, RZ, R2 ;  /* 0x000000ffff427224 */ /* 0x000fe400078e0002 */
[----:B------:R-:W-:Y:S01]  /*363f0*/  IMAD.MOV.U32 R67, RZ, RZ, R3 ;  /* 0x000000ffff437224 */ /* 0x000fe200078e0003 */
[----:B------:R-:W-:Y:S06]  /*36400*/  BRA `(.L_x_12819) ;  /* 0x0000000000d87947 */ /* 0x000fec0003800000 */
.L_x_12820:
        /* <DEDUP_REMOVED lines=51> */
[----:B------:R-:W-:Y:S01]  /*36740*/  MOV R66, R2 ;  /* 0x0000000200427202 */ /* 0x000fe20000000f00 */
[----:B------:R-:W-:-:S07]  /*36750*/  IMAD.MOV.U32 R67, RZ, RZ, R3 ;  /* 0x000000ffff437224 */ /* 0x000fce00078e0003 */
.L_x_12846:
[----:B------:R-:W-:Y:S05]  /*36760*/  BSYNC.RECONVERGENT B3 ;  /* 0x0000000000037941 */ /* 0x000fea0003800200 */
.L_x_12819:
[----:B------:R-:W-:Y:S05]  /*36770*/  BSYNC.RECONVERGENT B2 ;  /* 0x0000000000027941 */ /* 0x000fea0003800200 */
.L_x_12815:
        /* <DEDUP_REMOVED lines=53> */
.L_x_12851:
[----:B------:R-:W-:Y:S05]  /*36ad0*/  BSYNC.RECONVERGENT B4 ;  /* 0x0000000000047941 */ /* 0x000fea0003800200 */
.L_x_12850:
        /* <DEDUP_REMOVED lines=177> */
.L_x_12853:
        /* <DEDUP_REMOVED lines=98> */
.L_x_12852:
        /* <DEDUP_REMOVED lines=83> */
.L_x_12861:
[----:B------:R-:W-:Y:S05]  /*38140*/  BSYNC.RECONVERGENT B6 ;  /* 0x0000000000067941 */ /* 0x000fea0003800200 */
.L_x_12860:
[----:B------:R-:W-:Y:S02]  /*38150*/  IMAD.MOV.U32 R62, RZ, RZ, R2 ;  /* 0x000000ffff3e7224 */ /* 0x000fe400078e0002 */
[----:B------:R-:W-:-:S07]  /*38160*/  IMAD.MOV.U32 R63, RZ, RZ, R3 ;  /* 0x000000ffff3f7224 */ /* 0x000fce00078e0003 */
.L_x_12859:
[----:B------:R-:W-:Y:S05]  /*38170*/  BSYNC.RECONVERGENT B5 ;  /* 0x0000000000057941 */ /* 0x000fea0003800200 */
.L_x_12858:
        /* <DEDUP_REMOVED lines=68> */
.L_x_12866:
[----:B------:R-:W-:Y:S05]  /*385c0*/  BSYNC.RECONVERGENT B6 ;  /* 0x0000000000067941 */ /* 0x000fea0003800200 */
.L_x_12865:
[----:B------:R-:W-:Y:S02]  /*385d0*/  IMAD.MOV.U32 R60, RZ, RZ, R2 ;  /* 0x000000ffff3c7224 */ /* 0x000fe400078e0002 */
[----:B------:R-:W-:Y:S01]  /*385e0*/  IMAD.MOV.U32 R61, RZ, RZ, R3 ;  /* 0x000000ffff3d7224 */ /* 0x000fe200078e0003 */
[----:B------:R-:W-:Y:S06]  /*385f0*/  BRA `(.L_x_12864) ;  /* 0x0000000000047947 */ /* 0x000fec0003800000 */
.L_x_12863:
[----:B------:R0:W1:Y:S02]  /*38600*/  DADD R60, R38, -R4 ;  /* 0x00000000263c7229 */ /* 0x0000640000000804 */
.L_x_12864:
[----:B------:R-:W-:Y:S05]  /*38610*/  BSYNC.RECONVERGENT B5 ;  /* 0x0000000000057941 */ /* 0x000fea0003800200 */
.L_x_12862:
        /* <DEDUP_REMOVED lines=71> */
.L_x_12868:
[----:B------:R-:W-:Y:S05]  /*38a90*/  BSYNC.RECONVERGENT B5 ;  /* 0x0000000000057941 */ /* 0x000fea0003800200 */
.L_x_12867:
[----:B------:R-:W-:Y:S02]  /*38aa0*/  IMAD.MOV.U32 R38, RZ, RZ, R2 ;  /* 0x000000ffff267224 */ /* 0x000fe400078e0002 */
[----:B------:R-:W-:Y:S01]  /*38ab0*/  IMAD.MOV.U32 R39, RZ, RZ, R3 ;  /* 0x000000ffff277224 */ /* 0x000fe200078e0003 */
[----:B------:R-:W-:Y:S06]  /*38ac0*/  BRA `(.L_x_12869) ;  /* 0x0000001000f07947 */ /* 0x000fec0003800000 */
.L_x_12857:
        /* <DEDUP_REMOVED lines=63> */
.L_x_12872:
[----:B------:R-:W-:Y:S05]  /*38ec0*/  BSYNC.RECONVERGENT B5 ;  /* 0x0000000000057941 */ /* 0x000fea0003800200 */
.L_x_12871:
[----:B------:R-:W-:Y:S02]  /*38ed0*/  IMAD.MOV.U32 R38, RZ, RZ, R2 ;  /* 0x000000ffff267224 */ /* 0x000fe400078e0002 */
[----:B------:R-:W-:Y:S01]  /*38ee0*/  IMAD.MOV.U32 R39, RZ, RZ, R3 ;  /* 0x000000ffff277224 */ /* 0x000fe200078e0003 */
[----:B------:R-:W-:Y:S06]  /*38ef0*/  BRA `(.L_x_12869) ;  /* 0x0000000c00e47947 */ /* 0x000fec0003800000 */
.L_x_12870:
        /* <DEDUP_REMOVED lines=74> */
.L_x_12874:
[----:B------:R-:W-:Y:S05]  /*393a0*/  BSYNC.RECONVERGENT B5 ;  /* 0x0000000000057941 */ /* 0x000fea0003800200 */
.L_x_12873:
        /* <DEDUP_REMOVED lines=48> */
.L_x_12876:
[----:B------:R-:W-:Y:S05]  /*396b0*/  BSYNC.RECONVERGENT B5 ;  /* 0x0000000000057941 */ /* 0x000fea0003800200 */
.L_x_12875:
[----:B------:R-:W0:Y:S01]  /*396c0*/  DMUL R58, R58, 8.11296384146066816958e+31 ;  /* 0x469000003a3a7828 */ /* 0x000e220000000000 */
[----:B------:R-:W-:Y:S02]  /*396d0*/  IMAD.MOV.U32 R38, RZ, RZ, R2 ;  /* 0x000000ffff267224 */ /* 0x000fe400078e0002 */
[----:B------:R-:W-:Y:S01]  /*396e0*/  IMAD.MOV.U32 R39, RZ, RZ, R3 ;  /* 0x000000ffff277224 */ /* 0x000fe200078e0003 */
[----:B0-----:R-:W-:Y:S06]  /*396f0*/  BRA `(.L_x_12869) ;  /* 0x0000000400e47947 */ /* 0x001fec0003800000 */
.L_x_12856:
        /* <DEDUP_REMOVED lines=53> */
[----:B------:R-:W-:Y:S01]  /*39a50*/  IMAD.MOV.U32 R38, RZ, RZ, R2 ;  /* 0x000000ffff267224 */ /* 0x000fe200078e0002 */
[----:B------:R-:W-:-:S07]  /*39a60*/  MOV R39, R3 ;  /* 0x0000000300277202 */ /* 0x000fce0000000f00 */
.L_x_12878:
[----:B------:R-:W-:Y:S05]  /*39a70*/  BSYNC.RECONVERGENT B5 ;  /* 0x0000000000057941 */ /* 0x000fea0003800200 */
.L_x_12877:
        /* <DEDUP_REMOVED lines=61> */
.L_x_12880:
[----:B------:R-:W-:Y:S05]  /*39e50*/  BSYNC.RECONVERGENT B5 ;  /* 0x0000000000057941 */ /* 0x000fea0003800200 */
.L_x_12879:
[----:B------:R0:W1:Y:S01]  /*39e60*/  DMUL R38, R2, R38 ;  /* 0x0000002602267228 */ /* 0x0000620000000000 */
[----:B------:R-:W-:Y:S02]  /*39e70*/  IMAD.MOV.U32 R58, RZ, RZ, 0x0 ;  /* 0x00000000ff3a7424 */ /* 0x000fe400078e00ff */
[----:B01----:R-:W-:-:S07]  /*39e80*/  IMAD.MOV.U32 R59, RZ, RZ, 0x3ff00000 ;  /* 0x3ff00000ff3b7424 */ /* 0x003fce00078e00ff */
.L_x_12869:
[----:B------:R-:W-:Y:S05]  /*39e90*/  BSYNC.RECONVERGENT B4 ;  /* 0x0000000000047941 */ /* 0x000fea0003800200 */
.L_x_12855:
[----:B------:R-:W-:Y:S05]  /*39ea0*/  BRA `(.L_x_12881) ;  /* 0x0000000000187947 */ /* 0x000fea0003800000 */
.L_x_12849:
[----:B------:R0:W1:-:S15]  /*39eb0*/  DMUL R38, R36, 9.00719925474099200000e+15 ;  /* 0x4340000024267828 */ /* 0x00005e0000000000 */
[----:B------:R-:W-:-:S15]  /*39ec0*/  NOP ;  /* 0x0000000000007918 */ /* 0x000fde0000000000 */
[----:B------:R-:W-:-:S15]  /*39ed0*/  NOP ;  /* 0x0000000000007918 */ /* 0x000fde0000000000 */
[----:B------:R-:W-:-:S15]  /*39ee0*/  NOP ;  /* 0x0000000000007918 */ /* 0x000fde0000000000 */
[----:B------:R-:W-:-:S04]  /*39ef0*/  NOP ;  /* 0x0000000000007918 */ /* 0x000fc80000000000 */
[----:B01----:R-:W2:Y:S02]  /*39f00*/  DMUL R58, R58, 9.00719925474099200000e+15 ;  /* 0x434000003a3a7828 */ /* 0x003ea40000000000 */
.L_x_12881:
[----:B------:R-:W-:Y:S05]  /*39f10*/  BSYNC.RELIABLE B2 ;  /* 0x0000000000027941 */ /* 0x000fea0003800100 */
.L_x_12848:
        /* <DEDUP_REMOVED lines=62> */
.L_x_12883:
[----:B------:R-:W-:Y:S05]  /*3a300*/  BSYNC.RECONVERGENT B2 ;  /* 0x0000000000027941 */ /* 0x000fea0003800200 */
.L_x_12882:
        /* <DEDUP_REMOVED lines=176> */
.L_x_12885:
[----:B------:R-:W-:Y:S02]  /*3ae10*/  FSEL R2, RZ, 3.37028055040000000000e+12, P0 ;  /* 0x54442d18ff027808 */ /* 0x000fe40000000000 */
[----:B------:R-:W-:-:S07]  /*3ae20*/  FSEL R3, RZ, 2.1426990032196044922, P0 ;  /* 0x400921fbff037808 */ /* 0x000fce0000000000 */
.L_x_12886:
[----:B------:R-:W-:Y:S05]  /*3ae30*/  BSYNC.RECONVERGENT B0 ;  /* 0x0000000000007941 */ /* 0x000fea0003800200 */
.L_x_12884:
        /* <DEDUP_REMOVED lines=13> */
.L_x_12854:
[----:B------:R-:W-:Y:S05]  /*3af10*/  BSYNC.RECONVERGENT B3 ;  /* 0x0000000000037941 */ /* 0x000fea0003800200 */
.L_x_12847:
[----:B------:R-:W-:Y:S01]  /*3af20*/  LOP3.LUT R39, R67, 0x80000000, R43, 0xb8, !PT ;  /* 0x8000000043277812 */ /* 0x000fe200078eb82b */
[----:B------:R-:W-:Y:S01]  /*3af30*/  IMAD.MOV.U32 R38, RZ, RZ, R66 ;  /* 0x000000ffff267224 */ /* 0x000fe200078e0042 */
[----:B------:R-:W-:Y:S01]  /*3af40*/  LOP3.LUT R37, R5, 0x80000000, R41, 0xb8, !PT ;  /* 0x8000000005257812 */ /* 0x000fe200078eb829 */
[----:B------:R-:W-:Y:S01]  /*3af50*/  IMAD.MOV.U32 R36, RZ, RZ, R4 ;  /* 0x000000ffff247224 */ /* 0x000fe200078e0004 */
[----:B------:R-:W-:Y:S06]  /*3af60*/  BRA `(.L_x_12812) ;  /* 0x000000c800b47947 */ /* 0x000fec0003800000 */
.L_x_12814:
        /* <DEDUP_REMOVED lines=283> */
.L_x_12892:
[----:B------:R-:W-:Y:S05]  /*3c120*/  BSYNC.RECONVERGENT B0 ;  /* 0x0000000000007941 */ /* 0x000fea0003800200 */
.L_x_12891:
[----:B------:R-:W-:Y:S04]  /*3c130*/  BSSY.RECONVERGENT B3, `(.L_x_12893) ;  /* 0x0000008000037945 */ /* 0x000fe80003800200 */
[----:B------:R-:W-:Y:S05]  /*3c140*/  @P4 BRA P5, `(.L_x_12894) ;  /* 0x0000000000184947 */ /* 0x000fea0002800000 */
[----:B------:R-:W-:Y:S01]  /*3c150*/  IMAD.MOV.U32 R2, RZ, RZ, R6 ;  /* 0x000000ffff027224 */ /* 0x000fe200078e0006 */
[----:B------:R-:W-:Y:S01]  /*3c160*/  MOV R4, 0x3c1b0 ;  /* 0x0003c1b000047802 */ /* 0x000fe20000000f00 */
[----:B------:R-:W-:Y:S02]  /*3c170*/  IMAD.MOV.U32 R3, RZ, RZ, R7 ;  /* 0x000000ffff037224 */ /* 0x000fe400078e0007 */
[----:B------:R-:W-:Y:S02]  /*3c180*/  IMAD.MOV.U32 R6, RZ, RZ, R62 ;  /* 0x000000ffff067224 */ /* 0x000fe400078e003e */
[----:B------:R-:W-:-:S07]  /*3c190*/  IMAD.MOV.U32 R5, RZ, RZ, R63 ;  /* 0x000000ffff057224 */ /* 0x000fce00078e003f */
[----:B01----:R-:W-:Y:S05]  /*3c1a0*/  CALL.REL.NOINC `($__internal_22_$__cuda_sm20_div_rn_f64_full) ;  /* 0x0000140800007944 */ /* 0x003fea0003c00000 */
.L_x_12894:
[----:B------:R-:W-:Y:S05]  /*3c1b0*/  BSYNC.RECONVERGENT B3 ;  /* 0x0000000000037941 */ /* 0x000fea0003800200 */
.L_x_12893:
        /* <DEDUP_REMOVED lines=176> */
.L_x_12896:
[----:B------:R-:W-:Y:S02]  /*3ccc0*/  FSEL R2, RZ, 3.37028055040000000000e+12, P0 ;  /* 0x54442d18ff027808 */ /* 0x000fe40000000000 */
[----:B------:R-:W-:-:S07]  /*3ccd0*/  FSEL R3, RZ, 2.1426990032196044922, P0 ;  /* 0x400921fbff037808 */ /* 0x000fce0000000000 */
.L_x_12897:
[----:B------:R-:W-:Y:S05]  /*3cce0*/  BSYNC.RECONVERGENT B0 ;  /* 0x0000000000007941 */ /* 0x000fea0003800200 */
.L_x_12895:
        /* <DEDUP_REMOVED lines=14> */
.L_x_12890:
        /* <DEDUP_REMOVED lines=329> */
.L_x_12900:
[----:B------:R-:W-:Y:S05]  /*3e260*/  BSYNC.RECONVERGENT B0 ;  /* 0x0000000000007941 */ /* 0x000fea0003800200 */
.L_x_12899:
[----:B------:R-:W-:Y:S04]  /*3e270*/  BSSY.RECONVERGENT B3, `(.L_x_12901) ;  /* 0x0000007000037945 */ /* 0x000fe80003800200 */
[----:B------:R-:W-:Y:S05]  /*3e280*/  @P4 BRA P5, `(.L_x_12902) ;  /* 0x0000000000144947 */ /* 0x000fea0002800000 */
[----:B------:R-:W-:Y:S02]  /*3e290*/  IMAD.MOV.U32 R2, RZ, RZ, R6 ;  /* 0x000000ffff027224 */ /* 0x000fe400078e0006 */
[----:B------:R-:W-:Y:S01]  /*3e2a0*/  IMAD.MOV.U32 R6, RZ, RZ, R4 ;  /* 0x000000ffff067224 */ /* 0x000fe200078e0004 */
[----:B------:R-:W-:Y:S01]  /*3e2b0*/  MOV R4, 0x3e2e0 ;  /* 0x0003e2e000047802 */ /* 0x000fe20000000f00 */
[----:B------:R-:W-:-:S07]  /*3e2c0*/  IMAD.MOV.U32 R3, RZ, RZ, R7 ;  /* 0x000000ffff037224 */ /* 0x000fce00078e0007 */
[----:B01----:R-:W-:Y:S05]  /*3e2d0*/  CALL.REL.NOINC `($__internal_22_$__cuda_sm20_div_rn_f64_full) ;  /* 0x000013e400b47944 */ /* 0x003fea0003c00000 */
.L_x_12902:
[----:B------:R-:W-:Y:S05]  /*3e2e0*/  BSYNC.RECONVERGENT B3 ;  /* 0x0000000000037941 */ /* 0x000fea0003800200 */
.L_x_12901:
        /* <DEDUP_REMOVED lines=177> */
.L_x_12904:
[----:B------:R-:W-:Y:S02]  /*3ee00*/  FSEL R2, RZ, 3.37028055040000000000e+12, P0 ;  /* 0x54442d18ff027808 */ /* 0x000fe40000000000 */
[----:B------:R-:W-:-:S07]  /*3ee10*/  FSEL R3, RZ, 2.1426990032196044922, P0 ;  /* 0x400921fbff037808 */ /* 0x000fce0000000000 */
.L_x_12905:
[----:B------:R-:W-:Y:S05]  /*3ee20*/  BSYNC.RECONVERGENT B0 ;  /* 0x0000000000007941 */ /* 0x000fea0003800200 */
.L_x_12903:
        /* <DEDUP_REMOVED lines=10> */
.L_x_12889:
        /* <DEDUP_REMOVED lines=50> */
[----:B0-----:R-:W-:Y:S05]  /*3f1f0*/  CALL.REL.NOINC `($__internal_22_$__cuda_sm20_div_rn_f64_full) ;  /* 0x000013d400ec7944 */ /* 0x001fea0003c00000 */
[----:B------:R-:W-:Y:S02]  /*3f200*/  IMAD.MOV.U32 R62, RZ, RZ, R2 ;  /* 0x000000ffff3e7224 */ /* 0x000fe400078e0002 */
[----:B------:R-:W-:-:S07]  /*3f210*/  IMAD.MOV.U32 R63, RZ, RZ, R3 ;  /* 0x000000ffff3f7224 */ /* 0x000fce00078e0003 */
.L_x_12907:
[----:B------:R-:W-:Y:S05]  /*3f220*/  BSYNC.RECONVERGENT B3 ;  /* 0x0000000000037941 */ /* 0x000fea0003800200 */
.L_x_12906:
        /* <DEDUP_REMOVED lines=51> */
.L_x_12909:
[----:B------:R-:W-:Y:S05]  /*3f560*/  BSYNC.RECONVERGENT B3 ;  /* 0x0000000000037941 */ /* 0x000fea0003800200 */
.L_x_12908:
        /* <DEDUP_REMOVED lines=338> */
.L_x_12911:
[----:B------:R-:W-:Y:S05]  /*40a90*/  BSYNC.RECONVERGENT B0 ;  /* 0x0000000000007941 */ /* 0x000fea0003800200 */
.L_x_12910:
        /* <DEDUP_REMOVED lines=8> */
.L_x_12913:
[----:B------:R-:W-:Y:S05]  /*40b20*/  BSYNC.RECONVERGENT B3 ;  /* 0x0000000000037941 */ /* 0x000fea0003800200 */
.L_x_12912:
        /* <DEDUP_REMOVED lines=176> */
.L_x_12915:
[----:B------:R-:W-:Y:S02]  /*41630*/  FSEL R2, RZ, 3.37028055040000000000e+12, P0 ;  /* 0x54442d18ff027808 */ /* 0x000fe40000000000 */
[----:B------:R-:W-:-:S07]  /*41640*/  FSEL R3, RZ, 2.1426990032196044922, P0 ;  /* 0x400921fbff037808 */ /* 0x000fce0000000000 */
.L_x_12916:
[----:B------:R-:W-:Y:S05]  /*41650*/  BSYNC.RECONVERGENT B0 ;  /* 0x0000000000007941 */ /* 0x000fea0003800200 */
.L_x_12914:
        /* <DEDUP_REMOVED lines=14> */
.L_x_12888:
        /* <DEDUP_REMOVED lines=261> */
.L_x_12920:
[----:B------:R-:W-:Y:S05]  /*42790*/  BSYNC.RECONVERGENT B0 ;  /* 0x0000000000007941 */ /* 0x000fea0003800200 */
.L_x_12919:
        /* <DEDUP_REMOVED lines=8> */
[----:B------:R-:W-:Y:S05]  /*42820*/  CALL.REL.NOINC `($__internal_22_$__cuda_sm20_div_rn_f64_full) ;  /* 0x000013a000607944 */ /* 0x000fea0003c00000 */
.L_x_12922:
[----:B------:R-:W-:Y:S05]  /*42830*/  BSYNC.RECONVERGENT B3 ;  /* 0x0000000000037941 */ /* 0x000fea0003800200 */
.L_x_12921:
        /* <DEDUP_REMOVED lines=173> */
.L_x_12918:
        /* <DEDUP_REMOVED lines=326> */
.L_x_12924:
[----:B------:R-:W-:Y:S05]  /*44770*/  BSYNC.RECONVERGENT B0 ;  /* 0x0000000000007941 */ /* 0x000fea0003800200 */
.L_x_12923:
[----:B------:R-:W-:Y:S04]  /*44780*/  BSSY.RECONVERGENT B3, `(.L_x_12925) ;  /* 0x0000008000037945 */ /* 0x000fe80003800200 */
[----:B------:R-:W-:Y:S05]  /*44790*/  @P4 BRA P5, `(.L_x_12926) ;  /* 0x0000000000184947 */ /* 0x000fea0002800000 */
[----:B------:R-:W-:Y:S01]  /*447a0*/  IMAD.MOV.U32 R2, RZ, RZ, R36 ;  /* 0x000000ffff027224 */ /* 0x000fe200078e0024 */
[----:B------:R-:W-:Y:S01]  /*447b0*/  MOV R6, R38 ;  /* 0x0000002600067202 */ /* 0x000fe20000000f00 */
[----:B------:R-:W-:Y:S01]  /*447c0*/  IMAD.MOV.U32 R3, RZ, RZ, R37 ;  /* 0x000000ffff037224 */ /* 0x000fe200078e0025 */
[----:B0-----:R-:W-:Y:S01]  /*447d0*/  MOV R4, 0x44800 ;  /* 0x0004480000047802 */ /* 0x001fe20000000f00 */
[----:B------:R-:W-:-:S07]  /*447e0*/  IMAD.MOV.U32 R5, RZ, RZ, R39 ;  /* 0x000000ffff057224 */ /* 0x000fce00078e0027 */
[----:B-1----:R-:W-:Y:S05]  /*447f0*/  CALL.REL.NOINC `($__internal_22_$__cuda_sm20_div_rn_f64_full) ;  /* 0x00001380006c7944 */ /* 0x002fea0003c00000 */
.L_x_12926:
[----:B------:R-:W-:Y:S05]  /*44800*/  BSYNC.RECONVERGENT B3 ;  /* 0x0000000000037941 */ /* 0x000fea0003800200 */
.L_x_12925:
        /* <DEDUP_REMOVED lines=173> */
.L_x_12917:
        /* <DEDUP_REMOVED lines=50> */
[----:B0-----:R-:W-:Y:S05]  /*45600*/  CALL.REL.NOINC `($__internal_22_$__cuda_sm20_div_rn_f64_full) ;  /* 0x0000137000e87944 */ /* 0x001fea0003c00000 */
[----:B------:R-:W-:Y:S02]  /*45610*/  IMAD.MOV.U32 R62, RZ, RZ, R2 ;  /* 0x000000ffff3e7224 */ /* 0x000fe400078e0002 */
[----:B------:R-:W-:-:S07]  /*45620*/  IMAD.MOV.U32 R63, RZ, RZ, R3 ;  /* 0x000000ffff3f7224 */ /* 0x000fce00078e0003 */
.L_x_12928:
[----:B------:R-:W-:Y:S05]  /*45630*/  BSYNC.RECONVERGENT B3 ;  /* 0x0000000000037941 */ /* 0x000fea0003800200 */
.L_x_12927:
        /* <DEDUP_REMOVED lines=50> */
[----:B0-----:R-:W-:Y:S05]  /*45960*/  CALL.REL.NOINC `($__internal_22_$__cuda_sm20_div_rn_f64_full) ;  /* 0x0000137000107944 */ /* 0x001fea0003c00000 */
.L_x_12930:
[----:B------:R-:W-:Y:S05]  /*45970*/  BSYNC.RECONVERGENT B3 ;  /* 0x0000000000037941 */ /* 0x000fea0003800200 */
.L_x_12929:
        /* <DEDUP_REMOVED lines=333> */
.L_x_12932:
[----:B------:R-:W-:Y:S05]  /*46e50*/  BSYNC.RECONVERGENT B0 ;  /* 0x0000000000007941 */ /* 0x000fea0003800200 */
.L_x_12931:
        /* <DEDUP_REMOVED lines=8> */
[----:B------:R-:W-:Y:S05]  /*46ee0*/  CALL.REL.NOINC `($__internal_22_$__cuda_sm20_div_rn_f64_full) ;  /* 0x0000135800b07944 */ /* 0x000fea0003c00000 */
.L_x_12934:
[----:B------:R-:W-:Y:S05]  /*46ef0*/  BSYNC.RECONVERGENT B3 ;  /* 0x0000000000037941 */ /* 0x000fea0003800200 */
.L_x_12933:
        /* <DEDUP_REMOVED lines=172> */
.L_x_12898:
[----:B------:R-:W-:Y:S05]  /*479c0*/  BSYNC.RECONVERGENT B2 ;  /* 0x0000000000027941 */ /* 0x000fea0003800200 */
.L_x_12887:
[----:B------:R-:W-:Y:S01]  /*479d0*/  UMOV UR4, 0xfefa39ef ;  /* 0xfefa39ef00047882 */ /* 0x000fe20000000000 */
[----:B------:R-:W-:Y:S01]  /*479e0*/  UMOV UR5, 0x3fe62e42 ;  /* 0x3fe62e4200057882 */ /* 0x000fe20000000000 */
[----:B------:R-:W-:Y:S01]  /*479f0*/  LOP3.LUT R37, R3, 0x80000000, R41, 0xb8, !PT ;  /* 0x8000000003257812 */ /* 0x000fe200078eb829 */
[----:B-1----:R-:W1:Y:S01]  /*47a00*/  DADD R64, R64, UR4 ;  /* 0x0000000440407e29 */ /* 0x002e620008000000 */
[----:B------:R-:W-:Y:S01]  /*47a10*/  IMAD.MOV.U32 R36, RZ, RZ, R2 ;  /* 0x000000ffff247224 */ /* 0x000fe200078e0002 */
[----:B-1----:R-:W-:Y:S01]  /*47a20*/  LOP3.LUT R39, R65, 0x80000000, R43, 0xb8, !PT ;  /* 0x8000000041277812 */ /* 0x002fe200078eb82b */
[----:B------:R-:W-:-:S07]  /*47a30*/  IMAD.MOV.U32 R38, RZ, RZ, R64 ;  /* 0x000000ffff267224 */ /* 0x000fce00078e0040 */
.L_x_12812:
[----:B------:R-:W-:Y:S05]  /*47a40*/  BSYNC.RECONVERGENT B1 ;  /* 0x0000000000017941 */ /* 0x000fea0003800200 */
.L_x_12811:
        /* <DEDUP_REMOVED lines=69> */
.L_x_12937:
        /* <DEDUP_REMOVED lines=301> */
.L_x_12942:
[----:B------:R-:W-:Y:S05]  /*49170*/  BSYNC.RECONVERGENT B3 ;  /* 0x0000000000037941 */ /* 0x000fea0003800200 */
.L_x_12941:
        /* <DEDUP_REMOVED lines=196> */
.L_x_12940:
        /* <DEDUP_REMOVED lines=77> */
.L_x_12949:
[----:B------:R-:W-:Y:S05]  /*4a290*/  BSYNC.RECONVERGENT B4 ;  /* 0x0000000000047941 */ /* 0x000fea0003800200 */
.L_x_12948:
[----:B------:R-:W-:Y:S02]  /*4a2a0*/  IMAD.MOV.U32 R66, RZ, RZ, R2 ;  /* 0x000000ffff427224 */ /* 0x000fe400078e0002 */
[----:B------:R-:W-:-:S07]  /*4a2b0*/  IMAD.MOV.U32 R67, RZ, RZ, R3 ;  /* 0x000000ffff437224 */ /* 0x000fce00078e0003 */
.L_x_12947:
[----:B------:R-:W-:Y:S05]  /*4a2c0*/  BSYNC.RECONVERGENT B3 ;  /* 0x0000000000037941 */ /* 0x000fea0003800200 */
.L_x_12946:
        /* <DEDUP_REMOVED lines=70> */
.L_x_12954:
[----:B------:R-:W-:Y:S05]  /*4a730*/  BSYNC.RECONVERGENT B4 ;  /* 0x0000000000047941 */ /* 0x000fea0003800200 */
.L_x_12953:
[----:B------:R-:W-:Y:S05]  /*4a740*/  BRA `(.L_x_12952) ;  /* 0x0000000000047947 */ /* 0x000fea0003800000 */
.L_x_12951:
[----:B------:R0:W1:Y:S02]  /*4a750*/  DADD R2, R42, -R4 ;  /* 0x000000002a027229 */ /* 0x0000640000000804 */
.L_x_12952:
[----:B------:R-:W-:Y:S05]  /*4a760*/  BSYNC.RECONVERGENT B3 ;  /* 0x0000000000037941 */ /* 0x000fea0003800200 */
.L_x_12950:
        /* <DEDUP_REMOVED lines=74> */
.L_x_12956:
[----:B------:R-:W-:Y:S05]  /*4ac10*/  BSYNC.RECONVERGENT B3 ;  /* 0x0000000000037941 */ /* 0x000fea0003800200 */
.L_x_12955:
        /* <DEDUP_REMOVED lines=201> */
.L_x_12957:
        /* <DEDUP_REMOVED lines=52> */
.L_x_12959:
[----:B------:R-:W-:Y:S05]  /*4bbf0*/  BSYNC.RECONVERGENT B3 ;  /* 0x0000000000037941 */ /* 0x000fea0003800200 */
.L_x_12958:
        /* <DEDUP_REMOVED lines=78> */
.L_x_12945:
        /* <DEDUP_REMOVED lines=58> */
.L_x_12962:
[----:B------:R-:W-:Y:S05]  /*4c480*/  BSYNC.RECONVERGENT B3 ;  /* 0x0000000000037941 */ /* 0x000fea0003800200 */
.L_x_12961:
        /* <DEDUP_REMOVED lines=202> */
.L_x_12963:
        /* <DEDUP_REMOVED lines=52> */
.L_x_12965:
[----:B------:R-:W-:Y:S05]  /*4d470*/  BSYNC.RECONVERGENT B3 ;  /* 0x0000000000037941 */ /* 0x000fea0003800200 */
.L_x_12964:
        /* <DEDUP_REMOVED lines=78> */
.L_x_12960:
        /* <DEDUP_REMOVED lines=64> */
.L_x_12967:
[----:B------:R-:W-:Y:S05]  /*4dd60*/  BSYNC.RECONVERGENT B3 ;  /* 0x0000000000037941 */ /* 0x000fea0003800200 */
.L_x_12966:
        /* <DEDUP_REMOVED lines=48> */
.L_x_12969:
[----:B------:R-:W-:Y:S05]  /*4e070*/  BSYNC.RECONVERGENT B3 ;  /* 0x0000000000037941 */ /* 0x000fea0003800200 */
.L_x_12968:
[----:B------:R-:W-:Y:S01]  /*4e080*/  MOV R66, R2 ;  /* 0x0000000200427202 */ /* 0x000fe20000000f00 */
[----:B------:R-:W-:Y:S01]  /*4e090*/  IMAD.MOV.U32 R67, RZ, RZ, R3 ;  /* 0x000000ffff437224 */ /* 0x000fe200078e0003 */
[----:B------:R-:W-:Y:S06]  /*4e0a0*/  BRA `(.L_x_12943) ;  /* 0x0000000000d47947 */ /* 0x000fec0003800000 */
.L_x_12944:
        /* <DEDUP_REMOVED lines=52> */
.L_x_12970:
[----:B------:R-:W-:Y:S05]  /*4e3f0*/  BSYNC.RECONVERGENT B3 ;  /* 0x0000000000037941 */ /* 0x000fea0003800200 */
.L_x_12943:
[----:B------:R-:W-:Y:S05]  /*4e400*/  BSYNC.RECONVERGENT B2 ;  /* 0x0000000000027941 */ /* 0x000fea0003800200 */
.L_x_12939:
        /* <DEDUP_REMOVED lines=53> */
.L_x_12975:
[----:B------:R-:W-:Y:S05]  /*4e760*/  BSYNC.RECONVERGENT B4 ;  /* 0x0000000000047941 */ /* 0x000fea0003800200 */
.L_x_12974:
        /* <DEDUP_REMOVED lines=177> */
.L_x_12977:
        /* <DEDUP_REMOVED lines=98> */
.L_x_12976:
        /* <DEDUP_REMOVED lines=83> */
.L_x_12985:
[----:B------:R-:W-:Y:S05]  /*4fdd0*/  BSYNC.RECONVERGENT B6 ;  /* 0x0000000000067941 */ /* 0x000fea0003800200 */
.L_x_12984:
[----:B------:R-:W-:Y:S02]  /*4fde0*/  IMAD.MOV.U32 R62, RZ, RZ, R2 ;  /* 0x000000ffff3e7224 */ /* 0x000fe400078e0002 */
[----:B------:R-:W-:-:S07]  /*4fdf0*/  IMAD.MOV.U32 R63, RZ, RZ, R3 ;  /* 0x000000ffff3f7224 */ /* 0x000fce00078e0003 */
.L_x_12983:
[----:B------:R-:W-:Y:S05]  /*4fe00*/  BSYNC.RECONVERGENT B5 ;  /* 0x0000000000057941 */ /* 0x000fea0003800200 */
.L_x_12982:
        /* <DEDUP_REMOVED lines=68> */
.L_x_12990:
[----:B------:R-:W-:Y:S05]  /*50250*/  BSYNC.RECONVERGENT B6 ;  /* 0x0000000000067941 */ /* 0x000fea0003800200 */
.L_x_12989:
[----:B------:R-:W-:Y:S01]  /*50260*/  IMAD.MOV.U32 R60, RZ, RZ, R2 ;  /* 0x000000ffff3c7224 */ /* 0x000fe200078e0002 */
[----:B------:R-:W-:Y:S01]  /*50270*/  MOV R61, R3 ;  /* 0x00000003003d7202 */ /* 0x000fe20000000f00 */
[----:B------:R-:W-:Y:S06]  /*50280*/  BRA `(.L_x_12988) ;  /* 0x0000000000047947 */ /* 0x000fec0003800000 */
.L_x_12987:
[----:B------:R0:W1:Y:S02]  /*50290*/  DADD R60, R42, -R4 ;  /* 0x000000002a3c7229 */ /* 0x0000640000000804 */
.L_x_12988:
[----:B------:R-:W-:Y:S05]  /*502a0*/  BSYNC.RECONVERGENT B5 ;  /* 0x0000000000057941 */ /* 0x000fea0003800200 */
.L_x_12986:
        /* <DEDUP_REMOVED lines=71> */
.L_x_12992:
[----:B------:R-:W-:Y:S05]  /*50720*/  BSYNC.RECONVERGENT B5 ;  /* 0x0000000000057941 */ /* 0x000fea0003800200 */
.L_x_12991:
[----:B------:R-:W-:Y:S02]  /*50730*/  IMAD.MOV.U32 R42, RZ, RZ, R2 ;  /* 0x000000ffff2a7224 */ /* 0x000fe400078e0002 */
[----:B------:R-:W-:Y:S01]  /*50740*/  IMAD.MOV.U32 R43, RZ, RZ, R3 ;  /* 0x000000ffff2b7224 */ /* 0x000fe200078e0003 */
[----:B------:R-:W-:Y:S06]  /*50750*/  BRA `(.L_x_12993) ;  /* 0x0000001000f07947 */ /* 0x000fec0003800000 */
.L_x_12981:
        /* <DEDUP_REMOVED lines=63> */
.L_x_12996:
[----:B------:R-:W-:Y:S05]  /*50b50*/  BSYNC.RECONVERGENT B5 ;  /* 0x0000000000057941 */ /* 0x000fea0003800200 */
.L_x_12995:
[----:B------:R-:W-:Y:S02]  /*50b60*/  IMAD.MOV.U32 R42, RZ, RZ, R2 ;  /* 0x000000ffff2a7224 */ /* 0x000fe400078e0002 */
[----:B------:R-:W-:Y:S01]  /*50b70*/  IMAD.MOV.U32 R43, RZ, RZ, R3 ;  /* 0x000000ffff2b7224 */ /* 0x000fe200078e0003 */
[----:B------:R-:W-:Y:S06]  /*50b80*/  BRA `(.L_x_12993) ;  /* 0x0000000c00e47947 */ /* 0x000fec0003800000 */
.L_x_12994:
        /* <DEDUP_REMOVED lines=71> */
[----:B------:R-:W-:Y:S05]  /*51000*/  CALL.REL.NOINC `($__internal_23_$__cuda_sm20_dsqrt_rn_f64_mediumpath_v1) ;  /* 0x000012c0009c7944 */ /* 0x000fea0003c00000 */
[----:B------:R-:W-:Y:S01]  /*51010*/  IMAD.MOV.U32 R4, RZ, RZ, R2 ;  /* 0x000000ffff047224 */ /* 0x000fe200078e0002 */
[----:B------:R-:W-:-:S07]  /*51020*/  MOV R5, R3 ;  /* 0x0000000300057202 */ /* 0x000fce0000000f00 */
.L_x_12998:
[----:B------:R-:W-:Y:S05]  /*51030*/  BSYNC.RECONVERGENT B5 ;  /* 0x0000000000057941 */ /* 0x000fea0003800200 */
.L_x_12997:
        /* <DEDUP_REMOVED lines=48> */
.L_x_13000:
[----:B------:R-:W-:Y:S05]  /*51340*/  BSYNC.RECONVERGENT B5 ;  /* 0x0000000000057941 */ /* 0x000fea0003800200 */
.L_x_12999:
[----:B------:R-:W0:Y:S01]  /*51350*/  DMUL R58, R58, 8.11296384146066816958e+31 ;  /* 0x469000003a3a7828 */ /* 0x000e220000000000 */
[----:B------:R-:W-:Y:S02]  /*51360*/  IMAD.MOV.U32 R42, RZ, RZ, R2 ;  /* 0x000000ffff2a7224 */ /* 0x000fe400078e0002 */
[----:B------:R-:W-:Y:S01]  /*51370*/  IMAD.MOV.U32 R43, RZ, RZ, R3 ;  /* 0x000000ffff2b7224 */ /* 0x000fe200078e0003 */
[----:B0-----:R-:W-:Y:S06]  /*51380*/  BRA `(.L_x_12993) ;  /* 0x0000000400e47947 */ /* 0x001fec0003800000 */
.L_x_12980:
        /* <DEDUP_REMOVED lines=54> */
.L_x_13002:
[----:B------:R-:W-:Y:S05]  /*516f0*/  BSYNC.RECONVERGENT B5 ;  /* 0x0000000000057941 */ /* 0x000fea0003800200 */
.L_x_13001:
        /* <DEDUP_REMOVED lines=62> */
.L_x_13004:
[----:B------:R-:W-:Y:S05]  /*51ae0*/  BSYNC.RECONVERGENT B5 ;  /* 0x0000000000057941 */ /* 0x000fea0003800200 */
.L_x_13003:
[----:B------:R0:W1:Y:S01]  /*51af0*/  DMUL R42, R2, R42 ;  /* 0x0000002a022a7228 */ /* 0x0000620000000000 */
[----:B------:R-:W-:Y:S01]  /*51b00*/  IMAD.MOV.U32 R58, RZ, RZ, 0x0 ;  /* 0x00000000ff3a7424 */ /* 0x000fe200078e00ff */
[----:B01----:R-:W-:-:S07]  /*51b10*/  MOV R59, 0x3ff00000 ;  /* 0x3ff00000003b7802 */ /* 0x003fce0000000f00 */
.L_x_12993:
[----:B------:R-:W-:Y:S05]  /*51b20*/  BSYNC.RECONVERGENT B4 ;  /* 0x0000000000047941 */ /* 0x000fea0003800200 */
.L_x_12979:
[----:B------:R-:W-:Y:S05]  /*51b30*/  BRA `(.L_x_13005) ;  /* 0x0000000000187947 */ /* 0x000fea0003800000 */
.L_x_12973:
[----:B------:R0:W1:-:S15]  /*51b40*/  DMUL R42, R40, 9.00719925474099200000e+15 ;  /* 0x43400000282a7828 */ /* 0x00005e0000000000 */
[----:B------:R-:W-:-:S15]  /*51b50*/  NOP ;  /* 0x0000000000007918 */ /* 0x000fde0000000000 */
[----:B------:R-:W-:-:S15]  /*51b60*/  NOP ;  /* 0x0000000000007918 */ /* 0x000fde0000000000 */
[----:B------:R-:W-:-:S15]  /*51b70*/  NOP ;  /* 0x0000000000007918 */ /* 0x000fde0000000000 */
[----:B------:R-:W-:-:S04]  /*51b80*/  NOP ;  /* 0x0000000000007918 */ /* 0x000fc80000000000 */
[----:B01----:R-:W2:Y:S02]  /*51b90*/  DMUL R58, R58, 9.00719925474099200000e+15 ;  /* 0x434000003a3a7828 */ /* 0x003ea40000000000 */
.L_x_13005:
[----:B------:R-:W-:Y:S05]  /*51ba0*/  BSYNC.RELIABLE B2 ;  /* 0x0000000000027941 */ /* 0x000fea0003800100 */
.L_x_12972:
        /* <DEDUP_REMOVED lines=62> */
.L_x_13007:
[----:B------:R-:W-:Y:S05]  /*51f90*/  BSYNC.RECONVERGENT B2 ;  /* 0x0000000000027941 */ /* 0x000fea0003800200 */
.L_x_13006:
        /* <DEDUP_REMOVED lines=177> */
.L_x_13009:
[----:B------:R-:W-:Y:S02]  /*52ab0*/  FSEL R2, RZ, 3.37028055040000000000e+12, P0 ;  /* 0x54442d18ff027808 */ /* 0x000fe40000000000 */
[----:B------:R-:W-:-:S07]  /*52ac0*/  FSEL R3, RZ, 2.1426990032196044922, P0 ;  /* 0x400921fbff037808 */ /* 0x000fce0000000000 */
.L_x_13010:
[----:B------:R-:W-:Y:S05]  /*52ad0*/  BSYNC.RECONVERGENT B0 ;  /* 0x0000000000007941 */ /* 0x000fea0003800200 */
.L_x_13008:
        /* <DEDUP_REMOVED lines=13> */
.L_x_12978:
[----:B------:R-:W-:Y:S05]  /*52bb0*/  BSYNC.RECONVERGENT B3 ;  /* 0x0000000000037941 */ /* 0x000fea0003800200 */
.L_x_12971:
[----:B------:R-:W-:Y:S01]  /*52bc0*/  LOP3.LUT R43, R67, 0x80000000, R11, 0xb8, !PT ;  /* 0x80000000432b7812 */ /* 0x000fe200078eb80b */
[----:B------:R-:W-:Y:S01]  /*52bd0*/  IMAD.MOV.U32 R42, RZ, RZ, R66 ;  /* 0x000000ffff2a7224 */ /* 0x000fe200078e0042 */
[----:B------:R-:W-:Y:S01]  /*52be0*/  LOP3.LUT R41, R5, 0x80000000, R9, 0xb8, !PT ;  /* 0x8000000005297812 */ /* 0x000fe200078eb809 */
[----:B------:R-:W-:Y:S01]  /*52bf0*/  IMAD.MOV.U32 R40, RZ, RZ, R4 ;  /* 0x000000ffff287224 */ /* 0x000fe200078e0004 */
[----:B------:R-:W-:Y:S06]  /*52c00*/  BRA `(.L_x_12936) ;  /* 0x000000c800bc7947 */ /* 0x000fec0003800000 */
.L_x_12938:
        /* <DEDUP_REMOVED lines=283> */
.L_x_13016:
[----:B------:R-:W-:Y:S05]  /*53dc0*/  BSYNC.RECONVERGENT B0 ;  /* 0x0000000000007941 */ /* 0x000fea0003800200 */
.L_x_13015:
[----:B------:R-:W-:Y:S04]  /*53dd0*/  BSSY.RECONVERGENT B3, `(.L_x_13017) ;  /* 0x0000008000037945 */ /* 0x000fe80003800200 */
[----:B------:R-:W-:Y:S05]  /*53de0*/  @P4 BRA P5, `(.L_x_13018) ;  /* 0x0000000000184947 */ /* 0x000fea0002800000 */
[----:B------:R-:W-:Y:S01]  /*53df0*/  IMAD.MOV.U32 R2, RZ, RZ, R6 ;  /* 0x000000ffff027224 */ /* 0x000fe200078e0006 */
[----:B------:R-:W-:Y:S01]  /*53e00*/  MOV R6, R62 ;  /* 0x0000003e00067202 */ /* 0x000fe20000000f00 */
[----:B------:R-:W-:Y:S01]  /*53e10*/  IMAD.MOV.U32 R3, RZ, RZ, R7 ;  /* 0x000000ffff037224 */ /* 0x000fe200078e0007 */
[----:B------:R-:W-:Y:S01]  /*53e20*/  MOV R4, 0x53e50 ;  /* 0x00053e5000047802 */ /* 0x000fe20000000f00 */
[----:B------:R-:W-:-:S07]  /*53e30*/  IMAD.MOV.U32 R5, RZ, RZ, R63 ;  /* 0x000000ffff057224 */ /* 0x000fce00078e003f */
[----:B01----:R-:W-:Y:S05]  /*53e40*/  CALL.REL.NOINC `($__internal_22_$__cuda_sm20_div_rn_f64_full) ;  /* 0x0000128800d87944 */ /* 0x003fea0003c00000 */
.L_x_13018:
[----:B------:R-:W-:Y:S05]  /*53e50*/  BSYNC.RECONVERGENT B3 ;  /* 0x0000000000037941 */ /* 0x000fea0003800200 */
.L_x_13017:
        /* <DEDUP_REMOVED lines=176> */
.L_x_13020:
[----:B------:R-:W-:Y:S02]  /*54960*/  FSEL R2, RZ, 3.37028055040000000000e+12, P0 ;  /* 0x54442d18ff027808 */ /* 0x000fe40000000000 */
[----:B------:R-:W-:-:S07]  /*54970*/  FSEL R3, RZ, 2.1426990032196044922, P0 ;  /* 0x400921fbff037808 */ /* 0x000fce0000000000 */
.L_x_13021:
[----:B------:R-:W-:Y:S05]  /*54980*/  BSYNC.RECONVERGENT B0 ;  /* 0x0000000000007941 */ /* 0x000fea0003800200 */
.L_x_13019:
        /* <DEDUP_REMOVED lines=14> */
.L_x_13014:
        /* <DEDUP_REMOVED lines=329> */
.L_x_13024:
[----:B------:R-:W-:Y:S05]  /*55f00*/  BSYNC.RECONVERGENT B0 ;  /* 0x0000000000007941 */ /* 0x000fea0003800200 */
.L_x_13023:
[----:B------:R-:W-:Y:S04]  /*55f10*/  BSSY.RECONVERGENT B3, `(.L_x_13025) ;  /* 0x0000007000037945 */ /* 0x000fe80003800200 */
[----:B------:R-:W-:Y:S05]  /*55f20*/  @P4 BRA P5, `(.L_x_13026) ;  /* 0x0000000000144947 */ /* 0x000fea0002800000 */
[----:B------:R-:W-:Y:S01]  /*55f30*/  IMAD.MOV.U32 R2, RZ, RZ, R6 ;  /* 0x000000ffff027224 */ /* 0x000fe200078e0006 */
[----:B------:R-:W-:Y:S01]  /*55f40*/  MOV R6, R4 ;  /* 0x0000000400067202 */ /* 0x000fe20000000f00 */
[----:B------:R-:W-:Y:S01]  /*55f50*/  IMAD.MOV.U32 R3, RZ, RZ, R7 ;  /* 0x000000ffff037224 */ /* 0x000fe200078e0007 */
[----:B------:R-:W-:-:S07]  /*55f60*/  MOV R4, 0x55f80 ;  /* 0x00055f8000047802 */ /* 0x000fce0000000f00 */
[----:B01----:R-:W-:Y:S05]  /*55f70*/  CALL.REL.NOINC `($__internal_22_$__cuda_sm20_div_rn_f64_full) ;  /* 0x00001268008c7944 */ /* 0x003fea0003c00000 */
.L_x_13026:
[----:B------:R-:W-:Y:S05]  /*55f80*/  BSYNC.RECONVERGENT B3 ;  /* 0x0000000000037941 */ /* 0x000fea0003800200 */
.L_x_13025:
        /* <DEDUP_REMOVED lines=176> */
.L_x_13028:
[----:B------:R-:W-:Y:S02]  /*56a90*/  FSEL R2, RZ, 3.37028055040000000000e+12, P0 ;  /* 0x54442d18ff027808 */ /* 0x000fe40000000000 */
[----:B------:R-:W-:-:S07]  /*56aa0*/  FSEL R3, RZ, 2.1426990032196044922, P0 ;  /* 0x400921fbff037808 */ /* 0x000fce0000000000 */
.L_x_13029:
[----:B------:R-:W-:Y:S05]  /*56ab0*/  BSYNC.RECONVERGENT B0 ;  /* 0x0000000000007941 */ /* 0x000fea0003800200 */
.L_x_13027:
        /* <DEDUP_REMOVED lines=10> */
.L_x_13013:
        /* <DEDUP_REMOVED lines=51> */
[----:B------:R-:W-:Y:S01]  /*56e90*/  MOV R62, R2 ;  /* 0x00000002003e7202 */ /* 0x000fe20000000f00 */
[----:B------:R-:W-:-:S07]  /*56ea0*/  IMAD.MOV.U32 R63, RZ, RZ, R3 ;  /* 0x000000ffff3f7224 */ /* 0x000fce00078e0003 */
.L_x_13031:
[----:B------:R-:W-:Y:S05]  /*56eb0*/  BSYNC.RECONVERGENT B3 ;  /* 0x0000000000037941 */ /* 0x000fea0003800200 */
.L_x_13030:
        /* <DEDUP_REMOVED lines=50> */
[----:B0-----:R-:W-:Y:S05]  /*571e0*/  CALL.REL.NOINC `($__internal_22_$__cuda_sm20_div_rn_f64_full) ;  /* 0x0000125400f07944 */ /* 0x001fea0003c00000 */
.L_x_13033:
[----:B------:R-:W-:Y:S05]  /*571f0*/  BSYNC.RECONVERGENT B3 ;  /* 0x0000000000037941 */ /* 0x000fea0003800200 */
.L_x_13032:
        /* <DEDUP_REMOVED lines=338> */
.L_x_13035:
[----:B------:R-:W-:Y:S05]  /*58720*/  BSYNC.RECONVERGENT B0 ;  /* 0x0000000000007941 */ /* 0x000fea0003800200 */
.L_x_13034:
        /* <DEDUP_REMOVED lines=8> */
.L_x_13037:
[----:B------:R-:W-:Y:S05]  /*587b0*/  BSYNC.RECONVERGENT B3 ;  /* 0x0000000000037941 */ /* 0x000fea0003800200 */
.L_x_13036:
        /* <DEDUP_REMOVED lines=176> */
.L_x_13039:
[----:B------:R-:W-:Y:S02]  /*592c0*/  FSEL R2, RZ, 3.37028055040000000000e+12, P0 ;  /* 0x54442d18ff027808 */ /* 0x000fe40000000000 */
[----:B------:R-:W-:-:S07]  /*592d0*/  FSEL R3, RZ, 2.1426990032196044922, P0 ;  /* 0x400921fbff037808 */ /* 0x000fce0000000000 */
.L_x_13040:
[----:B------:R-:W-:Y:S05]  /*592e0*/  BSYNC.RECONVERGENT B0 ;  /* 0x0000000000007941 */ /* 0x000fea0003800200 */
.L_x_13038:
        /* <DEDUP_REMOVED lines=14> */
.L_x_13012:
        /* <DEDUP_REMOVED lines=262> */
.L_x_13044:
[----:B------:R-:W-:Y:S05]  /*5a430*/  BSYNC.RECONVERGENT B0 ;  /* 0x0000000000007941 */ /* 0x000fea0003800200 */
.L_x_13043:
        /* <DEDUP_REMOVED lines=9> */
.L_x_13046:
[----:B------:R-:W-:Y:S05]  /*5a4d0*/  BSYNC.RECONVERGENT B3 ;  /* 0x0000000000037941 */ /* 0x000fea0003800200 */
.L_x_13045:
        /* <DEDUP_REMOVED lines=173> */
.L_x_13042:
        /* <DEDUP_REMOVED lines=327> */
.L_x_13048:
[----:B------:R-:W-:Y:S05]  /*5c420*/  BSYNC.RECONVERGENT B0 ;  /* 0x0000000000007941 */ /* 0x000fea0003800200 */
.L_x_13047:
        /* <DEDUP_REMOVED lines=8> */
.L_x_13050:
[----:B------:R-:W-:Y:S05]  /*5c4b0*/  BSYNC.RECONVERGENT B3 ;  /* 0x0000000000037941 */ /* 0x000fea0003800200 */
.L_x_13049:
        /* <DEDUP_REMOVED lines=173> */
.L_x_13041:
        /* <DEDUP_REMOVED lines=50> */
[----:B0-----:R-:W-:Y:S05]  /*5d2b0*/  CALL.REL.NOINC `($__internal_22_$__cuda_sm20_div_rn_f64_full) ;  /* 0x000011f400bc7944 */ /* 0x001fea0003c00000 */
[----:B------:R-:W-:Y:S02]  /*5d2c0*/  IMAD.MOV.U32 R62, RZ, RZ, R2 ;  /* 0x000000ffff3e7224 */ /* 0x000fe400078e0002 */
[----:B------:R-:W-:-:S07]  /*5d2d0*/  IMAD.MOV.U32 R63, RZ, RZ, R3 ;  /* 0x000000ffff3f7224 */ /* 0x000fce00078e0003 */
.L_x_13052:
[----:B------:R-:W-:Y:S05]  /*5d2e0*/  BSYNC.RECONVERGENT B3 ;  /* 0x0000000000037941 */ /* 0x000fea0003800200 */
.L_x_13051:
        /* <DEDUP_REMOVED lines=51> */
.L_x_13054:
[----:B------:R-:W-:Y:S05]  /*5d620*/  BSYNC.RECONVERGENT B3 ;  /* 0x0000000000037941 */ /* 0x000fea0003800200 */
.L_x_13053:
        /* <DEDUP_REMOVED lines=334> */
.L_x_13056:
[----:B------:R-:W-:Y:S05]  /*5eb10*/  BSYNC.RECONVERGENT B0 ;  /* 0x0000000000007941 */ /* 0x000fea0003800200 */
.L_x_13055:
        /* <DEDUP_REMOVED lines=9> */
.L_x_13058:
[----:B------:R-:W-:Y:S05]  /*5ebb0*/  BSYNC.RECONVERGENT B3 ;  /* 0x0000000000037941 */ /* 0x000fea0003800200 */
.L_x_13057:
        /* <DEDUP_REMOVED lines=172> */
.L_x_13022:
[----:B------:R-:W-:Y:S05]  /*5f680*/  BSYNC.RECONVERGENT B2 ;  /* 0x0000000000027941 */ /* 0x000fea0003800200 */
.L_x_13011:
[----:B------:R-:W-:Y:S01]  /*5f690*/  UMOV UR4, 0xfefa39ef ;  /* 0xfefa39ef00047882 */ /* 0x000fe20000000000 */
[----:B------:R-:W-:Y:S01]  /*5f6a0*/  UMOV UR5, 0x3fe62e42 ;  /* 0x3fe62e4200057882 */ /* 0x000fe20000000000 */
[----:B------:R-:W-:Y:S01]  /*5f6b0*/  LOP3.LUT R41, R3, 0x80000000, R9, 0xb8, !PT ;  /* 0x8000000003297812 */ /* 0x000fe200078eb809 */
[----:B-1----:R-:W1:Y:S01]  /*5f6c0*/  DADD R64, R64, UR4 ;  /* 0x0000000440407e29 */ /* 0x002e620008000000 */
[----:B------:R-:W-:Y:S01]  /*5f6d0*/  IMAD.MOV.U32 R40, RZ, RZ, R2 ;  /* 0x000000ffff287224 */ /* 0x000fe200078e0002 */
[----:B-1----:R-:W-:Y:S02]  /*5f6e0*/  LOP3.LUT R43, R65, 0x80000000, R11, 0xb8, !PT ;  /* 0x80000000412b7812 */ /* 0x002fe400078eb80b */
[----:B------:R-:W-:-:S07]  /*5f6f0*/  MOV R42, R64 ;  /* 0x00000040002a7202 */ /* 0x000fce0000000f00 */
.L_x_12936:
[----:B------:R-:W-:Y:S05]  /*5f700*/  BSYNC.RECONVERGENT B1 ;  /* 0x0000000000017941 */ /* 0x000fea0003800200 */
.L_x_12935:
        /* <DEDUP_REMOVED lines=68> */
.L_x_13061:
        /* <DEDUP_REMOVED lines=303> */
.L_x_13066:
[----:B------:R-:W-:Y:S05]  /*60e40*/  BSYNC.RECONVERGENT B3 ;  /* 0x0000000000037941 */ /* 0x000fea0003800200 */
.L_x_13065:
        /* <DEDUP_REMOVED lines=197> */
.L_x_13064:
        /* <DEDUP_REMOVED lines=77> */
.L_x_13073:
[----:B------:R-:W-:Y:S05]  /*61f70*/  BSYNC.RECONVERGENT B4 ;  /* 0x0000000000047941 */ /* 0x000fea0003800200 */
.L_x_13072:
[----:B------:R-:W-:Y:S01]  /*61f80*/  MOV R66, R2 ;  /* 0x0000000200427202 */ /* 0x000fe20000000f00 */
[----:B------:R-:W-:-:S07]  /*61f90*/  IMAD.MOV.U32 R67, RZ, RZ, R3 ;  /* 0x000000ffff437224 */ /* 0x000fce00078e0003 */
.L_x_13071:
[----:B------:R-:W-:Y:S05]  /*61fa0*/  BSYNC.RECONVERGENT B3 ;  /* 0x0000000000037941 */ /* 0x000fea0003800200 */
.L_x_13070:
        /* <DEDUP_REMOVED lines=70> */
.L_x_13078:
[----:B------:R-:W-:Y:S05]  /*62410*/  BSYNC.RECONVERGENT B4 ;  /* 0x0000000000047941 */ /* 0x000fea0003800200 */
.L_x_13077:
[----:B------:R-:W-:Y:S05]  /*62420*/  BRA `(.L_x_13076) ;  /* 0x0000000000047947 */ /* 0x000fea0003800000 */
.L_x_13075:
[----:B------:R0:W1:Y:S02]  /*62430*/  DADD R2, R10, -R4 ;  /* 0x000000000a027229 */ /* 0x0000640000000804 */
.L_x_13076:
[----:B------:R-:W-:Y:S05]  /*62440*/  BSYNC.RECONVERGENT B3 ;  /* 0x0000000000037941 */ /* 0x000fea0003800200 */
.L_x_13074:
        /* <DEDUP_REMOVED lines=73> */
.L_x_13080:
[----:B------:R-:W-:Y:S05]  /*628e0*/  BSYNC.RECONVERGENT B3 ;  /* 0x0000000000037941 */ /* 0x000fea0003800200 */
.L_x_13079:
        /* <DEDUP_REMOVED lines=201> */
.L_x_13081:
        /* <DEDUP_REMOVED lines=52> */
.L_x_13083:
[----:B------:R-:W-:Y:S05]  /*638c0*/  BSYNC.RECONVERGENT B3 ;  /* 0x0000000000037941 */ /* 0x000fea0003800200 */
.L_x_13082:
        /* <DEDUP_REMOVED lines=78> */
.L_x_13069:
        /* <DEDUP_REMOVED lines=59> */
.L_x_13086:
[----:B------:R-:W-:Y:S05]  /*64160*/  BSYNC.RECONVERGENT B3 ;  /* 0x0000000000037941 */ /* 0x000fea0003800200 */
.L_x_13085:
        /* <DEDUP_REMOVED lines=200> */
.L_x_13087:
        /* <DEDUP_REMOVED lines=52> */
.L_x_13089:
[----:B------:R-:W-:Y:S05]  /*65130*/  BSYNC.RECONVERGENT B3 ;  /* 0x0000000000037941 */ /* 0x000fea0003800200 */
.L_x_13088:
        /* <DEDUP_REMOVED lines=78> */
.L_x_13084:
        /* <DEDUP_REMOVED lines=63> */
.L_x_13091:
[----:B------:R-:W-:Y:S05]  /*65a10*/  BSYNC.RECONVERGENT B3 ;  /* 0x0000000000037941 */ /* 0x000fea0003800200 */
.L_x_13090:
        /* <DEDUP_REMOVED lines=48> */
.L_x_13093:
[----:B------:R-:W-:Y:S05]  /*65d20*/  BSYNC.RECONVERGENT B3 ;  /* 0x0000000000037941 */ /* 0x000fea0003800200 */
.L_x_13092:
[----:B------:R-:W-:Y:S02]  /*65d30*/  IMAD.MOV.U32 R66, RZ, RZ, R2 ;  /* 0x000000ffff427224 */ /* 0x000fe400078e0002 */
[----:B------:R-:W-:Y:S01]  /*65d40*/  IMAD.MOV.U32 R67, RZ, RZ, R3 ;  /* 0x000000ffff437224 */ /* 0x000fe200078e0003 */
[----:B------:R-:W-:Y:S06]  /*65d50*/  BRA `(.L_x_13067) ;  /* 0x0000000000d47947 */ /* 0x000fec0003800000 */
.L_x_13068:
        /* <DEDUP_REMOVED lines=52> */
.L_x_13094:
[----:B------:R-:W-:Y:S05]  /*660a0*/  BSYNC.RECONVERGENT B3 ;  /* 0x0000000000037941 */ /* 0x000fea0003800200 */
.L_x_13067:
[----:B------:R-:W-:Y:S05]  /*660b0*/  BSYNC.RECONVERGENT B2 ;  /* 0x0000000000027941 */ /* 0x000fea0003800200 */
.L_x_13063:
        /* <DEDUP_REMOVED lines=53> */
.L_x_13099:
[----:B------:R-:W-:Y:S05]  /*66410*/  BSYNC.RECONVERGENT B4 ;  /* 0x0000000000047941 */ /* 0x000fea0003800200 */
.L_x_13098:
        /* <DEDUP_REMOVED lines=177> */
.L_x_13101:
        /* <DEDUP_REMOVED lines=98> */
.L_x_13100:
        /* <DEDUP_REMOVED lines=83> */
.L_x_13109:
[----:B------:R-:W-:Y:S05]  /*67a80*/  BSYNC.RECONVERGENT B6 ;  /* 0x0000000000067941 */ /* 0x000fea0003800200 */
.L_x_13108:
[----:B------:R-:W-:Y:S02]  /*67a90*/  IMAD.MOV.U32 R62, RZ, RZ, R2 ;  /* 0x000000ffff3e7224 */ /* 0x000fe400078e0002 */
[----:B------:R-:W-:-:S07]  /*67aa0*/  IMAD.MOV.U32 R63, RZ, RZ, R3 ;  /* 0x000000ffff3f7224 */ /* 0x000fce00078e0003 */
.L_x_13107:
[----:B------:R-:W-:Y:S05]  /*67ab0*/  BSYNC.RECONVERGENT B5 ;  /* 0x0000000000057941 */ /* 0x000fea0003800200 */
.L_x_13106:
        /* <DEDUP_REMOVED lines=68> */
.L_x_13114:
[----:B------:R-:W-:Y:S05]  /*67f00*/  BSYNC.RECONVERGENT B6 ;  /* 0x0000000000067941 */ /* 0x000fea0003800200 */
.L_x_13113:
[----:B------:R-:W-:Y:S02]  /*67f10*/  IMAD.MOV.U32 R60, RZ, RZ, R2 ;  /* 0x000000ffff3c7224 */ /* 0x000fe400078e0002 */
[----:B------:R-:W-:Y:S01]  /*67f20*/  IMAD.MOV.U32 R61, RZ, RZ, R3 ;  /* 0x000000ffff3d7224 */ /* 0x000fe200078e0003 */
[----:B------:R-:W-:Y:S06]  /*67f30*/  BRA `(.L_x_13112) ;  /* 0x0000000000047947 */ /* 0x000fec0003800000 */
.L_x_13111:
[----:B------:R0:W1:Y:S02]  /*67f40*/  DADD R60, R10, -R4 ;  /* 0x000000000a3c7229 */ /* 0x0000640000000804 */
.L_x_13112:
[----:B------:R-:W-:Y:S05]  /*67f50*/  BSYNC.RECONVERGENT B5 ;  /* 0x0000000000057941 */ /* 0x000fea0003800200 */
.L_x_13110:
        /* <DEDUP_REMOVED lines=72> */
.L_x_13116:
[----:B------:R-:W-:Y:S05]  /*683e0*/  BSYNC.RECONVERGENT B5 ;  /* 0x0000000000057941 */ /* 0x000fea0003800200 */
.L_x_13115:
[----:B------:R-:W-:Y:S01]  /*683f0*/  IMAD.MOV.U32 R10, RZ, RZ, R2 ;  /* 0x000000ffff0a7224 */ /* 0x000fe200078e0002 */
[----:B------:R-:W-:Y:S01]  /*68400*/  MOV R11, R3 ;  /* 0x00000003000b7202 */ /* 0x000fe20000000f00 */
[----:B------:R-:W-:Y:S06]  /*68410*/  BRA `(.L_x_13117) ;  /* 0x0000001000ec7947 */ /* 0x000fec0003800000 */
.L_x_13105:
        /* <DEDUP_REMOVED lines=63> */
.L_x_13120:
[----:B------:R-:W-:Y:S05]  /*68810*/  BSYNC.RECONVERGENT B5 ;  /* 0x0000000000057941 */ /* 0x000fea0003800200 */
.L_x_13119:
[----:B------:R-:W-:Y:S02]  /*68820*/  IMAD.MOV.U32 R10, RZ, RZ, R2 ;  /* 0x000000ffff0a7224 */ /* 0x000fe400078e0002 */
[----:B------:R-:W-:Y:S01]  /*68830*/  IMAD.MOV.U32 R11, RZ, RZ, R3 ;  /* 0x000000ffff0b7224 */ /* 0x000fe200078e0003 */
[----:B------:R-:W-:Y:S06]  /*68840*/  BRA `(.L_x_13117) ;  /* 0x0000000c00e07947 */ /* 0x000fec0003800000 */
.L_x_13118:
        /* <DEDUP_REMOVED lines=74> */
.L_x_13122:
[----:B------:R-:W-:Y:S05]  /*68cf0*/  BSYNC.RECONVERGENT B5 ;  /* 0x0000000000057941 */ /* 0x000fea0003800200 */
.L_x_13121:
        /* <DEDUP_REMOVED lines=48> */
.L_x_13124:
[----:B------:R-:W-:Y:S05]  /*69000*/  BSYNC.RECONVERGENT B5 ;  /* 0x0000000000057941 */ /* 0x000fea0003800200 */
.L_x_13123:
[----:B------:R-:W0:Y:S01]  /*69010*/  DMUL R58, R58, 8.11296384146066816958e+31 ;  /* 0x469000003a3a7828 */ /* 0x000e220000000000 */
[----:B------:R-:W-:Y:S01]  /*69020*/  MOV R10, R2 ;  /* 0x00000002000a7202 */ /* 0x000fe20000000f00 */
[----:B------:R-:W-:Y:S01]  /*69030*/  IMAD.MOV.U32 R11, RZ, RZ, R3 ;  /* 0x000000ffff0b7224 */ /* 0x000fe200078e0003 */
[----:B0-----:R-:W-:Y:S06]  /*69040*/  BRA `(.L_x_13117) ;  /* 0x0000000400e07947 */ /* 0x001fec0003800000 */
.L_x_13104:
        /* <DEDUP_REMOVED lines=54> */
.L_x_13126:
[----:B------:R-:W-:Y:S05]  /*693b0*/  BSYNC.RECONVERGENT B5 ;  /* 0x0000000000057941 */ /* 0x000fea0003800200 */
.L_x_13125:
        /* <DEDUP_REMOVED lines=61> */
.L_x_13128:
[----:B------:R-:W-:Y:S05]  /*69790*/  BSYNC.RECONVERGENT B5 ;  /* 0x0000000000057941 */ /* 0x000fea0003800200 */
.L_x_13127:
[----:B------:R0:W1:Y:S01]  /*697a0*/  DMUL R10, R2, R10 ;  /* 0x0000000a020a7228 */ /* 0x0000620000000000 */
[----:B------:R-:W-:Y:S02]  /*697b0*/  IMAD.MOV.U32 R58, RZ, RZ, 0x0 ;  /* 0x00000000ff3a7424 */ /* 0x000fe400078e00ff */
[----:B01----:R-:W-:-:S07]  /*697c0*/  IMAD.MOV.U32 R59, RZ, RZ, 0x3ff00000 ;  /* 0x3ff00000ff3b7424 */ /* 0x003fce00078e00ff */
.L_x_13117:
[----:B------:R-:W-:Y:S05]  /*697d0*/  BSYNC.RECONVERGENT B4 ;  /* 0x0000000000047941 */ /* 0x000fea0003800200 */
.L_x_13103:
[----:B------:R-:W-:Y:S05]  /*697e0*/  BRA `(.L_x_13129) ;  /* 0x0000000000187947 */ /* 0x000fea0003800000 */
.L_x_13097:
[----:B------:R0:W1:-:S15]  /*697f0*/  DMUL R10, R8, 9.00719925474099200000e+15 ;  /* 0x43400000080a7828 */ /* 0x00005e0000000000 */
[----:B------:R-:W-:-:S15]  /*69800*/  NOP ;  /* 0x0000000000007918 */ /* 0x000fde0000000000 */
[----:B------:R-:W-:-:S15]  /*69810*/  NOP ;  /* 0x0000000000007918 */ /* 0x000fde0000000000 */
[----:B------:R-:W-:-:S15]  /*69820*/  NOP ;  /* 0x0000000000007918 */ /* 0x000fde0000000000 */
[----:B------:R-:W-:-:S04]  /*69830*/  NOP ;  /* 0x0000000000007918 */ /* 0x000fc80000000000 */
[----:B01----:R-:W2:Y:S02]  /*69840*/  DMUL R58, R58, 9.00719925474099200000e+15 ;  /* 0x434000003a3a7828 */ /* 0x003ea40000000000 */
.L_x_13129:
[----:B------:R-:W-:Y:S05]  /*69850*/  BSYNC.RELIABLE B2 ;  /* 0x0000000000027941 */ /* 0x000fea0003800100 */
.L_x_13096:
        /* <DEDUP_REMOVED lines=62> */
.L_x_13131:
[----:B------:R-:W-:Y:S05]  /*69c40*/  BSYNC.RECONVERGENT B2 ;  /* 0x0000000000027941 */ /* 0x000fea0003800200 */
.L_x_13130:
        /* <DEDUP_REMOVED lines=176> */
.L_x_13133:
[----:B------:R-:W-:Y:S02]  /*6a750*/  FSEL R2, RZ, 3.37028055040000000000e+12, P0 ;  /* 0x54442d18ff027808 */ /* 0x000fe40000000000 */
[----:B------:R-:W-:-:S07]  /*6a760*/  FSEL R3, RZ, 2.1426990032196044922, P0 ;  /* 0x400921fbff037808 */ /* 0x000fce0000000000 */
.L_x_13134:
[----:B------:R-:W-:Y:S05]  /*6a770*/  BSYNC.RECONVERGENT B0 ;  /* 0x0000000000007941 */ /* 0x000fea0003800200 */
.L_x_13132:
        /* <DEDUP_REMOVED lines=13> */
.L_x_13102:
[----:B------:R-:W-:Y:S05]  /*6a850*/  BSYNC.RECONVERGENT B3 ;  /* 0x0000000000037941 */ /* 0x000fea0003800200 */
.L_x_13095:
[----:B------:R-:W-:Y:S01]  /*6a860*/  LOP3.LUT R11, R67, 0x80000000, R15, 0xb8, !PT ;  /* 0x80000000430b7812 */ /* 0x000fe200078eb80f */
[----:B------:R-:W-:Y:S01]  /*6a870*/  IMAD.MOV.U32 R10, RZ, RZ, R66 ;  /* 0x000000ffff0a7224 */ /* 0x000fe200078e0042 */
[----:B------:R-:W-:Y:S01]  /*6a880*/  LOP3.LUT R9, R5, 0x80000000, R13, 0xb8, !PT ;  /* 0x8000000005097812 */ /* 0x000fe200078eb80d */
[----:B------:R-:W-:Y:S01]  /*6a890*/  IMAD.MOV.U32 R8, RZ, RZ, R4 ;  /* 0x000000ffff087224 */ /* 0x000fe200078e0004 */
[----:B------:R-:W-:Y:S06]  /*6a8a0*/  BRA `(.L_x_13060) ;  /* 0x000000c800c07947 */ /* 0x000fec0003800000 */
.L_x_13062:
        /* <DEDUP_REMOVED lines=284> */
.L_x_13140:
[----:B------:R-:W-:Y:S05]  /*6ba70*/  BSYNC.RECONVERGENT B0 ;  /* 0x0000000000007941 */ /* 0x000fea0003800200 */
.L_x_13139:
        /* <DEDUP_REMOVED lines=8> */
.L_x_13142:
[----:B------:R-:W-:Y:S05]  /*6bb00*/  BSYNC.RECONVERGENT B3 ;  /* 0x0000000000037941 */ /* 0x000fea0003800200 */
.L_x_13141:
        /* <DEDUP_REMOVED lines=177> */
.L_x_13144:
[----:B------:R-:W-:Y:S02]  /*6c620*/  FSEL R2, RZ, 3.37028055040000000000e+12, P0 ;  /* 0x54442d18ff027808 */ /* 0x000fe40000000000 */
[----:B------:R-:W-:-:S07]  /*6c630*/  FSEL R3, RZ, 2.1426990032196044922, P0 ;  /* 0x400921fbff037808 */ /* 0x000fce0000000000 */
.L_x_13145:
[----:B------:R-:W-:Y:S05]  /*6c640*/  BSYNC.RECONVERGENT B0 ;  /* 0x0000000000007941 */ /* 0x000fea0003800200 */
.L_x_13143:
        /* <DEDUP_REMOVED lines=14> */
.L_x_13138:
        /* <DEDUP_REMOVED lines=330> */
.L_x_13148:
[----:B------:R-:W-:Y:S05]  /*6dbd0*/  BSYNC.RECONVERGENT B0 ;  /* 0x0000000000007941 */ /* 0x000fea0003800200 */
.L_x_13147:
[----:B------:R-:W-:Y:S04]  /*6dbe0*/  BSSY.RECONVERGENT B3, `(.L_x_13149) ;  /* 0x0000007000037945 */ /* 0x000fe80003800200 */
[----:B------:R-:W-:Y:S05]  /*6dbf0*/  @P4 BRA P5, `(.L_x_13150) ;  /* 0x0000000000144947 */ /* 0x000fea0002800000 */
[----:B------:R-:W-:Y:S02]  /*6dc00*/  IMAD.MOV.U32 R2, RZ, RZ, R6 ;  /* 0x000000ffff027224 */ /* 0x000fe400078e0006 */
[----:B------:R-:W-:Y:S01]  /*6dc10*/  IMAD.MOV.U32 R6, RZ, RZ, R4 ;  /* 0x000000ffff067224 */ /* 0x000fe200078e0004 */
[----:B------:R-:W-:Y:S01]  /*6dc20*/  MOV R4, 0x6dc50 ;  /* 0x0006dc5000047802 */ /* 0x000fe20000000f00 */
[----:B------:R-:W-:-:S07]  /*6dc30*/  IMAD.MOV.U32 R3, RZ, RZ, R7 ;  /* 0x000000ffff037224 */ /* 0x000fce00078e0007 */
[----:B01----:R-:W-:Y:S05]  /*6dc40*/  CALL.REL.NOINC `($__internal_22_$__cuda_sm20_div_rn_f64_full) ;  /* 0x000010ec00587944 */ /* 0x003fea0003c00000 */
.L_x_13150:
[----:B------:R-:W-:Y:S05]  /*6dc50*/  BSYNC.RECONVERGENT B3 ;  /* 0x0000000000037941 */ /* 0x000fea0003800200 */
.L_x_13149:
        /* <DEDUP_REMOVED lines=176> */
.L_x_13152:
[----:B------:R-:W-:Y:S02]  /*6e760*/  FSEL R2, RZ, 3.37028055040000000000e+12, P0 ;  /* 0x54442d18ff027808 */ /* 0x000fe40000000000 */
[----:B------:R-:W-:-:S07]  /*6e770*/  FSEL R3, RZ, 2.1426990032196044922, P0 ;  /* 0x400921fbff037808 */ /* 0x000fce0000000000 */
.L_x_13153:
[----:B------:R-:W-:Y:S05]  /*6e780*/  BSYNC.RECONVERGENT B0 ;  /* 0x0000000000007941 */ /* 0x000fea0003800200 */
.L_x_13151:
        /* <DEDUP_REMOVED lines=10> */
.L_x_13137:
        /* <DEDUP_REMOVED lines=50> */
[----:B0-----:R-:W-:Y:S05]  /*6eb50*/  CALL.REL.NOINC `($__internal_22_$__cuda_sm20_div_rn_f64_full) ;  /* 0x000010dc00947944 */ /* 0x001fea0003c00000 */
[----:B------:R-:W-:Y:S02]  /*6eb60*/  IMAD.MOV.U32 R62, RZ, RZ, R2 ;  /* 0x000000ffff3e7224 */ /* 0x000fe400078e0002 */
[----:B------:R-:W-:-:S07]  /*6eb70*/  IMAD.MOV.U32 R63, RZ, RZ, R3 ;  /* 0x000000ffff3f7224 */ /* 0x000fce00078e0003 */
.L_x_13155:
[----:B------:R-:W-:Y:S05]  /*6eb80*/  BSYNC.RECONVERGENT B3 ;  /* 0x0000000000037941 */ /* 0x000fea0003800200 */
.L_x_13154:
        /* <DEDUP_REMOVED lines=50> */
[----:B0-----:R-:W-:Y:S05]  /*6eeb0*/  CALL.REL.NOINC `($__internal_22_$__cuda_sm20_div_rn_f64_full) ;  /* 0x000010d800bc7944 */ /* 0x001fea0003c00000 */
.L_x_13157:
[----:B------:R-:W-:Y:S05]  /*6eec0*/  BSYNC.RECONVERGENT B3 ;  /* 0x0000000000037941 */ /* 0x000fea0003800200 */
.L_x_13156:
        /* <DEDUP_REMOVED lines=338> */
.L_x_13159:
[----:B------:R-:W-:Y:S05]  /*703f0*/  BSYNC.RECONVERGENT B0 ;  /* 0x0000000000007941 */ /* 0x000fea0003800200 */
.L_x_13158:
        /* <DEDUP_REMOVED lines=8> */
.L_x_13161:
[----:B------:R-:W-:Y:S05]  /*70480*/  BSYNC.RECONVERGENT B3 ;  /* 0x0000000000037941 */ /* 0x000fea0003800200 */
.L_x_13160:
        /* <DEDUP_REMOVED lines=176> */
.L_x_13163:
[----:B------:R-:W-:Y:S02]  /*70f90*/  FSEL R2, RZ, 3.37028055040000000000e+12, P0 ;  /* 0x54442d18ff027808 */ /* 0x000fe40000000000 */
[----:B------:R-:W-:-:S07]  /*70fa0*/  FSEL R3, RZ, 2.1426990032196044922, P0 ;  /* 0x400921fbff037808 */ /* 0x000fce0000000000 */
.L_x_13164:
[----:B------:R-:W-:Y:S05]  /*70fb0*/  BSYNC.RECONVERGENT B0 ;  /* 0x0000000000007941 */ /* 0x000fea0003800200 */
.L_x_13162:
        /* <DEDUP_REMOVED lines=14> */
.L_x_13136:
        /* <DEDUP_REMOVED lines=262> */
.L_x_13168:
[----:B------:R-:W-:Y:S05]  /*72100*/  BSYNC.RECONVERGENT B0 ;  /* 0x0000000000007941 */ /* 0x000fea0003800200 */
.L_x_13167:
        /* <DEDUP_REMOVED lines=9> */
.L_x_13170:
[----:B------:R-:W-:Y:S05]  /*721a0*/  BSYNC.RECONVERGENT B3 ;  /* 0x0000000000037941 */ /* 0x000fea0003800200 */
.L_x_13169:
        /* <DEDUP_REMOVED lines=173> */
.L_x_13166:
        /* <DEDUP_REMOVED lines=326> */
.L_x_13172:
[----:B------:R-:W-:Y:S05]  /*740e0*/  BSYNC.RECONVERGENT B0 ;  /* 0x0000000000007941 */ /* 0x000fea0003800200 */
.L_x_13171:
        /* <DEDUP_REMOVED lines=8> */
.L_x_13174:
[----:B------:R-:W-:Y:S05]  /*74170*/  BSYNC.RECONVERGENT B3 ;  /* 0x0000000000037941 */ /* 0x000fea0003800200 */
.L_x_13173:
        /* <DEDUP_REMOVED lines=173> */
.L_x_13165:
        /* <DEDUP_REMOVED lines=51> */
[----:B------:R-:W-:Y:S02]  /*74f80*/  IMAD.MOV.U32 R62, RZ, RZ, R2 ;  /* 0x000000ffff3e7224 */ /* 0x000fe400078e0002 */
[----:B------:R-:W-:-:S07]  /*74f90*/  IMAD.MOV.U32 R63, RZ, RZ, R3 ;  /* 0x000000ffff3f7224 */ /* 0x000fce00078e0003 */
.L_x_13176:
[----:B------:R-:W-:Y:S05]  /*74fa0*/  BSYNC.RECONVERGENT B3 ;  /* 0x0000000000037941 */ /* 0x000fea0003800200 */
.L_x_13175:
        /* <DEDUP_REMOVED lines=50> */
[----:B0-----:R-:W-:Y:S05]  /*752d0*/  CALL.REL.NOINC `($__internal_22_$__cuda_sm20_div_rn_f64_full) ;  /* 0x0000107400b47944 */ /* 0x001fea0003c00000 */
.L_x_13178:
[----:B------:R-:W-:Y:S05]  /*752e0*/  BSYNC.RECONVERGENT B3 ;  /* 0x0000000000037941 */ /* 0x000fea0003800200 */
.L_x_13177:
        /* <DEDUP_REMOVED lines=333> */
.L_x_13180:
[----:B------:R-:W-:Y:S05]  /*767c0*/  BSYNC.RECONVERGENT B0 ;  /* 0x0000000000007941 */ /* 0x000fea0003800200 */
.L_x_13179:
        /* <DEDUP_REMOVED lines=9> */
.L_x_13182:
[----:B------:R-:W-:Y:S05]  /*76860*/  BSYNC.RECONVERGENT B3 ;  /* 0x0000000000037941 */ /* 0x000fea0003800200 */
.L_x_13181:
        /* <DEDUP_REMOVED lines=172> */
.L_x_13146:
[----:B------:R-:W-:Y:S05]  /*77330*/  BSYNC.RECONVERGENT B2 ;  /* 0x0000000000027941 */ /* 0x000fea0003800200 */
.L_x_13135:
[----:B------:R-:W-:Y:S01]  /*77340*/  UMOV UR4, 0xfefa39ef ;  /* 0xfefa39ef00047882 */ /* 0x000fe20000000000 */
[----:B------:R-:W-:Y:S01]  /*77350*/  UMOV UR5, 0x3fe62e42 ;  /* 0x3fe62e4200057882 */ /* 0x000fe20000000000 */
[----:B------:R-:W-:Y:S01]  /*77360*/  LOP3.LUT R9, R3, 0x80000000, R13, 0xb8, !PT ;  /* 0x8000000003097812 */ /* 0x000fe200078eb80d */
[----:B-1----:R-:W1:Y:S01]  /*77370*/  DADD R64, R64, UR4 ;  /* 0x0000000440407e29 */ /* 0x002e620008000000 */
[----:B------:R-:W-:Y:S01]  /*77380*/  IMAD.MOV.U32 R8, RZ, RZ, R2 ;  /* 0x000000ffff087224 */ /* 0x000fe200078e0002 */
[----:B-1----:R-:W-:Y:S01]  /*77390*/  LOP3.LUT R11, R65, 0x80000000, R15, 0xb8, !PT ;  /* 0x80000000410b7812 */ /* 0x002fe200078eb80f */
[----:B------:R-:W-:-:S07]  /*773a0*/  IMAD.MOV.U32 R10, RZ, RZ, R64 ;  /* 0x000000ffff0a7224 */ /* 0x000fce00078e0040 */
.L_x_13060:
[----:B------:R-:W-:Y:S05]  /*773b0*/  BSYNC.RECONVERGENT B1 ;  /* 0x0000000000017941 */ /* 0x000fea0003800200 */
.L_x_13059:
        /* <DEDUP_REMOVED lines=69> */
.L_x_13185:
        /* <DEDUP_REMOVED lines=303> */
.L_x_13190:
[----:B------:R-:W-:Y:S05]  /*78b00*/  BSYNC.RECONVERGENT B3 ;  /* 0x0000000000037941 */ /* 0x000fea0003800200 */
.L_x_13189:
        /* <DEDUP_REMOVED lines=196> */
.L_x_13188:
        /* <DEDUP_REMOVED lines=77> */
.L_x_13197:
[----:B------:R-:W-:Y:S05]  /*79c20*/  BSYNC.RECONVERGENT B4 ;  /* 0x0000000000047941 */ /* 0x000fea0003800200 */
.L_x_13196:
[----:B------:R-:W-:Y:S02]  /*79c30*/  IMAD.MOV.U32 R66, RZ, RZ, R2 ;  /* 0x000000ffff427224 */ /* 0x000fe400078e0002 */
[----:B------:R-:W-:-:S07]  /*79c40*/  IMAD.MOV.U32 R67, RZ, RZ, R3 ;  /* 0x000000ffff437224 */ /* 0x000fce00078e0003 */
.L_x_13195:
[----:B------:R-:W-:Y:S05]  /*79c50*/  BSYNC.RECONVERGENT B3 ;  /* 0x0000000000037941 */ /* 0x000fea0003800200 */
.L_x_13194:
        /* <DEDUP_REMOVED lines=70> */
.L_x_13202:
[----:B------:R-:W-:Y:S05]  /*7a0c0*/  BSYNC.RECONVERGENT B4 ;  /* 0x0000000000047941 */ /* 0x000fea0003800200 */
.L_x_13201:
[----:B------:R-:W-:Y:S05]  /*7a0d0*/  BRA `(.L_x_13200) ;  /* 0x0000000000047947 */ /* 0x000fea0003800000 */
.L_x_13199:
[----:B------:R0:W1:Y:S02]  /*7a0e0*/  DADD R2, R14, -R4 ;  /* 0x000000000e027229 */ /* 0x0000640000000804 */
.L_x_13200:
[----:B------:R-:W-:Y:S05]  /*7a0f0*/  BSYNC.RECONVERGENT B3 ;  /* 0x0000000000037941 */ /* 0x000fea0003800200 */
.L_x_13198:
        /* <DEDUP_REMOVED lines=73> */
.L_x_13204:
[----:B------:R-:W-:Y:S05]  /*7a590*/  BSYNC.RECONVERGENT B3 ;  /* 0x0000000000037941 */ /* 0x000fea0003800200 */
.L_x_13203:
        /* <DEDUP_REMOVED lines=201> */
.L_x_13205:
        /* <DEDUP_REMOVED lines=52> */
.L_x_13207:
[----:B------:R-:W-:Y:S05]  /*7b570*/  BSYNC.RECONVERGENT B3 ;  /* 0x0000000000037941 */ /* 0x000fea0003800200 */
.L_x_13206:
        /* <DEDUP_REMOVED lines=78> */
.L_x_13193:
        /* <DEDUP_REMOVED lines=58> */
.L_x_13210:
[----:B------:R-:W-:Y:S05]  /*7be00*/  BSYNC.RECONVERGENT B3 ;  /* 0x0000000000037941 */ /* 0x000fea0003800200 */
.L_x_13209:
        /* <DEDUP_REMOVED lines=201> */
.L_x_13211:
        /* <DEDUP_REMOVED lines=52> */
.L_x_13213:
[----:B------:R-:W-:Y:S05]  /*7cde0*/  BSYNC.RECONVERGENT B3 ;  /* 0x0000000000037941 */ /* 0x000fea0003800200 */
.L_x_13212:
        /* <DEDUP_REMOVED lines=78> */
.L_x_13208:
        /* <DEDUP_REMOVED lines=61> */
[----:B------:R-:W-:Y:S01]  /*7d6a0*/  MOV R4, R2 ;  /* 0x0000000200047202 */ /* 0x000fe20000000f00 */
[----:B------:R-:W-:-:S07]  /*7d6b0*/  IMAD.MOV.U32 R5, RZ, RZ, R3 ;  /* 0x000000ffff057224 */ /* 0x000fce00078e0003 */
.L_x_13215:
[----:B------:R-:W-:Y:S05]  /*7d6c0*/  BSYNC.RECONVERGENT B3 ;  /* 0x0000000000037941 */ /* 0x000fea0003800200 */
.L_x_13214:
        /* <DEDUP_REMOVED lines=48> */
.L_x_13217:
[----:B------:R-:W-:Y:S05]  /*7d9d0*/  BSYNC.RECONVERGENT B3 ;  /* 0x0000000000037941 */ /* 0x000fea0003800200 */
.L_x_13216:
[----:B------:R-:W-:Y:S02]  /*7d9e0*/  IMAD.MOV.U32 R66, RZ, RZ, R2 ;  /* 0x000000ffff427224 */ /* 0x000fe400078e0002 */
[----:B------:R-:W-:Y:S01]  /*7d9f0*/  IMAD.MOV.U32 R67, RZ, RZ, R3 ;  /* 0x000000ffff437224 */ /* 0x000fe200078e0003 */
[----:B------:R-:W-:Y:S06]  /*7da00*/  BRA `(.L_x_13191) ;  /* 0x0000000000d47947 */ /* 0x000fec0003800000 */
.L_x_13192:
        /* <DEDUP_REMOVED lines=52> */
.L_x_13218:
[----:B------:R-:W-:Y:S05]  /*7dd50*/  BSYNC.RECONVERGENT B3 ;  /* 0x0000000000037941 */ /* 0x000fea0003800200 */
.L_x_13191:
[----:B------:R-:W-:Y:S05]  /*7dd60*/  BSYNC.RECONVERGENT B2 ;  /* 0x0000000000027941 */ /* 0x000fea0003800200 */
.L_x_13187:
        /* <DEDUP_REMOVED lines=53> */
.L_x_13223:
[----:B------:R-:W-:Y:S05]  /*7e0c0*/  BSYNC.RECONVERGENT B4 ;  /* 0x0000000000047941 */ /* 0x000fea0003800200 */
.L_x_13222:
        /* <DEDUP_REMOVED lines=177> */
.L_x_13225:
        /* <DEDUP_REMOVED lines=98> */
.L_x_13224:
        /* <DEDUP_REMOVED lines=83> */
.L_x_13233:
[----:B------:R-:W-:Y:S05]  /*7f730*/  BSYNC.RECONVERGENT B6 ;  /* 0x0000000000067941 */ /* 0x000fea0003800200 */
.L_x_13232:
[----:B------:R-:W-:Y:S01]  /*7f740*/  IMAD.MOV.U32 R62, RZ, RZ, R2 ;  /* 0x000000ffff3e7224 */ /* 0x000fe200078e0002 */
[----:B------:R-:W-:-:S07]  /*7f750*/  MOV R63, R3 ;  /* 0x00000003003f7202 */ /* 0x000fce0000000f00 */
.L_x_13231:
[----:B------:R-:W-:Y:S05]  /*7f760*/  BSYNC.RECONVERGENT B5 ;  /* 0x0000000000057941 */ /* 0x000fea0003800200 */
.L_x_13230:
        /* <DEDUP_REMOVED lines=68> */
.L_x_13238:
[----:B------:R-:W-:Y:S05]  /*7fbb0*/  BSYNC.RECONVERGENT B6 ;  /* 0x0000000000067941 */ /* 0x000fea0003800200 */
.L_x_13237:
[----:B------:R-:W-:Y:S02]  /*7fbc0*/  IMAD.MOV.U32 R60, RZ, RZ, R2 ;  /* 0x000000ffff3c7224 */ /* 0x000fe400078e0002 */
[----:B------:R-:W-:Y:S01]  /*7fbd0*/  IMAD.MOV.U32 R61, RZ, RZ, R3 ;  /* 0x000000ffff3d7224 */ /* 0x000fe200078e0003 */
[----:B------:R-:W-:Y:S06]  /*7fbe0*/  BRA `(.L_x_13236) ;  /* 0x0000000000047947 */ /* 0x000fec0003800000 */
.L_x_13235:
[----:B------:R0:W1:Y:S02]  /*7fbf0*/  DADD R60, R14, -R4 ;  /* 0x000000000e3c7229 */ /* 0x0000640000000804 */
.L_x_13236:
[----:B------:R-:W-:Y:S05]  /*7fc00*/  BSYNC.RECONVERGENT B5 ;  /* 0x0000000000057941 */ /* 0x000fea0003800200 */
.L_x_13234:
        /* <DEDUP_REMOVED lines=71> */
.L_x_13240:
[----:B------:R-:W-:Y:S05]  /*80080*/  BSYNC.RECONVERGENT B5 ;  /* 0x0000000000057941 */ /* 0x000fea0003800200 */
.L_x_13239:
[----:B------:R-:W-:Y:S02]  /*80090*/  IMAD.MOV.U32 R14, RZ, RZ, R2 ;  /* 0x000000ffff0e7224 */ /* 0x000fe400078e0002 */
[----:B------:R-:W-:Y:S01]  /*800a0*/  IMAD.MOV.U32 R15, RZ, RZ, R3 ;  /* 0x000000ffff0f7224 */ /* 0x000fe200078e0003 */
[----:B------:R-:W-:Y:S06]  /*800b0*/  BRA `(.L_x_13241) ;  /* 0x0000001000f47947 */ /* 0x000fec0003800000 */
.L_x_13229:
        /* <DEDUP_REMOVED lines=64> */
.L_x_13244:
[----:B------:R-:W-:Y:S05]  /*804c0*/  BSYNC.RECONVERGENT B5 ;  /* 0x0000000000057941 */ /* 0x000fea0003800200 */
.L_x_13243:
[----:B------:R-:W-:Y:S01]  /*804d0*/  IMAD.MOV.U32 R14, RZ, RZ, R2 ;  /* 0x000000ffff0e7224 */ /* 0x000fe200078e0002 */
[----:B------:R-:W-:Y:S01]  /*804e0*/  MOV R15, R3 ;  /* 0x00000003000f7202 */ /* 0x000fe20000000f00 */
[----:B------:R-:W-:Y:S06]  /*804f0*/  BRA `(.L_x_13241) ;  /* 0x0000000c00e47947 */ /* 0x000fec0003800000 */
.L_x_13242:
        /* <DEDUP_REMOVED lines=74> */
.L_x_13246:
[----:B------:R-:W-:Y:S05]  /*809a0*/  BSYNC.RECONVERGENT B5 ;  /* 0x0000000000057941 */ /* 0x000fea0003800200 */
.L_x_13245:
        /* <DEDUP_REMOVED lines=48> */
.L_x_13248:
[----:B------:R-:W-:Y:S05]  /*80cb0*/  BSYNC.RECONVERGENT B5 ;  /* 0x0000000000057941 */ /* 0x000fea0003800200 */
.L_x_13247:
[----:B------:R-:W0:Y:S01]  /*80cc0*/  DMUL R58, R58, 8.11296384146066816958e+31 ;  /* 0x469000003a3a7828 */ /* 0x000e220000000000 */
[----:B------:R-:W-:Y:S02]  /*80cd0*/  IMAD.MOV.U32 R14, RZ, RZ, R2 ;  /* 0x000000ffff0e7224 */ /* 0x000fe400078e0002 */
[----:B------:R-:W-:Y:S01]  /*80ce0*/  IMAD.MOV.U32 R15, RZ, RZ, R3 ;  /* 0x000000ffff0f7224 */ /* 0x000fe200078e0003 */
[----:B0-----:R-:W-:Y:S06]  /*80cf0*/  BRA `(.L_x_13241) ;  /* 0x0000000400e47947 */ /* 0x001fec0003800000 */
.L_x_13228:
        /* <DEDUP_REMOVED lines=55> */
.L_x_13250:
[----:B------:R-:W-:Y:S05]  /*81070*/  BSYNC.RECONVERGENT B5 ;  /* 0x0000000000057941 */ /* 0x000fea0003800200 */
.L_x_13249:
        /* <DEDUP_REMOVED lines=61> */
.L_x_13252:
[----:B------:R-:W-:Y:S05]  /*81450*/  BSYNC.RECONVERGENT B5 ;  /* 0x0000000000057941 */ /* 0x000fea0003800200 */
.L_x_13251:
[----:B------:R0:W1:Y:S01]  /*81460*/  DMUL R14, R2, R14 ;  /* 0x0000000e020e7228 */ /* 0x0000620000000000 */
[----:B------:R-:W-:Y:S02]  /*81470*/  IMAD.MOV.U32 R58, RZ, RZ, 0x0 ;  /* 0x00000000ff3a7424 */ /* 0x000fe400078e00ff */
[----:B01----:R-:W-:-:S07]  /*81480*/  IMAD.MOV.U32 R59, RZ, RZ, 0x3ff00000 ;  /* 0x3ff00000ff3b7424 */ /* 0x003fce00078e00ff */
.L_x_13241:
[----:B------:R-:W-:Y:S05]  /*81490*/  BSYNC.RECONVERGENT B4 ;  /* 0x0000000000047941 */ /* 0x000fea0003800200 */
.L_x_13227:
[----:B------:R-:W-:Y:S05]  /*814a0*/  BRA `(.L_x_13253) ;  /* 0x0000000000187947 */ /* 0x000fea0003800000 */
.L_x_13221:
[----:B------:R0:W1:-:S15]  /*814b0*/  DMUL R14, R12, 9.00719925474099200000e+15 ;  /* 0x434000000c0e7828 */ /* 0x00005e0000000000 */
[----:B------:R-:W-:-:S15]  /*814c0*/  NOP ;  /* 0x0000000000007918 */ /* 0x000fde0000000000 */
[----:B------:R-:W-:-:S15]  /*814d0*/  NOP ;  /* 0x0000000000007918 */ /* 0x000fde0000000000 */
[----:B------:R-:W-:-:S15]  /*814e0*/  NOP ;  /* 0x0000000000007918 */ /* 0x000fde0000000000 */
[----:B------:R-:W-:-:S04]  /*814f0*/  NOP ;  /* 0x0000000000007918 */ /* 0x000fc80000000000 */
[----:B01----:R-:W2:Y:S02]  /*81500*/  DMUL R58, R58, 9.00719925474099200000e+15 ;  /* 0x434000003a3a7828 */ /* 0x003ea40000000000 */
.L_x_13253:
[----:B------:R-:W-:Y:S05]  /*81510*/  BSYNC.RELIABLE B2 ;  /* 0x0000000000027941 */ /* 0x000fea0003800100 */
.L_x_13220:
        /* <DEDUP_REMOVED lines=62> */
.L_x_13255:
[----:B------:R-:W-:Y:S05]  /*81900*/  BSYNC.RECONVERGENT B2 ;  /* 0x0000000000027941 */ /* 0x000fea0003800200 */
.L_x_13254:
        /* <DEDUP_REMOVED lines=176> */
.L_x_13257:
[----:B------:R-:W-:Y:S02]  /*82410*/  FSEL R2, RZ, 3.37028055040000000000e+12, P0 ;  /* 0x54442d18ff027808 */ /* 0x000fe40000000000 */
[----:B------:R-:W-:-:S07]  /*82420*/  FSEL R3, RZ, 2.1426990032196044922, P0 ;  /* 0x400921fbff037808 */ /* 0x000fce0000000000 */
.L_x_13258:
[----:B------:R-:W-:Y:S05]  /*82430*/  BSYNC.RECONVERGENT B0 ;  /* 0x0000000000007941 */ /* 0x000fea0003800200 */
.L_x_13256:
        /* <DEDUP_REMOVED lines=13> */
.L_x_13226:
[----:B------:R-:W-:Y:S05]  /*82510*/  BSYNC.RECONVERGENT B3 ;  /* 0x0000000000037941 */ /* 0x000fea0003800200 */
.L_x_13219:
[----:B------:R-:W-:Y:S01]  /*82520*/  LOP3.LUT R15, R67, 0x80000000, R19, 0xb8, !PT ;  /* 0x80000000430f7812 */ /* 0x000fe200078eb813 */
[----:B------:R-:W-:Y:S01]  /*82530*/  IMAD.MOV.U32 R14, RZ, RZ, R66 ;  /* 0x000000ffff0e7224 */ /* 0x000fe200078e0042 */
[----:B------:R-:W-:Y:S01]  /*82540*/  LOP3.LUT R13, R5, 0x80000000, R17, 0xb8, !PT ;  /* 0x80000000050d7812 */ /* 0x000fe200078eb811 */
[----:B------:R-:W-:Y:S01]  /*82550*/  IMAD.MOV.U32 R12, RZ, RZ, R4 ;  /* 0x000000ffff0c7224 */ /* 0x000fe200078e0004 */
[----:B------:R-:W-:Y:S06]  /*82560*/  BRA `(.L_x_13184) ;  /* 0x000000c800b87947 */ /* 0x000fec0003800000 */
.L_x_13186:
        /* <DEDUP_REMOVED lines=283> */
.L_x_13264:
[----:B------:R-:W-:Y:S05]  /*83720*/  BSYNC.RECONVERGENT B0 ;  /* 0x0000000000007941 */ /* 0x000fea0003800200 */
.L_x_13263:
        /* <DEDUP_REMOVED lines=8> */
.L_x_13266:
[----:B------:R-:W-:Y:S05]  /*837b0*/  BSYNC.RECONVERGENT B3 ;  /* 0x0000000000037941 */ /* 0x000fea0003800200 */
.L_x_13265:
        /* <DEDUP_REMOVED lines=176> */
.L_x_13268:
[----:B------:R-:W-:Y:S02]  /*842c0*/  FSEL R2, RZ, 3.37028055040000000000e+12, P0 ;  /* 0x54442d18ff027808 */ /* 0x000fe40000000000 */
[----:B------:R-:W-:-:S07]  /*842d0*/  FSEL R3, RZ, 2.1426990032196044922, P0 ;  /* 0x400921fbff037808 */ /* 0x000fce0000000000 */
.L_x_13269:
[----:B------:R-:W-:Y:S05]  /*842e0*/  BSYNC.RECONVERGENT B0 ;  /* 0x0000000000007941 */ /* 0x000fea0003800200 */
.L_x_13267:
        /* <DEDUP_REMOVED lines=14> */
.L_x_13262:
        /* <DEDUP_REMOVED lines=329> */
.L_x_13272:
[----:B------:R-:W-:Y:S05]  /*85860*/  BSYNC.RECONVERGENT B0 ;  /* 0x0000000000007941 */ /* 0x000fea0003800200 */
.L_x_13271:
[----:B------:R-:W-:Y:S04]  /*85870*/  BSSY.RECONVERGENT B3, `(.L_x_13273) ;  /* 0x0000007000037945 */ /* 0x000fe80003800200 */
[----:B------:R-:W-:Y:S05]  /*85880*/  @P4 BRA P5, `(.L_x_13274) ;  /* 0x0000000000144947 */ /* 0x000fea0002800000 */
[----:B------:R-:W-:Y:S02]  /*85890*/  IMAD.MOV.U32 R2, RZ, RZ, R6 ;  /* 0x000000ffff027224 */ /* 0x000fe400078e0006 */
[----:B------:R-:W-:Y:S01]  /*858a0*/  IMAD.MOV.U32 R6, RZ, RZ, R4 ;  /* 0x000000ffff067224 */ /* 0x000fe200078e0004 */
[----:B------:R-:W-:Y:S01]  /*858b0*/  MOV R4, 0x858e0 ;  /* 0x000858e000047802 */ /* 0x000fe20000000f00 */
[----:B------:R-:W-:-:S07]  /*858c0*/  IMAD.MOV.U32 R3, RZ, RZ, R7 ;  /* 0x000000ffff037224 */ /* 0x000fce00078e0007 */
[----:B01----:R-:W-:Y:S05]  /*858d0*/  CALL.REL.NOINC `($__internal_22_$__cuda_sm20_div_rn_f64_full) ;  /* 0x00000f7000347944 */ /* 0x003fea0003c00000 */
.L_x_13274:
[----:B------:R-:W-:Y:S05]  /*858e0*/  BSYNC.RECONVERGENT B3 ;  /* 0x0000000000037941 */ /* 0x000fea0003800200 */
.L_x_13273:
        /* <DEDUP_REMOVED lines=176> */
.L_x_13276:
[----:B------:R-:W-:Y:S02]  /*863f0*/  FSEL R2, RZ, 3.37028055040000000000e+12, P0 ;  /* 0x54442d18ff027808 */ /* 0x000fe40000000000 */
[----:B------:R-:W-:-:S07]  /*86400*/  FSEL R3, RZ, 2.1426990032196044922, P0 ;  /* 0x400921fbff037808 */ /* 0x000fce0000000000 */
.L_x_13277:
[----:B------:R-:W-:Y:S05]  /*86410*/  BSYNC.RECONVERGENT B0 ;  /* 0x0000000000007941 */ /* 0x000fea0003800200 */
.L_x_13275:
        /* <DEDUP_REMOVED lines=10> */
.L_x_13261:
        /* <DEDUP_REMOVED lines=53> */
.L_x_13279:
[----:B------:R-:W-:Y:S05]  /*86810*/  BSYNC.RECONVERGENT B3 ;  /* 0x0000000000037941 */ /* 0x000fea0003800200 */
.L_x_13278:
        /* <DEDUP_REMOVED lines=51> */
.L_x_13281:
[----:B------:R-:W-:Y:S05]  /*86b50*/  BSYNC.RECONVERGENT B3 ;  /* 0x0000000000037941 */ /* 0x000fea0003800200 */
.L_x_13280:
        /* <DEDUP_REMOVED lines=338> */
.L_x_13283:
[----:B------:R-:W-:Y:S05]  /*88080*/  BSYNC.RECONVERGENT B0 ;  /* 0x0000000000007941 */ /* 0x000fea0003800200 */
.L_x_13282:
        /* <DEDUP_REMOVED lines=8> */
.L_x_13285:
[----:B------:R-:W-:Y:S05]  /*88110*/  BSYNC.RECONVERGENT B3 ;  /* 0x0000000000037941 */ /* 0x000fea0003800200 */
.L_x_13284:
        /* <DEDUP_REMOVED lines=177> */
.L_x_13287:
[----:B------:R-:W-:Y:S02]  /*88c30*/  FSEL R2, RZ, 3.37028055040000000000e+12, P0 ;  /* 0x54442d18ff027808 */ /* 0x000fe40000000000 */
[----:B------:R-:W-:-:S07]  /*88c40*/  FSEL R3, RZ, 2.1426990032196044922, P0 ;  /* 0x400921fbff037808 */ /* 0x000fce0000000000 */
.L_x_13288:
[----:B------:R-:W-:Y:S05]  /*88c50*/  BSYNC.RECONVERGENT B0 ;  /* 0x0000000000007941 */ /* 0x000fea0003800200 */
.L_x_13286:
        /* <DEDUP_REMOVED lines=14> */
.L_x_13260:
        /* <DEDUP_REMOVED lines=261> */
.L_x_13292:
[----:B------:R-:W-:Y:S05]  /*89d90*/  BSYNC.RECONVERGENT B0 ;  /* 0x0000000000007941 */ /* 0x000fea0003800200 */
.L_x_13291:
        /* <DEDUP_REMOVED lines=9> */
.L_x_13294:
[----:B------:R-:W-:Y:S05]  /*89e30*/  BSYNC.RECONVERGENT B3 ;  /* 0x0000000000037941 */ /* 0x000fea0003800200 */
.L_x_13293:
        /* <DEDUP_REMOVED lines=173> */
.L_x_13290:
        /* <DEDUP_REMOVED lines=326> */
.L_x_13296:
[----:B------:R-:W-:Y:S05]  /*8bd70*/  BSYNC.RECONVERGENT B0 ;  /* 0x0000000000007941 */ /* 0x000fea0003800200 */
.L_x_13295:
        /* <DEDUP_REMOVED lines=8> */
.L_x_13298:
[----:B------:R-:W-:Y:S05]  /*8be00*/  BSYNC.RECONVERGENT B3 ;  /* 0x0000000000037941 */ /* 0x000fea0003800200 */
.L_x_13297:
        /* <DEDUP_REMOVED lines=173> */
.L_x_13289:
        /* <DEDUP_REMOVED lines=51> */
[----:B------:R-:W-:Y:S02]  /*8cc10*/  IMAD.MOV.U32 R62, RZ, RZ, R2 ;  /* 0x000000ffff3e7224 */ /* 0x000fe400078e0002 */
[----:B------:R-:W-:-:S07]  /*8cc20*/  IMAD.MOV.U32 R63, RZ, RZ, R3 ;  /* 0x000000ffff3f7224 */ /* 0x000fce00078e0003 */
.L_x_13300:
[----:B------:R-:W-:Y:S05]  /*8cc30*/  BSYNC.RECONVERGENT B3 ;  /* 0x0000000000037941 */ /* 0x000fea0003800200 */
.L_x_13299:
        /* <DEDUP_REMOVED lines=51> */
.L_x_13302:
[----:B------:R-:W-:Y:S05]  /*8cf70*/  BSYNC.RECONVERGENT B3 ;  /* 0x0000000000037941 */ /* 0x000fea0003800200 */
.L_x_13301:
        /* <DEDUP_REMOVED lines=334> */
.L_x_13304:
[----:B------:R-:W-:Y:S05]  /*8e460*/  BSYNC.RECONVERGENT B0 ;  /* 0x0000000000007941 */ /* 0x000fea0003800200 */
.L_x_13303:
        /* <DEDUP_REMOVED lines=9> */
.L_x_13306:
[----:B------:R-:W-:Y:S05]  /*8e500*/  BSYNC.RECONVERGENT B3 ;  /* 0x0000000000037941 */ /* 0x000fea0003800200 */
.L_x_13305:
        /* <DEDUP_REMOVED lines=172> */
.L_x_13270:
[----:B------:R-:W-:Y:S05]  /*8efd0*/  BSYNC.RECONVERGENT B2 ;  /* 0x0000000000027941 */ /* 0x000fea0003800200 */
.L_x_13259:
[----:B------:R-:W-:Y:S01]  /*8efe0*/  UMOV UR4, 0xfefa39ef ;  /* 0xfefa39ef00047882 */ /* 0x000fe20000000000 */
[----:B------:R-:W-:Y:S01]  /*8eff0*/  UMOV UR5, 0x3fe62e42 ;  /* 0x3fe62e4200057882 */ /* 0x000fe20000000000 */
[----:B------:R-:W-:Y:S01]  /*8f000*/  LOP3.LUT R13, R3, 0x80000000, R17, 0xb8, !PT ;  /* 0x80000000030d7812 */ /* 0x000fe200078eb811 */
[----:B-1----:R-:W1:Y:S01]  /*8f010*/  DADD R64, R64, UR4 ;  /* 0x0000000440407e29 */ /* 0x002e620008000000 */
[----:B------:R-:W-:Y:S01]  /*8f020*/  IMAD.MOV.U32 R12, RZ, RZ, R2 ;  /* 0x000000ffff0c7224 */ /* 0x000fe200078e0002 */
[----:B-1----:R-:W-:Y:S01]  /*8f030*/  LOP3.LUT R15, R65, 0x80000000, R19, 0xb8, !PT ;  /* 0x80000000410f7812 */ /* 0x002fe200078eb813 */
[----:B------:R-:W-:-:S07]  /*8f040*/  IMAD.MOV.U32 R14, RZ, RZ, R64 ;  /* 0x000000ffff0e7224 */ /* 0x000fce00078e0040 */
.L_x_13184:
[----:B------:R-:W-:Y:S05]  /*8f050*/  BSYNC.RECONVERGENT B1 ;  /* 0x0000000000017941 */ /* 0x000fea0003800200 */
.L_x_13183:
        /* <DEDUP_REMOVED lines=69> */
.L_x_13309:
        /* <DEDUP_REMOVED lines=302> */
.L_x_13314:
[----:B------:R-:W-:Y:S05]  /*90790*/  BSYNC.RECONVERGENT B3 ;  /* 0x0000000000037941 */ /* 0x000fea0003800200 */
.L_x_13313:
        /* <DEDUP_REMOVED lines=196> */
.L_x_13312:
        /* <DEDUP_REMOVED lines=77> */
.L_x_13321:
[----:B------:R-:W-:Y:S05]  /*918b0*/  BSYNC.RECONVERGENT B4 ;  /* 0x0000000000047941 */ /* 0x000fea0003800200 */
.L_x_13320:
[----:B------:R-:W-:Y:S02]  /*918c0*/  IMAD.MOV.U32 R66, RZ, RZ, R2 ;  /* 0x000000ffff427224 */ /* 0x000fe400078e0002 */
[----:B------:R-:W-:-:S07]  /*918d0*/  IMAD.MOV.U32 R67, RZ, RZ, R3 ;  /* 0x000000ffff437224 */ /* 0x000fce00078e0003 */
.L_x_13319:
[----:B------:R-:W-:Y:S05]  /*918e0*/  BSYNC.RECONVERGENT B3 ;  /* 0x0000000000037941 */ /* 0x000fea0003800200 */
.L_x_13318:
        /* <DEDUP_REMOVED lines=70> */
.L_x_13326:
[----:B------:R-:W-:Y:S05]  /*91d50*/  BSYNC.RECONVERGENT B4 ;  /* 0x0000000000047941 */ /* 0x000fea0003800200 */
.L_x_13325:
[----:B------:R-:W-:Y:S05]  /*91d60*/  BRA `(.L_x_13324) ;  /* 0x0000000000047947 */ /* 0x000fea0003800000 */
.L_x_13323:
[----:B------:R0:W1:Y:S02]  /*91d70*/  DADD R2, R18, -R4 ;  /* 0x0000000012027229 */ /* 0x0000640000000804 */
.L_x_13324:
[----:B------:R-:W-:Y:S05]  /*91d80*/  BSYNC.RECONVERGENT B3 ;  /* 0x0000000000037941 */ /* 0x000fea0003800200 */
.L_x_13322:
        /* <DEDUP_REMOVED lines=73> */
.L_x_13328:
[----:B------:R-:W-:Y:S05]  /*92220*/  BSYNC.RECONVERGENT B3 ;  /* 0x0000000000037941 */ /* 0x000fea0003800200 */
.L_x_13327:
        /* <DEDUP_REMOVED lines=201> */
.L_x_13329:
        /* <DEDUP_REMOVED lines=52> */
.L_x_13331:
[----:B------:R-:W-:Y:S05]  /*93200*/  BSYNC.RECONVERGENT B3 ;  /* 0x0000000000037941 */ /* 0x000fea0003800200 */
.L_x_13330:
        /* <DEDUP_REMOVED lines=78> */
.L_x_13317:
        /* <DEDUP_REMOVED lines=58> */
.L_x_13334:
[----:B------:R-:W-:Y:S05]  /*93a90*/  BSYNC.RECONVERGENT B3 ;  /* 0x0000000000037941 */ /* 0x000fea0003800200 */
.L_x_13333:
        /* <DEDUP_REMOVED lines=202> */
.L_x_13335:
        /* <DEDUP_REMOVED lines=52> */
.L_x_13337:
[----:B------:R-:W-:Y:S05]  /*94a80*/  BSYNC.RECONVERGENT B3 ;  /* 0x0000000000037941 */ /* 0x000fea0003800200 */
.L_x_13336:
        /* <DEDUP_REMOVED lines=78> */
.L_x_13332:
        /* <DEDUP_REMOVED lines=63> */
.L_x_13339:
[----:B------:R-:W-:Y:S05]  /*95360*/  BSYNC.RECONVERGENT B3 ;  /* 0x0000000000037941 */ /* 0x000fea0003800200 */
.L_x_13338:
        /* <DEDUP_REMOVED lines=48> */
.L_x_13341:
[----:B------:R-:W-:Y:S05]  /*95670*/  BSYNC.RECONVERGENT B3 ;  /* 0x0000000000037941 */ /* 0x000fea0003800200 */
.L_x_13340:
[----:B------:R-:W-:Y:S02]  /*95680*/  IMAD.MOV.U32 R66, RZ, RZ, R2 ;  /* 0x000000ffff427224 */ /* 0x000fe400078e0002 */
[----:B------:R-:W-:Y:S01]  /*95690*/  IMAD.MOV.U32 R67, RZ, RZ, R3 ;  /* 0x000000ffff437224 */ /* 0x000fe200078e0003 */
[----:B------:R-:W-:Y:S06]  /*956a0*/  BRA `(.L_x_13315) ;  /* 0x0000000000d47947 */ /* 0x000fec0003800000 */
.L_x_13316:
        /* <DEDUP_REMOVED lines=52> */
.L_x_13342:
[----:B------:R-:W-:Y:S05]  /*959f0*/  BSYNC.RECONVERGENT B3 ;  /* 0x0000000000037941 */ /* 0x000fea0003800200 */
.L_x_13315:
[----:B------:R-:W-:Y:S05]  /*95a00*/  BSYNC.RECONVERGENT B2 ;  /* 0x0000000000027941 */ /* 0x000fea0003800200 */
.L_x_13311:
        /* <DEDUP_REMOVED lines=53> */
.L_x_13347:
[----:B------:R-:W-:Y:S05]  /*95d60*/  BSYNC.RECONVERGENT B4 ;  /* 0x0000000000047941 */ /* 0x000fea0003800200 */
.L_x_13346:
        /* <DEDUP_REMOVED lines=177> */
.L_x_13349:
        /* <DEDUP_REMOVED lines=98> */
.L_x_13348:
        /* <DEDUP_REMOVED lines=83> */
.L_x_13357:
[----:B------:R-:W-:Y:S05]  /*973d0*/  BSYNC.RECONVERGENT B6 ;  /* 0x0000000000067941 */ /* 0x000fea0003800200 */
.L_x_13356:
[----:B------:R-:W-:Y:S02]  /*973e0*/  IMAD.MOV.U32 R62, RZ, RZ, R2 ;  /* 0x000000ffff3e7224 */ /* 0x000fe400078e0002 */
[----:B------:R-:W-:-:S07]  /*973f0*/  IMAD.MOV.U32 R63, RZ, RZ, R3 ;  /* 0x000000ffff3f7224 */ /* 0x000fce00078e0003 */
.L_x_13355:
[----:B------:R-:W-:Y:S05]  /*97400*/  BSYNC.RECONVERGENT B5 ;  /* 0x0000000000057941 */ /* 0x000fea0003800200 */
.L_x_13354:
        /* <DEDUP_REMOVED lines=68> */
.L_x_13362:
[----:B------:R-:W-:Y:S05]  /*97850*/  BSYNC.RECONVERGENT B6 ;  /* 0x0000000000067941 */ /* 0x000fea0003800200 */
.L_x_13361:
[----:B------:R-:W-:Y:S01]  /*97860*/  MOV R60, R2 ;  /* 0x00000002003c7202 */ /* 0x000fe20000000f00 */
[----:B------:R-:W-:Y:S01]  /*97870*/  IMAD.MOV.U32 R61, RZ, RZ, R3 ;  /* 0x000000ffff3d7224 */ /* 0x000fe200078e0003 */
[----:B------:R-:W-:Y:S06]  /*97880*/  BRA `(.L_x_13360) ;  /* 0x0000000000047947 */ /* 0x000fec0003800000 */
.L_x_13359:
[----:B------:R0:W1:Y:S02]  /*97890*/  DADD R60, R18, -R4 ;  /* 0x00000000123c7229 */ /* 0x0000640000000804 */
.L_x_13360:
[----:B------:R-:W-:Y:S05]  /*978a0*/  BSYNC.RECONVERGENT B5 ;  /* 0x0000000000057941 */ /* 0x000fea0003800200 */
.L_x_13358:
        /* <DEDUP_REMOVED lines=71> */
.L_x_13364:
[----:B------:R-:W-:Y:S05]  /*97d20*/  BSYNC.RECONVERGENT B5 ;  /* 0x0000000000057941 */ /* 0x000fea0003800200 */
.L_x_13363:
[----:B------:R-:W-:Y:S02]  /*97d30*/  IMAD.MOV.U32 R18, RZ, RZ, R2 ;  /* 0x000000ffff127224 */ /* 0x000fe400078e0002 */
[----:B------:R-:W-:Y:S01]  /*97d40*/  IMAD.MOV.U32 R19, RZ, RZ, R3 ;  /* 0x000000ffff137224 */ /* 0x000fe200078e0003 */
[----:B------:R-:W-:Y:S06]  /*97d50*/  BRA `(.L_x_13365) ;  /* 0x0000001000f47947 */ /* 0x000fec0003800000 */
.L_x_13353:
        /* <DEDUP_REMOVED lines=63> */
.L_x_13368:
[----:B------:R-:W-:Y:S05]  /*98150*/  BSYNC.RECONVERGENT B5 ;  /* 0x0000000000057941 */ /* 0x000fea0003800200 */
.L_x_13367:
[----:B------:R-:W-:Y:S02]  /*98160*/  IMAD.MOV.U32 R18, RZ, RZ, R2 ;  /* 0x000000ffff127224 */ /* 0x000fe400078e0002 */
[----:B------:R-:W-:Y:S01]  /*98170*/  IMAD.MOV.U32 R19, RZ, RZ, R3 ;  /* 0x000000ffff137224 */ /* 0x000fe200078e0003 */
[----:B------:R-:W-:Y:S06]  /*98180*/  BRA `(.L_x_13365) ;  /* 0x0000000c00e87947 */ /* 0x000fec0003800000 */
.L_x_13366:
        /* <DEDUP_REMOVED lines=75> */
.L_x_13370:
[----:B------:R-:W-:Y:S05]  /*98640*/  BSYNC.RECONVERGENT B5 ;  /* 0x0000000000057941 */ /* 0x000fea0003800200 */
.L_x_13369:
        /* <DEDUP_REMOVED lines=48> */
.L_x_13372:
[----:B------:R-:W-:Y:S05]  /*98950*/  BSYNC.RECONVERGENT B5 ;  /* 0x0000000000057941 */ /* 0x000fea0003800200 */
.L_x_13371:
[----:B------:R-:W0:Y:S01]  /*98960*/  DMUL R58, R58, 8.11296384146066816958e+31 ;  /* 0x469000003a3a7828 */ /* 0x000e220000000000 */
[----:B------:R-:W-:Y:S02]  /*98970*/  IMAD.MOV.U32 R18, RZ, RZ, R2 ;  /* 0x000000ffff127224 */ /* 0x000fe400078e0002 */
[----:B------:R-:W-:Y:S01]  /*98980*/  IMAD.MOV.U32 R19, RZ, RZ, R3 ;  /* 0x000000ffff137224 */ /* 0x000fe200078e0003 */
[----:B0-----:R-:W-:Y:S06]  /*98990*/  BRA `(.L_x_13365) ;  /* 0x0000000400e47947 */ /* 0x001fec0003800000 */
.L_x_13352:
        /* <DEDUP_REMOVED lines=54> */
.L_x_13374:
[----:B------:R-:W-:Y:S05]  /*98d00*/  BSYNC.RECONVERGENT B5 ;  /* 0x0000000000057941 */ /* 0x000fea0003800200 */
.L_x_13373:
        /* <DEDUP_REMOVED lines=62> */
.L_x_13376:
[----:B------:R-:W-:Y:S05]  /*990f0*/  BSYNC.RECONVERGENT B5 ;  /* 0x0000000000057941 */ /* 0x000fea0003800200 */
.L_x_13375:
[----:B------:R0:W1:Y:S01]  /*99100*/  DMUL R18, R2, R18 ;  /* 0x0000001202127228 */ /* 0x0000620000000000 */
[----:B------:R-:W-:Y:S01]  /*99110*/  MOV R58, 0x0 ;  /* 0x00000000003a7802 */ /* 0x000fe20000000f00 */
[----:B01----:R-:W-:-:S07]  /*99120*/  IMAD.MOV.U32 R59, RZ, RZ, 0x3ff00000 ;  /* 0x3ff00000ff3b7424 */ /* 0x003fce00078e00ff */
.L_x_13365:
[----:B------:R-:W-:Y:S05]  /*99130*/  BSYNC.RECONVERGENT B4 ;  /* 0x0000000000047941 */ /* 0x000fea0003800200 */
.L_x_13351:
[----:B------:R-:W-:Y:S05]  /*99140*/  BRA `(.L_x_13377) ;  /* 0x0000000000187947 */ /* 0x000fea0003800000 */
.L_x_13345:
[----:B------:R0:W1:-:S15]  /*99150*/  DMUL R18, R16, 9.00719925474099200000e+15 ;  /* 0x4340000010127828 */ /* 0x00005e0000000000 */
[----:B------:R-:W-:-:S15]  /*99160*/  NOP ;  /* 0x0000000000007918 */ /* 0x000fde0000000000 */
[----:B------:R-:W-:-:S15]  /*99170*/  NOP ;  /* 0x0000000000007918 */ /* 0x000fde0000000000 */
[----:B------:R-:W-:-:S15]  /*99180*/  NOP ;  /* 0x0000000000007918 */ /* 0x000fde0000000000 */
[----:B------:R-:W-:-:S04]  /*99190*/  NOP ;  /* 0x0000000000007918 */ /* 0x000fc80000000000 */
[----:B01----:R-:W2:Y:S02]  /*991a0*/  DMUL R58, R58, 9.00719925474099200000e+15 ;  /* 0x434000003a3a7828 */ /* 0x003ea40000000000 */
.L_x_13377:
[----:B------:R-:W-:Y:S05]  /*991b0*/  BSYNC.RELIABLE B2 ;  /* 0x0000000000027941 */ /* 0x000fea0003800100 */
.L_x_13344:
        /* <DEDUP_REMOVED lines=62> */
.L_x_13379:
[----:B------:R-:W-:Y:S05]  /*995a0*/  BSYNC.RECONVERGENT B2 ;  /* 0x0000000000027941 */ /* 0x000fea0003800200 */
.L_x_13378:
        /* <DEDUP_REMOVED lines=176> */
.L_x_13381:
[----:B------:R-:W-:Y:S02]  /*9a0b0*/  FSEL R2, RZ, 3.37028055040000000000e+12, P0 ;  /* 0x54442d18ff027808 */ /* 0x000fe40000000000 */
[----:B------:R-:W-:-:S07]  /*9a0c0*/  FSEL R3, RZ, 2.1426990032196044922, P0 ;  /* 0x400921fbff037808 */ /* 0x000fce0000000000 */
.L_x_13382:
[----:B------:R-:W-:Y:S05]  /*9a0d0*/  BSYNC.RECONVERGENT B0 ;  /* 0x0000000000007941 */ /* 0x000fea0003800200 */
.L_x_13380:
        /* <DEDUP_REMOVED lines=13> */
.L_x_13350:
[----:B------:R-:W-:Y:S05]  /*9a1b0*/  BSYNC.RECONVERGENT B3 ;  /* 0x0000000000037941 */ /* 0x000fea0003800200 */
.L_x_13343:
[----:B------:R-:W-:Y:S01]  /*9a1c0*/  LOP3.LUT R19, R67, 0x80000000, R23, 0xb8, !PT ;  /* 0x8000000043137812 */ /* 0x000fe200078eb817 */
[----:B------:R-:W-:Y:S01]  /*9a1d0*/  IMAD.MOV.U32 R18, RZ, RZ, R66 ;  /* 0x000000ffff127224 */ /* 0x000fe200078e0042 */
[----:B------:R-:W-:Y:S02]  /*9a1e0*/  LOP3.LUT R17, R5, 0x80000000, R21, 0xb8, !PT ;  /* 0x8000000005117812 */ /* 0x000fe400078eb815 */
[----:B------:R-:W-:Y:S01]  /*9a1f0*/  MOV R16, R4 ;  /* 0x0000000400107202 */ /* 0x000fe20000000f00 */
[----:B------:R-:W-:Y:S06]  /*9a200*/  BRA `(.L_x_13308) ;  /* 0x000000c800b07947 */ /* 0x000fec0003800000 */
.L_x_13310:
        /* <DEDUP_REMOVED lines=283> */
.L_x_13388:
[----:B------:R-:W-:Y:S05]  /*9b3c0*/  BSYNC.RECONVERGENT B0 ;  /* 0x0000000000007941 */ /* 0x000fea0003800200 */
.L_x_13387:
        /* <DEDUP_REMOVED lines=8> */
.L_x_13390:
[----:B------:R-:W-:Y:S05]  /*9b450*/  BSYNC.RECONVERGENT B3 ;  /* 0x0000000000037941 */ /* 0x000fea0003800200 */
.L_x_13389:
        /* <DEDUP_REMOVED lines=176> */
.L_x_13392:
[----:B------:R-:W-:Y:S02]  /*9bf60*/  FSEL R2, RZ, 3.37028055040000000000e+12, P0 ;  /* 0x54442d18ff027808 */ /* 0x000fe40000000000 */
[----:B------:R-:W-:-:S07]  /*9bf70*/  FSEL R3, RZ, 2.1426990032196044922, P0 ;  /* 0x400921fbff037808 */ /* 0x000fce0000000000 */
.L_x_13393:
[----:B------:R-:W-:Y:S05]  /*9bf80*/  BSYNC.RECONVERGENT B0 ;  /* 0x0000000000007941 */ /* 0x000fea0003800200 */
.L_x_13391:
        /* <DEDUP_REMOVED lines=14> */
.L_x_13386:
        /* <DEDUP_REMOVED lines=329> */
.L_x_13396:
[----:B------:R-:W-:Y:S05]  /*9d500*/  BSYNC.RECONVERGENT B0 ;  /* 0x0000000000007941 */ /* 0x000fea0003800200 */
.L_x_13395:
[----:B------:R-:W-:Y:S04]  /*9d510*/  BSSY.RECONVERGENT B3, `(.L_x_13397) ;  /* 0x0000007000037945 */ /* 0x000fe80003800200 */
[----:B------:R-:W-:Y:S05]  /*9d520*/  @P4 BRA P5, `(.L_x_13398) ;  /* 0x0000000000144947 */ /* 0x000fea0002800000 */
[----:B------:R-:W-:Y:S01]  /*9d530*/  IMAD.MOV.U32 R2, RZ, RZ, R6 ;  /* 0x000000ffff027224 */ /* 0x000fe200078e0006 */
[----:B------:R-:W-:Y:S01]  /*9d540*/  MOV R3, R7 ;  /* 0x0000000700037202 */ /* 0x000fe20000000f00 */
[----:B------:R-:W-:Y:S01]  /*9d550*/  IMAD.MOV.U32 R6, RZ, RZ, R4 ;  /* 0x000000ffff067224 */ /* 0x000fe200078e0004 */
[----:B------:R-:W-:-:S07]  /*9d560*/  MOV R4, 0x9d580 ;  /* 0x0009d58000047802 */ /* 0x000fce0000000f00 */
[----:B01----:R-:W-:Y:S05]  /*9d570*/  CALL.REL.NOINC `($__internal_22_$__cuda_sm20_div_rn_f64_full) ;  /* 0x00000df4000c7944 */ /* 0x003fea0003c00000 */
.L_x_13398:
[----:B------:R-:W-:Y:S05]  /*9d580*/  BSYNC.RECONVERGENT B3 ;  /* 0x0000000000037941 */ /* 0x000fea0003800200 */
.L_x_13397:
        /* <DEDUP_REMOVED lines=176> */
.L_x_13400:
[----:B------:R-:W-:Y:S02]  /*9e090*/  FSEL R2, RZ, 3.37028055040000000000e+12, P0 ;  /* 0x54442d18ff027808 */ /* 0x000fe40000000000 */
[----:B------:R-:W-:-:S07]  /*9e0a0*/  FSEL R3, RZ, 2.1426990032196044922, P0 ;  /* 0x400921fbff037808 */ /* 0x000fce0000000000 */
.L_x_13401:
[----:B------:R-:W-:Y:S05]  /*9e0b0*/  BSYNC.RECONVERGENT B0 ;  /* 0x0000000000007941 */ /* 0x000fea0003800200 */
.L_x_13399:
        /* <DEDUP_REMOVED lines=10> */
.L_x_13385:
        /* <DEDUP_REMOVED lines=53> */
.L_x_13403:
[----:B------:R-:W-:Y:S05]  /*9e4b0*/  BSYNC.RECONVERGENT B3 ;  /* 0x0000000000037941 */ /* 0x000fea0003800200 */
.L_x_13402:
        /* <DEDUP_REMOVED lines=51> */
.L_x_13405:
[----:B------:R-:W-:Y:S05]  /*9e7f0*/  BSYNC.RECONVERGENT B3 ;  /* 0x0000000000037941 */ /* 0x000fea0003800200 */
.L_x_13404:
        /* <DEDUP_REMOVED lines=337> */
.L_x_13407:
[----:B------:R-:W-:Y:S05]  /*9fd10*/  BSYNC.RECONVERGENT B0 ;  /* 0x0000000000007941 */ /* 0x000fea0003800200 */
.L_x_13406:
        /* <DEDUP_REMOVED lines=8> */
.L_x_13409:
[----:B------:R-:W-:Y:S05]  /*9fda0*/  BSYNC.RECONVERGENT B3 ;  /* 0x0000000000037941 */ /* 0x000fea0003800200 */
.L_x_13408:
        /* <DEDUP_REMOVED lines=176> */
.L_x_13411:
[----:B------:R-:W-:Y:S02]  /*a08b0*/  FSEL R2, RZ, 3.37028055040000000000e+12, P0 ;  /* 0x54442d18ff027808 */ /* 0x000fe40000000000 */
[----:B------:R-:W-:-:S07]  /*a08c0*/  FSEL R3, RZ, 2.1426990032196044922, P0 ;  /* 0x400921fbff037808 */ /* 0x000fce0000000000 */
.L_x_13412:
[----:B------:R-:W-:Y:S05]  /*a08d0*/  BSYNC.RECONVERGENT B0 ;  /* 0x0000000000007941 */ /* 0x000fea0003800200 */
.L_x_13410:
        /* <DEDUP_REMOVED lines=14> */
.L_x_13384:
        /* <DEDUP_REMOVED lines=262> */
.L_x_13416:
[----:B------:R-:W-:Y:S05]  /*a1a20*/  BSYNC.RECONVERGENT B0 ;  /* 0x0000000000007941 */ /* 0x000fea0003800200 */
.L_x_13415:
        /* <DEDUP_REMOVED lines=9> */
.L_x_13418:
[----:B------:R-:W-:Y:S05]  /*a1ac0*/  BSYNC.RECONVERGENT B3 ;  /* 0x0000000000037941 */ /* 0x000fea0003800200 */
.L_x_13417:
        /* <DEDUP_REMOVED lines=173> */
.L_x_13414:
        /* <DEDUP_REMOVED lines=326> */
.L_x_13420:
[----:B------:R-:W-:Y:S05]  /*a3a00*/  BSYNC.RECONVERGENT B0 ;  /* 0x0000000000007941 */ /* 0x000fea0003800200 */
.L_x_13419:
        /* <DEDUP_REMOVED lines=8> */
.L_x_13422:
[----:B------:R-:W-:Y:S05]  /*a3a90*/  BSYNC.RECONVERGENT B3 ;  /* 0x0000000000037941 */ /* 0x000fea0003800200 */
.L_x_13421:
        /* <DEDUP_REMOVED lines=173> */
.L_x_13413:
        /* <DEDUP_REMOVED lines=51> */
[----:B------:R-:W-:Y:S01]  /*a48a0*/  IMAD.MOV.U32 R62, RZ, RZ, R2 ;  /* 0x000000ffff3e7224 */ /* 0x000fe200078e0002 */
[----:B------:R-:W-:-:S07]  /*a48b0*/  MOV R63, R3 ;  /* 0x00000003003f7202 */ /* 0x000fce0000000f00 */
.L_x_13424:
[----:B------:R-:W-:Y:S05]  /*a48c0*/  BSYNC.RECONVERGENT B3 ;  /* 0x0000000000037941 */ /* 0x000fea0003800200 */
.L_x_13423:
        /* <DEDUP_REMOVED lines=51> */
.L_x_13426:
[----:B------:R-:W-:Y:S05]  /*a4c00*/  BSYNC.RECONVERGENT B3 ;  /* 0x0000000000037941 */ /* 0x000fea0003800200 */
.L_x_13425:
        /* <DEDUP_REMOVED lines=333> */
.L_x_13428:
[----:B------:R-:W-:Y:S05]  /*a60e0*/  BSYNC.RECONVERGENT B0 ;  /* 0x0000000000007941 */ /* 0x000fea0003800200 */
.L_x_13427:
        /* <DEDUP_REMOVED lines=9> */
.L_x_13430:
[----:B------:R-:W-:Y:S05]  /*a6180*/  BSYNC.RECONVERGENT B3 ;  /* 0x0000000000037941 */ /* 0x000fea0003800200 */
.L_x_13429:
        /* <DEDUP_REMOVED lines=172> */
.L_x_13394:
[----:B------:R-:W-:Y:S05]  /*a6c50*/  BSYNC.RECONVERGENT B2 ;  /* 0x0000000000027941 */ /* 0x000fea0003800200 */
.L_x_13383:
[----:B------:R-:W-:Y:S01]  /*a6c60*/  UMOV UR4, 0xfefa39ef ;  /* 0xfefa39ef00047882 */ /* 0x000fe20000000000 */
[----:B------:R-:W-:Y:S01]  /*a6c70*/  UMOV UR5, 0x3fe62e42 ;  /* 0x3fe62e4200057882 */ /* 0x000fe20000000000 */
[----:B------:R-:W-:Y:S01]  /*a6c80*/  LOP3.LUT R17, R3, 0x80000000, R21, 0xb8, !PT ;  /* 0x8000000003117812 */ /* 0x000fe200078eb815 */
[----:B-1----:R-:W1:Y:S01]  /*a6c90*/  DADD R64, R64, UR4 ;  /* 0x0000000440407e29 */ /* 0x002e620008000000 */
[----:B------:R-:W-:Y:S01]  /*a6ca0*/  MOV R16, R2 ;  /* 0x0000000200107202 */ /* 0x000fe20000000f00 */
[----:B-1----:R-:W-:Y:S01]  /*a6cb0*/  IMAD.MOV.U32 R18, RZ, RZ, R64 ;  /* 0x000000ffff127224 */ /* 0x002fe200078e0040 */
[----:B------:R-:W-:-:S07]  /*a6cc0*/  LOP3.LUT R19, R65, 0x80000000, R23, 0xb8, !PT ;  /* 0x8000000041137812 */ /* 0x000fce00078eb817 */
.L_x_13308:
[----:B------:R-:W-:Y:S05]  /*a6cd0*/  BSYNC.RECONVERGENT B1 ;  /* 0x0000000000017941 */ /* 0x000fea0003800200 */
.L_x_13307:
        /* <DEDUP_REMOVED lines=68> */
.L_x_13433:
        /* <DEDUP_REMOVED lines=301> */
.L_x_13438:
[----:B------:R-:W-:Y:S05]  /*a83f0*/  BSYNC.RECONVERGENT B3 ;  /* 0x0000000000037941 */ /* 0x000fea0003800200 */
.L_x_13437:
        /* <DEDUP_REMOVED lines=196> */
.L_x_13436:
        /* <DEDUP_REMOVED lines=77> */
.L_x_13445:
[----:B------:R-:W-:Y:S05]  /*a9510*/  BSYNC.RECONVERGENT B4 ;  /* 0x0000000000047941 */ /* 0x000fea0003800200 */
.L_x_13444:
[----:B------:R-:W-:Y:S01]  /*a9520*/  IMAD.MOV.U32 R46, RZ, RZ, R2 ;  /* 0x000000ffff2e7224 */ /* 0x000fe200078e0002 */
[----:B------:R-:W-:-:S07]  /*a9530*/  MOV R47, R3 ;  /* 0x00000003002f7202 */ /* 0x000fce0000000f00 */
.L_x_13443:
[----:B------:R-:W-:Y:S05]  /*a9540*/  BSYNC.RECONVERGENT B3 ;  /* 0x0000000000037941 */ /* 0x000fea0003800200 */
.L_x_13442:
        /* <DEDUP_REMOVED lines=70> */
.L_x_13450:
[----:B------:R-:W-:Y:S05]  /*a99b0*/  BSYNC.RECONVERGENT B4 ;  /* 0x0000000000047941 */ /* 0x000fea0003800200 */
.L_x_13449:
[----:B------:R-:W-:Y:S05]  /*a99c0*/  BRA `(.L_x_13448) ;  /* 0x0000000000047947 */ /* 0x000fea0003800000 */
.L_x_13447:
[----:B------:R0:W1:Y:S02]  /*a99d0*/  DADD R2, R22, -R4 ;  /* 0x0000000016027229 */ /* 0x0000640000000804 */
.L_x_13448:
[----:B------:R-:W-:Y:S05]  /*a99e0*/  BSYNC.RECONVERGENT B3 ;  /* 0x0000000000037941 */ /* 0x000fea0003800200 */
.L_x_13446:
        /* <DEDUP_REMOVED lines=67> */
[----:B------:R-:W-:Y:S05]  /*a9e20*/  CALL.REL.NOINC `($__internal_23_$__cuda_sm20_dsqrt_rn_f64_mediumpath_v1) ;  /* 0x00000d3400147944 */ /* 0x000fea0003c00000 */
[----:B------:R-:W-:Y:S01]  /*a9e30*/  IMAD.MOV.U32 R48, RZ, RZ, R2 ;  /* 0x000000ffff307224 */ /* 0x000fe200078e0002 */
[----:B------:R-:W-:-:S07]  /*a9e40*/  MOV R49, R3 ;  /* 0x0000000300317202 */ /* 0x000fce0000000f00 */
.L_x_13452:
[----:B------:R-:W-:Y:S05]  /*a9e50*/  BSYNC.RECONVERGENT B3 ;  /* 0x0000000000037941 */ /* 0x000fea0003800200 */
.L_x_13451:
        /* <DEDUP_REMOVED lines=200> */
.L_x_13453:
        /* <DEDUP_REMOVED lines=52> */
.L_x_13455:
[----:B------:R-:W-:Y:S05]  /*aae20*/  BSYNC.RECONVERGENT B3 ;  /* 0x0000000000037941 */ /* 0x000fea0003800200 */
.L_x_13454:
        /* <DEDUP_REMOVED lines=78> */
.L_x_13441:
        /* <DEDUP_REMOVED lines=57> */
.L_x_13458:
[----:B------:R-:W-:Y:S05]  /*ab6a0*/  BSYNC.RECONVERGENT B3 ;  /* 0x0000000000037941 */ /* 0x000fea0003800200 */
.L_x_13457:
        /* <DEDUP_REMOVED lines=201> */
.L_x_13459:
        /* <DEDUP_REMOVED lines=52> */
.L_x_13461:
[----:B------:R-:W-:Y:S05]  /*ac680*/  BSYNC.RECONVERGENT B3 ;  /* 0x0000000000037941 */ /* 0x000fea0003800200 */
.L_x_13460:
        /* <DEDUP_REMOVED lines=78> */
.L_x_13456:
        /* <DEDUP_REMOVED lines=62> */
.L_x_13463:
[----:B------:R-:W-:Y:S05]  /*acf50*/  BSYNC.RECONVERGENT B3 ;  /* 0x0000000000037941 */ /* 0x000fea0003800200 */
.L_x_13462:
        /* <DEDUP_REMOVED lines=48> */
.L_x_13465:
[----:B------:R-:W-:Y:S05]  /*ad260*/  BSYNC.RECONVERGENT B3 ;  /* 0x0000000000037941 */ /* 0x000fea0003800200 */
.L_x_13464:
[----:B------:R-:W-:Y:S02]  /*ad270*/  IMAD.MOV.U32 R68, RZ, RZ, R2 ;  /* 0x000000ffff447224 */ /* 0x000fe400078e0002 */
[----:B------:R-:W-:Y:S01]  /*ad280*/  IMAD.MOV.U32 R69, RZ, RZ, R3 ;  /* 0x000000ffff457224 */ /* 0x000fe200078e0003 */
[----:B------:R-:W-:Y:S06]  /*ad290*/  BRA `(.L_x_13439) ;  /* 0x0000000000d87947 */ /* 0x000fec0003800000 */
.L_x_13440:
        /* <DEDUP_REMOVED lines=53> */
.L_x_13466:
[----:B------:R-:W-:Y:S05]  /*ad5f0*/  BSYNC.RECONVERGENT B3 ;  /* 0x0000000000037941 */ /* 0x000fea0003800200 */
.L_x_13439:
[----:B------:R-:W-:Y:S05]  /*ad600*/  BSYNC.RECONVERGENT B2 ;  /* 0x0000000000027941 */ /* 0x000fea0003800200 */
.L_x_13435:
        /* <DEDUP_REMOVED lines=53> */
.L_x_13471:
[----:B------:R-:W-:Y:S05]  /*ad960*/  BSYNC.RECONVERGENT B4 ;  /* 0x0000000000047941 */ /* 0x000fea0003800200 */
.L_x_13470:
        /* <DEDUP_REMOVED lines=177> */
.L_x_13473:
        /* <DEDUP_REMOVED lines=98> */
.L_x_13472:
        /* <DEDUP_REMOVED lines=83> */
.L_x_13481:
[----:B------:R-:W-:Y:S05]  /*aefd0*/  BSYNC.RECONVERGENT B6 ;  /* 0x0000000000067941 */ /* 0x000fea0003800200 */
.L_x_13480:
[----:B------:R-:W-:Y:S02]  /*aefe0*/  IMAD.MOV.U32 R62, RZ, RZ, R2 ;  /* 0x000000ffff3e7224 */ /* 0x000fe400078e0002 */
[----:B------:R-:W-:-:S07]  /*aeff0*/  IMAD.MOV.U32 R63, RZ, RZ, R3 ;  /* 0x000000ffff3f7224 */ /* 0x000fce00078e0003 */
.L_x_13479:
[----:B------:R-:W-:Y:S05]  /*af000*/  BSYNC.RECONVERGENT B5 ;  /* 0x0000000000057941 */ /* 0x000fea0003800200 */
.L_x_13478:
        /* <DEDUP_REMOVED lines=63> */
.L_x_13486:
[----:B------:R-:W-:Y:S05]  /*af400*/  BSYNC.RECONVERGENT B6 ;  /* 0x0000000000067941 */ /* 0x000fea0003800200 */
.L_x_13485:
[----:B------:R-:W-:Y:S02]  /*af410*/  IMAD.MOV.U32 R60, RZ, RZ, R2 ;  /* 0x000000ffff3c7224 */ /* 0x000fe400078e0002 */
[----:B------:R-:W-:Y:S01]  /*af420*/  IMAD.MOV.U32 R61, RZ, RZ, R3 ;  /* 0x000000ffff3d7224 */ /* 0x000fe200078e0003 */
[----:B------:R-:W-:Y:S06]  /*af430*/  BRA `(.L_x_13484) ;  /* 0x0000000000047947 */ /* 0x000fec0003800000 */
.L_x_13483:
[----:B------:R0:W1:Y:S02]  /*af440*/  DADD R60, R22, -R46 ;  /* 0x00000000163c7229 */ /* 0x000064000000082e */
.L_x_13484:
[----:B------:R-:W-:Y:S05]  /*af450*/  BSYNC.RECONVERGENT B5 ;  /* 0x0000000000057941 */ /* 0x000fea0003800200 */
.L_x_13482:
        /* <DEDUP_REMOVED lines=71> */
.L_x_13488:
[----:B------:R-:W-:Y:S05]  /*af8d0*/  BSYNC.RECONVERGENT B5 ;  /* 0x0000000000057941 */ /* 0x000fea0003800200 */
.L_x_13487:
[----:B------:R-:W-:Y:S02]  /*af8e0*/  IMAD.MOV.U32 R22, RZ, RZ, R2 ;  /* 0x000000ffff167224 */ /* 0x000fe400078e0002 */
[----:B------:R-:W-:Y:S01]  /*af8f0*/  IMAD.MOV.U32 R23, RZ, RZ, R3 ;  /* 0x000000ffff177224 */ /* 0x000fe200078e0003 */
[----:B------:R-:W-:Y:S06]  /*af900*/  BRA `(.L_x_13489) ;  /* 0x0000001000dc7947 */ /* 0x000fec0003800000 */
.L_x_13477:
        /* <DEDUP_REMOVED lines=63> */
.L_x_13492:
[----:B------:R-:W-:Y:S05]  /*afd00*/  BSYNC.RECONVERGENT B5 ;  /* 0x0000000000057941 */ /* 0x000fea0003800200 */
.L_x_13491:
[----:B------:R-:W-:Y:S02]  /*afd10*/  IMAD.MOV.U32 R22, RZ, RZ, R2 ;  /* 0x000000ffff167224 */ /* 0x000fe400078e0002 */
[----:B------:R-:W-:Y:S01]  /*afd20*/  IMAD.MOV.U32 R23, RZ, RZ, R3 ;  /* 0x000000ffff177224 */ /* 0x000fe200078e0003 */
[----:B------:R-:W-:Y:S06]  /*afd30*/  BRA `(.L_x_13489) ;  /* 0x0000000c00d07947 */ /* 0x000fec0003800000 */
.L_x_13490:
        /* <DEDUP_REMOVED lines=69> */
.L_x_13494:
[----:B------:R-:W-:Y:S05]  /*b0190*/  BSYNC.RECONVERGENT B5 ;  /* 0x0000000000057941 */ /* 0x000fea0003800200 */
.L_x_13493:
        /* <DEDUP_REMOVED lines=48> */
.L_x_13496:
[----:B------:R-:W-:Y:S05]  /*b04a0*/  BSYNC.RECONVERGENT B5 ;  /* 0x0000000000057941 */ /* 0x000fea0003800200 */
.L_x_13495:
[----:B------:R-:W0:Y:S01]  /*b04b0*/  DMUL R58, R58, 8.11296384146066816958e+31 ;  /* 0x469000003a3a7828 */ /* 0x000e220000000000 */
[----:B------:R-:W-:Y:S02]  /*b04c0*/  IMAD.MOV.U32 R22, RZ, RZ, R2 ;  /* 0x000000ffff167224 */ /* 0x000fe400078e0002 */
[----:B------:R-:W-:Y:S01]  /*b04d0*/  IMAD.MOV.U32 R23, RZ, RZ, R3 ;  /* 0x000000ffff177224 */ /* 0x000fe200078e0003 */
[----:B0-----:R-:W-:Y:S06]  /*b04e0*/  BRA `(.L_x_13489) ;  /* 0x0000000400e47947 */ /* 0x001fec0003800000 */
.L_x_13476:
        /* <DEDUP_REMOVED lines=55> */
.L_x_13498:
[----:B------:R-:W-:Y:S05]  /*b0860*/  BSYNC.RECONVERGENT B5 ;  /* 0x0000000000057941 */ /* 0x000fea0003800200 */
.L_x_13497:
        /* <DEDUP_REMOVED lines=61> */
.L_x_13500:
[----:B------:R-:W-:Y:S05]  /*b0c40*/  BSYNC.RECONVERGENT B5 ;  /* 0x0000000000057941 */ /* 0x000fea0003800200 */
.L_x_13499:
[----:B------:R0:W1:Y:S01]  /*b0c50*/  DMUL R22, R2, R22 ;  /* 0x0000001602167228 */ /* 0x0000620000000000 */
[----:B------:R-:W-:Y:S02]  /*b0c60*/  IMAD.MOV.U32 R58, RZ, RZ, 0x0 ;  /* 0x00000000ff3a7424 */ /* 0x000fe400078e00ff */
[----:B01----:R-:W-:-:S07]  /*b0c70*/  IMAD.MOV.U32 R59, RZ, RZ, 0x3ff00000 ;  /* 0x3ff00000ff3b7424 */ /* 0x003fce00078e00ff */
.L_x_13489:
[----:B------:R-:W-:Y:S05]  /*b0c80*/  BSYNC.RECONVERGENT B4 ;  /* 0x0000000000047941 */ /* 0x000fea0003800200 */
.L_x_13475:
[----:B------:R-:W-:Y:S05]  /*b0c90*/  BRA `(.L_x_13501) ;  /* 0x0000000000187947 */ /* 0x000fea0003800000 */
.L_x_13469:
[----:B------:R0:W1:-:S15]  /*b0ca0*/  DMUL R22, R20, 9.00719925474099200000e+15 ;  /* 0x4340000014167828 */ /* 0x00005e0000000000 */
[----:B------:R-:W-:-:S15]  /*b0cb0*/  NOP ;  /* 0x0000000000007918 */ /* 0x000fde0000000000 */
[----:B------:R-:W-:-:S15]  /*b0cc0*/  NOP ;  /* 0x0000000000007918 */ /* 0x000fde0000000000 */
[----:B------:R-:W-:-:S15]  /*b0cd0*/  NOP ;  /* 0x0000000000007918 */ /* 0x000fde0000000000 */
[----:B------:R-:W-:-:S04]  /*b0ce0*/  NOP ;  /* 0x0000000000007918 */ /* 0x000fc80000000000 */
[----:B01----:R-:W2:Y:S02]  /*b0cf0*/  DMUL R58, R58, 9.00719925474099200000e+15 ;  /* 0x434000003a3a7828 */ /* 0x003ea40000000000 */
.L_x_13501:
[----:B------:R-:W-:Y:S05]  /*b0d00*/  BSYNC.RELIABLE B2 ;  /* 0x0000000000027941 */ /* 0x000fea0003800100 */
.L_x_13468:
        /* <DEDUP_REMOVED lines=62> */
.L_x_13503:
[----:B------:R-:W-:Y:S05]  /*b10f0*/  BSYNC.RECONVERGENT B2 ;  /* 0x0000000000027941 */ /* 0x000fea0003800200 */
.L_x_13502:
        /* <DEDUP_REMOVED lines=176> */
.L_x_13505:
[----:B------:R-:W-:Y:S02]  /*b1c00*/  FSEL R2, RZ, 3.37028055040000000000e+12, P0 ;  /* 0x54442d18ff027808 */ /* 0x000fe40000000000 */
[----:B------:R-:W-:-:S07]  /*b1c10*/  FSEL R3, RZ, 2.1426990032196044922, P0 ;  /* 0x400921fbff037808 */ /* 0x000fce0000000000 */
.L_x_13506:
[----:B------:R-:W-:Y:S05]  /*b1c20*/  BSYNC.RECONVERGENT B0 ;  /* 0x0000000000007941 */ /* 0x000fea0003800200 */
.L_x_13504:
        /* <DEDUP_REMOVED lines=13> */
.L_x_13474:
[----:B------:R-:W-:Y:S05]  /*b1d00*/  BSYNC.RECONVERGENT B3 ;  /* 0x0000000000037941 */ /* 0x000fea0003800200 */
.L_x_13467:
[----:B------:R-:W-:Y:S01]  /*b1d10*/  LOP3.LUT R7, R69, 0x80000000, R27, 0xb8, !PT ;  /* 0x8000000045077812 */ /* 0x000fe200078eb81b */
[----:B------:R-:W-:Y:S01]  /*b1d20*/  IMAD.MOV.U32 R6, RZ, RZ, R68 ;  /* 0x000000ffff067224 */ /* 0x000fe200078e0044 */
[----:B------:R-:W-:Y:S01]  /*b1d30*/  LOP3.LUT R5, R5, 0x80000000, R25, 0xb8, !PT ;  /* 0x8000000005057812 */ /* 0x000fe200078eb819 */
[----:B------:R-:W-:Y:S06]  /*b1d40*/  BRA `(.L_x_13432) ;  /* 0x000000c8008c7947 */ /* 0x000fec0003800000 */
.L_x_13434:
        /* <DEDUP_REMOVED lines=277> */
.L_x_13512:
[----:B------:R-:W-:Y:S05]  /*b2ea0*/  BSYNC.RECONVERGENT B0 ;  /* 0x0000000000007941 */ /* 0x000fea0003800200 */
.L_x_13511:
[----:B------:R-:W-:Y:S04]  /*b2eb0*/  BSSY.RECONVERGENT B3, `(.L_x_13513) ;  /* 0x0000008000037945 */ /* 0x000fe80003800200 */
[----:B------:R-:W-:Y:S05]  /*b2ec0*/  @P4 BRA P5, `(.L_x_13514) ;  /* 0x0000000000184947 */ /* 0x000fea0002800000 */
[----:B------:R-:W-:Y:S01]  /*b2ed0*/  MOV R2, R46 ;  /* 0x0000002e00027202 */ /* 0x000fe20000000f00 */
[----:B------:R-:W-:Y:S01]  /*b2ee0*/  IMAD.MOV.U32 R3, RZ, RZ, R47 ;  /* 0x000000ffff037224 */ /* 0x000fe200078e002f */
[----:B------:R-:W-:Y:S01]  /*b2ef0*/  MOV R4, 0xb2f30 ;  /* 0x000b2f3000047802 */ /* 0x000fe20000000f00 */
[----:B0-----:R-:W-:Y:S02]  /*b2f00*/  IMAD.MOV.U32 R6, RZ, RZ, R62 ;  /* 0x000000ffff067224 */ /* 0x001fe400078e003e */
[----:B------:R-:W-:-:S07]  /*b2f10*/  IMAD.MOV.U32 R5, RZ, RZ, R63 ;  /* 0x000000ffff057224 */ /* 0x000fce00078e003f */
[----:B-1----:R-:W-:Y:S05]  /*b2f20*/  CALL.REL.NOINC `($__internal_22_$__cuda_sm20_div_rn_f64_full) ;  /* 0x00000c9800a07944 */ /* 0x002fea0003c00000 */
.L_x_13514:
[----:B------:R-:W-:Y:S05]  /*b2f30*/  BSYNC.RECONVERGENT B3 ;  /* 0x0000000000037941 */ /* 0x000fea0003800200 */
.L_x_13513:
        /* <DEDUP_REMOVED lines=176> */
.L_x_13516:
[----:B------:R-:W-:Y:S02]  /*b3a40*/  FSEL R2, RZ, 3.37028055040000000000e+12, P0 ;  /* 0x54442d18ff027808 */ /* 0x000fe40000000000 */
[----:B------:R-:W-:-:S07]  /*b3a50*/  FSEL R3, RZ, 2.1426990032196044922, P0 ;  /* 0x400921fbff037808 */ /* 0x000fce0000000000 */
.L_x_13517:
[----:B------:R-:W-:Y:S05]  /*b3a60*/  BSYNC.RECONVERGENT B0 ;  /* 0x0000000000007941 */ /* 0x000fea0003800200 */
.L_x_13515:
        /* <DEDUP_REMOVED lines=14> */
.L_x_13510:
        /* <DEDUP_REMOVED lines=327> */
.L_x_13520:
[----:B------:R-:W-:Y:S05]  /*b4fc0*/  BSYNC.RECONVERGENT B0 ;  /* 0x0000000000007941 */ /* 0x000fea0003800200 */
.L_x_13519:
        /* <DEDUP_REMOVED lines=8> */
.L_x_13522:
[----:B------:R-:W-:Y:S05]  /*b5050*/  BSYNC.RECONVERGENT B3 ;  /* 0x0000000000037941 */ /* 0x000fea0003800200 */
.L_x_13521:
        /* <DEDUP_REMOVED lines=176> */
.L_x_13524:
[----:B------:R-:W-:Y:S02]  /*b5b60*/  FSEL R2, RZ, 3.37028055040000000000e+12, P0 ;  /* 0x54442d18ff027808 */ /* 0x000fe40000000000 */
[----:B------:R-:W-:-:S07]  /*b5b70*/  FSEL R3, RZ, 2.1426990032196044922, P0 ;  /* 0x400921fbff037808 */ /* 0x000fce0000000000 */
.L_x_13525:
[----:B------:R-:W-:Y:S05]  /*b5b80*/  BSYNC.RECONVERGENT B0 ;  /* 0x0000000000007941 */ /* 0x000fea0003800200 */
.L_x_13523:
        /* <DEDUP_REMOVED lines=10> */
.L_x_13509:
        /* <DEDUP_REMOVED lines=53> */
.L_x_13527:
[----:B------:R-:W-:Y:S05]  /*b5f80*/  BSYNC.RECONVERGENT B3 ;  /* 0x0000000000037941 */ /* 0x000fea0003800200 */
.L_x_13526:
        /* <DEDUP_REMOVED lines=51> */
.L_x_13529:
[----:B------:R-:W-:Y:S05]  /*b62c0*/  BSYNC.RECONVERGENT B3 ;  /* 0x0000000000037941 */ /* 0x000fea0003800200 */
.L_x_13528:
        /* <DEDUP_REMOVED lines=334> */
.L_x_13531:
[----:B------:R-:W-:Y:S05]  /*b77b0*/  BSYNC.RECONVERGENT B0 ;  /* 0x0000000000007941 */ /* 0x000fea0003800200 */
.L_x_13530:
[----:B------:R-:W-:Y:S04]  /*b77c0*/  BSSY.RECONVERGENT B3, `(.L_x_13532) ;  /* 0x0000008000037945 */ /* 0x000fe80003800200 */
[----:B------:R-:W-:Y:S05]  /*b77d0*/  @P4 BRA P5, `(.L_x_13533) ;  /* 0x0000000000184947 */ /* 0x000fea0002800000 */
[----:B------:R-:W-:Y:S01]  /*b77e0*/  IMAD.MOV.U32 R2, RZ, RZ, R46 ;  /* 0x000000ffff027224 */ /* 0x000fe200078e002e */
[----:B------:R-:W-:Y:S01]  /*b77f0*/  MOV R4, 0xb7840 ;  /* 0x000b784000047802 */ /* 0x000fe20000000f00 */
[----:B------:R-:W-:Y:S02]  /*b7800*/  IMAD.MOV.U32 R3, RZ, RZ, R47 ;  /* 0x000000ffff037224 */ /* 0x000fe400078e002f */
[----:B0-----:R-:W-:Y:S02]  /*b7810*/  IMAD.MOV.U32 R6, RZ, RZ, R62 ;  /* 0x000000ffff067224 */ /* 0x001fe400078e003e */
[----:B------:R-:W-:-:S07]  /*b7820*/  IMAD.MOV.U32 R5, RZ, RZ, R63 ;  /* 0x000000ffff057224 */ /* 0x000fce00078e003f */
[----:B-1----:R-:W-:Y:S05]  /*b7830*/  CALL.REL.NOINC `($__internal_22_$__cuda_sm20_div_rn_f64_full) ;  /* 0x00000c50005c7944 */ /* 0x002fea0003c00000 */
.L_x_13533:
[----:B------:R-:W-:Y:S05]  /*b7840*/  BSYNC.RECONVERGENT B3 ;  /* 0x0000000000037941 */ /* 0x000fea0003800200 */
.L_x_13532:
        /* <DEDUP_REMOVED lines=176> */
.L_x_13535:
[----:B------:R-:W-:Y:S02]  /*b8350*/  FSEL R2, RZ, 3.37028055040000000000e+12, P0 ;  /* 0x54442d18ff027808 */ /* 0x000fe40000000000 */
[----:B------:R-:W-:-:S07]  /*b8360*/  FSEL R3, RZ, 2.1426990032196044922, P0 ;  /* 0x400921fbff037808 */ /* 0x000fce0000000000 */
.L_x_13536:
[----:B------:R-:W-:Y:S05]  /*b8370*/  BSYNC.RECONVERGENT B0 ;  /* 0x0000000000007941 */ /* 0x000fea0003800200 */
.L_x_13534:
        /* <DEDUP_REMOVED lines=14> */
.L_x_13508:
        /* <DEDUP_REMOVED lines=262> */
.L_x_13540:
[----:B------:R-:W-:Y:S05]  /*b94c0*/  BSYNC.RECONVERGENT B0 ;  /* 0x0000000000007941 */ /* 0x000fea0003800200 */
.L_x_13539:
        /* <DEDUP_REMOVED lines=9> */
.L_x_13542:
[----:B------:R-:W-:Y:S05]  /*b9560*/  BSYNC.RECONVERGENT B3 ;  /* 0x0000000000037941 */ /* 0x000fea0003800200 */
.L_x_13541:
        /* <DEDUP_REMOVED lines=173> */
.L_x_13538:
        /* <DEDUP_REMOVED lines=326> */
.L_x_13544:
[----:B------:R-:W-:Y:S05]  /*bb4a0*/  BSYNC.RECONVERGENT B0 ;  /* 0x0000000000007941 */ /* 0x000fea0003800200 */
.L_x_13543:
        /* <DEDUP_REMOVED lines=8> */
.L_x_13546:
[----:B------:R-:W-:Y:S05]  /*bb530*/  BSYNC.RECONVERGENT B3 ;  /* 0x0000000000037941 */ /* 0x000fea0003800200 */
.L_x_13545:
        /* <DEDUP_REMOVED lines=173> */
.L_x_13537:
        /* <DEDUP_REMOVED lines=53> */
.L_x_13548:
[----:B------:R-:W-:Y:S05]  /*bc360*/  BSYNC.RECONVERGENT B3 ;  /* 0x0000000000037941 */ /* 0x000fea0003800200 */
.L_x_13547:
        /* <DEDUP_REMOVED lines=51> */
.L_x_13550:
[----:B------:R-:W-:Y:S05]  /*bc6a0*/  BSYNC.RECONVERGENT B3 ;  /* 0x0000000000037941 */ /* 0x000fea0003800200 */
.L_x_13549:
        /* <DEDUP_REMOVED lines=334> */
.L_x_13552:
[----:B------:R-:W-:Y:S05]  /*bdb90*/  BSYNC.RECONVERGENT B0 ;  /* 0x0000000000007941 */ /* 0x000fea0003800200 */
.L_x_13551:
        /* <DEDUP_REMOVED lines=9> */
.L_x_13554:
[----:B------:R-:W-:Y:S05]  /*bdc30*/  BSYNC.RECONVERGENT B3 ;  /* 0x0000000000037941 */ /* 0x000fea0003800200 */
.L_x_13553:
        /* <DEDUP_REMOVED lines=172> */
.L_x_13518:
[----:B------:R-:W-:Y:S05]  /*be700*/  BSYNC.RECONVERGENT B2 ;  /* 0x0000000000027941 */ /* 0x000fea0003800200 */
.L_x_13507:
[----:B------:R-:W-:Y:S01]  /*be710*/  UMOV UR4, 0xfefa39ef ;  /* 0xfefa39ef00047882 */ /* 0x000fe20000000000 */
[----:B------:R-:W-:Y:S01]  /*be720*/  UMOV UR5, 0x3fe62e42 ;  /* 0x3fe62e4200057882 */ /* 0x000fe20000000000 */
[----:B------:R-:W-:Y:S01]  /*be730*/  LOP3.LUT R5, R3, 0x80000000, R25, 0xb8, !PT ;  /* 0x8000000003057812 */ /* 0x000fe200078eb819 */
[----:B-1----:R-:W0:Y:S01]  /*be740*/  DADD R64, R64, UR4 ;  /* 0x0000000440407e29 */ /* 0x002e220008000000 */
[----:B------:R-:W-:Y:S01]  /*be750*/  MOV R4, R2 ;  /* 0x0000000200047202 */ /* 0x000fe20000000f00 */
[----:B0-----:R-:W-:Y:S01]  /*be760*/  IMAD.MOV.U32 R6, RZ, RZ, R64 ;  /* 0x000000ffff067224 */ /* 0x001fe200078e0040 */
[----:B------:R-:W-:-:S07]  /*be770*/  LOP3.LUT R7, R65, 0x80000000, R27, 0xb8, !PT ;  /* 0x8000000041077812 */ /* 0x000fce00078eb81b */
.L_x_13432:
[----:B------:R-:W-:Y:S05]  /*be780*/  BSYNC.RECONVERGENT B1 ;  /* 0x0000000000017941 */ /* 0x000fea0003800200 */
.L_x_13431:
        /* <DEDUP_REMOVED lines=28> */
.L_x_13557:
[----:B------:R-:W-:-:S13]  /*be950*/  ISETP.GE.AND P0, PT, R3, R2, PT ;  /* 0x000000020300720c */ /* 0x000fda0003f06270 */
[----:B------:R-:W-:Y:S05]  /*be960*/  @P0 BRA `(.L_x_13559) ;  /* 0x0000000000300947 */ /* 0x000fea0003800000 */
[----:B-12---:R-:W1:Y:S01]  /*be970*/  LDC.64 R20, c[0x0][0x388] ;  /* 0x0000e200ff147b82 */ /* 0x006e620000000a00 */
[----:B------:R-:W-:Y:S02]  /*be980*/  IMAD R23, R0, 0x400, R3 ;  /* 0x0000040000177824 */ /* 0x000fe400078e0203 */
[----:B------:R-:W-:Y:S02]  /*be990*/  VIADD R3, R3, 0x80 ;  /* 0x0000008003037836 */ /* 0x000fe40000000000 */
[----:B-1----:R-:W-:-:S05]  /*be9a0*/  IMAD.WIDE.U32 R20, R23, 0x10, R20 ;  /* 0x0000001017147825 */ /* 0x002fca00078e0014 */
[----:B------:R2:W-:Y:S02]  /*be9b0*/  STG.E.128 desc[UR6][R20.64], R40 ;  /* 0x0000002814007986 */ /* 0x0005e4000c101d06 */
.L_x_13558:
[----:B------:R-:W-:-:S13]  /*be9c0*/  ISETP.GE.AND P0, PT, R3, R2, PT ;  /* 0x000000020300720c */ /* 0x000fda0003f06270 */
[----:B------:R-:W-:Y:S05]  /*be9d0*/  @P0 BRA `(.L_x_13560) ;  /* 0x0000000000340947 */ /* 0x000fea0003800000 */
[----:B-12---:R-:W1:Y:S01]  /*be9e0*/  LDC.64 R20, c[0x0][0x388] ;  /* 0x0000e200ff147b82 */ /* 0x006e620000000a00 */
[----:B------:R-:W-:Y:S02]  /*be9f0*/  IMAD R23, R0, 0x400, R3 ;  /* 0x0000040000177824 */ /* 0x000fe400078e0203 */
[----:B------:R-:W-:Y:S02]  /*bea00*/  VIADD R3, R3, 0x80 ;  /* 0x0000008003037836 */ /* 0x000fe40000000000 */
[----:B-1----:R-:W-:-:S05]  /*bea10*/  IMAD.WIDE.U32 R20, R23, 0x10, R20 ;  /* 0x0000001017147825 */ /* 0x002fca00078e0014 */
[----:B------:R3:W-:Y:S02]  /*bea20*/  STG.E.128 desc[UR6][R20.64], R8 ;  /* 0x0000000814007986 */ /* 0x0007e4000c101d06 */
.L_x_13559:
        /* <DEDUP_REMOVED lines=8> */
.L_x_13560:
[----:B------:R-:W-:Y:S05]  /*beab0*/  BSYNC.RELIABLE B1 ;  /* 0x0000000000017941 */ /* 0x000fea0003800100 */
.L_x_13556:
[----:B------:R-:W-:-:S13]  /*beac0*/  ISETP.GE.AND P0, PT, R3, R2, PT ;  /* 0x000000020300720c */ /* 0x000fda0003f06270 */
[----:B---3--:R-:W3:Y:S01]  /*bead0*/  @!P0 LDC.64 R8, c[0x0][0x388] ;  /* 0x0000e200ff088b82 */ /* 0x008ee20000000a00 */
[----:B------:R-:W-:Y:S01]  /*beae0*/  @!P0 IMAD R11, R0, 0x400, R3 ;  /* 0x00000400000b8824 */ /* 0x000fe200078e0203 */
[----:B------:R-:W-:-:S03]  /*beaf0*/  @!P0 IADD3 R3, PT, PT, R3, 0x80, RZ ;  /* 0x0000008003038810 */ /* 0x000fc60007ffe0ff */
[----:B---3--:R-:W-:-:S05]  /*beb00*/  @!P0 IMAD.WIDE.U32 R8, R11, 0x10, R8 ;  /* 0x000000100b088825 */ /* 0x008fca00078e0008 */
[----:B------:R4:W-:Y:S02]  /*beb10*/  @!P0 STG.E.128 desc[UR6][R8.64], R16 ;  /* 0x0000001008008986 */ /* 0x0009e4000c101d06 */
.L_x_13561:
[----:B------:R-:W-:Y:S05]  /*beb20*/  BSYNC.RECONVERGENT B0 ;  /* 0x0000000000007941 */ /* 0x000fea0003800200 */
.L_x_13555:
        /* <DEDUP_REMOVED lines=8> */
.L_x_12569:
        /* <DEDUP_REMOVED lines=68> */
.L_x_13563:
        /* <DEDUP_REMOVED lines=79> */
[----:B-----5:R-:W-:Y:S05]  /*bf4e0*/  CALL.REL.NOINC `($__internal_22_$__cuda_sm20_div_rn_f64_full) ;  /* 0x00000bd400307944 */ /* 0x020fea0003c00000 */
[----:B------:R-:W-:Y:S02]  /*bf4f0*/  IMAD.MOV.U32 R46, RZ, RZ, R2 ;  /* 0x000000ffff2e7224 */ /* 0x000fe400078e0002 */
[----:B------:R-:W-:-:S07]  /*bf500*/  IMAD.MOV.U32 R47, RZ, RZ, R3 ;  /* 0x000000ffff2f7224 */ /* 0x000fce00078e0003 */
.L_x_13570:
[----:B------:R-:W-:Y:S05]  /*bf510*/  BSYNC.RECONVERGENT B3 ;  /* 0x0000000000037941 */ /* 0x000fea0003800200 */
.L_x_13569:
        /* <DEDUP_REMOVED lines=50> */
[----:B-----5:R-:W-:Y:S05]  /*bf840*/  CALL.REL.NOINC `($__internal_22_$__cuda_sm20_div_rn_f64_full) ;  /* 0x00000bd000587944 */ /* 0x020fea0003c00000 */
.L_x_13572:
[----:B------:R-:W-:Y:S05]  /*bf850*/  BSYNC.RECONVERGENT B3 ;  /* 0x0000000000037941 */ /* 0x000fea0003800200 */
.L_x_13571:
        /* <DEDUP_REMOVED lines=282> */
.L_x_13574:
[----:B------:R-:W-:Y:S01]  /*c0a00*/  IMAD.MOV.U32 R4, RZ, RZ, 0x0 ;  /* 0x00000000ff047424 */ /* 0x000fe200078e00ff */
[----:B------:R-:W-:Y:S01]  /*c0a10*/  LOP3.LUT P0, RZ, R3, 0x7fffffff, RZ, 0xc0, !PT ;  /* 0x7fffffff03ff7812 */ /* 0x000fe2000780c0ff */
[----:B------:R-:W-:-:S06]  /*c0a20*/  IMAD.MOV.U32 R5, RZ, RZ, 0x7ff00000 ;  /* 0x7ff00000ff057424 */ /* 0x000fcc00078e00ff */
[----:B------:R-:W0:Y:S02]  /*c0a30*/  DFMA R2, R2, R4, +INF ;  /* 0x7ff000000202742b */ /* 0x000e240000000004 */
[----:B0-----:R-:W-:Y:S02]  /*c0a40*/  FSEL R6, R2, RZ, P0 ;  /* 0x000000ff02067208 */ /* 0x001fe40000000000 */
[----:B------:R-:W-:-:S07]  /*c0a50*/  FSEL R7, R3, -QNAN , P0 ;  /* 0xfff0000003077808 */ /* 0x000fce0000000000 */
.L_x_13575:
[----:B------:R-:W-:Y:S05]  /*c0a60*/  BSYNC.RECONVERGENT B0 ;  /* 0x0000000000007941 */ /* 0x000fea0003800200 */
.L_x_13573:
        /* <DEDUP_REMOVED lines=53> */
[----:B-----5:R-:W-:Y:S05]  /*c0dc0*/  CALL.REL.NOINC `($__internal_22_$__cuda_sm20_div_rn_f64_full) ;  /* 0x00000bb800f87944 */ /* 0x020fea0003c00000 */
.L_x_13577:
[----:B------:R-:W-:Y:S05]  /*c0dd0*/  BSYNC.RECONVERGENT B3 ;  /* 0x0000000000037941 */ /* 0x000fea0003800200 */
.L_x_13576:
        /* <DEDUP_REMOVED lines=173> */
.L_x_13568:
        /* <DEDUP_REMOVED lines=281> */
.L_x_13581:
[----:B------:R-:W-:Y:S01]  /*c2a40*/  IMAD.MOV.U32 R4, RZ, RZ, 0x0 ;  /* 0x00000000ff047424 */ /* 0x000fe200078e00ff */
[----:B------:R-:W-:Y:S01]  /*c2a50*/  LOP3.LUT P0, RZ, R3, 0x7fffffff, RZ, 0xc0, !PT ;  /* 0x7fffffff03ff7812 */ /* 0x000fe2000780c0ff */
[----:B------:R-:W-:-:S06]  /*c2a60*/  IMAD.MOV.U32 R5, RZ, RZ, 0x7ff00000 ;  /* 0x7ff00000ff057424 */ /* 0x000fcc00078e00ff */
[----:B------:R-:W0:Y:S02]  /*c2a70*/  DFMA R2, R2, R4, +INF ;  /* 0x7ff000000202742b */ /* 0x000e240000000004 */
[----:B0-----:R-:W-:Y:S02]  /*c2a80*/  FSEL R62, R2, RZ, P0 ;  /* 0x000000ff023e7208 */ /* 0x001fe40000000000 */
[----:B------:R-:W-:-:S07]  /*c2a90*/  FSEL R63, R3, -QNAN , P0 ;  /* 0xfff00000033f7808 */ /* 0x000fce0000000000 */
.L_x_13582:
[----:B------:R-:W-:Y:S05]  /*c2aa0*/  BSYNC.RECONVERGENT B0 ;  /* 0x0000000000007941 */ /* 0x000fea0003800200 */
.L_x_13580:
        /* <DEDUP_REMOVED lines=49> */
.L_x_13584:
[----:B------:R-:W-:Y:S05]  /*c2dc0*/  BSYNC.RECONVERGENT B3 ;  /* 0x0000000000037941 */ /* 0x000fea0003800200 */
.L_x_13583:
        /* <DEDUP_REMOVED lines=173> */
.L_x_13579:
        /* <DEDUP_REMOVED lines=192> */
.L_x_13586:
[----:B------:R-:W-:Y:S01]  /*c44a0*/  IMAD.MOV.U32 R2, RZ, RZ, 0x0 ;  /* 0x00000000ff027424 */ /* 0x000fe200078e00ff */
[----:B------:R-:W-:Y:S01]  /*c44b0*/  LOP3.LUT P0, RZ, R5, 0x7fffffff, RZ, 0xc0, !PT ;  /* 0x7fffffff05ff7812 */ /* 0x000fe2000780c0ff */
[----:B------:R-:W-:-:S06]  /*c44c0*/  IMAD.MOV.U32 R3, RZ, RZ, 0x7ff00000 ;  /* 0x7ff00000ff037424 */ /* 0x000fcc00078e00ff */
[----:B------:R-:W0:Y:S02]  /*c44d0*/  DFMA R4, R4, R2, +INF ;  /* 0x7ff000000404742b */ /* 0x000e240000000002 */
[----:B0-----:R-:W-:Y:S02]  /*c44e0*/  FSEL R44, R4, RZ, P0 ;  /* 0x000000ff042c7208 */ /* 0x001fe40000000000 */
[----:B------:R-:W-:-:S07]  /*c44f0*/  FSEL R45, R5, -QNAN , P0 ;  /* 0xfff00000052d7808 */ /* 0x000fce0000000000 */
.L_x_13587:
[----:B------:R-:W-:Y:S05]  /*c4500*/  BSYNC.RECONVERGENT B0 ;  /* 0x0000000000007941 */ /* 0x000fea0003800200 */
.L_x_13585:
        /* <DEDUP_REMOVED lines=54> */
.L_x_13589:
[----:B------:R-:W-:Y:S05]  /*c4870*/  BSYNC.RECONVERGENT B3 ;  /* 0x0000000000037941 */ /* 0x000fea0003800200 */
.L_x_13588:
        /* <DEDUP_REMOVED lines=173> */
.L_x_13567:
        /* <DEDUP_REMOVED lines=72> */
[----:B-----5:R-:W-:Y:S05]  /*c57d0*/  CALL.REL.NOINC `($__internal_22_$__cuda_sm20_div_rn_f64_full) ;  /* 0x00000b7000747944 */ /* 0x020fea0003c00000 */
[----:B------:R-:W-:Y:S02]  /*c57e0*/  IMAD.MOV.U32 R46, RZ, RZ, R2 ;  /* 0x000000ffff2e7224 */ /* 0x000fe400078e0002 */
[----:B------:R-:W-:-:S07]  /*c57f0*/  IMAD.MOV.U32 R47, RZ, RZ, R3 ;  /* 0x000000ffff2f7224 */ /* 0x000fce00078e0003 */
.L_x_13592:
[----:B------:R-:W-:Y:S05]  /*c5800*/  BSYNC.RECONVERGENT B3 ;  /* 0x0000000000037941 */ /* 0x000fea0003800200 */
.L_x_13591:
        /* <DEDUP_REMOVED lines=50> */
[----:B-----5:R-:W-:Y:S05]  /*c5b30*/  CALL.REL.NOINC `($__internal_22_$__cuda_sm20_div_rn_f64_full) ;  /* 0x00000b6c009c7944 */ /* 0x020fea0003c00000 */
.L_x_13594:
[----:B------:R-:W-:Y:S05]  /*c5b40*/  BSYNC.RECONVERGENT B3 ;  /* 0x0000000000037941 */ /* 0x000fea0003800200 */
.L_x_13593:
        /* <DEDUP_REMOVED lines=282> */
.L_x_13596:
[----:B------:R-:W-:Y:S01]  /*c6cf0*/  IMAD.MOV.U32 R4, RZ, RZ, 0x0 ;  /* 0x00000000ff047424 */ /* 0x000fe200078e00ff */
[----:B------:R-:W-:Y:S01]  /*c6d00*/  LOP3.LUT P0, RZ, R3, 0x7fffffff, RZ, 0xc0, !PT ;  /* 0x7fffffff03ff7812 */ /* 0x000fe2000780c0ff */
[----:B------:R-:W-:-:S06]  /*c6d10*/  IMAD.MOV.U32 R5, RZ, RZ, 0x7ff00000 ;  /* 0x7ff00000ff057424 */ /* 0x000fcc00078e00ff */
[----:B------:R-:W0:Y:S02]  /*c6d20*/  DFMA R2, R2, R4, +INF ;  /* 0x7ff000000202742b */ /* 0x000e240000000004 */
[----:B0-----:R-:W-:Y:S02]  /*c6d30*/  FSEL R62, R2, RZ, P0 ;  /* 0x000000ff023e7208 */ /* 0x001fe40000000000 */
[----:B------:R-:W-:-:S07]  /*c6d40*/  FSEL R63, R3, -QNAN , P0 ;  /* 0xfff00000033f7808 */ /* 0x000fce0000000000 */
.L_x_13597:
[----:B------:R-:W-:Y:S05]  /*c6d50*/  BSYNC.RECONVERGENT B0 ;  /* 0x0000000000007941 */ /* 0x000fea0003800200 */
.L_x_13595:
        /* <DEDUP_REMOVED lines=57> */
.L_x_13599:
[----:B------:R-:W-:Y:S05]  /*c70f0*/  BSYNC.RECONVERGENT B3 ;  /* 0x0000000000037941 */ /* 0x000fea0003800200 */
.L_x_13598:
        /* <DEDUP_REMOVED lines=197> */
.L_x_13590:
        /* <DEDUP_REMOVED lines=282> */
.L_x_13602:
[----:B------:R-:W-:Y:S01]  /*c8ef0*/  IMAD.MOV.U32 R2, RZ, RZ, 0x0 ;  /* 0x00000000ff027424 */ /* 0x000fe200078e00ff */
[----:B------:R-:W-:Y:S01]  /*c8f00*/  LOP3.LUT P0, RZ, R45, 0x7fffffff, RZ, 0xc0, !PT ;  /* 0x7fffffff2dff7812 */ /* 0x000fe2000780c0ff */
[----:B------:R-:W-:-:S06]  /*c8f10*/  IMAD.MOV.U32 R3, RZ, RZ, 0x7ff00000 ;  /* 0x7ff00000ff037424 */ /* 0x000fcc00078e00ff */
[----:B------:R-:W0:Y:S02]  /*c8f20*/  DFMA R44, R44, R2, +INF ;  /* 0x7ff000002c2c742b */ /* 0x000e240000000002 */
[----:B0-----:R-:W-:Y:S02]  /*c8f30*/  FSEL R62, R44, RZ, P0 ;  /* 0x000000ff2c3e7208 */ /* 0x001fe40000000000 */
[----:B------:R-:W-:-:S07]  /*c8f40*/  FSEL R63, R45, -QNAN , P0 ;  /* 0xfff000002d3f7808 */ /* 0x000fce0000000000 */
.L_x_13603:
[----:B------:R-:W-:Y:S05]  /*c8f50*/  BSYNC.RECONVERGENT B0 ;  /* 0x0000000000007941 */ /* 0x000fea0003800200 */
.L_x_13601:
        /* <DEDUP_REMOVED lines=51> */
[----:B-----5:R-:W-:Y:S05]  /*c9290*/  CALL.REL.NOINC `($__internal_22_$__cuda_sm20_div_rn_f64_full) ;  /* 0x00000b3400c47944 */ /* 0x020fea0003c00000 */
.L_x_13605:
[----:B------:R-:W-:Y:S05]  /*c92a0*/  BSYNC.RECONVERGENT B3 ;  /* 0x0000000000037941 */ /* 0x000fea0003800200 */
.L_x_13604:
        /* <DEDUP_REMOVED lines=194> */
.L_x_13600:
        /* <DEDUP_REMOVED lines=195> */
.L_x_13607:
[----:B------:R-:W-:Y:S01]  /*cab00*/  IMAD.MOV.U32 R2, RZ, RZ, 0x0 ;  /* 0x00000000ff027424 */ /* 0x000fe200078e00ff */
[----:B------:R-:W-:Y:S02]  /*cab10*/  MOV R3, 0x7ff00000 ;  /* 0x7ff0000000037802 */ /* 0x000fe40000000f00 */
[----:B------:R-:W-:-:S04]  /*cab20*/  LOP3.LUT P0, RZ, R5, 0x7fffffff, RZ, 0xc0, !PT ;  /* 0x7fffffff05ff7812 */ /* 0x000fc8000780c0ff */
[----:B------:R-:W0:Y:S02]  /*cab30*/  DFMA R4, R4, R2, +INF ;  /* 0x7ff000000404742b */ /* 0x000e240000000002 */
[----:B0-----:R-:W-:Y:S02]  /*cab40*/  FSEL R62, R4, RZ, P0 ;  /* 0x000000ff043e7208 */ /* 0x001fe40000000000 */
[----:B------:R-:W-:-:S07]  /*cab50*/  FSEL R63, R5, -QNAN , P0 ;  /* 0xfff00000053f7808 */ /* 0x000fce0000000000 */
.L_x_13608:
[----:B------:R-:W-:Y:S05]  /*cab60*/  BSYNC.RECONVERGENT B0 ;  /* 0x0000000000007941 */ /* 0x000fea0003800200 */
.L_x_13606:
        /* <DEDUP_REMOVED lines=52> */
[----:B-----5:R-:W-:Y:S05]  /*caeb0*/  CALL.REL.NOINC `($__internal_22_$__cuda_sm20_div_rn_f64_full) ;  /* 0x00000b1800bc7944 */ /* 0x020fea0003c00000 */
.L_x_13610:
[----:B------:R-:W-:Y:S05]  /*caec0*/  BSYNC.RECONVERGENT B3 ;  /* 0x0000000000037941 */ /* 0x000fea0003800200 */
.L_x_13609:
        /* <DEDUP_REMOVED lines=196> */
.L_x_13578:
[----:B------:R-:W-:Y:S05]  /*cbb10*/  BSYNC.RECONVERGENT B2 ;  /* 0x0000000000027941 */ /* 0x000fea0003800200 */
.L_x_13566:
        /* <DEDUP_REMOVED lines=8> */
.L_x_13565:
        /* <DEDUP_REMOVED lines=285> */
[----:B-----5:R-:W-:Y:S05]  /*ccd70*/  CALL.REL.NOINC `($__internal_23_$__cuda_sm20_dsqrt_rn_f64_mediumpath_v1) ;  /* 0x00000b0400407944 */ /* 0x020fea0003c00000 */
.L_x_13615:
[----:B------:R-:W-:Y:S05]  /*ccd80*/  BSYNC.RECONVERGENT B3 ;  /* 0x0000000000037941 */ /* 0x000fea0003800200 */
.L_x_13614:
[----:B------:R-:W-:Y:S02]  /*ccd90*/  IMAD.MOV.U32 R66, RZ, RZ, R2 ;  /* 0x000000ffff427224 */ /* 0x000fe400078e0002 */
[----:B------:R-:W-:Y:S01]  /*ccda0*/  IMAD.MOV.U32 R67, RZ, RZ, R3 ;  /* 0x000000ffff437224 */ /* 0x000fe200078e0003 */
[----:B------:R-:W-:Y:S06]  /*ccdb0*/  BRA `(.L_x_13616) ;  /* 0x0000005000707947 */ /* 0x000fec0003800000 */
.L_x_13613:
        /* <DEDUP_REMOVED lines=70> */
.L_x_13621:
[----:B------:R-:W-:Y:S05]  /*cd220*/  BSYNC.RECONVERGENT B4 ;  /* 0x0000000000047941 */ /* 0x000fea0003800200 */
.L_x_13620:
[----:B------:R-:W-:Y:S02]  /*cd230*/  IMAD.MOV.U32 R46, RZ, RZ, R2 ;  /* 0x000000ffff2e7224 */ /* 0x000fe400078e0002 */
[----:B------:R-:W-:-:S07]  /*cd240*/  IMAD.MOV.U32 R47, RZ, RZ, R3 ;  /* 0x000000ffff2f7224 */ /* 0x000fce00078e0003 */
.L_x_13619:
[----:B------:R-:W-:Y:S05]  /*cd250*/  BSYNC.RECONVERGENT B3 ;  /* 0x0000000000037941 */ /* 0x000fea0003800200 */
.L_x_13618:
        /* <DEDUP_REMOVED lines=75> */
.L_x_13624:
[----:B------:R-:W-:Y:S05]  /*cd710*/  BSYNC.RECONVERGENT B4 ;  /* 0x0000000000047941 */ /* 0x000fea0003800200 */
.L_x_13623:
[----:B------:R-:W-:Y:S05]  /*cd720*/  BSYNC.RECONVERGENT B3 ;  /* 0x0000000000037941 */ /* 0x000fea0003800200 */
.L_x_13622:
        /* <DEDUP_REMOVED lines=70> */
[----:B-----5:R-:W-:Y:S05]  /*cdb90*/  CALL.REL.NOINC `($__internal_23_$__cuda_sm20_dsqrt_rn_f64_mediumpath_v1) ;  /* 0x00000af400b87944 */ /* 0x020fea0003c00000 */
[----:B------:R-:W-:Y:S02]  /*cdba0*/  IMAD.MOV.U32 R6, RZ, RZ, R2 ;  /* 0x000000ffff067224 */ /* 0x000fe400078e0002 */
[----:B------:R-:W-:-:S07]  /*cdbb0*/  IMAD.MOV.U32 R7, RZ, RZ, R3 ;  /* 0x000000ffff077224 */ /* 0x000fce00078e0003 */
.L_x_13626:
[----:B------:R-:W-:Y:S05]  /*cdbc0*/  BSYNC.RECONVERGENT B3 ;  /* 0x0000000000037941 */ /* 0x000fea0003800200 */
.L_x_13625:
        /* <DEDUP_REMOVED lines=56> */
[----:B-----5:R-:W-:Y:S05]  /*cdf50*/  CALL.REL.NOINC `($__internal_22_$__cuda_sm20_div_rn_f64_full) ;  /* 0x00000ae800947944 */ /* 0x020fea0003c00000 */
.L_x_13629:
[----:B------:R-:W-:Y:S05]  /*cdf60*/  BSYNC.RECONVERGENT B3 ;  /* 0x0000000000037941 */ /* 0x000fea0003800200 */
.L_x_13628:
        /* <DEDUP_REMOVED lines=78> */
.L_x_13627:
        /* <DEDUP_REMOVED lines=187> */
.L_x_13630:
[----:B------:R-:W-:Y:S01]  /*cf000*/  IMAD.MOV.U32 R4, RZ, RZ, 0x0 ;  /* 0x00000000ff047424 */ /* 0x000fe200078e00ff */
[----:B------:R-:W-:Y:S01]  /*cf010*/  LOP3.LUT P0, RZ, R3, 0x7fffffff, RZ, 0xc0, !PT ;  /* 0x7fffffff03ff7812 */ /* 0x000fe2000780c0ff */
[----:B------:R-:W-:-:S06]  /*cf020*/  IMAD.MOV.U32 R5, RZ, RZ, 0x7ff00000 ;  /* 0x7ff00000ff057424 */ /* 0x000fcc00078e00ff */
[----:B------:R-:W0:Y:S02]  /*cf030*/  DFMA R2, R2, R4, +INF ;  /* 0x7ff000000202742b */ /* 0x000e240000000004 */
[----:B0-----:R-:W-:Y:S02]  /*cf040*/  FSEL R66, R2, RZ, P0 ;  /* 0x000000ff02427208 */ /* 0x001fe40000000000 */
[----:B------:R-:W-:Y:S01]  /*cf050*/  FSEL R67, R3, -QNAN , P0 ;  /* 0xfff0000003437808 */ /* 0x000fe20000000000 */
[----:B------:R-:W-:Y:S06]  /*cf060*/  BRA `(.L_x_13616) ;  /* 0x0000002c00c47947 */ /* 0x000fec0003800000 */
.L_x_13617:
        /* <DEDUP_REMOVED lines=65> */
.L_x_13633:
[----:B------:R-:W-:Y:S05]  /*cf480*/  BSYNC.RECONVERGENT B3 ;  /* 0x0000000000037941 */ /* 0x000fea0003800200 */
.L_x_13632:
        /* <DEDUP_REMOVED lines=48> */
.L_x_13635:
[----:B------:R-:W-:Y:S05]  /*cf790*/  BSYNC.RECONVERGENT B3 ;  /* 0x0000000000037941 */ /* 0x000fea0003800200 */
.L_x_13634:
[----:B------:R-:W-:Y:S01]  /*cf7a0*/  IMAD.MOV.U32 R66, RZ, RZ, R2 ;  /* 0x000000ffff427224 */ /* 0x000fe200078e0002 */
[----:B------:R-:W-:Y:S01]  /*cf7b0*/  MOV R67, R3 ;  /* 0x0000000300437202 */ /* 0x000fe20000000f00 */
[----:B------:R-:W-:Y:S06]  /*cf7c0*/  BRA `(.L_x_13616) ;  /* 0x0000002400ec7947 */ /* 0x000fec0003800000 */
.L_x_13631:
        /* <DEDUP_REMOVED lines=52> */
[----:B-----5:R-:W-:Y:S05]  /*cfb10*/  CALL.REL.NOINC `($__internal_23_$__cuda_sm20_dsqrt_rn_f64_mediumpath_v1) ;  /* 0x00000ad400d87944 */ /* 0x020fea0003c00000 */
[----:B------:R-:W-:Y:S02]  /*cfb20*/  IMAD.MOV.U32 R66, RZ, RZ, R2 ;  /* 0x000000ffff427224 */ /* 0x000fe400078e0002 */
[----:B------:R-:W-:-:S07]  /*cfb30*/  IMAD.MOV.U32 R67, RZ, RZ, R3 ;  /* 0x000000ffff437224 */ /* 0x000fce00078e0003 */
.L_x_13637:
[----:B------:R-:W-:Y:S05]  /*cfb40*/  BSYNC.RECONVERGENT B3 ;  /* 0x0000000000037941 */ /* 0x000fea0003800200 */
.L_x_13636:
        /* <DEDUP_REMOVED lines=57> */
.L_x_13640:
[----:B------:R-:W-:Y:S05]  /*cfee0*/  BSYNC.RECONVERGENT B3 ;  /* 0x0000000000037941 */ /* 0x000fea0003800200 */
.L_x_13639:
        /* <DEDUP_REMOVED lines=78> */
.L_x_13638:
        /* <DEDUP_REMOVED lines=187> */
.L_x_13641:
[----:B------:R-:W-:Y:S01]  /*d0f80*/  MOV R4, 0x0 ;  /* 0x0000000000047802 */ /* 0x000fe20000000f00 */
[----:B------:R-:W-:Y:S01]  /*d0f90*/  IMAD.MOV.U32 R5, RZ, RZ, 0x7ff00000 ;  /* 0x7ff00000ff057424 */ /* 0x000fe200078e00ff */
[----:B------:R-:W-:-:S05]  /*d0fa0*/  LOP3.LUT P0, RZ, R3, 0x7fffffff, RZ, 0xc0, !PT ;  /* 0x7fffffff03ff7812 */ /* 0x000fca000780c0ff */
[----:B------:R-:W0:Y:S02]  /*d0fb0*/  DFMA R2, R2, R4, +INF ;  /* 0x7ff000000202742b */ /* 0x000e240000000004 */
[----:B0-----:R-:W-:Y:S02]  /*d0fc0*/  FSEL R66, R2, RZ, P0 ;  /* 0x000000ff02427208 */ /* 0x001fe40000000000 */
[----:B------:R-:W-:Y:S01]  /*d0fd0*/  FSEL R67, R3, -QNAN , P0 ;  /* 0xfff0000003437808 */ /* 0x000fe20000000000 */
[----:B------:R-:W-:Y:S06]  /*d0fe0*/  BRA `(.L_x_13616) ;  /* 0x0000000c00e47947 */ /* 0x000fec0003800000 */
.L_x_13612:
        /* <DEDUP_REMOVED lines=55> */
.L_x_13643:
[----:B------:R-:W-:Y:S05]  /*d1360*/  BSYNC.RECONVERGENT B3 ;  /* 0x0000000000037941 */ /* 0x000fea0003800200 */
.L_x_13642:
        /* <DEDUP_REMOVED lines=187> */
.L_x_13644:
[----:B------:R-:W-:Y:S01]  /*d1f20*/  IMAD.MOV.U32 R4, RZ, RZ, 0x0 ;  /* 0x00000000ff047424 */ /* 0x000fe200078e00ff */
[----:B------:R-:W-:Y:S01]  /*d1f30*/  LOP3.LUT P0, RZ, R3, 0x7fffffff, RZ, 0xc0, !PT ;  /* 0x7fffffff03ff7812 */ /* 0x000fe2000780c0ff */
[----:B------:R-:W-:-:S06]  /*d1f40*/  IMAD.MOV.U32 R5, RZ, RZ, 0x7ff00000 ;  /* 0x7ff00000ff057424 */ /* 0x000fcc00078e00ff */
[----:B------:R-:W0:Y:S02]  /*d1f50*/  DFMA R2, R2, R4, +INF ;  /* 0x7ff000000202742b */ /* 0x000e240000000004 */
[----:B0-----:R-:W-:Y:S02]  /*d1f60*/  FSEL R66, R2, RZ, P0 ;  /* 0x000000ff02427208 */ /* 0x001fe40000000000 */
[----:B------:R-:W-:-:S07]  /*d1f70*/  FSEL R67, R3, -QNAN , P0 ;  /* 0xfff0000003437808 */ /* 0x000fce0000000000 */
.L_x_13616:
[----:B------:R-:W-:Y:S05]  /*d1f80*/  BSYNC.RECONVERGENT B2 ;  /* 0x0000000000027941 */ /* 0x000fea0003800200 */
.L_x_13611:
        /* <DEDUP_REMOVED lines=62> */
.L_x_13649:
[----:B------:R-:W-:Y:S05]  /*d2370*/  BSYNC.RECONVERGENT B4 ;  /* 0x0000000000047941 */ /* 0x000fea0003800200 */
.L_x_13648:
        /* <DEDUP_REMOVED lines=64> */
[----:B-----5:R-:W-:Y:S05]  /*d2780*/  CALL.REL.NOINC `($__internal_23_$__cuda_sm20_dsqrt_rn_f64_mediumpath_v1) ;  /* 0x00000aa800bc7944 */ /* 0x020fea0003c00000 */
[----:B------:R-:W-:Y:S02]  /*d2790*/  IMAD.MOV.U32 R42, RZ, RZ, R2 ;  /* 0x000000ffff2a7224 */ /* 0x000fe400078e0002 */
[----:B------:R-:W-:-:S07]  /*d27a0*/  IMAD.MOV.U32 R43, RZ, RZ, R3 ;  /* 0x000000ffff2b7224 */ /* 0x000fce00078e0003 */
.L_x_13653:
[----:B------:R-:W-:Y:S05]  /*d27b0*/  BSYNC.RECONVERGENT B5 ;  /* 0x0000000000057941 */ /* 0x000fea0003800200 */
.L_x_13652:
        /* <DEDUP_REMOVED lines=61> */
.L_x_13655:
[----:B------:R-:W-:Y:S05]  /*d2b90*/  BSYNC.RECONVERGENT B5 ;  /* 0x0000000000057941 */ /* 0x000fea0003800200 */
.L_x_13654:
[----:B------:R0:W1:Y:S01]  /*d2ba0*/  DMUL R46, R2, R42 ;  /* 0x0000002a022e7228 */ /* 0x0000620000000000 */
[----:B------:R-:W-:Y:S02]  /*d2bb0*/  IMAD.MOV.U32 R58, RZ, RZ, 0x0 ;  /* 0x00000000ff3a7424 */ /* 0x000fe400078e00ff */
[----:B------:R-:W-:Y:S01]  /*d2bc0*/  IMAD.MOV.U32 R59, RZ, RZ, 0x3ff00000 ;  /* 0x3ff00000ff3b7424 */ /* 0x000fe200078e00ff */
[----:B01----:R-:W-:Y:S06]  /*d2bd0*/  BRA `(.L_x_13656) ;  /* 0x0000001800ac7947 */ /* 0x003fec0003800000 */
.L_x_13651:
        /* <DEDUP_REMOVED lines=75> */
.L_x_13661:
[----:B------:R-:W-:Y:S05]  /*d3090*/  BSYNC.RECONVERGENT B6 ;  /* 0x0000000000067941 */ /* 0x000fea0003800200 */
.L_x_13660:
[----:B------:R-:W-:Y:S02]  /*d30a0*/  IMAD.MOV.U32 R46, RZ, RZ, R2 ;  /* 0x000000ffff2e7224 */ /* 0x000fe400078e0002 */
[----:B------:R-:W-:-:S07]  /*d30b0*/  IMAD.MOV.U32 R47, RZ, RZ, R3 ;  /* 0x000000ffff2f7224 */ /* 0x000fce00078e0003 */
.L_x_13659:
[----:B------:R-:W-:Y:S05]  /*d30c0*/  BSYNC.RECONVERGENT B5 ;  /* 0x0000000000057941 */ /* 0x000fea0003800200 */
.L_x_13658:
        /* <DEDUP_REMOVED lines=72> */
[----:B-----5:R-:W-:Y:S05]  /*d3550*/  CALL.REL.NOINC `($__internal_22_$__cuda_sm20_div_rn_f64_full) ;  /* 0x00000a9400147944 */ /* 0x020fea0003c00000 */
.L_x_13665:
[----:B------:R-:W-:Y:S05]  /*d3560*/  BSYNC.RECONVERGENT B6 ;  /* 0x0000000000067941 */ /* 0x000fea0003800200 */
.L_x_13664:
[----:B------:R-:W-:Y:S02]  /*d3570*/  IMAD.MOV.U32 R60, RZ, RZ, R2 ;  /* 0x000000ffff3c7224 */ /* 0x000fe400078e0002 */
[----:B------:R-:W-:-:S07]  /*d3580*/  IMAD.MOV.U32 R61, RZ, RZ, R3 ;  /* 0x000000ffff3d7224 */ /* 0x000fce00078e0003 */
.L_x_13663:
[----:B------:R-:W-:Y:S05]  /*d3590*/  BSYNC.RECONVERGENT B5 ;  /* 0x0000000000057941 */ /* 0x000fea0003800200 */
.L_x_13662:
        /* <DEDUP_REMOVED lines=71> */
.L_x_13667:
[----:B------:R-:W-:Y:S05]  /*d3a10*/  BSYNC.RECONVERGENT B5 ;  /* 0x0000000000057941 */ /* 0x000fea0003800200 */
.L_x_13666:
[----:B------:R-:W-:Y:S02]  /*d3a20*/  IMAD.MOV.U32 R46, RZ, RZ, R2 ;  /* 0x000000ffff2e7224 */ /* 0x000fe400078e0002 */
[----:B------:R-:W-:Y:S01]  /*d3a30*/  IMAD.MOV.U32 R47, RZ, RZ, R3 ;  /* 0x000000ffff2f7224 */ /* 0x000fe200078e0003 */
[----:B------:R-:W-:Y:S06]  /*d3a40*/  BRA `(.L_x_13656) ;  /* 0x0000000c00107947 */ /* 0x000fec0003800000 */
.L_x_13657:
        /* <DEDUP_REMOVED lines=77> */
.L_x_13670:
[----:B------:R-:W-:Y:S05]  /*d3f20*/  BSYNC.RECONVERGENT B5 ;  /* 0x0000000000057941 */ /* 0x000fea0003800200 */
.L_x_13669:
        /* <DEDUP_REMOVED lines=47> */
[----:B-----5:R-:W-:Y:S05]  /*d4220*/  CALL.REL.NOINC `($__internal_22_$__cuda_sm20_div_rn_f64_full) ;  /* 0x00000a8400e07944 */ /* 0x020fea0003c00000 */
.L_x_13672:
[----:B------:R-:W-:Y:S05]  /*d4230*/  BSYNC.RECONVERGENT B5 ;  /* 0x0000000000057941 */ /* 0x000fea0003800200 */
.L_x_13671:
[----:B------:R-:W0:Y:S01]  /*d4240*/  DMUL R58, R58, 8.11296384146066816958e+31 ;  /* 0x469000003a3a7828 */ /* 0x000e220000000000 */
[----:B------:R-:W-:Y:S02]  /*d4250*/  IMAD.MOV.U32 R46, RZ, RZ, R2 ;  /* 0x000000ffff2e7224 */ /* 0x000fe400078e0002 */
[----:B------:R-:W-:Y:S01]  /*d4260*/  IMAD.MOV.U32 R47, RZ, RZ, R3 ;  /* 0x000000ffff2f7224 */ /* 0x000fe200078e0003 */
[----:B0-----:R-:W-:Y:S06]  /*d4270*/  BRA `(.L_x_13656) ;  /* 0x0000000400047947 */ /* 0x001fec0003800000 */
.L_x_13668:
        /* <DEDUP_REMOVED lines=61> */
[----:B-----5:R-:W-:Y:S05]  /*d4650*/  CALL.REL.NOINC `($__internal_23_$__cuda_sm20_dsqrt_rn_f64_mediumpath_v1) ;  /* 0x00000a8c00087944 */ /* 0x020fea0003c00000 */
.L_x_13674:
[----:B------:R-:W-:Y:S05]  /*d4660*/  BSYNC.RECONVERGENT B5 ;  /* 0x0000000000057941 */ /* 0x000fea0003800200 */
.L_x_13673:
[----:B------:R-:W-:Y:S01]  /*d4670*/  MOV R46, R2 ;  /* 0x00000002002e7202 */ /* 0x000fe20000000f00 */
[----:B------:R-:W-:-:S07]  /*d4680*/  IMAD.MOV.U32 R47, RZ, RZ, R3 ;  /* 0x000000ffff2f7224 */ /* 0x000fce00078e0003 */
.L_x_13656:
[----:B------:R-:W-:Y:S05]  /*d4690*/  BSYNC.RECONVERGENT B4 ;  /* 0x0000000000047941 */ /* 0x000fea0003800200 */
.L_x_13647:
[----:B------:R-:W-:Y:S05]  /*d46a0*/  BSYNC.RELIABLE B2 ;  /* 0x0000000000027941 */ /* 0x000fea0003800100 */
.L_x_13646:
        /* <DEDUP_REMOVED lines=62> */
.L_x_13676:
[----:B------:R-:W-:Y:S05]  /*d4a90*/  BSYNC.RECONVERGENT B2 ;  /* 0x0000000000027941 */ /* 0x000fea0003800200 */
.L_x_13675:
        /* <DEDUP_REMOVED lines=198> */
.L_x_13650:
        /* <DEDUP_REMOVED lines=100> */
.L_x_13678:
        /* <DEDUP_REMOVED lines=170> */
.L_x_13677:
[----:B------:R-:W-:Y:S05]  /*d67e0*/  BSYNC.RECONVERGENT B3 ;  /* 0x0000000000037941 */ /* 0x000fea0003800200 */
.L_x_13645:
[----:B------:R-:W-:Y:S01]  /*d67f0*/  LOP3.LUT R39, R67, 0x80000000, R39, 0xb8, !PT ;  /* 0x8000000043277812 */ /* 0x000fe200078eb827 */
[----:B------:R-:W-:Y:S01]  /*d6800*/  IMAD.MOV.U32 R38, RZ, RZ, R66 ;  /* 0x000000ffff267224 */ /* 0x000fe200078e0042 */
[----:B------:R-:W-:Y:S02]  /*d6810*/  LOP3.LUT R37, R3, 0x80000000, R37, 0xb8, !PT ;  /* 0x8000000003257812 */ /* 0x000fe400078eb825 */
[----:B------:R-:W-:-:S07]  /*d6820*/  MOV R36, R2 ;  /* 0x0000000200247202 */ /* 0x000fce0000000f00 */
.L_x_13564:
[----:B------:R-:W-:Y:S05]  /*d6830*/  BSYNC.RECONVERGENT B1 ;  /* 0x0000000000017941 */ /* 0x000fea0003800200 */
.L_x_13562:
        /* <DEDUP_REMOVED lines=60> */
.L_x_13680:
        /* <DEDUP_REMOVED lines=299> */
[----:B------:R-:W-:Y:S01]  /*d7eb0*/  IMAD.MOV.U32 R6, RZ, RZ, R2 ;  /* 0x000000ffff067224 */ /* 0x000fe200078e0002 */
[----:B------:R-:W-:-:S07]  /*d7ec0*/  MOV R7, R3 ;  /* 0x0000000300077202 */ /* 0x000fce0000000f00 */
.L_x_13686:
[----:B------:R-:W-:Y:S05]  /*d7ed0*/  BSYNC.RECONVERGENT B3 ;  /* 0x0000000000037941 */ /* 0x000fea0003800200 */
.L_x_13685:
        /* <DEDUP_REMOVED lines=194> */
.L_x_13684:
        /* <DEDUP_REMOVED lines=77> */
.L_x_13693:
[----:B------:R-:W-:Y:S05]  /*d8fd0*/  BSYNC.RECONVERGENT B4 ;  /* 0x0000000000047941 */ /* 0x000fea0003800200 */
.L_x_13692:
[----:B------:R-:W-:Y:S02]  /*d8fe0*/  IMAD.MOV.U32 R46, RZ, RZ, R2 ;  /* 0x000000ffff2e7224 */ /* 0x000fe400078e0002 */
[----:B------:R-:W-:-:S07]  /*d8ff0*/  IMAD.MOV.U32 R47, RZ, RZ, R3 ;  /* 0x000000ffff2f7224 */ /* 0x000fce00078e0003 */
.L_x_13691:
[----:B------:R-:W-:Y:S05]  /*d9000*/  BSYNC.RECONVERGENT B3 ;  /* 0x0000000000037941 */ /* 0x000fea0003800200 */
.L_x_13690:
        /* <DEDUP_REMOVED lines=70> */
.L_x_13698:
[----:B------:R-:W-:Y:S05]  /*d9470*/  BSYNC.RECONVERGENT B4 ;  /* 0x0000000000047941 */ /* 0x000fea0003800200 */
.L_x_13697:
[----:B------:R-:W-:Y:S05]  /*d9480*/  BRA `(.L_x_13696) ;  /* 0x0000000000047947 */ /* 0x000fea0003800000 */
.L_x_13695:
[----:B------:R0:W1:Y:S02]  /*d9490*/  DADD R2, R42, -R4 ;  /* 0x000000002a027229 */ /* 0x0000640000000804 */
.L_x_13696:
[----:B------:R-:W-:Y:S05]  /*d94a0*/  BSYNC.RECONVERGENT B3 ;  /* 0x0000000000037941 */ /* 0x000fea0003800200 */
.L_x_13694:
        /* <DEDUP_REMOVED lines=71> */
[----:B------:R-:W-:Y:S01]  /*d9920*/  MOV R6, R2 ;  /* 0x0000000200067202 */ /* 0x000fe20000000f00 */
[----:B------:R-:W-:-:S07]  /*d9930*/  IMAD.MOV.U32 R7, RZ, RZ, R3 ;  /* 0x000000ffff077224 */ /* 0x000fce00078e0003 */
.L_x_13700:
[----:B------:R-:W-:Y:S05]  /*d9940*/  BSYNC.RECONVERGENT B3 ;  /* 0x0000000000037941 */ /* 0x000fea0003800200 */
.L_x_13699:
        /* <DEDUP_REMOVED lines=201> */
.L_x_13701:
        /* <DEDUP_REMOVED lines=52> */
.L_x_13703:
[----:B------:R-:W-:Y:S05]  /*da920*/  BSYNC.RECONVERGENT B3 ;  /* 0x0000000000037941 */ /* 0x000fea0003800200 */
.L_x_13702:
        /* <DEDUP_REMOVED lines=78> */
.L_x_13689:
        /* <DEDUP_REMOVED lines=55> */
[----:B-----5:R-:W-:Y:S05]  /*db180*/  CALL.REL.NOINC `($__internal_23_$__cuda_sm20_dsqrt_rn_f64_mediumpath_v1) ;  /* 0x00000a20003c7944 */ /* 0x020fea0003c00000 */
[----:B------:R-:W-:Y:S01]  /*db190*/  MOV R66, R2 ;  /* 0x0000000200427202 */ /* 0x000fe20000000f00 */
[----:B------:R-:W-:-:S07]  /*db1a0*/  IMAD.MOV.U32 R67, RZ, RZ, R3 ;  /* 0x000000ffff437224 */ /* 0x000fce00078e0003 */
.L_x_13706:
[----:B------:R-:W-:Y:S05]  /*db1b0*/  BSYNC.RECONVERGENT B3 ;  /* 0x0000000000037941 */ /* 0x000fea0003800200 */
.L_x_13705:
        /* <DEDUP_REMOVED lines=201> */
.L_x_13707:
        /* <DEDUP_REMOVED lines=52> */
.L_x_13709:
[----:B------:R-:W-:Y:S05]  /*dc190*/  BSYNC.RECONVERGENT B3 ;  /* 0x0000000000037941 */ /* 0x000fea0003800200 */
.L_x_13708:
        /* <DEDUP_REMOVED lines=78> */
.L_x_13704:
        /* <DEDUP_REMOVED lines=63> */
.L_x_13711:
[----:B------:R-:W-:Y:S05]  /*dca70*/  BSYNC.RECONVERGENT B3 ;  /* 0x0000000000037941 */ /* 0x000fea0003800200 */
.L_x_13710:
        /* <DEDUP_REMOVED lines=48> */
.L_x_13713:
[----:B------:R-:W-:Y:S05]  /*dcd80*/  BSYNC.RECONVERGENT B3 ;  /* 0x0000000000037941 */ /* 0x000fea0003800200 */
.L_x_13712:
[----:B------:R-:W-:Y:S02]  /*dcd90*/  IMAD.MOV.U32 R66, RZ, RZ, R2 ;  /* 0x000000ffff427224 */ /* 0x000fe400078e0002 */
[----:B------:R-:W-:Y:S01]  /*dcda0*/  IMAD.MOV.U32 R67, RZ, RZ, R3 ;  /* 0x000000ffff437224 */ /* 0x000fe200078e0003 */
[----:B------:R-:W-:Y:S06]  /*dcdb0*/  BRA `(.L_x_13687) ;  /* 0x0000000000d87947 */ /* 0x000fec0003800000 */
.L_x_13688:
        /* <DEDUP_REMOVED lines=51> */
.L_x_13715:
[----:B------:R-:W-:Y:S05]  /*dd0f0*/  BSYNC.RECONVERGENT B3 ;  /* 0x0000000000037941 */ /* 0x000fea0003800200 */
.L_x_13714:
[----:B------:R-:W-:Y:S01]  /*dd100*/  IMAD.MOV.U32 R66, RZ, RZ, R2 ;  /* 0x000000ffff427224 */ /* 0x000fe200078e0002 */
[----:B------:R-:W-:-:S07]  /*dd110*/  MOV R67, R3 ;  /* 0x0000000300437202 */ /* 0x000fce0000000f00 */
.L_x_13687:
[----:B------:R-:W-:Y:S05]  /*dd120*/  BSYNC.RECONVERGENT B2 ;  /* 0x0000000000027941 */ /* 0x000fea0003800200 */
.L_x_13683:
        /* <DEDUP_REMOVED lines=53> */
.L_x_13720:
[----:B------:R-:W-:Y:S05]  /*dd480*/  BSYNC.RECONVERGENT B4 ;  /* 0x0000000000047941 */ /* 0x000fea0003800200 */
.L_x_13719:
        /* <DEDUP_REMOVED lines=177> */
.L_x_13722:
        /* <DEDUP_REMOVED lines=98> */
.L_x_13721:
        /* <DEDUP_REMOVED lines=83> */
.L_x_13730:
[----:B------:R-:W-:Y:S05]  /*deaf0*/  BSYNC.RECONVERGENT B6 ;  /* 0x0000000000067941 */ /* 0x000fea0003800200 */
.L_x_13729:
[----:B------:R-:W-:Y:S01]  /*deb00*/  MOV R46, R2 ;  /* 0x00000002002e7202 */ /* 0x000fe20000000f00 */
[----:B------:R-:W-:-:S07]  /*deb10*/  IMAD.MOV.U32 R47, RZ, RZ, R3 ;  /* 0x000000ffff2f7224 */ /* 0x000fce00078e0003 */
.L_x_13728:
[----:B------:R-:W-:Y:S05]  /*deb20*/  BSYNC.RECONVERGENT B5 ;  /* 0x0000000000057941 */ /* 0x000fea0003800200 */
.L_x_13727:
        /* <DEDUP_REMOVED lines=68> */
.L_x_13735:
[----:B------:R-:W-:Y:S05]  /*def70*/  BSYNC.RECONVERGENT B6 ;  /* 0x0000000000067941 */ /* 0x000fea0003800200 */
.L_x_13734:
[----:B------:R-:W-:Y:S01]  /*def80*/  IMAD.MOV.U32 R60, RZ, RZ, R2 ;  /* 0x000000ffff3c7224 */ /* 0x000fe200078e0002 */
[----:B------:R-:W-:Y:S01]  /*def90*/  MOV R61, R3 ;  /* 0x00000003003d7202 */ /* 0x000fe20000000f00 */
[----:B------:R-:W-:Y:S06]  /*defa0*/  BRA `(.L_x_13733) ;  /* 0x0000000000047947 */ /* 0x000fec0003800000 */
.L_x_13732:
[----:B------:R0:W1:Y:S02]  /*defb0*/  DADD R60, R42, -R4 ;  /* 0x000000002a3c7229 */ /* 0x0000640000000804 */
.L_x_13733:
[----:B------:R-:W-:Y:S05]  /*defc0*/  BSYNC.RECONVERGENT B5 ;  /* 0x0000000000057941 */ /* 0x000fea0003800200 */
.L_x_13731:
        /* <DEDUP_REMOVED lines=71> */
.L_x_13737:
[----:B------:R-:W-:Y:S05]  /*df440*/  BSYNC.RECONVERGENT B5 ;  /* 0x0000000000057941 */ /* 0x000fea0003800200 */
.L_x_13736:
[----:B------:R-:W-:Y:S02]  /*df450*/  IMAD.MOV.U32 R42, RZ, RZ, R2 ;  /* 0x000000ffff2a7224 */ /* 0x000fe400078e0002 */
[----:B------:R-:W-:Y:S01]  /*df460*/  IMAD.MOV.U32 R43, RZ, RZ, R3 ;  /* 0x000000ffff2b7224 */ /* 0x000fe200078e0003 */
[----:B------:R-:W-:Y:S06]  /*df470*/  BRA `(.L_x_13738) ;  /* 0x0000001000f07947 */ /* 0x000fec0003800000 */
.L_x_13726:
        /* <DEDUP_REMOVED lines=63> */
.L_x_13741:
[----:B------:R-:W-:Y:S05]  /*df870*/  BSYNC.RECONVERGENT B5 ;  /* 0x0000000000057941 */ /* 0x000fea0003800200 */
.L_x_13740:
[----:B------:R-:W-:Y:S02]  /*df880*/  IMAD.MOV.U32 R42, RZ, RZ, R2 ;  /* 0x000000ffff2a7224 */ /* 0x000fe400078e0002 */
[----:B------:R-:W-:Y:S01]  /*df890*/  IMAD.MOV.U32 R43, RZ, RZ, R3 ;  /* 0x000000ffff2b7224 */ /* 0x000fe200078e0003 */
[----:B------:R-:W-:Y:S06]  /*df8a0*/  BRA `(.L_x_13738) ;  /* 0x0000000c00e47947 */ /* 0x000fec0003800000 */
.L_x_13739:
        /* <DEDUP_REMOVED lines=74> */
.L_x_13743:
[----:B------:R-:W-:Y:S05]  /*dfd50*/  BSYNC.RECONVERGENT B5 ;  /* 0x0000000000057941 */ /* 0x000fea0003800200 */
.L_x_13742:
        /* <DEDUP_REMOVED lines=48> */
.L_x_13745:
[----:B------:R-:W-:Y:S05]  /*e0060*/  BSYNC.RECONVERGENT B5 ;  /* 0x0000000000057941 */ /* 0x000fea0003800200 */
.L_x_13744:
[----:B------:R-:W0:Y:S01]  /*e0070*/  DMUL R58, R58, 8.11296384146066816958e+31 ;  /* 0x469000003a3a7828 */ /* 0x000e220000000000 */
[----:B------:R-:W-:Y:S02]  /*e0080*/  IMAD.MOV.U32 R42, RZ, RZ, R2 ;  /* 0x000000ffff2a7224 */ /* 0x000fe400078e0002 */
[----:B------:R-:W-:Y:S01]  /*e0090*/  IMAD.MOV.U32 R43, RZ, RZ, R3 ;  /* 0x000000ffff2b7224 */ /* 0x000fe200078e0003 */
[----:B0-----:R-:W-:Y:S06]  /*e00a0*/  BRA `(.L_x_13738) ;  /* 0x0000000400e47947 */ /* 0x001fec0003800000 */
.L_x_13725:
        /* <DEDUP_REMOVED lines=54> */
.L_x_13747:
[----:B------:R-:W-:Y:S05]  /*e0410*/  BSYNC.RECONVERGENT B5 ;  /* 0x0000000000057941 */ /* 0x000fea0003800200 */
.L_x_13746:
        /* <DEDUP_REMOVED lines=62> */
.L_x_13749:
[----:B------:R-:W-:Y:S05]  /*e0800*/  BSYNC.RECONVERGENT B5 ;  /* 0x0000000000057941 */ /* 0x000fea0003800200 */
.L_x_13748:
[----:B------:R0:W1:Y:S01]  /*e0810*/  DMUL R42, R2, R42 ;  /* 0x0000002a022a7228 */ /* 0x0000620000000000 */
[----:B------:R-:W-:Y:S02]  /*e0820*/  IMAD.MOV.U32 R58, RZ, RZ, 0x0 ;  /* 0x00000000ff3a7424 */ /* 0x000fe400078e00ff */
[----:B01----:R-:W-:-:S07]  /*e0830*/  IMAD.MOV.U32 R59, RZ, RZ, 0x3ff00000 ;  /* 0x3ff00000ff3b7424 */ /* 0x003fce00078e00ff */
.L_x_13738:
[----:B------:R-:W-:Y:S05]  /*e0840*/  BSYNC.RECONVERGENT B4 ;  /* 0x0000000000047941 */ /* 0x000fea0003800200 */
.L_x_13724:
[----:B------:R-:W-:Y:S05]  /*e0850*/  BRA `(.L_x_13750) ;  /* 0x0000000000187947 */ /* 0x000fea0003800000 */
.L_x_13718:
[----:B------:R0:W1:-:S15]  /*e0860*/  DMUL R42, R40, 9.00719925474099200000e+15 ;  /* 0x43400000282a7828 */ /* 0x00005e0000000000 */
[----:B------:R-:W-:-:S15]  /*e0870*/  NOP ;  /* 0x0000000000007918 */ /* 0x000fde0000000000 */
[----:B------:R-:W-:-:S15]  /*e0880*/  NOP ;  /* 0x0000000000007918 */ /* 0x000fde0000000000 */
[----:B------:R-:W-:-:S15]  /*e0890*/  NOP ;  /* 0x0000000000007918 */ /* 0x000fde0000000000 */
[----:B------:R-:W-:-:S04]  /*e08a0*/  NOP ;  /* 0x0000000000007918 */ /* 0x000fc80000000000 */
[----:B01----:R-:W2:Y:S02]  /*e08b0*/  DMUL R58, R58, 9.00719925474099200000e+15 ;  /* 0x434000003a3a7828 */ /* 0x003ea40000000000 */
.L_x_13750:
[----:B------:R-:W-:Y:S05]  /*e08c0*/  BSYNC.RELIABLE B2 ;  /* 0x0000000000027941 */ /* 0x000fea0003800100 */
.L_x_13717:
        /* <DEDUP_REMOVED lines=62> */
.L_x_13752:
[----:B------:R-:W-:Y:S05]  /*e0cb0*/  BSYNC.RECONVERGENT B2 ;  /* 0x0000000000027941 */ /* 0x000fea0003800200 */
.L_x_13751:
        /* <DEDUP_REMOVED lines=176> */
.L_x_13754:
[----:B------:R-:W-:Y:S02]  /*e17c0*/  FSEL R2, RZ, 3.37028055040000000000e+12, P0 ;  /* 0x54442d18ff027808 */ /* 0x000fe40000000000 */
[----:B------:R-:W-:-:S07]  /*e17d0*/  FSEL R3, RZ, 2.1426990032196044922, P0 ;  /* 0x400921fbff037808 */ /* 0x000fce0000000000 */
.L_x_13755:
[----:B------:R-:W-:Y:S05]  /*e17e0*/  BSYNC.RECONVERGENT B0 ;  /* 0x0000000000007941 */ /* 0x000fea0003800200 */
.L_x_13753:
        /* <DEDUP_REMOVED lines=13> */
.L_x_13723:
[----:B------:R-:W-:Y:S05]  /*e18c0*/  BSYNC.RECONVERGENT B3 ;  /* 0x0000000000037941 */ /* 0x000fea0003800200 */
.L_x_13716:
[----:B------:R-:W-:Y:S01]  /*e18d0*/  LOP3.LUT R11, R67, 0x80000000, R11, 0xb8, !PT ;  /* 0x80000000430b7812 */ /* 0x000fe200078eb80b */
[----:B------:R-:W-:Y:S01]  /*e18e0*/  IMAD.MOV.U32 R10, RZ, RZ, R66 ;  /* 0x000000ffff0a7224 */ /* 0x000fe200078e0042 */
[----:B------:R-:W-:Y:S01]  /*e18f0*/  LOP3.LUT R9, R5, 0x80000000, R9, 0xb8, !PT ;  /* 0x8000000005097812 */ /* 0x000fe200078eb809 */
[----:B------:R-:W-:Y:S01]  /*e1900*/  IMAD.MOV.U32 R8, RZ, RZ, R4 ;  /* 0x000000ffff087224 */ /* 0x000fe200078e0004 */
[----:B------:R-:W-:Y:S06]  /*e1910*/  BRA `(.L_x_13681) ;  /* 0x000000c800bc7947 */ /* 0x000fec0003800000 */
.L_x_13682:
        /* <DEDUP_REMOVED lines=283> */
.L_x_13761:
[----:B------:R-:W-:Y:S05]  /*e2ad0*/  BSYNC.RECONVERGENT B0 ;  /* 0x0000000000007941 */ /* 0x000fea0003800200 */
.L_x_13760:
[----:B------:R-:W-:Y:S04]  /*e2ae0*/  BSSY.RECONVERGENT B3, `(.L_x_13762) ;  /* 0x0000008000037945 */ /* 0x000fe80003800200 */
[----:B------:R-:W-:Y:S05]  /*e2af0*/  @P4 BRA P5, `(.L_x_13763) ;  /* 0x0000000000184947 */ /* 0x000fea0002800000 */
[----:B------:R-:W-:Y:S01]  /*e2b00*/  IMAD.MOV.U32 R2, RZ, RZ, R6 ;  /* 0x000000ffff027224 */ /* 0x000fe200078e0006 */
[----:B------:R-:W-:Y:S01]  /*e2b10*/  MOV R6, R46 ;  /* 0x0000002e00067202 */ /* 0x000fe20000000f00 */
[----:B------:R-:W-:Y:S01]  /*e2b20*/  IMAD.MOV.U32 R3, RZ, RZ, R7 ;  /* 0x000000ffff037224 */ /* 0x000fe200078e0007 */
[----:B------:R-:W-:Y:S01]  /*e2b30*/  MOV R4, 0xe2b60 ;  /* 0x000e2b6000047802 */ /* 0x000fe20000000f00 */
[----:B------:R-:W-:-:S07]  /*e2b40*/  IMAD.MOV.U32 R5, RZ, RZ, R47 ;  /* 0x000000ffff057224 */ /* 0x000fce00078e002f */
[----:B01---5:R-:W-:Y:S05]  /*e2b50*/  CALL.REL.NOINC `($__internal_22_$__cuda_sm20_div_rn_f64_full) ;  /* 0x0000099c00947944 */ /* 0x023fea0003c00000 */
.L_x_13763:
[----:B------:R-:W-:Y:S05]  /*e2b60*/  BSYNC.RECONVERGENT B3 ;  /* 0x0000000000037941 */ /* 0x000fea0003800200 */
.L_x_13762:
        /* <DEDUP_REMOVED lines=176> */
.L_x_13765:
[----:B------:R-:W-:Y:S02]  /*e3670*/  FSEL R2, RZ, 3.37028055040000000000e+12, P0 ;  /* 0x54442d18ff027808 */ /* 0x000fe40000000000 */
[----:B------:R-:W-:-:S07]  /*e3680*/  FSEL R3, RZ, 2.1426990032196044922, P0 ;  /* 0x400921fbff037808 */ /* 0x000fce0000000000 */
.L_x_13766:
[----:B------:R-:W-:Y:S05]  /*e3690*/  BSYNC.RECONVERGENT B0 ;  /* 0x0000000000007941 */ /* 0x000fea0003800200 */
.L_x_13764:
        /* <DEDUP_REMOVED lines=14> */
.L_x_13759:
        /* <DEDUP_REMOVED lines=329> */
.L_x_13769:
[----:B------:R-:W-:Y:S05]  /*e4c10*/  BSYNC.RECONVERGENT B0 ;  /* 0x0000000000007941 */ /* 0x000fea0003800200 */
.L_x_13768:
[----:B------:R-:W-:Y:S04]  /*e4c20*/  BSSY.RECONVERGENT B3, `(.L_x_13770) ;  /* 0x0000007000037945 */ /* 0x000fe80003800200 */
[----:B------:R-:W-:Y:S05]  /*e4c30*/  @P4 BRA P5, `(.L_x_13771) ;  /* 0x0000000000144947 */ /* 0x000fea0002800000 */
[----:B------:R-:W-:Y:S02]  /*e4c40*/  IMAD.MOV.U32 R2, RZ, RZ, R6 ;  /* 0x000000ffff027224 */ /* 0x000fe400078e0006 */
[----:B------:R-:W-:Y:S01]  /*e4c50*/  IMAD.MOV.U32 R6, RZ, RZ, R4 ;  /* 0x000000ffff067224 */ /* 0x000fe200078e0004 */
[----:B------:R-:W-:Y:S01]  /*e4c60*/  MOV R4, 0xe4c90 ;  /* 0x000e4c9000047802 */ /* 0x000fe20000000f00 */
[----:B------:R-:W-:-:S07]  /*e4c70*/  IMAD.MOV.U32 R3, RZ, RZ, R7 ;  /* 0x000000ffff037224 */ /* 0x000fce00078e0007 */
[----:B01---5:R-:W-:Y:S05]  /*e4c80*/  CALL.REL.NOINC `($__internal_22_$__cuda_sm20_div_rn_f64_full) ;  /* 0x0000097c00487944 */ /* 0x023fea0003c00000 */
.L_x_13771:
[----:B------:R-:W-:Y:S05]  /*e4c90*/  BSYNC.RECONVERGENT B3 ;  /* 0x0000000000037941 */ /* 0x000fea0003800200 */
.L_x_13770:
        /* <DEDUP_REMOVED lines=176> */
.L_x_13773:
[----:B------:R-:W-:Y:S02]  /*e57a0*/  FSEL R2, RZ, 3.37028055040000000000e+12, P0 ;  /* 0x54442d18ff027808 */ /* 0x000fe40000000000 */
[----:B------:R-:W-:-:S07]  /*e57b0*/  FSEL R3, RZ, 2.1426990032196044922, P0 ;  /* 0x400921fbff037808 */ /* 0x000fce0000000000 */
.L_x_13774:
[----:B------:R-:W-:Y:S05]  /*e57c0*/  BSYNC.RECONVERGENT B0 ;  /* 0x0000000000007941 */ /* 0x000fea0003800200 */
.L_x_13772:
        /* <DEDUP_REMOVED lines=10> */
.L_x_13758:
        /* <DEDUP_REMOVED lines=51> */
[----:B------:R-:W-:Y:S01]  /*e5ba0*/  MOV R46, R2 ;  /* 0x00000002002e7202 */ /* 0x000fe20000000f00 */
[----:B------:R-:W-:-:S07]  /*e5bb0*/  IMAD.MOV.U32 R47, RZ, RZ, R3 ;  /* 0x000000ffff2f7224 */ /* 0x000fce00078e0003 */
.L_x_13776:
[----:B------:R-:W-:Y:S05]  /*e5bc0*/  BSYNC.RECONVERGENT B3 ;  /* 0x0000000000037941 */ /* 0x000fea0003800200 */
.L_x_13775:
        /* <DEDUP_REMOVED lines=50> */
[----:B-----5:R-:W-:Y:S05]  /*e5ef0*/  CALL.REL.NOINC `($__internal_22_$__cuda_sm20_div_rn_f64_full) ;  /* 0x0000096800ac7944 */ /* 0x020fea0003c00000 */
.L_x_13778:
[----:B------:R-:W-:Y:S05]  /*e5f00*/  BSYNC.RECONVERGENT B3 ;  /* 0x0000000000037941 */ /* 0x000fea0003800200 */
.L_x_13777:
        /* <DEDUP_REMOVED lines=338> */
.L_x_13780:
[----:B------:R-:W-:Y:S05]  /*e7430*/  BSYNC.RECONVERGENT B0 ;  /* 0x0000000000007941 */ /* 0x000fea0003800200 */
.L_x_13779:
[----:B------:R-:W-:Y:S04]  /*e7440*/  BSSY.RECONVERGENT B3, `(.L_x_13781) ;  /* 0x0000008000037945 */ /* 0x000fe80003800200 */
[----:B------:R-:W-:Y:S05]  /*e7450*/  @P4 BRA P5, `(.L_x_13782) ;  /* 0x0000000000184947 */ /* 0x000fea0002800000 */
[----:B------:R-:W-:Y:S01]  /*e7460*/  MOV R2, R4 ;  /* 0x0000000400027202 */ /* 0x000fe20000000f00 */
[----:B------:R-:W-:Y:S01]  /*e7470*/  IMAD.MOV.U32 R3, RZ, RZ, R5 ;  /* 0x000000ffff037224 */ /* 0x000fe200078e0005 */
[----:B------:R-:W-:Y:S01]  /*e7480*/  MOV R4, 0xe74c0 ;  /* 0x000e74c000047802 */ /* 0x000fe20000000f00 */
[----:B0-----:R-:W-:Y:S02]  /*e7490*/  IMAD.MOV.U32 R6, RZ, RZ, R46 ;  /* 0x000000ffff067224 */ /* 0x001fe400078e002e */
[----:B------:R-:W-:-:S07]  /*e74a0*/  IMAD.MOV.U32 R5, RZ, RZ, R47 ;  /* 0x000000ffff057224 */ /* 0x000fce00078e002f */
[----:B-1---5:R-:W-:Y:S05]  /*e74b0*/  CALL.REL.NOINC `($__internal_22_$__cuda_sm20_div_rn_f64_full) ;  /* 0x00000954003c7944 */ /* 0x022fea0003c00000 */
.L_x_13782:
[----:B------:R-:W-:Y:S05]  /*e74c0*/  BSYNC.RECONVERGENT B3 ;  /* 0x0000000000037941 */ /* 0x000fea0003800200 */
.L_x_13781:
        /* <DEDUP_REMOVED lines=177> */
.L_x_13784:
[----:B------:R-:W-:Y:S02]  /*e7fe0*/  FSEL R2, RZ, 3.37028055040000000000e+12, P0 ;  /* 0x54442d18ff027808 */ /* 0x000fe40000000000 */
[----:B------:R-:W-:-:S07]  /*e7ff0*/  FSEL R3, RZ, 2.1426990032196044922, P0 ;  /* 0x400921fbff037808 */ /* 0x000fce0000000000 */
.L_x_13785:
[----:B------:R-:W-:Y:S05]  /*e8000*/  BSYNC.RECONVERGENT B0 ;  /* 0x0000000000007941 */ /* 0x000fea0003800200 */
.L_x_13783:
        /* <DEDUP_REMOVED lines=14> */
.L_x_13757:
        /* <DEDUP_REMOVED lines=262> */
.L_x_13789:
[----:B------:R-:W-:Y:S05]  /*e9150*/  BSYNC.RECONVERGENT B0 ;  /* 0x0000000000007941 */ /* 0x000fea0003800200 */
.L_x_13788:
        /* <DEDUP_REMOVED lines=8> */
[----:B-----5:R-:W-:Y:S05]  /*e91e0*/  CALL.REL.NOINC `($__internal_22_$__cuda_sm20_div_rn_f64_full) ;  /* 0x0000093400f07944 */ /* 0x020fea0003c00000 */
.L_x_13791:
[----:B------:R-:W-:Y:S05]  /*e91f0*/  BSYNC.RECONVERGENT B3 ;  /* 0x0000000000037941 */ /* 0x000fea0003800200 */
.L_x_13790:
        /* <DEDUP_REMOVED lines=173> */
.L_x_13787:
        /* <DEDUP_REMOVED lines=326> */
.L_x_13793:
[----:B------:R-:W-:Y:S05]  /*eb130*/  BSYNC.RECONVERGENT B0 ;  /* 0x0000000000007941 */ /* 0x000fea0003800200 */
.L_x_13792:
[----:B------:R-:W-:Y:S04]  /*eb140*/  BSSY.RECONVERGENT B3, `(.L_x_13794) ;  /* 0x0000008000037945 */ /* 0x000fe80003800200 */
[----:B------:R-:W-:Y:S05]  /*eb150*/  @P4 BRA P5, `(.L_x_13795) ;  /* 0x0000000000184947 */ /* 0x000fea0002800000 */
[----:B------:R-:W-:Y:S01]  /*eb160*/  IMAD.MOV.U32 R2, RZ, RZ, R40 ;  /* 0x000000ffff027224 */ /* 0x000fe200078e0028 */
[----:B------:R-:W-:Y:S01]  /*eb170*/  MOV R3, R41 ;  /* 0x0000002900037202 */ /* 0x000fe20000000f00 */
[----:B------:R-:W-:Y:S01]  /*eb180*/  IMAD.MOV.U32 R6, RZ, RZ, R42 ;  /* 0x000000ffff067224 */ /* 0x000fe200078e002a */
[----:B0-----:R-:W-:Y:S01]  /*eb190*/  MOV R4, 0xeb1c0 ;  /* 0x000eb1c000047802 */ /* 0x001fe20000000f00 */
[----:B------:R-:W-:-:S07]  /*eb1a0*/  IMAD.MOV.U32 R5, RZ, RZ, R43 ;  /* 0x000000ffff057224 */ /* 0x000fce00078e002b */
[----:B-1---5:R-:W-:Y:S05]  /*eb1b0*/  CALL.REL.NOINC `($__internal_22_$__cuda_sm20_div_rn_f64_full) ;  /* 0x0000091400fc7944 */ /* 0x022fea0003c00000 */
.L_x_13795:
[----:B------:R-:W-:Y:S05]  /*eb1c0*/  BSYNC.RECONVERGENT B3 ;  /* 0x0000000000037941 */ /* 0x000fea0003800200 */
.L_x_13794:
        /* <DEDUP_REMOVED lines=173> */
.L_x_13786:
        /* <DEDUP_REMOVED lines=51> */
[----:B------:R-:W-:Y:S02]  /*ebfd0*/  IMAD.MOV.U32 R46, RZ, RZ, R2 ;  /* 0x000000ffff2e7224 */ /* 0x000fe400078e0002 */
[----:B------:R-:W-:-:S07]  /*ebfe0*/  IMAD.MOV.U32 R47, RZ, RZ, R3 ;  /* 0x000000ffff2f7224 */ /* 0x000fce00078e0003 */
.L_x_13797:
[----:B------:R-:W-:Y:S05]  /*ebff0*/  BSYNC.RECONVERGENT B3 ;  /* 0x0000000000037941 */ /* 0x000fea0003800200 */
.L_x_13796:
        /* <DEDUP_REMOVED lines=51> */
.L_x_13799:
[----:B------:R-:W-:Y:S05]  /*ec330*/  BSYNC.RECONVERGENT B3 ;  /* 0x0000000000037941 */ /* 0x000fea0003800200 */
.L_x_13798:
        /* <DEDUP_REMOVED lines=334> */
.L_x_13801:
[----:B------:R-:W-:Y:S05]  /*ed820*/  BSYNC.RECONVERGENT B0 ;  /* 0x0000000000007941 */ /* 0x000fea0003800200 */
.L_x_13800:
        /* <DEDUP_REMOVED lines=8> */
[----:B-----5:R-:W-:Y:S05]  /*ed8b0*/  CALL.REL.NOINC `($__internal_22_$__cuda_sm20_div_rn_f64_full) ;  /* 0x000008f0003c7944 */ /* 0x020fea0003c00000 */
.L_x_13803:
[----:B------:R-:W-:Y:S05]  /*ed8c0*/  BSYNC.RECONVERGENT B3 ;  /* 0x0000000000037941 */ /* 0x000fea0003800200 */
.L_x_13802:
        /* <DEDUP_REMOVED lines=172> */
.L_x_13767:
[----:B------:R-:W-:Y:S05]  /*ee390*/  BSYNC.RECONVERGENT B2 ;  /* 0x0000000000027941 */ /* 0x000fea0003800200 */
.L_x_13756:
[----:B------:R-:W-:Y:S01]  /*ee3a0*/  UMOV UR4, 0xfefa39ef ;  /* 0xfefa39ef00047882 */ /* 0x000fe20000000000 */
[----:B------:R-:W-:Y:S01]  /*ee3b0*/  UMOV UR5, 0x3fe62e42 ;  /* 0x3fe62e4200057882 */ /* 0x000fe20000000000 */
[----:B------:R-:W-:Y:S01]  /*ee3c0*/  LOP3.LUT R9, R3, 0x80000000, R9, 0xb8, !PT ;  /* 0x8000000003097812 */ /* 0x000fe200078eb809 */
[----:B-1----:R-:W1:Y:S01]  /*ee3d0*/  DADD R62, R62, UR4 ;  /* 0x000000043e3e7e29 */ /* 0x002e620008000000 */
[----:B------:R-:W-:Y:S01]  /*ee3e0*/  IMAD.MOV.U32 R8, RZ, RZ, R2 ;  /* 0x000000ffff087224 */ /* 0x000fe200078e0002 */
[----:B-1----:R-:W-:Y:S01]  /*ee3f0*/  LOP3.LUT R11, R63, 0x80000000, R11, 0xb8, !PT ;  /* 0x800000003f0b7812 */ /* 0x002fe200078eb80b */
[----:B------:R-:W-:-:S07]  /*ee400*/  IMAD.MOV.U32 R10, RZ, RZ, R62 ;  /* 0x000000ffff0a7224 */ /* 0x000fce00078e003e */
.L_x_13681:
[----:B------:R-:W-:Y:S05]  /*ee410*/  BSYNC.RECONVERGENT B1 ;  /* 0x0000000000017941 */ /* 0x000fea0003800200 */
.L_x_13679:
        /* <DEDUP_REMOVED lines=60> */
.L_x_13805:
        /* <DEDUP_REMOVED lines=298> */
.L_x_13811:
[----:B------:R-:W-:Y:S05]  /*efa80*/  BSYNC.RECONVERGENT B3 ;  /* 0x0000000000037941 */ /* 0x000fea0003800200 */
.L_x_13810:
        /* <DEDUP_REMOVED lines=196> */
.L_x_13809:
        /* <DEDUP_REMOVED lines=77> */
.L_x_13818:
[----:B------:R-:W-:Y:S05]  /*f0ba0*/  BSYNC.RECONVERGENT B4 ;  /* 0x0000000000047941 */ /* 0x000fea0003800200 */
.L_x_13817:
[----:B------:R-:W-:Y:S02]  /*f0bb0*/  IMAD.MOV.U32 R46, RZ, RZ, R2 ;  /* 0x000000ffff2e7224 */ /* 0x000fe400078e0002 */
[----:B------:R-:W-:-:S07]  /*f0bc0*/  IMAD.MOV.U32 R47, RZ, RZ, R3 ;  /* 0x000000ffff2f7224 */ /* 0x000fce00078e0003 */
.L_x_13816:
[----:B------:R-:W-:Y:S05]  /*f0bd0*/  BSYNC.RECONVERGENT B3 ;  /* 0x0000000000037941 */ /* 0x000fea0003800200 */
.L_x_13815:
        /* <DEDUP_REMOVED lines=70> */
.L_x_13823:
[----:B------:R-:W-:Y:S05]  /*f1040*/  BSYNC.RECONVERGENT B4 ;  /* 0x0000000000047941 */ /* 0x000fea0003800200 */
.L_x_13822:
[----:B------:R-:W-:Y:S05]  /*f1050*/  BRA `(.L_x_13821) ;  /* 0x0000000000047947 */ /* 0x000fea0003800000 */
.L_x_13820:
[----:B------:R0:W1:Y:S02]  /*f1060*/  DADD R2, R42, -R4 ;  /* 0x000000002a027229 */ /* 0x0000640000000804 */
.L_x_13821:
[----:B------:R-:W-:Y:S05]  /*f1070*/  BSYNC.RECONVERGENT B3 ;  /* 0x0000000000037941 */ /* 0x000fea0003800200 */
.L_x_13819:
        /* <DEDUP_REMOVED lines=72> */
.L_x_13825:
[----:B------:R-:W-:Y:S05]  /*f1500*/  BSYNC.RECONVERGENT B3 ;  /* 0x0000000000037941 */ /* 0x000fea0003800200 */
.L_x_13824:
        /* <DEDUP_REMOVED lines=201> */
.L_x_13826:
        /* <DEDUP_REMOVED lines=52> */
.L_x_13828:
[----:B------:R-:W-:Y:S05]  /*f24e0*/  BSYNC.RECONVERGENT B3 ;  /* 0x0000000000037941 */ /* 0x000fea0003800200 */
.L_x_13827:
        /* <DEDUP_REMOVED lines=78> */
.L_x_13814:
        /* <DEDUP_REMOVED lines=57> */
.L_x_13831:
[----:B------:R-:W-:Y:S05]  /*f2d60*/  BSYNC.RECONVERGENT B3 ;  /* 0x0000000000037941 */ /* 0x000fea0003800200 */
.L_x_13830:
        /* <DEDUP_REMOVED lines=201> */
.L_x_13832:
        /* <DEDUP_REMOVED lines=52> */
.L_x_13834:
[----:B------:R-:W-:Y:S05]  /*f3d40*/  BSYNC.RECONVERGENT B3 ;  /* 0x0000000000037941 */ /* 0x000fea0003800200 */
.L_x_13833:
        /* <DEDUP_REMOVED lines=78> */
.L_x_13829:
        /* <DEDUP_REMOVED lines=60> */
[----:B------:R-:W-:Y:S01]  /*f45f0*/  MOV R4, R2 ;  /* 0x0000000200047202 */ /* 0x000fe20000000f00 */
[----:B------:R-:W-:-:S07]  /*f4600*/  IMAD.MOV.U32 R5, RZ, RZ, R3 ;  /* 0x000000ffff057224 */ /* 0x000fce00078e0003 */
.L_x_13836:
[----:B------:R-:W-:Y:S05]  /*f4610*/  BSYNC.RECONVERGENT B3 ;  /* 0x0000000000037941 */ /* 0x000fea0003800200 */
.L_x_13835:
        /* <DEDUP_REMOVED lines=48> */
.L_x_13838:
[----:B------:R-:W-:Y:S05]  /*f4920*/  BSYNC.RECONVERGENT B3 ;  /* 0x0000000000037941 */ /* 0x000fea0003800200 */
.L_x_13837:
[----:B------:R-:W-:Y:S01]  /*f4930*/  IMAD.MOV.U32 R66, RZ, RZ, R2 ;  /* 0x000000ffff427224 */ /* 0x000fe200078e0002 */
[----:B------:R-:W-:Y:S01]  /*f4940*/  MOV R67, R3 ;  /* 0x0000000300437202 */ /* 0x000fe20000000f00 */
[----:B------:R-:W-:Y:S06]  /*f4950*/  BRA `(.L_x_13812) ;  /* 0x0000000000d87947 */ /* 0x000fec0003800000 */
.L_x_13813:
        /* <DEDUP_REMOVED lines=51> */
.L_x_13840:
[----:B------:R-:W-:Y:S05]  /*f4c90*/  BSYNC.RECONVERGENT B3 ;  /* 0x0000000000037941 */ /* 0x000fea0003800200 */
.L_x_13839:
[----:B------:R-:W-:Y:S02]  /*f4ca0*/  IMAD.MOV.U32 R66, RZ, RZ, R2 ;  /* 0x000000ffff427224 */ /* 0x000fe400078e0002 */
[----:B------:R-:W-:-:S07]  /*f4cb0*/  IMAD.MOV.U32 R67, RZ, RZ, R3 ;  /* 0x000000ffff437224 */ /* 0x000fce00078e0003 */
.L_x_13812:
[----:B------:R-:W-:Y:S05]  /*f4cc0*/  BSYNC.RECONVERGENT B2 ;  /* 0x0000000000027941 */ /* 0x000fea0003800200 */
.L_x_13808:
        /* <DEDUP_REMOVED lines=53> */
.L_x_13845:
[----:B------:R-:W-:Y:S05]  /*f5020*/  BSYNC.RECONVERGENT B4 ;  /* 0x0000000000047941 */ /* 0x000fea0003800200 */
.L_x_13844:
        /* <DEDUP_REMOVED lines=177> */
.L_x_13847:
        /* <DEDUP_REMOVED lines=98> */
.L_x_13846:
        /* <DEDUP_REMOVED lines=83> */
.L_x_13855:
[----:B------:R-:W-:Y:S05]  /*f6690*/  BSYNC.RECONVERGENT B6 ;  /* 0x0000000000067941 */ /* 0x000fea0003800200 */
.L_x_13854:
[----:B------:R-:W-:Y:S02]  /*f66a0*/  IMAD.MOV.U32 R46, RZ, RZ, R2 ;  /* 0x000000ffff2e7224 */ /* 0x000fe400078e0002 */
[----:B------:R-:W-:-:S07]  /*f66b0*/  IMAD.MOV.U32 R47, RZ, RZ, R3 ;  /* 0x000000ffff2f7224 */ /* 0x000fce00078e0003 */
.L_x_13853:
[----:B------:R-:W-:Y:S05]  /*f66c0*/  BSYNC.RECONVERGENT B5 ;  /* 0x0000000000057941 */ /* 0x000fea0003800200 */
.L_x_13852:
        /* <DEDUP_REMOVED lines=68> */
.L_x_13860:
[----:B------:R-:W-:Y:S05]  /*f6b10*/  BSYNC.RECONVERGENT B6 ;  /* 0x0000000000067941 */ /* 0x000fea0003800200 */
.L_x_13859:
[----:B------:R-:W-:Y:S02]  /*f6b20*/  IMAD.MOV.U32 R60, RZ, RZ, R2 ;  /* 0x000000ffff3c7224 */ /* 0x000fe400078e0002 */
[----:B------:R-:W-:Y:S01]  /*f6b30*/  IMAD.MOV.U32 R61, RZ, RZ, R3 ;  /* 0x000000ffff3d7224 */ /* 0x000fe200078e0003 */
[----:B------:R-:W-:Y:S06]  /*f6b40*/  BRA `(.L_x_13858) ;  /* 0x0000000000047947 */ /* 0x000fec0003800000 */
.L_x_13857:
[----:B------:R0:W1:Y:S02]  /*f6b50*/  DADD R60, R42, -R4 ;  /* 0x000000002a3c7229 */ /* 0x0000640000000804 */
.L_x_13858:
[----:B------:R-:W-:Y:S05]  /*f6b60*/  BSYNC.RECONVERGENT B5 ;  /* 0x0000000000057941 */ /* 0x000fea0003800200 */
.L_x_13856:
        /* <DEDUP_REMOVED lines=71> */
.L_x_13862:
[----:B------:R-:W-:Y:S05]  /*f6fe0*/  BSYNC.RECONVERGENT B5 ;  /* 0x0000000000057941 */ /* 0x000fea0003800200 */
.L_x_13861:
[----:B------:R-:W-:Y:S02]  /*f6ff0*/  IMAD.MOV.U32 R42, RZ, RZ, R2 ;  /* 0x000000ffff2a7224 */ /* 0x000fe400078e0002 */
[----:B------:R-:W-:Y:S01]  /*f7000*/  IMAD.MOV.U32 R43, RZ, RZ, R3 ;  /* 0x000000ffff2b7224 */ /* 0x000fe200078e0003 */
[----:B------:R-:W-:Y:S06]  /*f7010*/  BRA `(.L_x_13863) ;  /* 0x0000001000f47947 */ /* 0x000fec0003800000 */
.L_x_13851:
        /* <DEDUP_REMOVED lines=63> */
.L_x_13866:
[----:B------:R-:W-:Y:S05]  /*f7410*/  BSYNC.RECONVERGENT B5 ;  /* 0x0000000000057941 */ /* 0x000fea0003800200 */
.L_x_13865:
[----:B------:R-:W-:Y:S02]  /*f7420*/  IMAD.MOV.U32 R42, RZ, RZ, R2 ;  /* 0x000000ffff2a7224 */ /* 0x000fe400078e0002 */
[----:B------:R-:W-:Y:S01]  /*f7430*/  IMAD.MOV.U32 R43, RZ, RZ, R3 ;  /* 0x000000ffff2b7224 */ /* 0x000fe200078e0003 */
[----:B------:R-:W-:Y:S06]  /*f7440*/  BRA `(.L_x_13863) ;  /* 0x0000000c00e87947 */ /* 0x000fec0003800000 */
.L_x_13864:
        /* <DEDUP_REMOVED lines=75> */
.L_x_13868:
[----:B------:R-:W-:Y:S05]  /*f7900*/  BSYNC.RECONVERGENT B5 ;  /* 0x0000000000057941 */ /* 0x000fea0003800200 */
.L_x_13867:
        /* <DEDUP_REMOVED lines=48> */
.L_x_13870:
[----:B------:R-:W-:Y:S05]  /*f7c10*/  BSYNC.RECONVERGENT B5 ;  /* 0x0000000000057941 */ /* 0x000fea0003800200 */
.L_x_13869:
[----:B------:R-:W0:Y:S01]  /*f7c20*/  DMUL R58, R58, 8.11296384146066816958e+31 ;  /* 0x469000003a3a7828 */ /* 0x000e220000000000 */
[----:B------:R-:W-:Y:S02]  /*f7c30*/  IMAD.MOV.U32 R42, RZ, RZ, R2 ;  /* 0x000000ffff2a7224 */ /* 0x000fe400078e0002 */
[----:B------:R-:W-:Y:S01]  /*f7c40*/  IMAD.MOV.U32 R43, RZ, RZ, R3 ;  /* 0x000000ffff2b7224 */ /* 0x000fe200078e0003 */
[----:B0-----:R-:W-:Y:S06]  /*f7c50*/  BRA `(.L_x_13863) ;  /* 0x0000000400e47947 */ /* 0x001fec0003800000 */
.L_x_13850:
        /* <DEDUP_REMOVED lines=55> */
.L_x_13872:
[----:B------:R-:W-:Y:S05]  /*f7fd0*/  BSYNC.RECONVERGENT B5 ;  /* 0x0000000000057941 */ /* 0x000fea0003800200 */
.L_x_13871:
        /* <DEDUP_REMOVED lines=61> */
.L_x_13874:
[----:B------:R-:W-:Y:S05]  /*f83b0*/  BSYNC.RECONVERGENT B5 ;  /* 0x0000000000057941 */ /* 0x000fea0003800200 */
.L_x_13873:
[----:B------:R0:W1:Y:S01]  /*f83c0*/  DMUL R42, R2, R42 ;  /* 0x0000002a022a7228 */ /* 0x0000620000000000 */
[----:B------:R-:W-:Y:S01]  /*f83d0*/  IMAD.MOV.U32 R58, RZ, RZ, 0x0 ;  /* 0x00000000ff3a7424 */ /* 0x000fe200078e00ff */
[----:B01----:R-:W-:-:S07]  /*f83e0*/  MOV R59, 0x3ff00000 ;  /* 0x3ff00000003b7802 */ /* 0x003fce0000000f00 */
.L_x_13863:
[----:B------:R-:W-:Y:S05]  /*f83f0*/  BSYNC.RECONVERGENT B4 ;  /* 0x0000000000047941 */ /* 0x000fea0003800200 */
.L_x_13849:
[----:B------:R-:W-:Y:S05]  /*f8400*/  BRA `(.L_x_13875) ;  /* 0x0000000000187947 */ /* 0x000fea0003800000 */
.L_x_13843:
[----:B------:R0:W1:-:S15]  /*f8410*/  DMUL R42, R40, 9.00719925474099200000e+15 ;  /* 0x43400000282a7828 */ /* 0x00005e0000000000 */
[----:B------:R-:W-:-:S15]  /*f8420*/  NOP ;  /* 0x0000000000007918 */ /* 0x000fde0000000000 */
[----:B------:R-:W-:-:S15]  /*f8430*/  NOP ;  /* 0x0000000000007918 */ /* 0x000fde0000000000 */
[----:B------:R-:W-:-:S15]  /*f8440*/  NOP ;  /* 0x0000000000007918 */ /* 0x000fde0000000000 */
[----:B------:R-:W-:-:S04]  /*f8450*/  NOP ;  /* 0x0000000000007918 */ /* 0x000fc80000000000 */
[----:B01----:R-:W2:Y:S02]  /*f8460*/  DMUL R58, R58, 9.00719925474099200000e+15 ;  /* 0x434000003a3a7828 */ /* 0x003ea40000000000 */
.L_x_13875:
[----:B------:R-:W-:Y:S05]  /*f8470*/  BSYNC.RELIABLE B2 ;  /* 0x0000000000027941 */ /* 0x000fea0003800100 */
.L_x_13842:
        /* <DEDUP_REMOVED lines=62> */
.L_x_13877:
[----:B------:R-:W-:Y:S05]  /*f8860*/  BSYNC.RECONVERGENT B2 ;  /* 0x0000000000027941 */ /* 0x000fea0003800200 */
.L_x_13876:
        /* <DEDUP_REMOVED lines=176> */
.L_x_13879:
[----:B------:R-:W-:Y:S02]  /*f9370*/  FSEL R2, RZ, 3.37028055040000000000e+12, P0 ;  /* 0x54442d18ff027808 */ /* 0x000fe40000000000 */
[----:B------:R-:W-:-:S07]  /*f9380*/  FSEL R3, RZ, 2.1426990032196044922, P0 ;  /* 0x400921fbff037808 */ /* 0x000fce0000000000 */
.L_x_13880:
[----:B------:R-:W-:Y:S05]  /*f9390*/  BSYNC.RECONVERGENT B0 ;  /* 0x0000000000007941 */ /* 0x000fea0003800200 */
.L_x_13878:
        /* <DEDUP_REMOVED lines=13> */
.L_x_13848:
[----:B------:R-:W-:Y:S05]  /*f9470*/  BSYNC.RECONVERGENT B3 ;  /* 0x0000000000037941 */ /* 0x000fea0003800200 */
.L_x_13841:
[----:B------:R-:W-:Y:S01]  /*f9480*/  LOP3.LUT R15, R67, 0x80000000, R15, 0xb8, !PT ;  /* 0x80000000430f7812 */ /* 0x000fe200078eb80f */
[----:B------:R-:W-:Y:S01]  /*f9490*/  IMAD.MOV.U32 R12, RZ, RZ, R4 ;  /* 0x000000ffff0c7224 */ /* 0x000fe200078e0004 */
[----:B------:R-:W-:Y:S02]  /*f94a0*/  LOP3.LUT R13, R5, 0x80000000, R13, 0xb8, !PT ;  /* 0x80000000050d7812 */ /* 0x000fe400078eb80d */
[----:B------:R-:W-:Y:S01]  /*f94b0*/  MOV R14, R66 ;  /* 0x00000042000e7202 */ /* 0x000fe20000000f00 */
[----:B------:R-:W-:Y:S06]  /*f94c0*/  BRA `(.L_x_13806) ;  /* 0x000000c800b87947 */ /* 0x000fec0003800000 */
.L_x_13807:
        /* <DEDUP_REMOVED lines=283> */
.L_x_13886:
[----:B------:R-:W-:Y:S05]  /*fa680*/  BSYNC.RECONVERGENT B0 ;  /* 0x0000000000007941 */ /* 0x000fea0003800200 */
.L_x_13885:
        /* <DEDUP_REMOVED lines=8> */
.L_x_13888:
[----:B------:R-:W-:Y:S05]  /*fa710*/  BSYNC.RECONVERGENT B3 ;  /* 0x0000000000037941 */ /* 0x000fea0003800200 */
.L_x_13887:
        /* <DEDUP_REMOVED lines=176> */
.L_x_13890:
[----:B------:R-:W-:Y:S02]  /*fb220*/  FSEL R2, RZ, 3.37028055040000000000e+12, P0 ;  /* 0x54442d18ff027808 */ /* 0x000fe40000000000 */
[----:B------:R-:W-:-:S07]  /*fb230*/  FSEL R3, RZ, 2.1426990032196044922, P0 ;  /* 0x400921fbff037808 */ /* 0x000fce0000000000 */
.L_x_13891:
[----:B------:R-:W-:Y:S05]  /*fb240*/  BSYNC.RECONVERGENT B0 ;  /* 0x0000000000007941 */ /* 0x000fea0003800200 */
.L_x_13889:
        /* <DEDUP_REMOVED lines=14> */
.L_x_13884:
        /* <DEDUP_REMOVED lines=330> */
.L_x_13894:
[----:B------:R-:W-:Y:S05]  /*fc7d0*/  BSYNC.RECONVERGENT B0 ;  /* 0x0000000000007941 */ /* 0x000fea0003800200 */
.L_x_13893:
[----:B------:R-:W-:Y:S04]  /*fc7e0*/  BSSY.RECONVERGENT B3, `(.L_x_13895) ;  /* 0x0000007000037945 */ /* 0x000fe80003800200 */
[----:B------:R-:W-:Y:S05]  /*fc7f0*/  @P4 BRA P5, `(.L_x_13896) ;  /* 0x0000000000144947 */ /* 0x000fea0002800000 */
[----:B------:R-:W-:Y:S02]  /*fc800*/  IMAD.MOV.U32 R2, RZ, RZ, R6 ;  /* 0x000000ffff027224 */ /* 0x000fe400078e0006 */
[----:B------:R-:W-:Y:S01]  /*fc810*/  IMAD.MOV.U32 R6, RZ, RZ, R4 ;  /* 0x000000ffff067224 */ /* 0x000fe200078e0004 */
[----:B------:R-:W-:Y:S01]  /*fc820*/  MOV R4, 0xfc850 ;  /* 0x000fc85000047802 */ /* 0x000fe20000000f00 */
[----:B------:R-:W-:-:S07]  /*fc830*/  IMAD.MOV.U32 R3, RZ, RZ, R7 ;  /* 0x000000ffff037224 */ /* 0x000fce00078e0007 */
[----:B01----:R-:W-:Y:S05]  /*fc840*/  CALL.REL.NOINC `($__internal_22_$__cuda_sm20_div_rn_f64_full) ;  /* 0x0000080000587944 */ /* 0x003fea0003c00000 */
.L_x_13896:
[----:B------:R-:W-:Y:S05]  /*fc850*/  BSYNC.RECONVERGENT B3 ;  /* 0x0000000000037941 */ /* 0x000fea0003800200 */
.L_x_13895:
        /* <DEDUP_REMOVED lines=177> */
.L_x_13898:
[----:B------:R-:W-:Y:S02]  /*fd370*/  FSEL R2, RZ, 3.37028055040000000000e+12, P0 ;  /* 0x54442d18ff027808 */ /* 0x000fe40000000000 */
[----:B------:R-:W-:-:S07]  /*fd380*/  FSEL R3, RZ, 2.1426990032196044922, P0 ;  /* 0x400921fbff037808 */ /* 0x000fce0000000000 */
.L_x_13899:
[----:B------:R-:W-:Y:S05]  /*fd390*/  BSYNC.RECONVERGENT B0 ;  /* 0x0000000000007941 */ /* 0x000fea0003800200 */
.L_x_13897:
        /* <DEDUP_REMOVED lines=10> */
.L_x_13883:
        /* <DEDUP_REMOVED lines=53> */
.L_x_13901:
[----:B------:R-:W-:Y:S05]  /*fd790*/  BSYNC.RECONVERGENT B3 ;  /* 0x0000000000037941 */ /* 0x000fea0003800200 */
.L_x_13900:
        /* <DEDUP_REMOVED lines=51> */
.L_x_13903:
[----:B------:R-:W-:Y:S05]  /*fdad0*/  BSYNC.RECONVERGENT B3 ;  /* 0x0000000000037941 */ /* 0x000fea0003800200 */
.L_x_13902:
        /* <DEDUP_REMOVED lines=338> */
.L_x_13905:
[----:B------:R-:W-:Y:S05]  /*ff000*/  BSYNC.RECONVERGENT B0 ;  /* 0x0000000000007941 */ /* 0x000fea0003800200 */
.L_x_13904:
[----:B------:R-:W-:Y:S04]  /*ff010*/  BSSY.RECONVERGENT B3, `(.L_x_13906) ;  /* 0x0000008000037945 */ /* 0x000fe80003800200 */
[----:B------:R-:W-:Y:S05]  /*ff020*/  @P4 BRA P5, `(.L_x_13907) ;  /* 0x0000000000184947 */ /* 0x000fea0002800000 */
[----:B------:R-:W-:Y:S01]  /*ff030*/  IMAD.MOV.U32 R2, RZ, RZ, R4 ;  /* 0x000000ffff027224 */ /* 0x000fe200078e0004 */
[----:B0-----:R-:W-:Y:S01]  /*ff040*/  MOV R6, R46 ;  /* 0x0000002e00067202 */ /* 0x001fe20000000f00 */
[----:B------:R-:W-:Y:S01]  /*ff050*/  IMAD.MOV.U32 R3, RZ, RZ, R5 ;  /* 0x000000ffff037224 */ /* 0x000fe200078e0005 */
[----:B------:R-:W-:Y:S01]  /*ff060*/  MOV R4, 0xff090 ;  /* 0x000ff09000047802 */ /* 0x000fe20000000f00 */
[----:B------:R-:W-:-:S07]  /*ff070*/  IMAD.MOV.U32 R5, RZ, RZ, R47 ;  /* 0x000000ffff057224 */ /* 0x000fce00078e002f */
[----:B-1----:R-:W-:Y:S05]  /*ff080*/  CALL.REL.NOINC `($__internal_22_$__cuda_sm20_div_rn_f64_full) ;  /* 0x000007d800487944 */ /* 0x002fea0003c00000 */
.L_x_13907:
[----:B------:R-:W-:Y:S05]  /*ff090*/  BSYNC.RECONVERGENT B3 ;  /* 0x0000000000037941 */ /* 0x000fea0003800200 */
.L_x_13906:
        /* <DEDUP_REMOVED lines=176> */
.L_x_13909:
[----:B------:R-:W-:Y:S02]  /*ffba0*/  FSEL R2, RZ, 3.37028055040000000000e+12, P0 ;  /* 0x54442d18ff027808 */ /* 0x000fe40000000000 */
[----:B------:R-:W-:-:S07]  /*ffbb0*/  FSEL R3, RZ, 2.1426990032196044922, P0 ;  /* 0x400921fbff037808 */ /* 0x000fce0000000000 */
.L_x_13910:
[----:B------:R-:W-:Y:S05]  /*ffbc0*/  BSYNC.RECONVERGENT B0 ;  /* 0x0000000000007941 */ /* 0x000fea0003800200 */
.L_x_13908:
        /* <DEDUP_REMOVED lines=14> */
.L_x_13882:
        /* <DEDUP_REMOVED lines=261> */
.L_x_13914:
[----:B------:R-:W-:Y:S05]  /*100d00*/  BSYNC.RECONVERGENT B0 ;  /* 0x0000000000007941 */ /* 0x000fea0003800200 */
.L_x_13913:
        /* <DEDUP_REMOVED lines=8> */
[----:B------:R-:W-:Y:S05]  /*100d90*/  CALL.REL.NOINC `($__internal_22_$__cuda_sm20_div_rn_f64_full) ;  /* 0x000007bc00047944 */ /* 0x000fea0003c00000 */
.L_x_13916:
[----:B------:R-:W-:Y:S05]  /*100da0*/  BSYNC.RECONVERGENT B3 ;  /* 0x0000000000037941 */ /* 0x000fea0003800200 */
.L_x_13915:
        /* <DEDUP_REMOVED lines=173> */
.L_x_13912:
        /* <DEDUP_REMOVED lines=325> */
.L_x_13918:
[----:B------:R-:W-:Y:S05]  /*102cd0*/  BSYNC.RECONVERGENT B0 ;  /* 0x0000000000007941 */ /* 0x000fea0003800200 */
.L_x_13917:
        /* <DEDUP_REMOVED lines=8> */
.L_x_13920:
[----:B------:R-:W-:Y:S05]  /*102d60*/  BSYNC.RECONVERGENT B3 ;  /* 0x0000000000037941 */ /* 0x000fea0003800200 */
.L_x_13919:
        /* <DEDUP_REMOVED lines=173> */
.L_x_13911:
        /* <DEDUP_REMOVED lines=53> */
.L_x_13922:
[----:B------:R-:W-:Y:S05]  /*103b90*/  BSYNC.RECONVERGENT B3 ;  /* 0x0000000000037941 */ /* 0x000fea0003800200 */
.L_x_13921:
        /* <DEDUP_REMOVED lines=51> */
.L_x_13924:
[----:B------:R-:W-:Y:S05]  /*103ed0*/  BSYNC.RECONVERGENT B3 ;  /* 0x0000000000037941 */ /* 0x000fea0003800200 */
.L_x_13923:
        /* <DEDUP_REMOVED lines=334> */
.L_x_13926:
[----:B------:R-:W-:Y:S05]  /*1053c0*/  BSYNC.RECONVERGENT B0 ;  /* 0x0000000000007941 */ /* 0x000fea0003800200 */
.L_x_13925:
        /* <DEDUP_REMOVED lines=9> */
.L_x_13928:
[----:B------:R-:W-:Y:S05]  /*105460*/  BSYNC.RECONVERGENT B3 ;  /* 0x0000000000037941 */ /* 0x000fea0003800200 */
.L_x_13927:
        /* <DEDUP_REMOVED lines=172> */
.L_x_13892:
[----:B------:R-:W-:Y:S05]  /*105f30*/  BSYNC.RECONVERGENT B2 ;  /* 0x0000000000027941 */ /* 0x000fea0003800200 */
.L_x_13881:
[----:B------:R-:W-:Y:S01]  /*105f40*/  UMOV UR4, 0xfefa39ef ;  /* 0xfefa39ef00047882 */ /* 0x000fe20000000000 */
[----:B------:R-:W-:Y:S01]  /*105f50*/  UMOV UR5, 0x3fe62e42 ;  /* 0x3fe62e4200057882 */ /* 0x000fe20000000000 */
[----:B------:R-:W-:Y:S01]  /*105f60*/  LOP3.LUT R13, R3, 0x80000000, R13, 0xb8, !PT ;  /* 0x80000000030d7812 */ /* 0x000fe200078eb80d */
[----:B-1----:R-:W1:Y:S01]  /*105f70*/  DADD R62, R62, UR4 ;  /* 0x000000043e3e7e29 */ /* 0x002e620008000000 */
[----:B------:R-:W-:Y:S01]  /*105f80*/  IMAD.MOV.U32 R12, RZ, RZ, R2 ;  /* 0x000000ffff0c7224 */ /* 0x000fe200078e0002 */
[----:B-1----:R-:W-:Y:S01]  /*105f90*/  LOP3.LUT R15, R63, 0x80000000, R15, 0xb8, !PT ;  /* 0x800000003f0f7812 */ /* 0x002fe200078eb80f */
[----:B------:R-:W-:-:S07]  /*105fa0*/  IMAD.MOV.U32 R14, RZ, RZ, R62 ;  /* 0x000000ffff0e7224 */ /* 0x000fce00078e003e */
.L_x_13806:
[----:B------:R-:W-:Y:S05]  /*105fb0*/  BSYNC.RECONVERGENT B1 ;  /* 0x0000000000017941 */ /* 0x000fea0003800200 */
.L_x_13804:
        /* <DEDUP_REMOVED lines=60> */
.L_x_13930:
        /* <DEDUP_REMOVED lines=297> */
.L_x_13936:
[----:B------:R-:W-:Y:S05]  /*107610*/  BSYNC.RECONVERGENT B3 ;  /* 0x0000000000037941 */ /* 0x000fea0003800200 */
.L_x_13935:
        /* <DEDUP_REMOVED lines=195> */
.L_x_13934:
        /* <DEDUP_REMOVED lines=77> */
.L_x_13943:
[----:B------:R-:W-:Y:S05]  /*108720*/  BSYNC.RECONVERGENT B4 ;  /* 0x0000000000047941 */ /* 0x000fea0003800200 */
.L_x_13942:
[----:B------:R-:W-:Y:S01]  /*108730*/  IMAD.MOV.U32 R46, RZ, RZ, R2 ;  /* 0x000000ffff2e7224 */ /* 0x000fe200078e0002 */
[----:B------:R-:W-:-:S07]  /*108740*/  MOV R47, R3 ;  /* 0x00000003002f7202 */ /* 0x000fce0000000f00 */
.L_x_13941:
[----:B------:R-:W-:Y:S05]  /*108750*/  BSYNC.RECONVERGENT B3 ;  /* 0x0000000000037941 */ /* 0x000fea0003800200 */
.L_x_13940:
        /* <DEDUP_REMOVED lines=70> */
.L_x_13948:
[----:B------:R-:W-:Y:S05]  /*108bc0*/  BSYNC.RECONVERGENT B4 ;  /* 0x0000000000047941 */ /* 0x000fea0003800200 */
.L_x_13947:
[----:B------:R-:W-:Y:S05]  /*108bd0*/  BRA `(.L_x_13946) ;  /* 0x0000000000047947 */ /* 0x000fea0003800000 */
.L_x_13945:
[----:B------:R0:W1:Y:S02]  /*108be0*/  DADD R2, R42, -R4 ;  /* 0x000000002a027229 */ /* 0x0000640000000804 */
.L_x_13946:
[----:B------:R-:W-:Y:S05]  /*108bf0*/  BSYNC.RECONVERGENT B3 ;  /* 0x0000000000037941 */ /* 0x000fea0003800200 */
.L_x_13944:
        /* <DEDUP_REMOVED lines=72> */
.L_x_13950:
[----:B------:R-:W-:Y:S05]  /*109080*/  BSYNC.RECONVERGENT B3 ;  /* 0x0000000000037941 */ /* 0x000fea0003800200 */
.L_x_13949:
        /* <DEDUP_REMOVED lines=201> */
.L_x_13951:
        /* <DEDUP_REMOVED lines=52> */
.L_x_13953:
[----:B------:R-:W-:Y:S05]  /*10a060*/  BSYNC.RECONVERGENT B3 ;  /* 0x0000000000037941 */ /* 0x000fea0003800200 */
.L_x_13952:
        /* <DEDUP_REMOVED lines=78> */
.L_x_13939:
        /* <DEDUP_REMOVED lines=57> */
.L_x_13956:
[----:B------:R-:W-:Y:S05]  /*10a8e0*/  BSYNC.RECONVERGENT B3 ;  /* 0x0000000000037941 */ /* 0x000fea0003800200 */
.L_x_13955:
        /* <DEDUP_REMOVED lines=201> */
.L_x_13957:
        /* <DEDUP_REMOVED lines=52> */
.L_x_13959:
[----:B------:R-:W-:Y:S05]  /*10b8c0*/  BSYNC.RECONVERGENT B3 ;  /* 0x0000000000037941 */ /* 0x000fea0003800200 */
.L_x_13958:
        /* <DEDUP_REMOVED lines=78> */
.L_x_13954:
        /* <DEDUP_REMOVED lines=62> */
.L_x_13961:
[----:B------:R-:W-:Y:S05]  /*10c190*/  BSYNC.RECONVERGENT B3 ;  /* 0x0000000000037941 */ /* 0x000fea0003800200 */
.L_x_13960:
        /* <DEDUP_REMOVED lines=48> */
.L_x_13963:
[----:B------:R-:W-:Y:S05]  /*10c4a0*/  BSYNC.RECONVERGENT B3 ;  /* 0x0000000000037941 */ /* 0x000fea0003800200 */
.L_x_13962:
[----:B------:R-:W-:Y:S02]  /*10c4b0*/  IMAD.MOV.U32 R66, RZ, RZ, R2 ;  /* 0x000000ffff427224 */ /* 0x000fe400078e0002 */
[----:B------:R-:W-:Y:S01]  /*10c4c0*/  IMAD.MOV.U32 R67, RZ, RZ, R3 ;  /* 0x000000ffff437224 */ /* 0x000fe200078e0003 */
[----:B------:R-:W-:Y:S06]  /*10c4d0*/  BRA `(.L_x_13937) ;  /* 0x0000000000dc7947 */ /* 0x000fec0003800000 */
.L_x_13938:
        /* <DEDUP_REMOVED lines=52> */
.L_x_13965:
[----:B------:R-:W-:Y:S05]  /*10c820*/  BSYNC.RECONVERGENT B3 ;  /* 0x0000000000037941 */ /* 0x000fea0003800200 */
.L_x_13964:
[----:B------:R-:W-:Y:S02]  /*10c830*/  IMAD.MOV.U32 R66, RZ, RZ, R2 ;  /* 0x000000ffff427224 */ /* 0x000fe400078e0002 */
[----:B------:R-:W-:-:S07]  /*10c840*/  IMAD.MOV.U32 R67, RZ, RZ, R3 ;  /* 0x000000ffff437224 */ /* 0x000fce00078e0003 */
.L_x_13937:
[----:B------:R-:W-:Y:S05]  /*10c850*/  BSYNC.RECONVERGENT B2 ;  /* 0x0000000000027941 */ /* 0x000fea0003800200 */
.L_x_13933:
        /* <DEDUP_REMOVED lines=53> */
.L_x_13970:
[----:B------:R-:W-:Y:S05]  /*10cbb0*/  BSYNC.RECONVERGENT B4 ;  /* 0x0000000000047941 */ /* 0x000fea0003800200 */
.L_x_13969:
        /* <DEDUP_REMOVED lines=177> */
.L_x_13972:
        /* <DEDUP_REMOVED lines=98> */
.L_x_13971:
        /* <DEDUP_REMOVED lines=83> */
.L_x_13980:
[----:B------:R-:W-:Y:S05]  /*10e220*/  BSYNC.RECONVERGENT B6 ;  /* 0x0000000000067941 */ /* 0x000fea0003800200 */
.L_x_13979:
[----:B------:R-:W-:Y:S02]  /*10e230*/  IMAD.MOV.U32 R46, RZ, RZ, R2 ;  /* 0x000000ffff2e7224 */ /* 0x000fe400078e0002 */
[----:B------:R-:W-:-:S07]  /*10e240*/  IMAD.MOV.U32 R47, RZ, RZ, R3 ;  /* 0x000000ffff2f7224 */ /* 0x000fce00078e0003 */
.L_x_13978:
[----:B------:R-:W-:Y:S05]  /*10e250*/  BSYNC.RECONVERGENT B5 ;  /* 0x0000000000057941 */ /* 0x000fea0003800200 */
.L_x_13977:
        /* <DEDUP_REMOVED lines=68> */
.L_x_13985:
[----:B------:R-:W-:Y:S05]  /*10e6a0*/  BSYNC.RECONVERGENT B6 ;  /* 0x0000000000067941 */ /* 0x000fea0003800200 */
.L_x_13984:
[----:B------:R-:W-:Y:S02]  /*10e6b0*/  IMAD.MOV.U32 R60, RZ, RZ, R2 ;  /* 0x000000ffff3c7224 */ /* 0x000fe400078e0002 */
[----:B------:R-:W-:Y:S01]  /*10e6c0*/  IMAD.MOV.U32 R61, RZ, RZ, R3 ;  /* 0x000000ffff3d7224 */ /* 0x000fe200078e0003 */
[----:B------:R-:W-:Y:S06]  /*10e6d0*/  BRA `(.L_x_13983) ;  /* 0x0000000000047947 */ /* 0x000fec0003800000 */
.L_x_13982:
[----:B------:R0:W1:Y:S02]  /*10e6e0*/  DADD R60, R42, -R4 ;  /* 0x000000002a3c7229 */ /* 0x0000640000000804 */
.L_x_13983:
[----:B------:R-:W-:Y:S05]  /*10e6f0*/  BSYNC.RECONVERGENT B5 ;  /* 0x0000000000057941 */ /* 0x000fea0003800200 */
.L_x_13981:
        /* <DEDUP_REMOVED lines=72> */
.L_x_13987:
[----:B------:R-:W-:Y:S05]  /*10eb80*/  BSYNC.RECONVERGENT B5 ;  /* 0x0000000000057941 */ /* 0x000fea0003800200 */
.L_x_13986:
[----:B------:R-:W-:Y:S02]  /*10eb90*/  IMAD.MOV.U32 R42, RZ, RZ, R2 ;  /* 0x000000ffff2a7224 */ /* 0x000fe400078e0002 */
[----:B------:R-:W-:Y:S01]  /*10eba0*/  IMAD.MOV.U32 R43, RZ, RZ, R3 ;  /* 0x000000ffff2b7224 */ /* 0x000fe200078e0003 */
[----:B------:R-:W-:Y:S06]  /*10ebb0*/  BRA `(.L_x_13988) ;  /* 0x0000001000f07947 */ /* 0x000fec0003800000 */
.L_x_13976:
        /* <DEDUP_REMOVED lines=64> */
.L_x_13991:
[----:B------:R-:W-:Y:S05]  /*10efc0*/  BSYNC.RECONVERGENT B5 ;  /* 0x0000000000057941 */ /* 0x000fea0003800200 */
.L_x_13990:
[----:B------:R-:W-:Y:S01]  /*10efd0*/  MOV R42, R2 ;  /* 0x00000002002a7202 */ /* 0x000fe20000000f00 */
[----:B------:R-:W-:Y:S01]  /*10efe0*/  IMAD.MOV.U32 R43, RZ, RZ, R3 ;  /* 0x000000ffff2b7224 */ /* 0x000fe200078e0003 */
[----:B------:R-:W-:Y:S06]  /*10eff0*/  BRA `(.L_x_13988) ;  /* 0x0000000c00e07947 */ /* 0x000fec0003800000 */
.L_x_13989:
        /* <DEDUP_REMOVED lines=74> */
.L_x_13993:
[----:B------:R-:W-:Y:S05]  /*10f4a0*/  BSYNC.RECONVERGENT B5 ;  /* 0x0000000000057941 */ /* 0x000fea0003800200 */
.L_x_13992:
        /* <DEDUP_REMOVED lines=48> */
.L_x_13995:
[----:B------:R-:W-:Y:S05]  /*10f7b0*/  BSYNC.RECONVERGENT B5 ;  /* 0x0000000000057941 */ /* 0x000fea0003800200 */
.L_x_13994:
[----:B------:R-:W0:Y:S01]  /*10f7c0*/  DMUL R58, R58, 8.11296384146066816958e+31 ;  /* 0x469000003a3a7828 */ /* 0x000e220000000000 */
[----:B------:R-:W-:Y:S01]  /*10f7d0*/  IMAD.MOV.U32 R42, RZ, RZ, R2 ;  /* 0x000000ffff2a7224 */ /* 0x000fe200078e0002 */
[----:B------:R-:W-:Y:S01]  /*10f7e0*/  MOV R43, R3 ;  /* 0x00000003002b7202 */ /* 0x000fe20000000f00 */
[----:B0-----:R-:W-:Y:S06]  /*10f7f0*/  BRA `(.L_x_13988) ;  /* 0x0000000400e07947 */ /* 0x001fec0003800000 */
.L_x_13975:
        /* <DEDUP_REMOVED lines=54> */
.L_x_13997:
[----:B------:R-:W-:Y:S05]  /*10fb60*/  BSYNC.RECONVERGENT B5 ;  /* 0x0000000000057941 */ /* 0x000fea0003800200 */
.L_x_13996:
        /* <DEDUP_REMOVED lines=61> */
.L_x_13999:
[----:B------:R-:W-:Y:S05]  /*10ff40*/  BSYNC.RECONVERGENT B5 ;  /* 0x0000000000057941 */ /* 0x000fea0003800200 */
.L_x_13998:
[----:B------:R0:W1:Y:S01]  /*10ff50*/  DMUL R42, R2, R42 ;  /* 0x0000002a022a7228 */ /* 0x0000620000000000 */
[----:B------:R-:W-:Y:S02]  /*10ff60*/  IMAD.MOV.U32 R58, RZ, RZ, 0x0 ;  /* 0x00000000ff3a7424 */ /* 0x000fe400078e00ff */
[----:B01----:R-:W-:-:S07]  /*10ff70*/  IMAD.MOV.U32 R59, RZ, RZ, 0x3ff00000 ;  /* 0x3ff00000ff3b7424 */ /* 0x003fce00078e00ff */
.L_x_13988:
[----:B------:R-:W-:Y:S05]  /*10ff80*/  BSYNC.RECONVERGENT B4 ;  /* 0x0000000000047941 */ /* 0x000fea0003800200 */
.L_x_13974:
[----:B------:R-:W-:Y:S05]  /*10ff90*/  BRA `(.L_x_14000) ;  /* 0x0000000000187947 */ /* 0x000fea0003800000 */
.L_x_13968:
[----:B------:R0:W1:-:S15]  /*10ffa0*/  DMUL R42, R40, 9.00719925474099200000e+15 ;  /* 0x43400000282a7828 */ /* 0x00005e0000000000 */
[----:B------:R-:W-:-:S15]  /*10ffb0*/  NOP ;  /* 0x0000000000007918 */ /* 0x000fde0000000000 */
[----:B------:R-:W-:-:S15]  /*10ffc0*/  NOP ;  /* 0x0000000000007918 */ /* 0x000fde0000000000 */
[----:B------:R-:W-:-:S15]  /*10ffd0*/  NOP ;  /* 0x0000000000007918 */ /* 0x000fde0000000000 */
[----:B------:R-:W-:-:S04]  /*10ffe0*/  NOP ;  /* 0x0000000000007918 */ /* 0x000fc80000000000 */
[----:B01----:R-:W2:Y:S02]  /*10fff0*/  DMUL R58, R58, 9.00719925474099200000e+15 ;  /* 0x434000003a3a7828 */ /* 0x003ea40000000000 */
.L_x_14000:
[----:B------:R-:W-:Y:S05]  /*110000*/  BSYNC.RELIABLE B2 ;  /* 0x0000000000027941 */ /* 0x000fea0003800100 */
.L_x_13967:
        /* <DEDUP_REMOVED lines=62> */
.L_x_14002:
[----:B------:R-:W-:Y:S05]  /*1103f0*/  BSYNC.RECONVERGENT B2 ;  /* 0x0000000000027941 */ /* 0x000fea0003800200 */
.L_x_14001:
        /* <DEDUP_REMOVED lines=177> */
.L_x_14004:
[----:B------:R-:W-:Y:S02]  /*110f10*/  FSEL R2, RZ, 3.37028055040000000000e+12, P0 ;  /* 0x54442d18ff027808 */ /* 0x000fe40000000000 */
[----:B------:R-:W-:-:S07]  /*110f20*/  FSEL R3, RZ, 2.1426990032196044922, P0 ;  /* 0x400921fbff037808 */ /* 0x000fce0000000000 */
.L_x_14005:
[----:B------:R-:W-:Y:S05]  /*110f30*/  BSYNC.RECONVERGENT B0 ;  /* 0x0000000000007941 */ /* 0x000fea0003800200 */
.L_x_14003:
        /* <DEDUP_REMOVED lines=13> */
.L_x_13973:
[----:B------:R-:W-:Y:S05]  /*111010*/  BSYNC.RECONVERGENT B3 ;  /* 0x0000000000037941 */ /* 0x000fea0003800200 */
.L_x_13966:
[----:B------:R-:W-:Y:S01]  /*111020*/  LOP3.LUT R19, R67, 0x80000000, R19, 0xb8, !PT ;  /* 0x8000000043137812 */ /* 0x000fe200078eb813 */
[----:B------:R-:W-:Y:S01]  /*111030*/  IMAD.MOV.U32 R18, RZ, RZ, R66 ;  /* 0x000000ffff127224 */ /* 0x000fe200078e0042 */
[----:B------:R-:W-:Y:S01]  /*111040*/  LOP3.LUT R17, R5, 0x80000000, R17, 0xb8, !PT ;  /* 0x8000000005117812 */ /* 0x000fe200078eb811 */
[----:B------:R-:W-:Y:S01]  /*111050*/  IMAD.MOV.U32 R16, RZ, RZ, R4 ;  /* 0x000000ffff107224 */ /* 0x000fe200078e0004 */
[----:B------:R-:W-:Y:S06]  /*111060*/  BRA `(.L_x_13931) ;  /* 0x000000c800cc7947 */ /* 0x000fec0003800000 */
.L_x_13932:
        /* <DEDUP_REMOVED lines=284> */
.L_x_14011:
[----:B------:R-:W-:Y:S05]  /*112230*/  BSYNC.RECONVERGENT B0 ;  /* 0x0000000000007941 */ /* 0x000fea0003800200 */
.L_x_14010:
        /* <DEDUP_REMOVED lines=8> */
.L_x_14013:
[----:B------:R-:W-:Y:S05]  /*1122c0*/  BSYNC.RECONVERGENT B3 ;  /* 0x0000000000037941 */ /* 0x000fea0003800200 */
.L_x_14012:
        /* <DEDUP_REMOVED lines=177> */
.L_x_14015:
[----:B------:R-:W-:Y:S02]  /*112de0*/  FSEL R2, RZ, 3.37028055040000000000e+12, P0 ;  /* 0x54442d18ff027808 */ /* 0x000fe40000000000 */
[----:B------:R-:W-:-:S07]  /*112df0*/  FSEL R3, RZ, 2.1426990032196044922, P0 ;  /* 0x400921fbff037808 */ /* 0x000fce0000000000 */
.L_x_14016:
[----:B------:R-:W-:Y:S05]  /*112e00*/  BSYNC.RECONVERGENT B0 ;  /* 0x0000000000007941 */ /* 0x000fea0003800200 */
.L_x_14014:
        /* <DEDUP_REMOVED lines=14> */
.L_x_14009:
        /* <DEDUP_REMOVED lines=329> */
.L_x_14019:
[----:B------:R-:W-:Y:S05]  /*114380*/  BSYNC.RECONVERGENT B0 ;  /* 0x0000000000007941 */ /* 0x000fea0003800200 */
.L_x_14018:
[----:B------:R-:W-:Y:S04]  /*114390*/  BSSY.RECONVERGENT B3, `(.L_x_14020) ;  /* 0x0000007000037945 */ /* 0x000fe80003800200 */
[----:B------:R-:W-:Y:S05]  /*1143a0*/  @P4 BRA P5, `(.L_x_14021) ;  /* 0x0000000000144947 */ /* 0x000fea0002800000 */
[----:B------:R-:W-:Y:S01]  /*1143b0*/  IMAD.MOV.U32 R2, RZ, RZ, R6 ;  /* 0x000000ffff027224 */ /* 0x000fe200078e0006 */
[----:B------:R-:W-:Y:S01]  /*1143c0*/  MOV R3, R7 ;  /* 0x0000000700037202 */ /* 0x000fe20000000f00 */
[----:B------:R-:W-:Y:S01]  /*1143d0*/  IMAD.MOV.U32 R6, RZ, RZ, R4 ;  /* 0x000000ffff067224 */ /* 0x000fe200078e0004 */
[----:B------:R-:W-:-:S07]  /*1143e0*/  MOV R4, 0x114400 ;  /* 0x0011440000047802 */ /* 0x000fce0000000f00 */
[----:B01----:R-:W-:Y:S05]  /*1143f0*/  CALL.REL.NOINC `($__internal_22_$__cuda_sm20_div_rn_f64_full) ;  /* 0x00000684006c7944 */ /* 0x003fea0003c00000 */
.L_x_14021:
[----:B------:R-:W-:Y:S05]  /*114400*/  BSYNC.RECONVERGENT B3 ;  /* 0x0000000000037941 */ /* 0x000fea0003800200 */
.L_x_14020:
        /* <DEDUP_REMOVED lines=176> */
.L_x_14023:
[----:B------:R-:W-:Y:S02]  /*114f10*/  FSEL R2, RZ, 3.37028055040000000000e+12, P0 ;  /* 0x54442d18ff027808 */ /* 0x000fe40000000000 */
[----:B------:R-:W-:-:S07]  /*114f20*/  FSEL R3, RZ, 2.1426990032196044922, P0 ;  /* 0x400921fbff037808 */ /* 0x000fce0000000000 */
.L_x_14024:
[----:B------:R-:W-:Y:S05]  /*114f30*/  BSYNC.RECONVERGENT B0 ;  /* 0x0000000000007941 */ /* 0x000fea0003800200 */
.L_x_14022:
        /* <DEDUP_REMOVED lines=10> */
.L_x_14008:
        /* <DEDUP_REMOVED lines=53> */
.L_x_14026:
[----:B------:R-:W-:Y:S05]  /*115330*/  BSYNC.RECONVERGENT B3 ;  /* 0x0000000000037941 */ /* 0x000fea0003800200 */
.L_x_14025:
        /* <DEDUP_REMOVED lines=51> */
.L_x_14028:
[----:B------:R-:W-:Y:S05]  /*115670*/  BSYNC.RECONVERGENT B3 ;  /* 0x0000000000037941 */ /* 0x000fea0003800200 */
.L_x_14027:
        /* <DEDUP_REMOVED lines=338> */
.L_x_14030:
[----:B------:R-:W-:Y:S05]  /*116ba0*/  BSYNC.RECONVERGENT B0 ;  /* 0x0000000000007941 */ /* 0x000fea0003800200 */
.L_x_14029:
        /* <DEDUP_REMOVED lines=8> */
.L_x_14032:
[----:B------:R-:W-:Y:S05]  /*116c30*/  BSYNC.RECONVERGENT B3 ;  /* 0x0000000000037941 */ /* 0x000fea0003800200 */
.L_x_14031:
        /* <DEDUP_REMOVED lines=176> */
.L_x_14034:
[----:B------:R-:W-:Y:S02]  /*117740*/  FSEL R2, RZ, 3.37028055040000000000e+12, P0 ;  /* 0x54442d18ff027808 */ /* 0x000fe40000000000 */
[----:B------:R-:W-:-:S07]  /*117750*/  FSEL R3, RZ, 2.1426990032196044922, P0 ;  /* 0x400921fbff037808 */ /* 0x000fce0000000000 */
.L_x_14035:
[----:B------:R-:W-:Y:S05]  /*117760*/  BSYNC.RECONVERGENT B0 ;  /* 0x0000000000007941 */ /* 0x000fea0003800200 */
.L_x_14033:
        /* <DEDUP_REMOVED lines=14> */
.L_x_14007:
        /* <DEDUP_REMOVED lines=262> */
.L_x_14039:
[----:B------:R-:W-:Y:S05]  /*1188b0*/  BSYNC.RECONVERGENT B0 ;  /* 0x0000000000007941 */ /* 0x000fea0003800200 */
.L_x_14038:
        /* <DEDUP_REMOVED lines=9> */
.L_x_14041:
[----:B------:R-:W-:Y:S05]  /*118950*/  BSYNC.RECONVERGENT B3 ;  /* 0x0000000000037941 */ /* 0x000fea0003800200 */
.L_x_14040:
        /* <DEDUP_REMOVED lines=173> */
.L_x_14037:
        /* <DEDUP_REMOVED lines=328> */
.L_x_14043:
[----:B------:R-:W-:Y:S05]  /*11a8b0*/  BSYNC.RECONVERGENT B0 ;  /* 0x0000000000007941 */ /* 0x000fea0003800200 */
.L_x_14042:
        /* <DEDUP_REMOVED lines=8> */
.L_x_14045:
[----:B------:R-:W-:Y:S05]  /*11a940*/  BSYNC.RECONVERGENT B3 ;  /* 0x0000000000037941 */ /* 0x000fea0003800200 */
.L_x_14044:
        /* <DEDUP_REMOVED lines=173> */
.L_x_14036:
        /* <DEDUP_REMOVED lines=53> */
.L_x_14047:
[----:B------:R-:W-:Y:S05]  /*11b770*/  BSYNC.RECONVERGENT B3 ;  /* 0x0000000000037941 */ /* 0x000fea0003800200 */
.L_x_14046:
        /* <DEDUP_REMOVED lines=51> */
.L_x_14049:
[----:B------:R-:W-:Y:S05]  /*11bab0*/  BSYNC.RECONVERGENT B3 ;  /* 0x0000000000037941 */ /* 0x000fea0003800200 */
.L_x_14048:
        /* <DEDUP_REMOVED lines=335> */
.L_x_14051:
[----:B------:R-:W-:Y:S05]  /*11cfb0*/  BSYNC.RECONVERGENT B0 ;  /* 0x0000000000007941 */ /* 0x000fea0003800200 */
.L_x_14050:
        /* <DEDUP_REMOVED lines=9> */
.L_x_14053:
[----:B------:R-:W-:Y:S05]  /*11d050*/  BSYNC.RECONVERGENT B3 ;  /* 0x0000000000037941 */ /* 0x000fea0003800200 */
.L_x_14052:
        /* <DEDUP_REMOVED lines=172> */
.L_x_14017:
[----:B------:R-:W-:Y:S05]  /*11db20*/  BSYNC.RECONVERGENT B2 ;  /* 0x0000000000027941 */ /* 0x000fea0003800200 */
.L_x_14006:
[----:B------:R-:W-:Y:S01]  /*11db30*/  UMOV UR4, 0xfefa39ef ;  /* 0xfefa39ef00047882 */ /* 0x000fe20000000000 */
[----:B------:R-:W-:Y:S01]  /*11db40*/  UMOV UR5, 0x3fe62e42 ;  /* 0x3fe62e4200057882 */ /* 0x000fe20000000000 */
[----:B------:R-:W-:Y:S01]  /*11db50*/  LOP3.LUT R17, R3, 0x80000000, R17, 0xb8, !PT ;  /* 0x8000000003117812 */ /* 0x000fe200078eb811 */
[----:B-1----:R-:W1:Y:S01]  /*11db60*/  DADD R62, R62, UR4 ;  /* 0x000000043e3e7e29 */ /* 0x002e620008000000 */
[----:B------:R-:W-:Y:S01]  /*11db70*/  MOV R16, R2 ;  /* 0x0000000200107202 */ /* 0x000fe20000000f00 */
[----:B-1----:R-:W-:Y:S01]  /*11db80*/  IMAD.MOV.U32 R18, RZ, RZ, R62 ;  /* 0x000000ffff127224 */ /* 0x002fe200078e003e */
[----:B------:R-:W-:-:S07]  /*11db90*/  LOP3.LUT R19, R63, 0x80000000, R19, 0xb8, !PT ;  /* 0x800000003f137812 */ /* 0x000fce00078eb813 */
.L_x_13931:
[----:B------:R-:W-:Y:S05]  /*11dba0*/  BSYNC.RECONVERGENT B1 ;  /* 0x0000000000017941 */ /* 0x000fea0003800200 */
.L_x_13929:
        /* <DEDUP_REMOVED lines=61> */
.L_x_14055:
        /* <DEDUP_REMOVED lines=301> */
.L_x_14061:
[----:B------:R-:W-:Y:S05]  /*11f250*/  BSYNC.RECONVERGENT B3 ;  /* 0x0000000000037941 */ /* 0x000fea0003800200 */
.L_x_14060:
        /* <DEDUP_REMOVED lines=195> */
.L_x_14059:
        /* <DEDUP_REMOVED lines=77> */
.L_x_14068:
[----:B------:R-:W-:Y:S05]  /*120360*/  BSYNC.RECONVERGENT B4 ;  /* 0x0000000000047941 */ /* 0x000fea0003800200 */
.L_x_14067:
[----:B------:R-:W-:Y:S02]  /*120370*/  IMAD.MOV.U32 R46, RZ, RZ, R2 ;  /* 0x000000ffff2e7224 */ /* 0x000fe400078e0002 */
[----:B------:R-:W-:-:S07]  /*120380*/  IMAD.MOV.U32 R47, RZ, RZ, R3 ;  /* 0x000000ffff2f7224 */ /* 0x000fce00078e0003 */
.L_x_14066:
[----:B------:R-:W-:Y:S05]  /*120390*/  BSYNC.RECONVERGENT B3 ;  /* 0x0000000000037941 */ /* 0x000fea0003800200 */
.L_x_14065:
        /* <DEDUP_REMOVED lines=70> */
.L_x_14073:
[----:B------:R-:W-:Y:S05]  /*120800*/  BSYNC.RECONVERGENT B4 ;  /* 0x0000000000047941 */ /* 0x000fea0003800200 */
.L_x_14072:
[----:B------:R-:W-:Y:S05]  /*120810*/  BRA `(.L_x_14071) ;  /* 0x0000000000047947 */ /* 0x000fea0003800000 */
.L_x_14070:
[----:B------:R0:W1:Y:S02]  /*120820*/  DADD R2, R42, -R4 ;  /* 0x000000002a027229 */ /* 0x0000640000000804 */
.L_x_14071:
[----:B------:R-:W-:Y:S05]  /*120830*/  BSYNC.RECONVERGENT B3 ;  /* 0x0000000000037941 */ /* 0x000fea0003800200 */
.L_x_14069:
        /* <DEDUP_REMOVED lines=72> */
.L_x_14075:
[----:B------:R-:W-:Y:S05]  /*120cc0*/  BSYNC.RECONVERGENT B3 ;  /* 0x0000000000037941 */ /* 0x000fea0003800200 */
.L_x_14074:
        /* <DEDUP_REMOVED lines=202> */
.L_x_14076:
        /* <DEDUP_REMOVED lines=52> */
.L_x_14078:
[----:B------:R-:W-:Y:S05]  /*121cb0*/  BSYNC.RECONVERGENT B3 ;  /* 0x0000000000037941 */ /* 0x000fea0003800200 */
.L_x_14077:
        /* <DEDUP_REMOVED lines=78> */
.L_x_14064:
        /* <DEDUP_REMOVED lines=57> */
.L_x_14081:
[----:B------:R-:W-:Y:S05]  /*122530*/  BSYNC.RECONVERGENT B3 ;  /* 0x0000000000037941 */ /* 0x000fea0003800200 */
.L_x_14080:
        /* <DEDUP_REMOVED lines=202> */
.L_x_14082:
        /* <DEDUP_REMOVED lines=52> */
.L_x_14084:
[----:B------:R-:W-:Y:S05]  /*123520*/  BSYNC.RECONVERGENT B3 ;  /* 0x0000000000037941 */ /* 0x000fea0003800200 */
.L_x_14083:
        /* <DEDUP_REMOVED lines=78> */
.L_x_14079:
        /* <DEDUP_REMOVED lines=62> */
.L_x_14086:
[----:B------:R-:W-:Y:S05]  /*123df0*/  BSYNC.RECONVERGENT B3 ;  /* 0x0000000000037941 */ /* 0x000fea0003800200 */
.L_x_14085:
        /* <DEDUP_REMOVED lines=48> */
.L_x_14088:
[----:B------:R-:W-:Y:S05]  /*124100*/  BSYNC.RECONVERGENT B3 ;  /* 0x0000000000037941 */ /* 0x000fea0003800200 */
.L_x_14087:
[----:B------:R-:W-:Y:S02]  /*124110*/  IMAD.MOV.U32 R66, RZ, RZ, R2 ;  /* 0x000000ffff427224 */ /* 0x000fe400078e0002 */
[----:B------:R-:W-:Y:S01]  /*124120*/  IMAD.MOV.U32 R67, RZ, RZ, R3 ;  /* 0x000000ffff437224 */ /* 0x000fe200078e0003 */
[----:B------:R-:W-:Y:S06]  /*124130*/  BRA `(.L_x_14062) ;  /* 0x0000000000d87947 */ /* 0x000fec0003800000 */
.L_x_14063:
        /* <DEDUP_REMOVED lines=51> */
.L_x_14090:
[----:B------:R-:W-:Y:S05]  /*124470*/  BSYNC.RECONVERGENT B3 ;  /* 0x0000000000037941 */ /* 0x000fea0003800200 */
.L_x_14089:
[----:B------:R-:W-:Y:S01]  /*124480*/  MOV R66, R2 ;  /* 0x0000000200427202 */ /* 0x000fe20000000f00 */
[----:B------:R-:W-:-:S07]  /*124490*/  IMAD.MOV.U32 R67, RZ, RZ, R3 ;  /* 0x000000ffff437224 */ /* 0x000fce00078e0003 */
.L_x_14062:
[----:B------:R-:W-:Y:S05]  /*1244a0*/  BSYNC.RECONVERGENT B2 ;  /* 0x0000000000027941 */ /* 0x000fea0003800200 */
.L_x_14058:
        /* <DEDUP_REMOVED lines=53> */
.L_x_14095:
[----:B------:R-:W-:Y:S05]  /*124800*/  BSYNC.RECONVERGENT B4 ;  /* 0x0000000000047941 */ /* 0x000fea0003800200 */
.L_x_14094:
        /* <DEDUP_REMOVED lines=177> */
.L_x_14097:
        /* <DEDUP_REMOVED lines=98> */
.L_x_14096:
        /* <DEDUP_REMOVED lines=83> */
.L_x_14105:
[----:B------:R-:W-:Y:S05]  /*125e70*/  BSYNC.RECONVERGENT B6 ;  /* 0x0000000000067941 */ /* 0x000fea0003800200 */
.L_x_14104:
[----:B------:R-:W-:Y:S02]  /*125e80*/  IMAD.MOV.U32 R46, RZ, RZ, R2 ;  /* 0x000000ffff2e7224 */ /* 0x000fe400078e0002 */
[----:B------:R-:W-:-:S07]  /*125e90*/  IMAD.MOV.U32 R47, RZ, RZ, R3 ;  /* 0x000000ffff2f7224 */ /* 0x000fce00078e0003 */
.L_x_14103:
[----:B------:R-:W-:Y:S05]  /*125ea0*/  BSYNC.RECONVERGENT B5 ;  /* 0x0000000000057941 */ /* 0x000fea0003800200 */
.L_x_14102:
        /* <DEDUP_REMOVED lines=68> */
.L_x_14110:
[----:B------:R-:W-:Y:S05]  /*1262f0*/  BSYNC.RECONVERGENT B6 ;  /* 0x0000000000067941 */ /* 0x000fea0003800200 */
.L_x_14109:
[----:B------:R-:W-:Y:S01]  /*126300*/  MOV R60, R2 ;  /* 0x00000002003c7202 */ /* 0x000fe20000000f00 */
[----:B------:R-:W-:Y:S01]  /*126310*/  IMAD.MOV.U32 R61, RZ, RZ, R3 ;  /* 0x000000ffff3d7224 */ /* 0x000fe200078e0003 */
[----:B------:R-:W-:Y:S06]  /*126320*/  BRA `(.L_x_14108) ;  /* 0x0000000000047947 */ /* 0x000fec0003800000 */
.L_x_14107:
[----:B------:R0:W1:Y:S02]  /*126330*/  DADD R60, R42, -R4 ;  /* 0x000000002a3c7229 */ /* 0x0000640000000804 */
.L_x_14108:
[----:B------:R-:W-:Y:S05]  /*126340*/  BSYNC.RECONVERGENT B5 ;  /* 0x0000000000057941 */ /* 0x000fea0003800200 */
.L_x_14106:
        /* <DEDUP_REMOVED lines=71> */
.L_x_14112:
[----:B------:R-:W-:Y:S05]  /*1267c0*/  BSYNC.RECONVERGENT B5 ;  /* 0x0000000000057941 */ /* 0x000fea0003800200 */
.L_x_14111:
[----:B------:R-:W-:Y:S01]  /*1267d0*/  IMAD.MOV.U32 R42, RZ, RZ, R2 ;  /* 0x000000ffff2a7224 */ /* 0x000fe200078e0002 */
[----:B------:R-:W-:Y:S01]  /*1267e0*/  MOV R43, R3 ;  /* 0x00000003002b7202 */ /* 0x000fe20000000f00 */
[----:B------:R-:W-:Y:S06]  /*1267f0*/  BRA `(.L_x_14113) ;  /* 0x0000001000ec7947 */ /* 0x000fec0003800000 */
.L_x_14101:
        /* <DEDUP_REMOVED lines=63> */
.L_x_14116:
[----:B------:R-:W-:Y:S05]  /*126bf0*/  BSYNC.RECONVERGENT B5 ;  /* 0x0000000000057941 */ /* 0x000fea0003800200 */
.L_x_14115:
[----:B------:R-:W-:Y:S02]  /*126c00*/  IMAD.MOV.U32 R42, RZ, RZ, R2 ;  /* 0x000000ffff2a7224 */ /* 0x000fe400078e0002 */
[----:B------:R-:W-:Y:S01]  /*126c10*/  IMAD.MOV.U32 R43, RZ, RZ, R3 ;  /* 0x000000ffff2b7224 */ /* 0x000fe200078e0003 */
[----:B------:R-:W-:Y:S06]  /*126c20*/  BRA `(.L_x_14113) ;  /* 0x0000000c00e07947 */ /* 0x000fec0003800000 */
.L_x_14114:
        /* <DEDUP_REMOVED lines=74> */
.L_x_14118:
[----:B------:R-:W-:Y:S05]  /*1270d0*/  BSYNC.RECONVERGENT B5 ;  /* 0x0000000000057941 */ /* 0x000fea0003800200 */
.L_x_14117:
        /* <DEDUP_REMOVED lines=48> */
.L_x_14120:
[----:B------:R-:W-:Y:S05]  /*1273e0*/  BSYNC.RECONVERGENT B5 ;  /* 0x0000000000057941 */ /* 0x000fea0003800200 */
.L_x_14119:
[----:B------:R-:W0:Y:S01]  /*1273f0*/  DMUL R58, R58, 8.11296384146066816958e+31 ;  /* 0x469000003a3a7828 */ /* 0x000e220000000000 */
[----:B------:R-:W-:Y:S02]  /*127400*/  IMAD.MOV.U32 R42, RZ, RZ, R2 ;  /* 0x000000ffff2a7224 */ /* 0x000fe400078e0002 */
[----:B------:R-:W-:Y:S01]  /*127410*/  IMAD.MOV.U32 R43, RZ, RZ, R3 ;  /* 0x000000ffff2b7224 */ /* 0x000fe200078e0003 */
[----:B0-----:R-:W-:Y:S06]  /*127420*/  BRA `(.L_x_14113) ;  /* 0x0000000400e07947 */ /* 0x001fec0003800000 */
.L_x_14100:
        /* <DEDUP_REMOVED lines=54> */
.L_x_14122:
[----:B------:R-:W-:Y:S05]  /*127790*/  BSYNC.RECONVERGENT B5 ;  /* 0x0000000000057941 */ /* 0x000fea0003800200 */
.L_x_14121:
        /* <DEDUP_REMOVED lines=61> */
.L_x_14124:
[----:B------:R-:W-:Y:S05]  /*127b70*/  BSYNC.RECONVERGENT B5 ;  /* 0x0000000000057941 */ /* 0x000fea0003800200 */
.L_x_14123:
[----:B------:R0:W1:Y:S01]  /*127b80*/  DMUL R42, R2, R42 ;  /* 0x0000002a022a7228 */ /* 0x0000620000000000 */
[----:B------:R-:W-:Y:S02]  /*127b90*/  IMAD.MOV.U32 R58, RZ, RZ, 0x0 ;  /* 0x00000000ff3a7424 */ /* 0x000fe400078e00ff */
[----:B01----:R-:W-:-:S07]  /*127ba0*/  IMAD.MOV.U32 R59, RZ, RZ, 0x3ff00000 ;  /* 0x3ff00000ff3b7424 */ /* 0x003fce00078e00ff */
.L_x_14113:
[----:B------:R-:W-:Y:S05]  /*127bb0*/  BSYNC.RECONVERGENT B4 ;  /* 0x0000000000047941 */ /* 0x000fea0003800200 */
.L_x_14099:
[----:B------:R-:W-:Y:S05]  /*127bc0*/  BRA `(.L_x_14125) ;  /* 0x0000000000187947 */ /* 0x000fea0003800000 */
.L_x_14093:
[----:B------:R0:W1:-:S15]  /*127bd0*/  DMUL R42, R40, 9.00719925474099200000e+15 ;  /* 0x43400000282a7828 */ /* 0x00005e0000000000 */
[----:B------:R-:W-:-:S15]  /*127be0*/  NOP ;  /* 0x0000000000007918 */ /* 0x000fde0000000000 */
[----:B------:R-:W-:-:S15]  /*127bf0*/  NOP ;  /* 0x0000000000007918 */ /* 0x000fde0000000000 */
[----:B------:R-:W-:-:S15]  /*127c00*/  NOP ;  /* 0x0000000000007918 */ /* 0x000fde0000000000 */
[----:B------:R-:W-:-:S04]  /*127c10*/  NOP ;  /* 0x0000000000007918 */ /* 0x000fc80000000000 */
[----:B01----:R-:W2:Y:S02]  /*127c20*/  DMUL R58, R58, 9.00719925474099200000e+15 ;  /* 0x434000003a3a7828 */ /* 0x003ea40000000000 */
.L_x_14125:
[----:B------:R-:W-:Y:S05]  /*127c30*/  BSYNC.RELIABLE B2 ;  /* 0x0000000000027941 */ /* 0x000fea0003800100 */
.L_x_14092:
        /* <DEDUP_REMOVED lines=62> */
.L_x_14127:
[----:B------:R-:W-:Y:S05]  /*128020*/  BSYNC.RECONVERGENT B2 ;  /* 0x0000000000027941 */ /* 0x000fea0003800200 */
.L_x_14126:
        /* <DEDUP_REMOVED lines=176> */
.L_x_14129:
[----:B------:R-:W-:Y:S02]  /*128b30*/  FSEL R2, RZ, 3.37028055040000000000e+12, P0 ;  /* 0x54442d18ff027808 */ /* 0x000fe40000000000 */
[----:B------:R-:W-:-:S07]  /*128b40*/  FSEL R3, RZ, 2.1426990032196044922, P0 ;  /* 0x400921fbff037808 */ /* 0x000fce0000000000 */
.L_x_14130:
[----:B------:R-:W-:Y:S05]  /*128b50*/  BSYNC.RECONVERGENT B0 ;  /* 0x0000000000007941 */ /* 0x000fea0003800200 */
.L_x_14128:
        /* <DEDUP_REMOVED lines=13> */
.L_x_14098:
[----:B------:R-:W-:Y:S05]  /*128c30*/  BSYNC.RECONVERGENT B3 ;  /* 0x0000000000037941 */ /* 0x000fea0003800200 */
.L_x_14091:
[----:B------:R-:W-:Y:S01]  /*128c40*/  LOP3.LUT R23, R67, 0x80000000, R23, 0xb8, !PT ;  /* 0x8000000043177812 */ /* 0x000fe200078eb817 */
[----:B------:R-:W-:Y:S01]  /*128c50*/  IMAD.MOV.U32 R22, RZ, RZ, R66 ;  /* 0x000000ffff167224 */ /* 0x000fe200078e0042 */
[----:B------:R-:W-:Y:S01]  /*128c60*/  LOP3.LUT R21, R5, 0x80000000, R21, 0xb8, !PT ;  /* 0x8000000005157812 */ /* 0x000fe200078eb815 */
[----:B------:R-:W-:Y:S01]  /*128c70*/  IMAD.MOV.U32 R20, RZ, RZ, R4 ;  /* 0x000000ffff147224 */ /* 0x000fe200078e0004 */
[----:B------:R-:W-:Y:S06]  /*128c80*/  BRA `(.L_x_14056) ;  /* 0x000000c800bc7947 */ /* 0x000fec0003800000 */
.L_x_14057:
        /* <DEDUP_REMOVED lines=284> */
.L_x_14136:
[----:B------:R-:W-:Y:S05]  /*129e50*/  BSYNC.RECONVERGENT B0 ;  /* 0x0000000000007941 */ /* 0x000fea0003800200 */
.L_x_14135:
        /* <DEDUP_REMOVED lines=8> */
.L_x_14138:
[----:B------:R-:W-:Y:S05]  /*129ee0*/  BSYNC.RECONVERGENT B3 ;  /* 0x0000000000037941 */ /* 0x000fea0003800200 */
.L_x_14137:
        /* <DEDUP_REMOVED lines=176> */
.L_x_14140:
[----:B------:R-:W-:Y:S02]  /*12a9f0*/  FSEL R2, RZ, 3.37028055040000000000e+12, P0 ;  /* 0x54442d18ff027808 */ /* 0x000fe40000000000 */
[----:B------:R-:W-:-:S07]  /*12aa00*/  FSEL R3, RZ, 2.1426990032196044922, P0 ;  /* 0x400921fbff037808 */ /* 0x000fce0000000000 */
.L_x_14141:
[----:B------:R-:W-:Y:S05]  /*12aa10*/  BSYNC.RECONVERGENT B0 ;  /* 0x0000000000007941 */ /* 0x000fea0003800200 */
.L_x_14139:
        /* <DEDUP_REMOVED lines=14> */
.L_x_14134:
        /* <DEDUP_REMOVED lines=328> */
.L_x_14144:
[----:B------:R-:W-:Y:S05]  /*12bf80*/  BSYNC.RECONVERGENT B0 ;  /* 0x0000000000007941 */ /* 0x000fea0003800200 */
.L_x_14143:
[----:B------:R-:W-:Y:S04]  /*12bf90*/  BSSY.RECONVERGENT B3, `(.L_x_14145) ;  /* 0x0000007000037945 */ /* 0x000fe80003800200 */
[----:B------:R-:W-:Y:S05]  /*12bfa0*/  @P4 BRA P5, `(.L_x_14146) ;  /* 0x0000000000144947 */ /* 0x000fea0002800000 */
[----:B------:R-:W-:Y:S02]  /*12bfb0*/  IMAD.MOV.U32 R2, RZ, RZ, R6 ;  /* 0x000000ffff027224 */ /* 0x000fe400078e0006 */
[----:B------:R-:W-:Y:S01]  /*12bfc0*/  IMAD.MOV.U32 R6, RZ, RZ, R4 ;  /* 0x000000ffff067224 */ /* 0x000fe200078e0004 */
[----:B------:R-:W-:Y:S01]  /*12bfd0*/  MOV R4, 0x12c000 ;  /* 0x0012c00000047802 */ /* 0x000fe20000000f00 */
[----:B------:R-:W-:-:S07]  /*12bfe0*/  IMAD.MOV.U32 R3, RZ, RZ, R7 ;  /* 0x000000ffff037224 */ /* 0x000fce00078e0007 */
[----:B01----:R-:W-:Y:S05]  /*12bff0*/  CALL.REL.NOINC `($__internal_22_$__cuda_sm20_div_rn_f64_full) ;  /* 0x00000508006c7944 */ /* 0x003fea0003c00000 */
.L_x_14146:
[----:B------:R-:W-:Y:S05]  /*12c000*/  BSYNC.RECONVERGENT B3 ;  /* 0x0000000000037941 */ /* 0x000fea0003800200 */
.L_x_14145:
        /* <DEDUP_REMOVED lines=176> */
.L_x_14148:
[----:B------:R-:W-:Y:S02]  /*12cb10*/  FSEL R2, RZ, 3.37028055040000000000e+12, P0 ;  /* 0x54442d18ff027808 */ /* 0x000fe40000000000 */
[----:B------:R-:W-:-:S07]  /*12cb20*/  FSEL R3, RZ, 2.1426990032196044922, P0 ;  /* 0x400921fbff037808 */ /* 0x000fce0000000000 */
.L_x_14149:
[----:B------:R-:W-:Y:S05]  /*12cb30*/  BSYNC.RECONVERGENT B0 ;  /* 0x0000000000007941 */ /* 0x000fea0003800200 */
.L_x_14147:
        /* <DEDUP_REMOVED lines=10> */
.L_x_14133:
        /* <DEDUP_REMOVED lines=53> */
.L_x_14151:
[----:B------:R-:W-:Y:S05]  /*12cf30*/  BSYNC.RECONVERGENT B3 ;  /* 0x0000000000037941 */ /* 0x000fea0003800200 */
.L_x_14150:
        /* <DEDUP_REMOVED lines=51> */
.L_x_14153:
[----:B------:R-:W-:Y:S05]  /*12d270*/  BSYNC.RECONVERGENT B3 ;  /* 0x0000000000037941 */ /* 0x000fea0003800200 */
.L_x_14152:
        /* <DEDUP_REMOVED lines=339> */
.L_x_14155:
[----:B------:R-:W-:Y:S05]  /*12e7b0*/  BSYNC.RECONVERGENT B0 ;  /* 0x0000000000007941 */ /* 0x000fea0003800200 */
.L_x_14154:
        /* <DEDUP_REMOVED lines=8> */
.L_x_14157:
[----:B------:R-:W-:Y:S05]  /*12e840*/  BSYNC.RECONVERGENT B3 ;  /* 0x0000000000037941 */ /* 0x000fea0003800200 */
.L_x_14156:
        /* <DEDUP_REMOVED lines=177> */
.L_x_14159:
[----:B------:R-:W-:Y:S02]  /*12f360*/  FSEL R2, RZ, 3.37028055040000000000e+12, P0 ;  /* 0x54442d18ff027808 */ /* 0x000fe40000000000 */
[----:B------:R-:W-:-:S07]  /*12f370*/  FSEL R3, RZ, 2.1426990032196044922, P0 ;  /* 0x400921fbff037808 */ /* 0x000fce0000000000 */
.L_x_14160:
[----:B------:R-:W-:Y:S05]  /*12f380*/  BSYNC.RECONVERGENT B0 ;  /* 0x0000000000007941 */ /* 0x000fea0003800200 */
.L_x_14158:
        /* <DEDUP_REMOVED lines=14> */
.L_x_14132:
        /* <DEDUP_REMOVED lines=261> */
.L_x_14164:
[----:B------:R-:W-:Y:S05]  /*1304c0*/  BSYNC.RECONVERGENT B0 ;  /* 0x0000000000007941 */ /* 0x000fea0003800200 */
.L_x_14163:
        /* <DEDUP_REMOVED lines=9> */
.L_x_14166:
[----:B------:R-:W-:Y:S05]  /*130560*/  BSYNC.RECONVERGENT B3 ;  /* 0x0000000000037941 */ /* 0x000fea0003800200 */
.L_x_14165:
        /* <DEDUP_REMOVED lines=173> */
.L_x_14162:
        /* <DEDUP_REMOVED lines=326> */
.L_x_14168:
[----:B------:R-:W-:Y:S05]  /*1324a0*/  BSYNC.RECONVERGENT B0 ;  /* 0x0000000000007941 */ /* 0x000fea0003800200 */
.L_x_14167:
[----:B------:R-:W-:Y:S04]  /*1324b0*/  BSSY.RECONVERGENT B3, `(.L_x_14169) ;  /* 0x0000008000037945 */ /* 0x000fe80003800200 */
[----:B------:R-:W-:Y:S05]  /*1324c0*/  @P4 BRA P5, `(.L_x_14170) ;  /* 0x0000000000184947 */ /* 0x000fea0002800000 */
[----:B------:R-:W-:Y:S01]  /*1324d0*/  MOV R2, R40 ;  /* 0x0000002800027202 */ /* 0x000fe20000000f00 */
[----:B------:R-:W-:Y:S01]  /*1324e0*/  IMAD.MOV.U32 R3, RZ, RZ, R41 ;  /* 0x000000ffff037224 */ /* 0x000fe200078e0029 */
[----:B0-----:R-:W-:Y:S01]  /*1324f0*/  MOV R4, 0x132530 ;  /* 0x0013253000047802 */ /* 0x001fe20000000f00 */
[----:B------:R-:W-:Y:S02]  /*132500*/  IMAD.MOV.U32 R6, RZ, RZ, R42 ;  /* 0x000000ffff067224 */ /* 0x000fe400078e002a */
[----:B------:R-:W-:-:S07]  /*132510*/  IMAD.MOV.U32 R5, RZ, RZ, R43 ;  /* 0x000000ffff057224 */ /* 0x000fce00078e002b */
[----:B-1----:R-:W-:Y:S05]  /*132520*/  CALL.REL.NOINC `($__internal_22_$__cuda_sm20_div_rn_f64_full) ;  /* 0x000004a400207944 */ /* 0x002fea0003c00000 */
.L_x_14170:
[----:B------:R-:W-:Y:S05]  /*132530*/  BSYNC.RECONVERGENT B3 ;  /* 0x0000000000037941 */ /* 0x000fea0003800200 */
.L_x_14169:
        /* <DEDUP_REMOVED lines=173> */
.L_x_14161:
        /* <DEDUP_REMOVED lines=53> */
.L_x_14172:
[----:B------:R-:W-:Y:S05]  /*133360*/  BSYNC.RECONVERGENT B3 ;  /* 0x0000000000037941 */ /* 0x000fea0003800200 */
.L_x_14171:
        /* <DEDUP_REMOVED lines=51> */
.L_x_14174:
[----:B------:R-:W-:Y:S05]  /*1336a0*/  BSYNC.RECONVERGENT B3 ;  /* 0x0000000000037941 */ /* 0x000fea0003800200 */
.L_x_14173:
        /* <DEDUP_REMOVED lines=334> */
.L_x_14176:
[----:B------:R-:W-:Y:S05]  /*134b90*/  BSYNC.RECONVERGENT B0 ;  /* 0x0000000000007941 */ /* 0x000fea0003800200 */
.L_x_14175:
        /* <DEDUP_REMOVED lines=9> */
.L_x_14178:
[----:B------:R-:W-:Y:S05]  /*134c30*/  BSYNC.RECONVERGENT B3 ;  /* 0x0000000000037941 */ /* 0x000fea0003800200 */
.L_x_14177:
        /* <DEDUP_REMOVED lines=172> */
.L_x_14142:
[----:B------:R-:W-:Y:S05]  /*135700*/  BSYNC.RECONVERGENT B2 ;  /* 0x0000000000027941 */ /* 0x000fea0003800200 */
.L_x_14131:
[----:B------:R-:W-:Y:S01]  /*135710*/  UMOV UR4, 0xfefa39ef ;  /* 0xfefa39ef00047882 */ /* 0x000fe20000000000 */
[----:B------:R-:W-:Y:S01]  /*135720*/  UMOV UR5, 0x3fe62e42 ;  /* 0x3fe62e4200057882 */ /* 0x000fe20000000000 */
[----:B------:R-:W-:Y:S01]  /*135730*/  LOP3.LUT R21, R3, 0x80000000, R21, 0xb8, !PT ;  /* 0x8000000003157812 */ /* 0x000fe200078eb815 */
[----:B-1----:R-:W1:Y:S01]  /*135740*/  DADD R62, R62, UR4 ;  /* 0x000000043e3e7e29 */ /* 0x002e620008000000 */
[----:B------:R-:W-:Y:S01]  /*135750*/  IMAD.MOV.U32 R20, RZ, RZ, R2 ;  /* 0x000000ffff147224 */ /* 0x000fe200078e0002 */
[----:B-1----:R-:W-:Y:S01]  /*135760*/  LOP3.LUT R23, R63, 0x80000000, R23, 0xb8, !PT ;  /* 0x800000003f177812 */ /* 0x002fe200078eb817 */
[----:B------:R-:W-:-:S07]  /*135770*/  IMAD.MOV.U32 R22, RZ, RZ, R62 ;  /* 0x000000ffff167224 */ /* 0x000fce00078e003e */
.L_x_14056:
[----:B------:R-:W-:Y:S05]  /*135780*/  BSYNC.RECONVERGENT B1 ;  /* 0x0000000000017941 */ /* 0x000fea0003800200 */
.L_x_14054:
        /* <DEDUP_REMOVED lines=60> */
.L_x_14180:
        /* <DEDUP_REMOVED lines=298> */
.L_x_14186:
[----:B------:R-:W-:Y:S05]  /*136df0*/  BSYNC.RECONVERGENT B3 ;  /* 0x0000000000037941 */ /* 0x000fea0003800200 */
.L_x_14185:
        /* <DEDUP_REMOVED lines=195> */
.L_x_14184:
        /* <DEDUP_REMOVED lines=77> */
.L_x_14193:
[----:B------:R-:W-:Y:S05]  /*137f00*/  BSYNC.RECONVERGENT B4 ;  /* 0x0000000000047941 */ /* 0x000fea0003800200 */
.L_x_14192:
[----:B------:R-:W-:Y:S02]  /*137f10*/  IMAD.MOV.U32 R46, RZ, RZ, R2 ;  /* 0x000000ffff2e7224 */ /* 0x000fe400078e0002 */
[----:B------:R-:W-:-:S07]  /*137f20*/  IMAD.MOV.U32 R47, RZ, RZ, R3 ;  /* 0x000000ffff2f7224 */ /* 0x000fce00078e0003 */
.L_x_14191:
[----:B------:R-:W-:Y:S05]  /*137f30*/  BSYNC.RECONVERGENT B3 ;  /* 0x0000000000037941 */ /* 0x000fea0003800200 */
.L_x_14190:
        /* <DEDUP_REMOVED lines=70> */
.L_x_14198:
[----:B------:R-:W-:Y:S05]  /*1383a0*/  BSYNC.RECONVERGENT B4 ;  /* 0x0000000000047941 */ /* 0x000fea0003800200 */
.L_x_14197:
[----:B------:R-:W-:Y:S05]  /*1383b0*/  BRA `(.L_x_14196) ;  /* 0x0000000000047947 */ /* 0x000fea0003800000 */
.L_x_14195:
[----:B------:R0:W1:Y:S02]  /*1383c0*/  DADD R2, R42, -R4 ;  /* 0x000000002a027229 */ /* 0x0000640000000804 */
.L_x_14196:
[----:B------:R-:W-:Y:S05]  /*1383d0*/  BSYNC.RECONVERGENT B3 ;  /* 0x0000000000037941 */ /* 0x000fea0003800200 */
.L_x_14194:
        /* <DEDUP_REMOVED lines=73> */
.L_x_14200:
[----:B------:R-:W-:Y:S05]  /*138870*/  BSYNC.RECONVERGENT B3 ;  /* 0x0000000000037941 */ /* 0x000fea0003800200 */
.L_x_14199:
        /* <DEDUP_REMOVED lines=201> */
.L_x_14201:
        /* <DEDUP_REMOVED lines=52> */
.L_x_14203:
[----:B------:R-:W-:Y:S05]  /*139850*/  BSYNC.RECONVERGENT B3 ;  /* 0x0000000000037941 */ /* 0x000fea0003800200 */
.L_x_14202:
        /* <DEDUP_REMOVED lines=78> */
.L_x_14189:
        /* <DEDUP_REMOVED lines=58> */
.L_x_14206:
[----:B------:R-:W-:Y:S05]  /*13a0e0*/  BSYNC.RECONVERGENT B3 ;  /* 0x0000000000037941 */ /* 0x000fea0003800200 */
.L_x_14205:
        /* <DEDUP_REMOVED lines=201> */
.L_x_14207:
        /* <DEDUP_REMOVED lines=52> */
.L_x_14209:
[----:B------:R-:W-:Y:S05]  /*13b0c0*/  BSYNC.RECONVERGENT B3 ;  /* 0x0000000000037941 */ /* 0x000fea0003800200 */
.L_x_14208:
        /* <DEDUP_REMOVED lines=78> */
.L_x_14204:
        /* <DEDUP_REMOVED lines=63> */
.L_x_14211:
[----:B------:R-:W-:Y:S05]  /*13b9a0*/  BSYNC.RECONVERGENT B3 ;  /* 0x0000000000037941 */ /* 0x000fea0003800200 */
.L_x_14210:
        /* <DEDUP_REMOVED lines=48> */
.L_x_14213:
[----:B------:R-:W-:Y:S05]  /*13bcb0*/  BSYNC.RECONVERGENT B3 ;  /* 0x0000000000037941 */ /* 0x000fea0003800200 */
.L_x_14212:
[----:B------:R-:W-:Y:S01]  /*13bcc0*/  MOV R66, R2 ;  /* 0x0000000200427202 */ /* 0x000fe20000000f00 */
[----:B------:R-:W-:Y:S01]  /*13bcd0*/  IMAD.MOV.U32 R67, RZ, RZ, R3 ;  /* 0x000000ffff437224 */ /* 0x000fe200078e0003 */
[----:B------:R-:W-:Y:S06]  /*13bce0*/  BRA `(.L_x_14187) ;  /* 0x0000000000d87947 */ /* 0x000fec0003800000 */
.L_x_14188:
        /* <DEDUP_REMOVED lines=51> */
.L_x_14215:
[----:B------:R-:W-:Y:S05]  /*13c020*/  BSYNC.RECONVERGENT B3 ;  /* 0x0000000000037941 */ /* 0x000fea0003800200 */
.L_x_14214:
[----:B------:R-:W-:Y:S02]  /*13c030*/  IMAD.MOV.U32 R66, RZ, RZ, R2 ;  /* 0x000000ffff427224 */ /* 0x000fe400078e0002 */
[----:B------:R-:W-:-:S07]  /*13c040*/  IMAD.MOV.U32 R67, RZ, RZ, R3 ;  /* 0x000000ffff437224 */ /* 0x000fce00078e0003 */
.L_x_14187:
[----:B------:R-:W-:Y:S05]  /*13c050*/  BSYNC.RECONVERGENT B2 ;  /* 0x0000000000027941 */ /* 0x000fea0003800200 */
.L_x_14183:
        /* <DEDUP_REMOVED lines=53> */
.L_x_14220:
[----:B------:R-:W-:Y:S05]  /*13c3b0*/  BSYNC.RECONVERGENT B4 ;  /* 0x0000000000047941 */ /* 0x000fea0003800200 */
.L_x_14219:
        /* <DEDUP_REMOVED lines=177> */
.L_x_14222:
        /* <DEDUP_REMOVED lines=98> */
.L_x_14221:
        /* <DEDUP_REMOVED lines=83> */
.L_x_14230:
[----:B------:R-:W-:Y:S05]  /*13da20*/  BSYNC.RECONVERGENT B6 ;  /* 0x0000000000067941 */ /* 0x000fea0003800200 */
.L_x_14229:
[----:B------:R-:W-:Y:S01]  /*13da30*/  IMAD.MOV.U32 R46, RZ, RZ, R2 ;  /* 0x000000ffff2e7224 */ /* 0x000fe200078e0002 */
[----:B------:R-:W-:-:S07]  /*13da40*/  MOV R47, R3 ;  /* 0x00000003002f7202 */ /* 0x000fce0000000f00 */
.L_x_14228:
[----:B------:R-:W-:Y:S05]  /*13da50*/  BSYNC.RECONVERGENT B5 ;  /* 0x0000000000057941 */ /* 0x000fea0003800200 */
.L_x_14227:
        /* <DEDUP_REMOVED lines=68> */
.L_x_14235:
[----:B------:R-:W-:Y:S05]  /*13dea0*/  BSYNC.RECONVERGENT B6 ;  /* 0x0000000000067941 */ /* 0x000fea0003800200 */
.L_x_14234:
[----:B------:R-:W-:Y:S02]  /*13deb0*/  IMAD.MOV.U32 R60, RZ, RZ, R2 ;  /* 0x000000ffff3c7224 */ /* 0x000fe400078e0002 */
[----:B------:R-:W-:Y:S01]  /*13dec0*/  IMAD.MOV.U32 R61, RZ, RZ, R3 ;  /* 0x000000ffff3d7224 */ /* 0x000fe200078e0003 */
[----:B------:R-:W-:Y:S06]  /*13ded0*/  BRA `(.L_x_14233) ;  /* 0x0000000000047947 */ /* 0x000fec0003800000 */
.L_x_14232:
[----:B------:R0:W1:Y:S02]  /*13dee0*/  DADD R60, R42, -R4 ;  /* 0x000000002a3c7229 */ /* 0x0000640000000804 */
.L_x_14233:
[----:B------:R-:W-:Y:S05]  /*13def0*/  BSYNC.RECONVERGENT B5 ;  /* 0x0000000000057941 */ /* 0x000fea0003800200 */
.L_x_14231:
        /* <DEDUP_REMOVED lines=71> */
.L_x_14237:
[----:B------:R-:W-:Y:S05]  /*13e370*/  BSYNC.RECONVERGENT B5 ;  /* 0x0000000000057941 */ /* 0x000fea0003800200 */
.L_x_14236:
[----:B------:R-:W-:Y:S02]  /*13e380*/  IMAD.MOV.U32 R42, RZ, RZ, R2 ;  /* 0x000000ffff2a7224 */ /* 0x000fe400078e0002 */
[----:B------:R-:W-:Y:S01]  /*13e390*/  IMAD.MOV.U32 R43, RZ, RZ, R3 ;  /* 0x000000ffff2b7224 */ /* 0x000fe200078e0003 */
[----:B------:R-:W-:Y:S06]  /*13e3a0*/  BRA `(.L_x_14238) ;  /* 0x0000001000f47947 */ /* 0x000fec0003800000 */
.L_x_14226:
        /* <DEDUP_REMOVED lines=63> */
.L_x_14241:
[----:B------:R-:W-:Y:S05]  /*13e7a0*/  BSYNC.RECONVERGENT B5 ;  /* 0x0000000000057941 */ /* 0x000fea0003800200 */
.L_x_14240:
[----:B------:R-:W-:Y:S02]  /*13e7b0*/  IMAD.MOV.U32 R42, RZ, RZ, R2 ;  /* 0x000000ffff2a7224 */ /* 0x000fe400078e0002 */
[----:B------:R-:W-:Y:S01]  /*13e7c0*/  IMAD.MOV.U32 R43, RZ, RZ, R3 ;  /* 0x000000ffff2b7224 */ /* 0x000fe200078e0003 */
[----:B------:R-:W-:Y:S06]  /*13e7d0*/  BRA `(.L_x_14238) ;  /* 0x0000000c00e87947 */ /* 0x000fec0003800000 */
.L_x_14239:
        /* <DEDUP_REMOVED lines=74> */
.L_x_14243:
[----:B------:R-:W-:Y:S05]  /*13ec80*/  BSYNC.RECONVERGENT B5 ;  /* 0x0000000000057941 */ /* 0x000fea0003800200 */
.L_x_14242:
        /* <DEDUP_REMOVED lines=48> */
.L_x_14245:
[----:B------:R-:W-:Y:S05]  /*13ef90*/  BSYNC.RECONVERGENT B5 ;  /* 0x0000000000057941 */ /* 0x000fea0003800200 */
.L_x_14244:
[----:B------:R-:W0:Y:S01]  /*13efa0*/  DMUL R58, R58, 8.11296384146066816958e+31 ;  /* 0x469000003a3a7828 */ /* 0x000e220000000000 */
[----:B------:R-:W-:Y:S02]  /*13efb0*/  IMAD.MOV.U32 R42, RZ, RZ, R2 ;  /* 0x000000ffff2a7224 */ /* 0x000fe400078e0002 */
[----:B------:R-:W-:Y:S01]  /*13efc0*/  IMAD.MOV.U32 R43, RZ, RZ, R3 ;  /* 0x000000ffff2b7224 */ /* 0x000fe200078e0003 */
[----:B0-----:R-:W-:Y:S06]  /*13efd0*/  BRA `(.L_x_14238) ;  /* 0x0000000400e87947 */ /* 0x001fec0003800000 */
.L_x_14225:
        /* <DEDUP_REMOVED lines=55> */
.L_x_14247:
[----:B------:R-:W-:Y:S05]  /*13f350*/  BSYNC.RECONVERGENT B5 ;  /* 0x0000000000057941 */ /* 0x000fea0003800200 */
.L_x_14246:
        /* <DEDUP_REMOVED lines=62> */
.L_x_14249:
[----:B------:R-:W-:Y:S05]  /*13f740*/  BSYNC.RECONVERGENT B5 ;  /* 0x0000000000057941 */ /* 0x000fea0003800200 */
.L_x_14248:
[----:B------:R0:W1:Y:S01]  /*13f750*/  DMUL R42, R2, R42 ;  /* 0x0000002a022a7228 */ /* 0x0000620000000000 */
[----:B------:R-:W-:Y:S01]  /*13f760*/  MOV R58, 0x0 ;  /* 0x00000000003a7802 */ /* 0x000fe20000000f00 */
[----:B01----:R-:W-:-:S07]  /*13f770*/  IMAD.MOV.U32 R59, RZ, RZ, 0x3ff00000 ;  /* 0x3ff00000ff3b7424 */ /* 0x003fce00078e00ff */
.L_x_14238:
[----:B------:R-:W-:Y:S05]  /*13f780*/  BSYNC.RECONVERGENT B4 ;  /* 0x0000000000047941 */ /* 0x000fea0003800200 */
.L_x_14224:
[----:B------:R-:W-:Y:S05]  /*13f790*/  BRA `(.L_x_14250) ;  /* 0x0000000000187947 */ /* 0x000fea0003800000 */
.L_x_14218:
[----:B------:R0:W1:-:S15]  /*13f7a0*/  DMUL R42, R40, 9.00719925474099200000e+15 ;  /* 0x43400000282a7828 */ /* 0x00005e0000000000 */
[----:B------:R-:W-:-:S15]  /*13f7b0*/  NOP ;  /* 0x0000000000007918 */ /* 0x000fde0000000000 */
[----:B------:R-:W-:-:S15]  /*13f7c0*/  NOP ;  /* 0x0000000000007918 */ /* 0x000fde0000000000 */
[----:B------:R-:W-:-:S15]  /*13f7d0*/  NOP ;  /* 0x0000000000007918 */ /* 0x000fde0000000000 */
[----:B------:R-:W-:-:S04]  /*13f7e0*/  NOP ;  /* 0x0000000000007918 */ /* 0x000fc80000000000 */
[----:B01----:R-:W2:Y:S02]  /*13f7f0*/  DMUL R58, R58, 9.00719925474099200000e+15 ;  /* 0x434000003a3a7828 */ /* 0x003ea40000000000 */
.L_x_14250:
[----:B------:R-:W-:Y:S05]  /*13f800*/  BSYNC.RELIABLE B2 ;  /* 0x0000000000027941 */ /* 0x000fea0003800100 */
.L_x_14217:
        /* <DEDUP_REMOVED lines=62> */
.L_x_14252:
[----:B------:R-:W-:Y:S05]  /*13fbf0*/  BSYNC.RECONVERGENT B2 ;  /* 0x0000000000027941 */ /* 0x000fea0003800200 */
.L_x_14251:
        /* <DEDUP_REMOVED lines=176> */
.L_x_14254:
[----:B------:R-:W-:Y:S02]  /*140700*/  FSEL R2, RZ, 3.37028055040000000000e+12, P0 ;  /* 0x54442d18ff027808 */ /* 0x000fe40000000000 */
[----:B------:R-:W-:-:S07]  /*140710*/  FSEL R3, RZ, 2.1426990032196044922, P0 ;  /* 0x400921fbff037808 */ /* 0x000fce0000000000 */
.L_x_14255:
[----:B------:R-:W-:Y:S05]  /*140720*/  BSYNC.RECONVERGENT B0 ;  /* 0x0000000000007941 */ /* 0x000fea0003800200 */
.L_x_14253:
        /* <DEDUP_REMOVED lines=13> */
.L_x_14223:
[----:B------:R-:W-:Y:S05]  /*140800*/  BSYNC.RECONVERGENT B3 ;  /* 0x0000000000037941 */ /* 0x000fea0003800200 */
.L_x_14216:
[----:B------:R-:W-:Y:S01]  /*140810*/  LOP3.LUT R27, R67, 0x80000000, R27, 0xb8, !PT ;  /* 0x80000000431b7812 */ /* 0x000fe200078eb81b */
[----:B------:R-:W-:Y:S01]  /*140820*/  IMAD.MOV.U32 R26, RZ, RZ, R66 ;  /* 0x000000ffff1a7224 */ /* 0x000fe200078e0042 */
[----:B------:R-:W-:Y:S01]  /*140830*/  LOP3.LUT R25, R5, 0x80000000, R25, 0xb8, !PT ;  /* 0x8000000005197812 */ /* 0x000fe200078eb819 */
[----:B------:R-:W-:Y:S01]  /*140840*/  IMAD.MOV.U32 R24, RZ, RZ, R4 ;  /* 0x000000ffff187224 */ /* 0x000fe200078e0004 */
[----:B------:R-:W-:Y:S06]  /*140850*/  BRA `(.L_x_14181) ;  /* 0x000000c800b87947 */ /* 0x000fec0003800000 */
.L_x_14182:
        /* <DEDUP_REMOVED lines=282> */
.L_x_14261:
[----:B------:R-:W-:Y:S05]  /*141a00*/  BSYNC.RECONVERGENT B0 ;  /* 0x0000000000007941 */ /* 0x000fea0003800200 */
.L_x_14260:
        /* <DEDUP_REMOVED lines=8> */
.L_x_14263:
[----:B------:R-:W-:Y:S05]  /*141a90*/  BSYNC.RECONVERGENT B3 ;  /* 0x0000000000037941 */ /* 0x000fea0003800200 */
.L_x_14262:
        /* <DEDUP_REMOVED lines=176> */
.L_x_14265:
[----:B------:R-:W-:Y:S02]  /*1425a0*/  FSEL R2, RZ, 3.37028055040000000000e+12, P0 ;  /* 0x54442d18ff027808 */ /* 0x000fe40000000000 */
[----:B------:R-:W-:-:S07]  /*1425b0*/  FSEL R3, RZ, 2.1426990032196044922, P0 ;  /* 0x400921fbff037808 */ /* 0x000fce0000000000 */
.L_x_14266:
[----:B------:R-:W-:Y:S05]  /*1425c0*/  BSYNC.RECONVERGENT B0 ;  /* 0x0000000000007941 */ /* 0x000fea0003800200 */
.L_x_14264:
        /* <DEDUP_REMOVED lines=14> */
.L_x_14259:
        /* <DEDUP_REMOVED lines=330> */
.L_x_14269:
[----:B------:R-:W-:Y:S05]  /*143b50*/  BSYNC.RECONVERGENT B0 ;  /* 0x0000000000007941 */ /* 0x000fea0003800200 */
.L_x_14268:
[----:B------:R-:W-:Y:S04]  /*143b60*/  BSSY.RECONVERGENT B3, `(.L_x_14270) ;  /* 0x0000007000037945 */ /* 0x000fe80003800200 */
[----:B------:R-:W-:Y:S05]  /*143b70*/  @P4 BRA P5, `(.L_x_14271) ;  /* 0x0000000000144947 */ /* 0x000fea0002800000 */
[----:B------:R-:W-:Y:S02]  /*143b80*/  IMAD.MOV.U32 R2, RZ, RZ, R6 ;  /* 0x000000ffff027224 */ /* 0x000fe400078e0006 */
[----:B------:R-:W-:Y:S01]  /*143b90*/  IMAD.MOV.U32 R6, RZ, RZ, R4 ;  /* 0x000000ffff067224 */ /* 0x000fe200078e0004 */
[----:B------:R-:W-:Y:S01]  /*143ba0*/  MOV R4, 0x143bd0 ;  /* 0x00143bd000047802 */ /* 0x000fe20000000f00 */
[----:B------:R-:W-:-:S07]  /*143bb0*/  IMAD.MOV.U32 R3, RZ, RZ, R7 ;  /* 0x000000ffff037224 */ /* 0x000fce00078e0007 */
[----:B01----:R-:W-:Y:S05]  /*143bc0*/  CALL.REL.NOINC `($__internal_22_$__cuda_sm20_div_rn_f64_full) ;  /* 0x0000038c00787944 */ /* 0x003fea0003c00000 */
.L_x_14271:
[----:B------:R-:W-:Y:S05]  /*143bd0*/  BSYNC.RECONVERGENT B3 ;  /* 0x0000000000037941 */ /* 0x000fea0003800200 */
.L_x_14270:
        /* <DEDUP_REMOVED lines=177> */
.L_x_14273:
[----:B------:R-:W-:Y:S02]  /*1446f0*/  FSEL R2, RZ, 3.37028055040000000000e+12, P0 ;  /* 0x54442d18ff027808 */ /* 0x000fe40000000000 */
[----:B------:R-:W-:-:S07]  /*144700*/  FSEL R3, RZ, 2.1426990032196044922, P0 ;  /* 0x400921fbff037808 */ /* 0x000fce0000000000 */
.L_x_14274:
[----:B------:R-:W-:Y:S05]  /*144710*/  BSYNC.RECONVERGENT B0 ;  /* 0x0000000000007941 */ /* 0x000fea0003800200 */
.L_x_14272:
        /* <DEDUP_REMOVED lines=10> */
.L_x_14258:
        /* <DEDUP_REMOVED lines=51> */
[----:B------:R-:W-:Y:S01]  /*144af0*/  IMAD.MOV.U32 R46, RZ, RZ, R2 ;  /* 0x000000ffff2e7224 */ /* 0x000fe200078e0002 */
[----:B------:R-:W-:-:S07]  /*144b00*/  MOV R47, R3 ;  /* 0x00000003002f7202 */ /* 0x000fce0000000f00 */
.L_x_14276:
[----:B------:R-:W-:Y:S05]  /*144b10*/  BSYNC.RECONVERGENT B3 ;  /* 0x0000000000037941 */ /* 0x000fea0003800200 */
.L_x_14275:
        /* <DEDUP_REMOVED lines=51> */
.L_x_14278:
[----:B------:R-:W-:Y:S05]  /*144e50*/  BSYNC.RECONVERGENT B3 ;  /* 0x0000000000037941 */ /* 0x000fea0003800200 */
.L_x_14277:
        /* <DEDUP_REMOVED lines=338> */
.L_x_14280:
[----:B------:R-:W-:Y:S05]  /*146380*/  BSYNC.RECONVERGENT B0 ;  /* 0x0000000000007941 */ /* 0x000fea0003800200 */
.L_x_14279:
[----:B------:R-:W-:Y:S04]  /*146390*/  BSSY.RECONVERGENT B3, `(.L_x_14281) ;  /* 0x0000008000037945 */ /* 0x000fe80003800200 */
[----:B------:R-:W-:Y:S05]  /*1463a0*/  @P4 BRA P5, `(.L_x_14282) ;  /* 0x0000000000184947 */ /* 0x000fea0002800000 */
[----:B------:R-:W-:Y:S01]  /*1463b0*/  IMAD.MOV.U32 R2, RZ, RZ, R4 ;  /* 0x000000ffff027224 */ /* 0x000fe200078e0004 */
[----:B------:R-:W-:Y:S01]  /*1463c0*/  MOV R3, R5 ;  /* 0x0000000500037202 */ /* 0x000fe20000000f00 */
[----:B0-----:R-:W-:Y:S01]  /*1463d0*/  IMAD.MOV.U32 R6, RZ, RZ, R46 ;  /* 0x000000ffff067224 */ /* 0x001fe200078e002e */
[----:B------:R-:W-:Y:S01]  /*1463e0*/  MOV R4, 0x146410 ;  /* 0x0014641000047802 */ /* 0x000fe20000000f00 */
[----:B------:R-:W-:-:S07]  /*1463f0*/  IMAD.MOV.U32 R5, RZ, RZ, R47 ;  /* 0x000000ffff057224 */ /* 0x000fce00078e002f */
[----:B-1----:R-:W-:Y:S05]  /*146400*/  CALL.REL.NOINC `($__internal_22_$__cuda_sm20_div_rn_f64_full) ;  /* 0x0000036400687944 */ /* 0x002fea0003c00000 */
.L_x_14282:
[----:B------:R-:W-:Y:S05]  /*146410*/  BSYNC.RECONVERGENT B3 ;  /* 0x0000000000037941 */ /* 0x000fea0003800200 */
.L_x_14281:
        /* <DEDUP_REMOVED lines=176> */
.L_x_14284:
[----:B------:R-:W-:Y:S02]  /*146f20*/  FSEL R2, RZ, 3.37028055040000000000e+12, P0 ;  /* 0x54442d18ff027808 */ /* 0x000fe40000000000 */
[----:B------:R-:W-:-:S07]  /*146f30*/  FSEL R3, RZ, 2.1426990032196044922, P0 ;  /* 0x400921fbff037808 */ /* 0x000fce0000000000 */
.L_x_14285:
[----:B------:R-:W-:Y:S05]  /*146f40*/  BSYNC.RECONVERGENT B0 ;  /* 0x0000000000007941 */ /* 0x000fea0003800200 */
.L_x_14283:
        /* <DEDUP_REMOVED lines=14> */
.L_x_14257:
        /* <DEDUP_REMOVED lines=262> */
.L_x_14289:
[----:B------:R-:W-:Y:S05]  /*148090*/  BSYNC.RECONVERGENT B0 ;  /* 0x0000000000007941 */ /* 0x000fea0003800200 */
.L_x_14288:
        /* <DEDUP_REMOVED lines=9> */
.L_x_14291:
[----:B------:R-:W-:Y:S05]  /*148130*/  BSYNC.RECONVERGENT B3 ;  /* 0x0000000000037941 */ /* 0x000fea0003800200 */
.L_x_14290:
        /* <DEDUP_REMOVED lines=173> */
.L_x_14287:
        /* <DEDUP_REMOVED lines=326> */
.L_x_14293:
[----:B------:R-:W-:Y:S05]  /*14a070*/  BSYNC.RECONVERGENT B0 ;  /* 0x0000000000007941 */ /* 0x000fea0003800200 */
.L_x_14292:
        /* <DEDUP_REMOVED lines=8> */
.L_x_14295:
[----:B------:R-:W-:Y:S05]  /*14a100*/  BSYNC.RECONVERGENT B3 ;  /* 0x0000000000037941 */ /* 0x000fea0003800200 */
.L_x_14294:
        /* <DEDUP_REMOVED lines=173> */
.L_x_14286:
        /* <DEDUP_REMOVED lines=53> */
.L_x_14297:
[----:B------:R-:W-:Y:S05]  /*14af30*/  BSYNC.RECONVERGENT B3 ;  /* 0x0000000000037941 */ /* 0x000fea0003800200 */
.L_x_14296:
        /* <DEDUP_REMOVED lines=51> */
.L_x_14299:
[----:B------:R-:W-:Y:S05]  /*14b270*/  BSYNC.RECONVERGENT B3 ;  /* 0x0000000000037941 */ /* 0x000fea0003800200 */
.L_x_14298:
        /* <DEDUP_REMOVED lines=333> */
.L_x_14301:
[----:B------:R-:W-:Y:S05]  /*14c750*/  BSYNC.RECONVERGENT B0 ;  /* 0x0000000000007941 */ /* 0x000fea0003800200 */
.L_x_14300:
        /* <DEDUP_REMOVED lines=8> */
[----:B------:R-:W-:Y:S05]  /*14c7e0*/  CALL.REL.NOINC `($__internal_22_$__cuda_sm20_div_rn_f64_full) ;  /* 0x0000030000707944 */ /* 0x000fea0003c00000 */
.L_x_14303:
[----:B------:R-:W-:Y:S05]  /*14c7f0*/  BSYNC.RECONVERGENT B3 ;  /* 0x0000000000037941 */ /* 0x000fea0003800200 */
.L_x_14302:
        /* <DEDUP_REMOVED lines=172> */
.L_x_14267:
[----:B------:R-:W-:Y:S05]  /*14d2c0*/  BSYNC.RECONVERGENT B2 ;  /* 0x0000000000027941 */ /* 0x000fea0003800200 */
.L_x_14256:
[----:B------:R-:W-:Y:S01]  /*14d2d0*/  UMOV UR4, 0xfefa39ef ;  /* 0xfefa39ef00047882 */ /* 0x000fe20000000000 */
[----:B------:R-:W-:Y:S01]  /*14d2e0*/  UMOV UR5, 0x3fe62e42 ;  /* 0x3fe62e4200057882 */ /* 0x000fe20000000000 */
[----:B------:R-:W-:Y:S01]  /*14d2f0*/  LOP3.LUT R25, R3, 0x80000000, R25, 0xb8, !PT ;  /* 0x8000000003197812 */ /* 0x000fe200078eb819 */
[----:B-1----:R-:W1:Y:S01]  /*14d300*/  DADD R62, R62, UR4 ;  /* 0x000000043e3e7e29 */ /* 0x002e620008000000 */
[----:B------:R-:W-:Y:S01]  /*14d310*/  IMAD.MOV.U32 R24, RZ, RZ, R2 ;  /* 0x000000ffff187224 */ /* 0x000fe200078e0002 */
[----:B-1----:R-:W-:Y:S01]  /*14d320*/  LOP3.LUT R27, R63, 0x80000000, R27, 0xb8, !PT ;  /* 0x800000003f1b7812 */ /* 0x002fe200078eb81b */
[----:B------:R-:W-:-:S07]  /*14d330*/  IMAD.MOV.U32 R26, RZ, RZ, R62 ;  /* 0x000000ffff1a7224 */ /* 0x000fce00078e003e */
.L_x_14181:
[----:B------:R-:W-:Y:S05]  /*14d340*/  BSYNC.RECONVERGENT B1 ;  /* 0x0000000000017941 */ /* 0x000fea0003800200 */
.L_x_14179:
        /* <DEDUP_REMOVED lines=60> */
.L_x_14305:
        /* <DEDUP_REMOVED lines=297> */
.L_x_14311:
[----:B------:R-:W-:Y:S05]  /*14e9a0*/  BSYNC.RECONVERGENT B3 ;  /* 0x0000000000037941 */ /* 0x000fea0003800200 */
.L_x_14310:
        /* <DEDUP_REMOVED lines=196> */
.L_x_14309:
        /* <DEDUP_REMOVED lines=77> */
.L_x_14318:
[----:B------:R-:W-:Y:S05]  /*14fac0*/  BSYNC.RECONVERGENT B4 ;  /* 0x0000000000047941 */ /* 0x000fea0003800200 */
.L_x_14317:
[----:B------:R-:W-:Y:S01]  /*14fad0*/  MOV R46, R2 ;  /* 0x00000002002e7202 */ /* 0x000fe20000000f00 */
[----:B------:R-:W-:-:S07]  /*14fae0*/  IMAD.MOV.U32 R47, RZ, RZ, R3 ;  /* 0x000000ffff2f7224 */ /* 0x000fce00078e0003 */
.L_x_14316:
[----:B------:R-:W-:Y:S05]  /*14faf0*/  BSYNC.RECONVERGENT B3 ;  /* 0x0000000000037941 */ /* 0x000fea0003800200 */
.L_x_14315:
        /* <DEDUP_REMOVED lines=70> */
.L_x_14323:
[----:B------:R-:W-:Y:S05]  /*14ff60*/  BSYNC.RECONVERGENT B4 ;  /* 0x0000000000047941 */ /* 0x000fea0003800200 */
.L_x_14322:
[----:B------:R-:W-:Y:S05]  /*14ff70*/  BRA `(.L_x_14321) ;  /* 0x0000000000047947 */ /* 0x000fea0003800000 */
.L_x_14320:
[----:B------:R0:W1:Y:S02]  /*14ff80*/  DADD R2, R42, -R4 ;  /* 0x000000002a027229 */ /* 0x0000640000000804 */
.L_x_14321:
[----:B------:R-:W-:Y:S05]  /*14ff90*/  BSYNC.RECONVERGENT B3 ;  /* 0x0000000000037941 */ /* 0x000fea0003800200 */
.L_x_14319:
        /* <DEDUP_REMOVED lines=72> */
.L_x_14325:
[----:B------:R-:W-:Y:S05]  /*150420*/  BSYNC.RECONVERGENT B3 ;  /* 0x0000000000037941 */ /* 0x000fea0003800200 */
.L_x_14324:
        /* <DEDUP_REMOVED lines=200> */
.L_x_14326:
        /* <DEDUP_REMOVED lines=52> */
.L_x_14328:
[----:B------:R-:W-:Y:S05]  /*1513f0*/  BSYNC.RECONVERGENT B3 ;  /* 0x0000000000037941 */ /* 0x000fea0003800200 */
.L_x_14327:
        /* <DEDUP_REMOVED lines=78> */
.L_x_14314:
        /* <DEDUP_REMOVED lines=57> */
.L_x_14331:
[----:B------:R-:W-:Y:S05]  /*151c70*/  BSYNC.RECONVERGENT B3 ;  /* 0x0000000000037941 */ /* 0x000fea0003800200 */
.L_x_14330:
        /* <DEDUP_REMOVED lines=200> */
.L_x_14332:
        /* <DEDUP_REMOVED lines=52> */
.L_x_14334:
[----:B------:R-:W-:Y:S05]  /*152c40*/  BSYNC.RECONVERGENT B3 ;  /* 0x0000000000037941 */ /* 0x000fea0003800200 */
.L_x_14333:
        /* <DEDUP_REMOVED lines=78> */
.L_x_14329:
        /* <DEDUP_REMOVED lines=62> */
.L_x_14336:
[----:B------:R-:W-:Y:S05]  /*153510*/  BSYNC.RECONVERGENT B3 ;  /* 0x0000000000037941 */ /* 0x000fea0003800200 */
.L_x_14335:
        /* <DEDUP_REMOVED lines=48> */
.L_x_14338:
[----:B------:R-:W-:Y:S05]  /*153820*/  BSYNC.RECONVERGENT B3 ;  /* 0x0000000000037941 */ /* 0x000fea0003800200 */
.L_x_14337:
[----:B------:R-:W-:Y:S02]  /*153830*/  IMAD.MOV.U32 R66, RZ, RZ, R2 ;  /* 0x000000ffff427224 */ /* 0x000fe400078e0002 */
[----:B------:R-:W-:Y:S01]  /*153840*/  IMAD.MOV.U32 R67, RZ, RZ, R3 ;  /* 0x000000ffff437224 */ /* 0x000fe200078e0003 */
[----:B------:R-:W-:Y:S06]  /*153850*/  BRA `(.L_x_14312) ;  /* 0x0000000000d87947 */ /* 0x000fec0003800000 */
.L_x_14313:
        /* <DEDUP_REMOVED lines=51> */
.L_x_14340:
[----:B------:R-:W-:Y:S05]  /*153b90*/  BSYNC.RECONVERGENT B3 ;  /* 0x0000000000037941 */ /* 0x000fea0003800200 */
.L_x_14339:
[----:B------:R-:W-:Y:S02]  /*153ba0*/  IMAD.MOV.U32 R66, RZ, RZ, R2 ;  /* 0x000000ffff427224 */ /* 0x000fe400078e0002 */
[----:B------:R-:W-:-:S07]  /*153bb0*/  IMAD.MOV.U32 R67, RZ, RZ, R3 ;  /* 0x000000ffff437224 */ /* 0x000fce00078e0003 */
.L_x_14312:
[----:B------:R-:W-:Y:S05]  /*153bc0*/  BSYNC.RECONVERGENT B2 ;  /* 0x0000000000027941 */ /* 0x000fea0003800200 */
.L_x_14308:
        /* <DEDUP_REMOVED lines=53> */
.L_x_14345:
[----:B------:R-:W-:Y:S05]  /*153f20*/  BSYNC.RECONVERGENT B4 ;  /* 0x0000000000047941 */ /* 0x000fea0003800200 */
.L_x_14344:
        /* <DEDUP_REMOVED lines=177> */
.L_x_14347:
        /* <DEDUP_REMOVED lines=98> */
.L_x_14346:
        /* <DEDUP_REMOVED lines=83> */
.L_x_14355:
[----:B------:R-:W-:Y:S05]  /*155590*/  BSYNC.RECONVERGENT B6 ;  /* 0x0000000000067941 */ /* 0x000fea0003800200 */
.L_x_14354:
[----:B------:R-:W-:Y:S02]  /*1555a0*/  IMAD.MOV.U32 R46, RZ, RZ, R2 ;  /* 0x000000ffff2e7224 */ /* 0x000fe400078e0002 */
[----:B------:R-:W-:-:S07]  /*1555b0*/  IMAD.MOV.U32 R47, RZ, RZ, R3 ;  /* 0x000000ffff2f7224 */ /* 0x000fce00078e0003 */
.L_x_14353:
[----:B------:R-:W-:Y:S05]  /*1555c0*/  BSYNC.RECONVERGENT B5 ;  /* 0x0000000000057941 */ /* 0x000fea0003800200 */
.L_x_14352:
        /* <DEDUP_REMOVED lines=68> */
.L_x_14360:
[----:B------:R-:W-:Y:S05]  /*155a10*/  BSYNC.RECONVERGENT B6 ;  /* 0x0000000000067941 */ /* 0x000fea0003800200 */
.L_x_14359:
[----:B------:R-:W-:Y:S02]  /*155a20*/  IMAD.MOV.U32 R60, RZ, RZ, R2 ;  /* 0x000000ffff3c7224 */ /* 0x000fe400078e0002 */
[----:B------:R-:W-:Y:S01]  /*155a30*/  IMAD.MOV.U32 R61, RZ, RZ, R3 ;  /* 0x000000ffff3d7224 */ /* 0x000fe200078e0003 */
[----:B------:R-:W-:Y:S06]  /*155a40*/  BRA `(.L_x_14358) ;  /* 0x0000000000047947 */ /* 0x000fec0003800000 */
.L_x_14357:
[----:B------:R0:W1:Y:S02]  /*155a50*/  DADD R60, R42, -R4 ;  /* 0x000000002a3c7229 */ /* 0x0000640000000804 */
.L_x_14358:
[----:B------:R-:W-:Y:S05]  /*155a60*/  BSYNC.RECONVERGENT B5 ;  /* 0x0000000000057941 */ /* 0x000fea0003800200 */
.L_x_14356:
        /* <DEDUP_REMOVED lines=71> */
.L_x_14362:
[----:B------:R-:W-:Y:S05]  /*155ee0*/  BSYNC.RECONVERGENT B5 ;  /* 0x0000000000057941 */ /* 0x000fea0003800200 */
.L_x_14361:
[----:B------:R-:W-:Y:S02]  /*155ef0*/  IMAD.MOV.U32 R42, RZ, RZ, R2 ;  /* 0x000000ffff2a7224 */ /* 0x000fe400078e0002 */
[----:B------:R-:W-:Y:S01]  /*155f00*/  IMAD.MOV.U32 R43, RZ, RZ, R3 ;  /* 0x000000ffff2b7224 */ /* 0x000fe200078e0003 */
[----:B------:R-:W-:Y:S06]  /*155f10*/  BRA `(.L_x_14363) ;  /* 0x0000001000f47947 */ /* 0x000fec0003800000 */
.L_x_14351:
        /* <DEDUP_REMOVED lines=64> */
.L_x_14366:
[----:B------:R-:W-:Y:S05]  /*156320*/  BSYNC.RECONVERGENT B5 ;  /* 0x0000000000057941 */ /* 0x000fea0003800200 */
.L_x_14365:
[----:B------:R-:W-:Y:S02]  /*156330*/  IMAD.MOV.U32 R42, RZ, RZ, R2 ;  /* 0x000000ffff2a7224 */ /* 0x000fe400078e0002 */
[----:B------:R-:W-:Y:S01]  /*156340*/  IMAD.MOV.U32 R43, RZ, RZ, R3 ;  /* 0x000000ffff2b7224 */ /* 0x000fe200078e0003 */
[----:B------:R-:W-:Y:S06]  /*156350*/  BRA `(.L_x_14363) ;  /* 0x0000000c00e47947 */ /* 0x000fec0003800000 */
.L_x_14364:
        /* <DEDUP_REMOVED lines=75> */
.L_x_14368:
[----:B------:R-:W-:Y:S05]  /*156810*/  BSYNC.RECONVERGENT B5 ;  /* 0x0000000000057941 */ /* 0x000fea0003800200 */
.L_x_14367:
        /* <DEDUP_REMOVED lines=48> */
.L_x_14370:
[----:B------:R-:W-:Y:S05]  /*156b20*/  BSYNC.RECONVERGENT B5 ;  /* 0x0000000000057941 */ /* 0x000fea0003800200 */
.L_x_14369:
[----:B------:R-:W0:Y:S01]  /*156b30*/  DMUL R58, R58, 8.11296384146066816958e+31 ;  /* 0x469000003a3a7828 */ /* 0x000e220000000000 */
[----:B------:R-:W-:Y:S01]  /*156b40*/  MOV R42, R2 ;  /* 0x00000002002a7202 */ /* 0x000fe20000000f00 */
[----:B------:R-:W-:Y:S01]  /*156b50*/  IMAD.MOV.U32 R43, RZ, RZ, R3 ;  /* 0x000000ffff2b7224 */ /* 0x000fe200078e0003 */
[----:B0-----:R-:W-:Y:S06]  /*156b60*/  BRA `(.L_x_14363) ;  /* 0x0000000400e07947 */ /* 0x001fec0003800000 */
.L_x_14350:
        /* <DEDUP_REMOVED lines=54> */
.L_x_14372:
[----:B------:R-:W-:Y:S05]  /*156ed0*/  BSYNC.RECONVERGENT B5 ;  /* 0x0000000000057941 */ /* 0x000fea0003800200 */
.L_x_14371:
        /* <DEDUP_REMOVED lines=61> */
.L_x_14374:
[----:B------:R-:W-:Y:S05]  /*1572b0*/  BSYNC.RECONVERGENT B5 ;  /* 0x0000000000057941 */ /* 0x000fea0003800200 */
.L_x_14373:
[----:B------:R0:W1:Y:S01]  /*1572c0*/  DMUL R42, R2, R42 ;  /* 0x0000002a022a7228 */ /* 0x0000620000000000 */
[----:B------:R-:W-:Y:S02]  /*1572d0*/  IMAD.MOV.U32 R58, RZ, RZ, 0x0 ;  /* 0x00000000ff3a7424 */ /* 0x000fe400078e00ff */
[----:B01----:R-:W-:-:S07]  /*1572e0*/  IMAD.MOV.U32 R59, RZ, RZ, 0x3ff00000 ;  /* 0x3ff00000ff3b7424 */ /* 0x003fce00078e00ff */
.L_x_14363:
[----:B------:R-:W-:Y:S05]  /*1572f0*/  BSYNC.RECONVERGENT B4 ;  /* 0x0000000000047941 */ /* 0x000fea0003800200 */
.L_x_14349:
[----:B------:R-:W-:Y:S05]  /*157300*/  BRA `(.L_x_14375) ;  /* 0x0000000000187947 */ /* 0x000fea0003800000 */
.L_x_14343:
[----:B------:R0:W1:-:S15]  /*157310*/  DMUL R42, R40, 9.00719925474099200000e+15 ;  /* 0x43400000282a7828 */ /* 0x00005e0000000000 */
[----:B------:R-:W-:-:S15]  /*157320*/  NOP ;  /* 0x0000000000007918 */ /* 0x000fde0000000000 */
[----:B------:R-:W-:-:S15]  /*157330*/  NOP ;  /* 0x0000000000007918 */ /* 0x000fde0000000000 */
[----:B------:R-:W-:-:S15]  /*157340*/  NOP ;  /* 0x0000000000007918 */ /* 0x000fde0000000000 */
[----:B------:R-:W-:-:S04]  /*157350*/  NOP ;  /* 0x0000000000007918 */ /* 0x000fc80000000000 */
[----:B01----:R-:W2:Y:S02]  /*157360*/  DMUL R58, R58, 9.00719925474099200000e+15 ;  /* 0x434000003a3a7828 */ /* 0x003ea40000000000 */
.L_x_14375:
[----:B------:R-:W-:Y:S05]  /*157370*/  BSYNC.RELIABLE B2 ;  /* 0x0000000000027941 */ /* 0x000fea0003800100 */
.L_x_14342:
        /* <DEDUP_REMOVED lines=62> */
.L_x_14377:
[----:B------:R-:W-:Y:S05]  /*157760*/  BSYNC.RECONVERGENT B2 ;  /* 0x0000000000027941 */ /* 0x000fea0003800200 */
.L_x_14376:
        /* <DEDUP_REMOVED lines=177> */
.L_x_14379:
[----:B------:R-:W-:Y:S02]  /*158280*/  FSEL R2, RZ, 3.37028055040000000000e+12, P0 ;  /* 0x54442d18ff027808 */ /* 0x000fe40000000000 */
[----:B------:R-:W-:-:S07]  /*158290*/  FSEL R3, RZ, 2.1426990032196044922, P0 ;  /* 0x400921fbff037808 */ /* 0x000fce0000000000 */
.L_x_14380:
[----:B------:R-:W-:Y:S05]  /*1582a0*/  BSYNC.RECONVERGENT B0 ;  /* 0x0000000000007941 */ /* 0x000fea0003800200 */
.L_x_14378:
        /* <DEDUP_REMOVED lines=13> */
.L_x_14348:
[----:B------:R-:W-:Y:S05]  /*158380*/  BSYNC.RECONVERGENT B3 ;  /* 0x0000000000037941 */ /* 0x000fea0003800200 */
.L_x_14341:
[----:B------:R-:W-:Y:S01]  /*158390*/  LOP3.LUT R31, R67, 0x80000000, R31, 0xb8, !PT ;  /* 0x80000000431f7812 */ /* 0x000fe200078eb81f */
[----:B------:R-:W-:Y:S01]  /*1583a0*/  IMAD.MOV.U32 R30, RZ, RZ, R66 ;  /* 0x000000ffff1e7224 */ /* 0x000fe200078e0042 */
[----:B------:R-:W-:Y:S02]  /*1583b0*/  LOP3.LUT R29, R5, 0x80000000, R29, 0xb8, !PT ;  /* 0x80000000051d7812 */ /* 0x000fe400078eb81d */
[----:B------:R-:W-:Y:S01]  /*1583c0*/  MOV R28, R4 ;  /* 0x00000004001c7202 */ /* 0x000fe20000000f00 */
[----:B------:R-:W-:Y:S06]  /*1583d0*/  BRA `(.L_x_14306) ;  /* 0x000000c800bc7947 */ /* 0x000fec0003800000 */
.L_x_14307:
        /* <DEDUP_REMOVED lines=284> */
.L_x_14386:
[----:B------:R-:W-:Y:S05]  /*1595a0*/  BSYNC.RECONVERGENT B0 ;  /* 0x0000000000007941 */ /* 0x000fea0003800200 */
.L_x_14385:
        /* <DEDUP_REMOVED lines=8> */
.L_x_14388:
[----:B------:R-:W-:Y:S05]  /*159630*/  BSYNC.RECONVERGENT B3 ;  /* 0x0000000000037941 */ /* 0x000fea0003800200 */
.L_x_14387:
        /* <DEDUP_REMOVED lines=176> */
.L_x_14390:
[----:B------:R-:W-:Y:S02]  /*15a140*/  FSEL R2, RZ, 3.37028055040000000000e+12, P0 ;  /* 0x54442d18ff027808 */ /* 0x000fe40000000000 */
[----:B------:R-:W-:-:S07]  /*15a150*/  FSEL R3, RZ, 2.1426990032196044922, P0 ;  /* 0x400921fbff037808 */ /* 0x000fce0000000000 */
.L_x_14391:
[----:B------:R-:W-:Y:S05]  /*15a160*/  BSYNC.RECONVERGENT B0 ;  /* 0x0000000000007941 */ /* 0x000fea0003800200 */
.L_x_14389:
        /* <DEDUP_REMOVED lines=14> */
.L_x_14384:
        /* <DEDUP_REMOVED lines=329> */
.L_x_14394:
[----:B------:R-:W-:Y:S05]  /*15b6e0*/  BSYNC.RECONVERGENT B0 ;  /* 0x0000000000007941 */ /* 0x000fea0003800200 */
.L_x_14393:
[----:B------:R-:W-:Y:S04]  /*15b6f0*/  BSSY.RECONVERGENT B3, `(.L_x_14395) ;  /* 0x0000007000037945 */ /* 0x000fe80003800200 */
[----:B------:R-:W-:Y:S05]  /*15b700*/  @P4 BRA P5, `(.L_x_14396) ;  /* 0x0000000000144947 */ /* 0x000fea0002800000 */
[----:B------:R-:W-:Y:S01]  /*15b710*/  MOV R2, R6 ;  /* 0x0000000600027202 */ /* 0x000fe20000000f00 */
[----:B------:R-:W-:Y:S01]  /*15b720*/  IMAD.MOV.U32 R6, RZ, RZ, R4 ;  /* 0x000000ffff067224 */ /* 0x000fe200078e0004 */
[----:B------:R-:W-:Y:S01]  /*15b730*/  MOV R4, 0x15b760 ;  /* 0x0015b76000047802 */ /* 0x000fe20000000f00 */
[----:B------:R-:W-:-:S07]  /*15b740*/  IMAD.MOV.U32 R3, RZ, RZ, R7 ;  /* 0x000000ffff037224 */ /* 0x000fce00078e0007 */
[----:B01----:R-:W-:Y:S05]  /*15b750*/  CALL.REL.NOINC `($__internal_22_$__cuda_sm20_div_rn_f64_full) ;  /* 0x0000021000947944 */ /* 0x003fea0003c00000 */
.L_x_14396:
[----:B------:R-:W-:Y:S05]  /*15b760*/  BSYNC.RECONVERGENT B3 ;  /* 0x0000000000037941 */ /* 0x000fea0003800200 */
.L_x_14395:
        /* <DEDUP_REMOVED lines=176> */
.L_x_14398:
[----:B------:R-:W-:Y:S02]  /*15c270*/  FSEL R2, RZ, 3.37028055040000000000e+12, P0 ;  /* 0x54442d18ff027808 */ /* 0x000fe40000000000 */
[----:B------:R-:W-:-:S07]  /*15c280*/  FSEL R3, RZ, 2.1426990032196044922, P0 ;  /* 0x400921fbff037808 */ /* 0x000fce0000000000 */
.L_x_14399:
[----:B------:R-:W-:Y:S05]  /*15c290*/  BSYNC.RECONVERGENT B0 ;  /* 0x0000000000007941 */ /* 0x000fea0003800200 */
.L_x_14397:
        /* <DEDUP_REMOVED lines=10> */
.L_x_14383:
        /* <DEDUP_REMOVED lines=51> */
[----:B------:R-:W-:Y:S02]  /*15c670*/  IMAD.MOV.U32 R46, RZ, RZ, R2 ;  /* 0x000000ffff2e7224 */ /* 0x000fe400078e0002 */
[----:B------:R-:W-:-:S07]  /*15c680*/  IMAD.MOV.U32 R47, RZ, RZ, R3 ;  /* 0x000000ffff2f7224 */ /* 0x000fce00078e0003 */
.L_x_14401:
[----:B------:R-:W-:Y:S05]  /*15c690*/  BSYNC.RECONVERGENT B3 ;  /* 0x0000000000037941 */ /* 0x000fea0003800200 */
.L_x_14400:
        /* <DEDUP_REMOVED lines=51> */
.L_x_14403:
[----:B------:R-:W-:Y:S05]  /*15c9d0*/  BSYNC.RECONVERGENT B3 ;  /* 0x0000000000037941 */ /* 0x000fea0003800200 */
.L_x_14402:
        /* <DEDUP_REMOVED lines=336> */
.L_x_14405:
[----:B------:R-:W-:Y:S05]  /*15dee0*/  BSYNC.RECONVERGENT B0 ;  /* 0x0000000000007941 */ /* 0x000fea0003800200 */
.L_x_14404:
[----:B------:R-:W-:Y:S04]  /*15def0*/  BSSY.RECONVERGENT B3, `(.L_x_14406) ;  /* 0x0000008000037945 */ /* 0x000fe80003800200 */
[----:B------:R-:W-:Y:S05]  /*15df00*/  @P4 BRA P5, `(.L_x_14407) ;  /* 0x0000000000184947 */ /* 0x000fea0002800000 */
[----:B------:R-:W-:Y:S01]  /*15df10*/  IMAD.MOV.U32 R2, RZ, RZ, R4 ;  /* 0x000000ffff027224 */ /* 0x000fe200078e0004 */
[----:B------:R-:W-:Y:S01]  /*15df20*/  MOV R4, 0x15df70 ;  /* 0x0015df7000047802 */ /* 0x000fe20000000f00 */
[----:B------:R-:W-:Y:S01]  /*15df30*/  IMAD.MOV.U32 R3, RZ, RZ, R5 ;  /* 0x000000ffff037224 */ /* 0x000fe200078e0005 */
[----:B------:R-:W-:Y:S01]  /*15df40*/  MOV R5, R47 ;  /* 0x0000002f00057202 */ /* 0x000fe20000000f00 */
[----:B0-----:R-:W-:-:S07]  /*15df50*/  IMAD.MOV.U32 R6, RZ, RZ, R46 ;  /* 0x000000ffff067224 */ /* 0x001fce00078e002e */
[----:B-1----:R-:W-:Y:S05]  /*15df60*/  CALL.REL.NOINC `($__internal_22_$__cuda_sm20_div_rn_f64_full) ;  /* 0x000001e800907944 */ /* 0x002fea0003c00000 */
.L_x_14407:
[----:B------:R-:W-:Y:S05]  /*15df70*/  BSYNC.RECONVERGENT B3 ;  /* 0x0000000000037941 */ /* 0x000fea0003800200 */
.L_x_14406:
        /* <DEDUP_REMOVED lines=176> */
.L_x_14409:
[----:B------:R-:W-:Y:S02]  /*15ea80*/  FSEL R2, RZ, 3.37028055040000000000e+12, P0 ;  /* 0x54442d18ff027808 */ /* 0x000fe40000000000 */
[----:B------:R-:W-:-:S07]  /*15ea90*/  FSEL R3, RZ, 2.1426990032196044922, P0 ;  /* 0x400921fbff037808 */ /* 0x000fce0000000000 */
.L_x_14410:
[----:B------:R-:W-:Y:S05]  /*15eaa0*/  BSYNC.RECONVERGENT B0 ;  /* 0x0000000000007941 */ /* 0x000fea0003800200 */
.L_x_14408:
        /* <DEDUP_REMOVED lines=14> */
.L_x_14382:
        /* <DEDUP_REMOVED lines=262> */
.L_x_14414:
[----:B------:R-:W-:Y:S05]  /*15fbf0*/  BSYNC.RECONVERGENT B0 ;  /* 0x0000000000007941 */ /* 0x000fea0003800200 */
.L_x_14413:
        /* <DEDUP_REMOVED lines=9> */
.L_x_14416:
[----:B------:R-:W-:Y:S05]  /*15fc90*/  BSYNC.RECONVERGENT B3 ;  /* 0x0000000000037941 */ /* 0x000fea0003800200 */
.L_x_14415:
        /* <DEDUP_REMOVED lines=173> */
.L_x_14412:
        /* <DEDUP_REMOVED lines=327> */
.L_x_14418:
[----:B------:R-:W-:Y:S05]  /*161be0*/  BSYNC.RECONVERGENT B0 ;  /* 0x0000000000007941 */ /* 0x000fea0003800200 */
.L_x_14417:
        /* <DEDUP_REMOVED lines=8> */
.L_x_14420:
[----:B------:R-:W-:Y:S05]  /*161c70*/  BSYNC.RECONVERGENT B3 ;  /* 0x0000000000037941 */ /* 0x000fea0003800200 */
.L_x_14419:
        /* <DEDUP_REMOVED lines=173> */
.L_x_14411:
        /* <DEDUP_REMOVED lines=51> */
[----:B------:R-:W-:Y:S02]  /*162a80*/  IMAD.MOV.U32 R46, RZ, RZ, R2 ;  /* 0x000000ffff2e7224 */ /* 0x000fe400078e0002 */
[----:B------:R-:W-:-:S07]  /*162a90*/  IMAD.MOV.U32 R47, RZ, RZ, R3 ;  /* 0x000000ffff2f7224 */ /* 0x000fce00078e0003 */
.L_x_14422:
[----:B------:R-:W-:Y:S05]  /*162aa0*/  BSYNC.RECONVERGENT B3 ;  /* 0x0000000000037941 */ /* 0x000fea0003800200 */
.L_x_14421:
        /* <DEDUP_REMOVED lines=51> */
.L_x_14424:
[----:B------:R-:W-:Y:S05]  /*162de0*/  BSYNC.RECONVERGENT B3 ;  /* 0x0000000000037941 */ /* 0x000fea0003800200 */
.L_x_14423:
        /* <DEDUP_REMOVED lines=335> */
.L_x_14426:
[----:B------:R-:W-:Y:S05]  /*1642e0*/  BSYNC.RECONVERGENT B0 ;  /* 0x0000000000007941 */ /* 0x000fea0003800200 */
.L_x_14425:
        /* <DEDUP_REMOVED lines=9> */
.L_x_14428:
[----:B------:R-:W-:Y:S05]  /*164380*/  BSYNC.RECONVERGENT B3 ;  /* 0x0000000000037941 */ /* 0x000fea0003800200 */
.L_x_14427:
        /* <DEDUP_REMOVED lines=172> */
.L_x_14392:
[----:B------:R-:W-:Y:S05]  /*164e50*/  BSYNC.RECONVERGENT B2 ;  /* 0x0000000000027941 */ /* 0x000fea0003800200 */
.L_x_14381:
[----:B------:R-:W-:Y:S01]  /*164e60*/  UMOV UR4, 0xfefa39ef ;  /* 0xfefa39ef00047882 */ /* 0x000fe20000000000 */
[----:B------:R-:W-:Y:S01]  /*164e70*/  UMOV UR5, 0x3fe62e42 ;  /* 0x3fe62e4200057882 */ /* 0x000fe20000000000 */
[----:B------:R-:W-:Y:S01]  /*164e80*/  LOP3.LUT R29, R3, 0x80000000, R29, 0xb8, !PT ;  /* 0x80000000031d7812 */ /* 0x000fe200078eb81d */
[----:B-1----:R-:W1:Y:S01]  /*164e90*/  DADD R62, R62, UR4 ;  /* 0x000000043e3e7e29 */ /* 0x002e620008000000 */
[----:B------:R-:W-:Y:S01]  /*164ea0*/  IMAD.MOV.U32 R28, RZ, RZ, R2 ;  /* 0x000000ffff1c7224 */ /* 0x000fe200078e0002 */
[----:B-1----:R-:W-:Y:S01]  /*164eb0*/  LOP3.LUT R31, R63, 0x80000000, R31, 0xb8, !PT ;  /* 0x800000003f1f7812 */ /* 0x002fe200078eb81f */
[----:B------:R-:W-:-:S07]  /*164ec0*/  IMAD.MOV.U32 R30, RZ, RZ, R62 ;  /* 0x000000ffff1e7224 */ /* 0x000fce00078e003e */
.L_x_14306:
[----:B------:R-:W-:Y:S05]  /*164ed0*/  BSYNC.RECONVERGENT B1 ;  /* 0x0000000000017941 */ /* 0x000fea0003800200 */
.L_x_14304:
        /* <DEDUP_REMOVED lines=61> */
.L_x_14430:
        /* <DEDUP_REMOVED lines=296> */
.L_x_14436:
[----:B------:R-:W-:Y:S05]  /*166530*/  BSYNC.RECONVERGENT B3 ;  /* 0x0000000000037941 */ /* 0x000fea0003800200 */
.L_x_14435:
        /* <DEDUP_REMOVED lines=195> */
.L_x_14434:
        /* <DEDUP_REMOVED lines=77> */
.L_x_14443:
[----:B------:R-:W-:Y:S05]  /*167640*/  BSYNC.RECONVERGENT B4 ;  /* 0x0000000000047941 */ /* 0x000fea0003800200 */
.L_x_14442:
[----:B------:R-:W-:Y:S02]  /*167650*/  IMAD.MOV.U32 R46, RZ, RZ, R2 ;  /* 0x000000ffff2e7224 */ /* 0x000fe400078e0002 */
[----:B------:R-:W-:-:S07]  /*167660*/  IMAD.MOV.U32 R47, RZ, RZ, R3 ;  /* 0x000000ffff2f7224 */ /* 0x000fce00078e0003 */
.L_x_14441:
[----:B------:R-:W-:Y:S05]  /*167670*/  BSYNC.RECONVERGENT B3 ;  /* 0x0000000000037941 */ /* 0x000fea0003800200 */
.L_x_14440:
        /* <DEDUP_REMOVED lines=70> */
.L_x_14448:
[----:B------:R-:W-:Y:S05]  /*167ae0*/  BSYNC.RECONVERGENT B4 ;  /* 0x0000000000047941 */ /* 0x000fea0003800200 */
.L_x_14447:
[----:B------:R-:W-:Y:S05]  /*167af0*/  BRA `(.L_x_14446) ;  /* 0x0000000000047947 */ /* 0x000fea0003800000 */
.L_x_14445:
[----:B------:R0:W1:Y:S02]  /*167b00*/  DADD R2, R42, -R4 ;  /* 0x000000002a027229 */ /* 0x0000640000000804 */
.L_x_14446:
[----:B------:R-:W-:Y:S05]  /*167b10*/  BSYNC.RECONVERGENT B3 ;  /* 0x0000000000037941 */ /* 0x000fea0003800200 */
.L_x_14444:
        /* <DEDUP_REMOVED lines=68> */
[----:B------:R-:W-:Y:S01]  /*167f60*/  MOV R48, R2 ;  /* 0x0000000200307202 */ /* 0x000fe20000000f00 */
[----:B------:R-:W-:-:S07]  /*167f70*/  IMAD.MOV.U32 R49, RZ, RZ, R3 ;  /* 0x000000ffff317224 */ /* 0x000fce00078e0003 */
.L_x_14450:
[----:B------:R-:W-:Y:S05]  /*167f80*/  BSYNC.RECONVERGENT B3 ;  /* 0x0000000000037941 */ /* 0x000fea0003800200 */
.L_x_14449:
        /* <DEDUP_REMOVED lines=201> */
.L_x_14451:
        /* <DEDUP_REMOVED lines=52> */
.L_x_14453:
[----:B------:R-:W-:Y:S05]  /*168f60*/  BSYNC.RECONVERGENT B3 ;  /* 0x0000000000037941 */ /* 0x000fea0003800200 */
.L_x_14452:
        /* <DEDUP_REMOVED lines=78> */
.L_x_14439:
        /* <DEDUP_REMOVED lines=58> */
.L_x_14456:
[----:B------:R-:W-:Y:S05]  /*1697f0*/  BSYNC.RECONVERGENT B3 ;  /* 0x0000000000037941 */ /* 0x000fea0003800200 */
.L_x_14455:
        /* <DEDUP_REMOVED lines=201> */
.L_x_14457:
        /* <DEDUP_REMOVED lines=52> */
.L_x_14459:
[----:B------:R-:W-:Y:S05]  /*16a7d0*/  BSYNC.RECONVERGENT B3 ;  /* 0x0000000000037941 */ /* 0x000fea0003800200 */
.L_x_14458:
        /* <DEDUP_REMOVED lines=78> */
.L_x_14454:
        /* <DEDUP_REMOVED lines=63> */
.L_x_14461:
[----:B------:R-:W-:Y:S05]  /*16b0b0*/  BSYNC.RECONVERGENT B3 ;  /* 0x0000000000037941 */ /* 0x000fea0003800200 */
.L_x_14460:
        /* <DEDUP_REMOVED lines=48> */
.L_x_14463:
[----:B------:R-:W-:Y:S05]  /*16b3c0*/  BSYNC.RECONVERGENT B3 ;  /* 0x0000000000037941 */ /* 0x000fea0003800200 */
.L_x_14462:
[----:B------:R-:W-:Y:S02]  /*16b3d0*/  IMAD.MOV.U32 R68, RZ, RZ, R2 ;  /* 0x000000ffff447224 */ /* 0x000fe400078e0002 */
[----:B------:R-:W-:Y:S01]  /*16b3e0*/  IMAD.MOV.U32 R69, RZ, RZ, R3 ;  /* 0x000000ffff457224 */ /* 0x000fe200078e0003 */
[----:B------:R-:W-:Y:S06]  /*16b3f0*/  BRA `(.L_x_14437) ;  /* 0x0000000000d47947 */ /* 0x000fec0003800000 */
.L_x_14438:
        /* <DEDUP_REMOVED lines=52> */
.L_x_14464:
[----:B------:R-:W-:Y:S05]  /*16b740*/  BSYNC.RECONVERGENT B3 ;  /* 0x0000000000037941 */ /* 0x000fea0003800200 */
.L_x_14437:
[----:B------:R-:W-:Y:S05]  /*16b750*/  BSYNC.RECONVERGENT B2 ;  /* 0x0000000000027941 */ /* 0x000fea0003800200 */
.L_x_14433:
        /* <DEDUP_REMOVED lines=53> */
.L_x_14469:
[----:B------:R-:W-:Y:S05]  /*16bab0*/  BSYNC.RECONVERGENT B4 ;  /* 0x0000000000047941 */ /* 0x000fea0003800200 */
.L_x_14468:
        /* <DEDUP_REMOVED lines=177> */
.L_x_14471:
        /* <DEDUP_REMOVED lines=98> */
.L_x_14470:
        /* <DEDUP_REMOVED lines=78> */
.L_x_14479:
[----:B------:R-:W-:Y:S05]  /*16d0d0*/  BSYNC.RECONVERGENT B6 ;  /* 0x0000000000067941 */ /* 0x000fea0003800200 */
.L_x_14478:
[----:B------:R-:W-:Y:S01]  /*16d0e0*/  IMAD.MOV.U32 R46, RZ, RZ, R2 ;  /* 0x000000ffff2e7224 */ /* 0x000fe200078e0002 */
[----:B------:R-:W-:-:S07]  /*16d0f0*/  MOV R47, R3 ;  /* 0x00000003002f7202 */ /* 0x000fce0000000f00 */
.L_x_14477:
[----:B------:R-:W-:Y:S05]  /*16d100*/  BSYNC.RECONVERGENT B5 ;  /* 0x0000000000057941 */ /* 0x000fea0003800200 */
.L_x_14476:
        /* <DEDUP_REMOVED lines=63> */
.L_x_14484:
[----:B------:R-:W-:Y:S05]  /*16d500*/  BSYNC.RECONVERGENT B6 ;  /* 0x0000000000067941 */ /* 0x000fea0003800200 */
.L_x_14483:
[----:B------:R-:W-:Y:S02]  /*16d510*/  IMAD.MOV.U32 R60, RZ, RZ, R2 ;  /* 0x000000ffff3c7224 */ /* 0x000fe400078e0002 */
[----:B------:R-:W-:Y:S01]  /*16d520*/  IMAD.MOV.U32 R61, RZ, RZ, R3 ;  /* 0x000000ffff3d7224 */ /* 0x000fe200078e0003 */
[----:B------:R-:W-:Y:S06]  /*16d530*/  BRA `(.L_x_14482) ;  /* 0x0000000000047947 */ /* 0x000fec0003800000 */
.L_x_14481:
[----:B------:R0:W1:Y:S02]  /*16d540*/  DADD R60, -R62, R42 ;  /* 0x000000003e3c7229 */ /* 0x000064000000012a */
.L_x_14482:
[----:B------:R-:W-:Y:S05]  /*16d550*/  BSYNC.RECONVERGENT B5 ;  /* 0x0000000000057941 */ /* 0x000fea0003800200 */
.L_x_14480:
        /* <DEDUP_REMOVED lines=71> */
.L_x_14486:
[----:B------:R-:W-:Y:S05]  /*16d9d0*/  BSYNC.RECONVERGENT B5 ;  /* 0x0000000000057941 */ /* 0x000fea0003800200 */
.L_x_14485:
[----:B------:R-:W-:Y:S02]  /*16d9e0*/  IMAD.MOV.U32 R42, RZ, RZ, R2 ;  /* 0x000000ffff2a7224 */ /* 0x000fe400078e0002 */
[----:B------:R-:W-:Y:S01]  /*16d9f0*/  IMAD.MOV.U32 R43, RZ, RZ, R3 ;  /* 0x000000ffff2b7224 */ /* 0x000fe200078e0003 */
[----:B------:R-:W-:Y:S06]  /*16da00*/  BRA `(.L_x_14487) ;  /* 0x0000001000e07947 */ /* 0x000fec0003800000 */
.L_x_14475:
        /* <DEDUP_REMOVED lines=63> */
.L_x_14490:
[----:B------:R-:W-:Y:S05]  /*16de00*/  BSYNC.RECONVERGENT B5 ;  /* 0x0000000000057941 */ /* 0x000fea0003800200 */
.L_x_14489:
[----:B------:R-:W-:Y:S02]  /*16de10*/  IMAD.MOV.U32 R42, RZ, RZ, R2 ;  /* 0x000000ffff2a7224 */ /* 0x000fe400078e0002 */
[----:B------:R-:W-:Y:S01]  /*16de20*/  IMAD.MOV.U32 R43, RZ, RZ, R3 ;  /* 0x000000ffff2b7224 */ /* 0x000fe200078e0003 */
[----:B------:R-:W-:Y:S06]  /*16de30*/  BRA `(.L_x_14487) ;  /* 0x0000000c00d47947 */ /* 0x000fec0003800000 */
.L_x_14488:
        /* <DEDUP_REMOVED lines=69> */
.L_x_14492:
[----:B------:R-:W-:Y:S05]  /*16e290*/  BSYNC.RECONVERGENT B5 ;  /* 0x0000000000057941 */ /* 0x000fea0003800200 */
.L_x_14491:
        /* <DEDUP_REMOVED lines=48> */
.L_x_14494:
[----:B------:R-:W-:Y:S05]  /*16e5a0*/  BSYNC.RECONVERGENT B5 ;  /* 0x0000000000057941 */ /* 0x000fea0003800200 */
.L_x_14493:
[----:B------:R-:W0:Y:S01]  /*16e5b0*/  DMUL R58, R58, 8.11296384146066816958e+31 ;  /* 0x469000003a3a7828 */ /* 0x000e220000000000 */
[----:B------:R-:W-:Y:S02]  /*16e5c0*/  IMAD.MOV.U32 R42, RZ, RZ, R2 ;  /* 0x000000ffff2a7224 */ /* 0x000fe400078e0002 */
[----:B------:R-:W-:Y:S01]  /*16e5d0*/  IMAD.MOV.U32 R43, RZ, RZ, R3 ;  /* 0x000000ffff2b7224 */ /* 0x000fe200078e0003 */
[----:B0-----:R-:W-:Y:S06]  /*16e5e0*/  BRA `(.L_x_14487) ;  /* 0x0000000400e87947 */ /* 0x001fec0003800000 */
.L_x_14474:
        /* <DEDUP_REMOVED lines=55> */
.L_x_14496:
[----:B------:R-:W-:Y:S05]  /*16e960*/  BSYNC.RECONVERGENT B5 ;  /* 0x0000000000057941 */ /* 0x000fea0003800200 */
.L_x_14495:
        /* <DEDUP_REMOVED lines=62> */
.L_x_14498:
[----:B------:R-:W-:Y:S05]  /*16ed50*/  BSYNC.RECONVERGENT B5 ;  /* 0x0000000000057941 */ /* 0x000fea0003800200 */
.L_x_14497:
[----:B------:R0:W1:Y:S01]  /*16ed60*/  DMUL R42, R2, R42 ;  /* 0x0000002a022a7228 */ /* 0x0000620000000000 */
[----:B------:R-:W-:Y:S01]  /*16ed70*/  MOV R58, 0x0 ;  /* 0x00000000003a7802 */ /* 0x000fe20000000f00 */
[----:B01----:R-:W-:-:S07]  /*16ed80*/  IMAD.MOV.U32 R59, RZ, RZ, 0x3ff00000 ;  /* 0x3ff00000ff3b7424 */ /* 0x003fce00078e00ff */
.L_x_14487:
[----:B------:R-:W-:Y:S05]  /*16ed90*/  BSYNC.RECONVERGENT B4 ;  /* 0x0000000000047941 */ /* 0x000fea0003800200 */
.L_x_14473:
[----:B------:R-:W-:Y:S05]  /*16eda0*/  BRA `(.L_x_14499) ;  /* 0x0000000000187947 */ /* 0x000fea0003800000 */
.L_x_14467:
[----:B------:R0:W1:-:S15]  /*16edb0*/  DMUL R42, R40, 9.00719925474099200000e+15 ;  /* 0x43400000282a7828 */ /* 0x00005e0000000000 */
[----:B------:R-:W-:-:S15]  /*16edc0*/  NOP ;  /* 0x0000000000007918 */ /* 0x000fde0000000000 */
[----:B------:R-:W-:-:S15]  /*16edd0*/  NOP ;  /* 0x0000000000007918 */ /* 0x000fde0000000000 */
[----:B------:R-:W-:-:S15]  /*16ede0*/  NOP ;  /* 0x0000000000007918 */ /* 0x000fde0000000000 */
[----:B------:R-:W-:-:S04]  /*16edf0*/  NOP ;  /* 0x0000000000007918 */ /* 0x000fc80000000000 */
[----:B01----:R-:W2:Y:S02]  /*16ee00*/  DMUL R58, R58, 9.00719925474099200000e+15 ;  /* 0x434000003a3a7828 */ /* 0x003ea40000000000 */
.L_x_14499:
[----:B------:R-:W-:Y:S05]  /*16ee10*/  BSYNC.RELIABLE B2 ;  /* 0x0000000000027941 */ /* 0x000fea0003800100 */
.L_x_14466:
        /* <DEDUP_REMOVED lines=62> */
.L_x_14501:
[----:B------:R-:W-:Y:S05]  /*16f200*/  BSYNC.RECONVERGENT B2 ;  /* 0x0000000000027941 */ /* 0x000fea0003800200 */
.L_x_14500:
        /* <DEDUP_REMOVED lines=176> */
.L_x_14503:
[----:B------:R-:W-:Y:S02]  /*16fd10*/  FSEL R2, RZ, 3.37028055040000000000e+12, P0 ;  /* 0x54442d18ff027808 */ /* 0x000fe40000000000 */
[----:B------:R-:W-:-:S07]  /*16fd20*/  FSEL R3, RZ, 2.1426990032196044922, P0 ;  /* 0x400921fbff037808 */ /* 0x000fce0000000000 */
.L_x_14504:
[----:B------:R-:W-:Y:S05]  /*16fd30*/  BSYNC.RECONVERGENT B0 ;  /* 0x0000000000007941 */ /* 0x000fea0003800200 */
.L_x_14502:
        /* <DEDUP_REMOVED lines=13> */
.L_x_14472:
[----:B------:R-:W-:Y:S05]  /*16fe10*/  BSYNC.RECONVERGENT B3 ;  /* 0x0000000000037941 */ /* 0x000fea0003800200 */
.L_x_14465:
[----:B------:R-:W-:Y:S01]  /*16fe20*/  LOP3.LUT R35, R69, 0x80000000, R35, 0xb8, !PT ;  /* 0x8000000045237812 */ /* 0x000fe200078eb823 */
[----:B------:R-:W-:Y:S01]  /*16fe30*/  IMAD.MOV.U32 R34, RZ, RZ, R68 ;  /* 0x000000ffff227224 */ /* 0x000fe200078e0044 */
[----:B------:R-:W-:Y:S01]  /*16fe40*/  LOP3.LUT R33, R5, 0x80000000, R33, 0xb8, !PT ;  /* 0x8000000005217812 */ /* 0x000fe200078eb821 */
[----:B------:R-:W-:Y:S01]  /*16fe50*/  IMAD.MOV.U32 R32, RZ, RZ, R4 ;  /* 0x000000ffff207224 */ /* 0x000fe200078e0004 */
[----:B------:R-:W-:Y:S06]  /*16fe60*/  BRA `(.L_x_14431) ;  /* 0x000000c8009c7947 */ /* 0x000fec0003800000 */
.L_x_14432:
        /* <DEDUP_REMOVED lines=278> */
.L_x_14510:
[----:B------:R-:W-:Y:S05]  /*170fd0*/  BSYNC.RECONVERGENT B0 ;  /* 0x0000000000007941 */ /* 0x000fea0003800200 */
.L_x_14509:
        /* <DEDUP_REMOVED lines=8> */
.L_x_14512:
[----:B------:R-:W-:Y:S05]  /*171060*/  BSYNC.RECONVERGENT B3 ;  /* 0x0000000000037941 */ /* 0x000fea0003800200 */
.L_x_14511:
        /* <DEDUP_REMOVED lines=176> */
.L_x_14514:
[----:B------:R-:W-:Y:S02]  /*171b70*/  FSEL R2, RZ, 3.37028055040000000000e+12, P0 ;  /* 0x54442d18ff027808 */ /* 0x000fe40000000000 */
[----:B------:R-:W-:-:S07]  /*171b80*/  FSEL R3, RZ, 2.1426990032196044922, P0 ;  /* 0x400921fbff037808 */ /* 0x000fce0000000000 */
.L_x_14515:
[----:B------:R-:W-:Y:S05]  /*171b90*/  BSYNC.RECONVERGENT B0 ;  /* 0x0000000000007941 */ /* 0x000fea0003800200 */
.L_x_14513:
        /* <DEDUP_REMOVED lines=14> */
.L_x_14508:
        /* <DEDUP_REMOVED lines=327> */
.L_x_14518:
[----:B------:R-:W-:Y:S05]  /*1730f0*/  BSYNC.RECONVERGENT B0 ;  /* 0x0000000000007941 */ /* 0x000fea0003800200 */
.L_x_14517:
        /* <DEDUP_REMOVED lines=8> */
.L_x_14520:
[----:B------:R-:W-:Y:S05]  /*173180*/  BSYNC.RECONVERGENT B3 ;  /* 0x0000000000037941 */ /* 0x000fea0003800200 */
.L_x_14519:
        /* <DEDUP_REMOVED lines=176> */
.L_x_14522:
[----:B------:R-:W-:Y:S02]  /*173c90*/  FSEL R2, RZ, 3.37028055040000000000e+12, P0 ;  /* 0x54442d18ff027808 */ /* 0x000fe40000000000 */
[----:B------:R-:W-:-:S07]  /*173ca0*/  FSEL R3, RZ, 2.1426990032196044922, P0 ;  /* 0x400921fbff037808 */ /* 0x000fce0000000000 */
.L_x_14523:
[----:B------:R-:W-:Y:S05]  /*173cb0*/  BSYNC.RECONVERGENT B0 ;  /* 0x0000000000007941 */ /* 0x000fea0003800200 */
.L_x_14521:
        /* <DEDUP_REMOVED lines=10> */
.L_x_14507:
        /* <DEDUP_REMOVED lines=53> */
.L_x_14525:
[----:B------:R-:W-:Y:S05]  /*1740b0*/  BSYNC.RECONVERGENT B3 ;  /* 0x0000000000037941 */ /* 0x000fea0003800200 */
.L_x_14524:
        /* <DEDUP_REMOVED lines=51> */
.L_x_14527:
[----:B------:R-:W-:Y:S05]  /*1743f0*/  BSYNC.RECONVERGENT B3 ;  /* 0x0000000000037941 */ /* 0x000fea0003800200 */
.L_x_14526:
        /* <DEDUP_REMOVED lines=334> */
.L_x_14529:
[----:B------:R-:W-:Y:S05]  /*1758e0*/  BSYNC.RECONVERGENT B0 ;  /* 0x0000000000007941 */ /* 0x000fea0003800200 */
.L_x_14528:
        /* <DEDUP_REMOVED lines=8> */
.L_x_14531:
[----:B------:R-:W-:Y:S05]  /*175970*/  BSYNC.RECONVERGENT B3 ;  /* 0x0000000000037941 */ /* 0x000fea0003800200 */
.L_x_14530:
        /* <DEDUP_REMOVED lines=176> */
.L_x_14533:
[----:B------:R-:W-:Y:S02]  /*176480*/  FSEL R2, RZ, 3.37028055040000000000e+12, P0 ;  /* 0x54442d18ff027808 */ /* 0x000fe40000000000 */
[----:B------:R-:W-:-:S07]  /*176490*/  FSEL R3, RZ, 2.1426990032196044922, P0 ;  /* 0x400921fbff037808 */ /* 0x000fce0000000000 */
.L_x_14534:
[----:B------:R-:W-:Y:S05]  /*1764a0*/  BSYNC.RECONVERGENT B0 ;  /* 0x0000000000007941 */ /* 0x000fea0003800200 */
.L_x_14532:
        /* <DEDUP_REMOVED lines=14> */
.L_x_14506:
        /* <DEDUP_REMOVED lines=262> */
.L_x_14538:
[----:B------:R-:W-:Y:S05]  /*1775f0*/  BSYNC.RECONVERGENT B0 ;  /* 0x0000000000007941 */ /* 0x000fea0003800200 */
.L_x_14537:
        /* <DEDUP_REMOVED lines=9> */
.L_x_14540:
[----:B------:R-:W-:Y:S05]  /*177690*/  BSYNC.RECONVERGENT B3 ;  /* 0x0000000000037941 */ /* 0x000fea0003800200 */
.L_x_14539:
        /* <DEDUP_REMOVED lines=173> */
.L_x_14536:
        /* <DEDUP_REMOVED lines=328> */
.L_x_14542:
[----:B------:R-:W-:Y:S05]  /*1795f0*/  BSYNC.RECONVERGENT B0 ;  /* 0x0000000000007941 */ /* 0x000fea0003800200 */
.L_x_14541:
        /* <DEDUP_REMOVED lines=8> */
.L_x_14544:
[----:B------:R-:W-:Y:S05]  /*179680*/  BSYNC.RECONVERGENT B3 ;  /* 0x0000000000037941 */ /* 0x000fea0003800200 */
.L_x_14543:
        /* <DEDUP_REMOVED lines=173> */
.L_x_14535:
        /* <DEDUP_REMOVED lines=53> */
.L_x_14546:
[----:B------:R-:W-:Y:S05]  /*17a4b0*/  BSYNC.RECONVERGENT B3 ;  /* 0x0000000000037941 */ /* 0x000fea0003800200 */
.L_x_14545:
        /* <DEDUP_REMOVED lines=51> */
.L_x_14548:
[----:B------:R-:W-:Y:S05]  /*17a7f0*/  BSYNC.RECONVERGENT B3 ;  /* 0x0000000000037941 */ /* 0x000fea0003800200 */
.L_x_14547:
        /* <DEDUP_REMOVED lines=335> */
.L_x_14550:
[----:B------:R-:W-:Y:S05]  /*17bcf0*/  BSYNC.RECONVERGENT B0 ;  /* 0x0000000000007941 */ /* 0x000fea0003800200 */
.L_x_14549:
        /* <DEDUP_REMOVED lines=9> */
.L_x_14552:
[----:B------:R-:W-:Y:S05]  /*17bd90*/  BSYNC.RECONVERGENT B3 ;  /* 0x0000000000037941 */ /* 0x000fea0003800200 */
.L_x_14551:
        /* <DEDUP_REMOVED lines=172> */
.L_x_14516:
[----:B------:R-:W-:Y:S05]  /*17c860*/  BSYNC.RECONVERGENT B2 ;  /* 0x0000000000027941 */ /* 0x000fea0003800200 */
.L_x_14505:
[----:B------:R-:W-:Y:S01]  /*17c870*/  UMOV UR4, 0xfefa39ef ;  /* 0xfefa39ef00047882 */ /* 0x000fe20000000000 */
[----:B------:R-:W-:Y:S01]  /*17c880*/  UMOV UR5, 0x3fe62e42 ;  /* 0x3fe62e4200057882 */ /* 0x000fe20000000000 */
[----:B------:R-:W-:Y:S01]  /*17c890*/  LOP3.LUT R33, R3, 0x80000000, R33, 0xb8, !PT ;  /* 0x8000000003217812 */ /* 0x000fe200078eb821 */
[----:B-1----:R-:W0:Y:S01]  /*17c8a0*/  DADD R64, R64, UR4 ;  /* 0x0000000440407e29 */ /* 0x002e220008000000 */
[----:B------:R-:W-:Y:S01]  /*17c8b0*/  MOV R32, R2 ;  /* 0x0000000200207202 */ /* 0x000fe20000000f00 */
[----:B0-----:R-:W-:Y:S01]  /*17c8c0*/  IMAD.MOV.U32 R34, RZ, RZ, R64 ;  /* 0x000000ffff227224 */ /* 0x001fe200078e0040 */
[----:B------:R-:W-:-:S07]  /*17c8d0*/  LOP3.LUT R35, R65, 0x80000000, R35, 0xb8, !PT ;  /* 0x8000000041237812 */ /* 0x000fce00078eb823 */
.L_x_14431:
[----:B------:R-:W-:Y:S05]  /*17c8e0*/  BSYNC.RECONVERGENT B1 ;  /* 0x0000000000017941 */ /* 0x000fea0003800200 */
.L_x_14429:
        /* <DEDUP_REMOVED lines=12> */
        .weak           $__internal_22_$__cuda_sm20_div_rn_f64_full
        .type           $__internal_22_$__cuda_sm20_div_rn_f64_full,@function
        .size           $__internal_22_$__cuda_sm20_div_rn_f64_full,($__internal_23_$__cuda_sm20_dsqrt_rn_f64_mediumpath_v1 - $__internal_22_$__cuda_sm20_div_rn_f64_full)
$__internal_22_$__cuda_sm20_div_rn_f64_full:
        /* <DEDUP_REMOVED lines=112> */
.L_x_14554:
        /* <DEDUP_REMOVED lines=17> */
.L_x_14557:
[----:B------:R-:W-:Y:S01]  /*17d1c0*/  LOP3.LUT R3, R49, 0x80000, RZ, 0xfc, !PT ;  /* 0x0008000031037812 */ /* 0x000fe200078efcff */
[----:B------:R-:W-:-:S04]  /*17d1d0*/  IMAD.MOV.U32 R56, RZ, RZ, R48 ;  /* 0x000000ffff387224 */ /* 0x000fc800078e0030 */
[----:B------:R-:W-:Y:S01]  /*17d1e0*/  IMAD.MOV.U32 R57, RZ, RZ, R3 ;  /* 0x000000ffff397224 */ /* 0x000fe200078e0003 */
[----:B------:R-:W-:Y:S06]  /*17d1f0*/  BRA `(.L_x_14555) ;  /* 0x00000000000c7947 */ /* 0x000fec0003800000 */
.L_x_14556:
[----:B------:R-:W-:Y:S01]  /*17d200*/  LOP3.LUT R3, R51, 0x80000, RZ, 0xfc, !PT ;  /* 0x0008000033037812 */ /* 0x000fe200078efcff */
[----:B------:R-:W-:-:S04]  /*17d210*/  IMAD.MOV.U32 R56, RZ, RZ, R50 ;  /* 0x000000ffff387224 */ /* 0x000fc800078e0032 */
[----:B------:R-:W-:-:S07]  /*17d220*/  IMAD.MOV.U32 R57, RZ, RZ, R3 ;  /* 0x000000ffff397224 */ /* 0x000fce00078e0003 */
.L_x_14555:
[----:B------:R-:W-:Y:S05]  /*17d230*/  BSYNC.RECONVERGENT B0 ;  /* 0x0000000000007941 */ /* 0x000fea0003800200 */
.L_x_14553:
[----:B------:R-:W-:Y:S01]  /*17d240*/  IMAD.MOV.U32 R5, RZ, RZ, 0x0 ;  /* 0x00000000ff057424 */ /* 0x000fe200078e00ff */
[----:B------:R-:W-:Y:S01]  /*17d250*/  MOV R3, R57 ;  /* 0x0000003900037202 */ /* 0x000fe20000000f00 */
[----:B------:R-:W-:Y:S02]  /*17d260*/  IMAD.MOV.U32 R2, RZ, RZ, R56 ;  /* 0x000000ffff027224 */ /* 0x000fe400078e0038 */
[----:B------:R-:W-:Y:S05]  /*17d270*/  RET.REL.NODEC R4 `(_ZN2at6native29vectorized_elementwise_kernelILi4EZZZNS0_16asin_kernel_cudaERNS_18TensorIteratorBaseEENKUlvE_clEvENKUlvE_clEvEUlN3c107complexIdEEE_St5arrayIPcLm2EEEEviT0_T1_) ;  /* 0xffffe82c04607950 */ /* 0x000fea0003c3ffff */
        .weak           $__internal_23_$__cuda_sm20_dsqrt_rn_f64_mediumpath_v1
        .type           $__internal_23_$__cuda_sm20_dsqrt_rn_f64_mediumpath_v1,@function
        .size           $__internal_23_$__cuda_sm20_dsqrt_rn_f64_mediumpath_v1,(.L_x_14587 - $__internal_23_$__cuda_sm20_dsqrt_rn_f64_mediumpath_v1)
$__internal_23_$__cuda_sm20_dsqrt_rn_f64_mediumpath_v1:
        /* <DEDUP_REMOVED lines=20> */
.L_x_14559:
        /* <DEDUP_REMOVED lines=55> */
.L_x_14561:
[----:B------:R0:W1:Y:S02]  /*17d730*/  DADD R2, R48, R48 ;  /* 0x0000000030027229 */ /* 0x0000640000000030 */
.L_x_14560:
[----:B------:R-:W-:Y:S05]  /*17d740*/  BSYNC.RECONVERGENT B0 ;  /* 0x0000000000007941 */ /* 0x000fea0003800200 */
.L_x_14558:
[----:B------:R-:W-:-:S04]  /*17d750*/  IMAD.MOV.U32 R45, RZ, RZ, 0x0 ;  /* 0x00000000ff2d7424 */ /* 0x000fc800078e00ff */
[----:B01----:R-:W-:Y:S05]  /*17d760*/  RET.REL.NODEC R44 `(_ZN2at6native29vectorized_elementwise_kernelILi4EZZZNS0_16asin_kernel_cudaERNS_18TensorIteratorBaseEENKUlvE_clEvENKUlvE_clEvEUlN3c107complexIdEEE_St5arrayIPcLm2EEEEviT0_T1_) ;  /* 0xffffe8282c247950 */ /* 0x003fea0003c3ffff */
.L_x_14562:
        /* <DEDUP_REMOVED lines=9> */
.L_x_14587:


//--------------------- .text._ZN2at6native29vectorized_elementwise_kernelILi8EZZZNS0_16asin_kernel_cudaERNS_18TensorIteratorBaseEENKUlvE_clEvENKUlvE_clEvEUlN3c107complexIdEEE_St5arrayIPcLm2EEEEviT0_T1_ --------------------------
	.section	.text._ZN2at6native29vectorized_elementwise_kernelILi8EZZZNS0_16asin_kernel_cudaERNS_18TensorIteratorBaseEENKUlvE_clEvENKUlvE_clEvEUlN3c107complexIdEEE_St5arrayIPcLm2EEEEviT0_T1_,"ax",@progbits
	.align	128
        .global         _ZN2at6native29vectorized_elementwise_kernelILi8EZZZNS0_16asin_kernel_cudaERNS_18TensorIteratorBaseEENKUlvE_clEvENKUlvE_clEvEUlN3c107complexIdEEE_St5arrayIPcLm2EEEEviT0_T1_
        .type           _ZN2at6native29vectorized_elementwise_kernelILi8EZZZNS0_16asin_kernel_cudaERNS_18TensorIteratorBaseEENKUlvE_clEvENKUlvE_clEvEUlN3c107complexIdEEE_St5arrayIPcLm2EEEEviT0_T1_,@function
        .size           _ZN2at6native29vectorized_elementwise_kernelILi8EZZZNS0_16asin_kernel_cudaERNS_18TensorIteratorBaseEENKUlvE_clEvENKUlvE_clEvEUlN3c107complexIdEEE_St5arrayIPcLm2EEEEviT0_T1_,(.L_x_14636 - _ZN2at6native29vectorized_elementwise_kernelILi8EZZZNS0_16asin_kernel_cudaERNS_18TensorIteratorBaseEENKUlvE_clEvENKUlvE_clEvEUlN3c107complexIdEEE_St5arrayIPcLm2EEEEviT0_T1_)
        .other          _ZN2at6native29vectorized_elementwise_kernelILi8EZZZNS0_16asin_kernel_cudaERNS_18TensorIteratorBaseEENKUlvE_clEvENKUlvE_clEvEUlN3c107complexIdEEE_St5arrayIPcLm2EEEEviT0_T1_,@"STO_CUDA_ENTRY STV_DEFAULT"
_ZN2at6native29vectorized_elementwise_kernelILi8EZZZNS0_16asin_kernel_cudaERNS_18TensorIteratorBaseEENKUlvE_clEvENKUlvE_clEvEUlN3c107complexIdEEE_St5arrayIPcLm2EEEEviT0_T1_:
.text._ZN2at6native29vectorized_elementwise_kernelILi8EZZZNS0_16asin_kernel_cudaERNS_18TensorIteratorBaseEENKUlvE_clEvENKUlvE_clEvEUlN3c107complexIdEEE_St5arrayIPcLm2EEEEviT0_T1_:
[----:B------:R-:W-:Y:S01]  /*0000*/  LDC R1, c[0x0][0x37c] ;  /* 0x0000df00ff017b82 */ /* 0x000fe20000000800 */
[----:B------:R-:W-:Y:S05]  /*0010*/  EXIT ;  /* 0x000000000000794d */ /* 0x000fea0003800000 */
.L_x_14563:
        /* <DEDUP_REMOVED lines=14> */
.L_x_14636:


//--------------------- .nv.global.init           --------------------------
	.section	.nv.global.init,"aw",@progbits
.nv.global.init:
	.type		$str$6,@object
	.size		$str$6,(__unnamed_11 - $str$6)
$str$6:
        /*0000*/ 	.byte	0x66, 0x61, 0x6c, 0x73, 0x65, 0x00
	.type		__unnamed_11,@object
	.size		__unnamed_11,(__unnamed_3 - __unnamed_11)
__unnamed_11:
        /*0006*/ 	.byte	0x66, 0x65, 0x74, 0x63, 0x68, 0x5f, 0x61, 0x6e, 0x64, 0x5f, 0x63, 0x61, 0x73, 0x74, 0x00
	.type		__unnamed_3,@object
	.size		__unnamed_3,(__unnamed_7 - __unnamed_3)
__unnamed_3:
        /*0015*/ 	.byte	0x66, 0x65, 0x74, 0x63, 0x68, 0x5f, 0x61, 0x6e, 0x64, 0x5f, 0x63, 0x61, 0x73, 0x74, 0x00
	.type		__unnamed_7,@object
	.size		__unnamed_7,(__unnamed_9 - __unnamed_7)
__unnamed_7:
        /*0024*/ 	.byte	0x66, 0x65, 0x74, 0x63, 0x68, 0x5f, 0x61, 0x6e, 0x64, 0x5f, 0x63, 0x61, 0x73, 0x74, 0x00
	.type		__unnamed_9,@object
	.size		__unnamed_9,(__unnamed_1 - __unnamed_9)
__unnamed_9:
        /*0033*/ 	.byte	0x66, 0x65, 0x74, 0x63, 0x68, 0x5f, 0x61, 0x6e, 0x64, 0x5f, 0x63, 0x61, 0x73, 0x74, 0x00
	.type		__unnamed_1,@object
	.size		__unnamed_1,(__unnamed_13 - __unnamed_1)
__unnamed_1:
        /*0042*/ 	.byte	0x66, 0x65, 0x74, 0x63, 0x68, 0x5f, 0x61, 0x6e, 0x64, 0x5f, 0x63, 0x61, 0x73, 0x74, 0x00
	.type		__unnamed_13,@object
	.size		__unnamed_13,(__unnamed_5 - __unnamed_13)
__unnamed_13:
        /*0051*/ 	.byte	0x66, 0x65, 0x74, 0x63, 0x68, 0x5f, 0x61, 0x6e, 0x64, 0x5f, 0x63, 0x61, 0x73, 0x74, 0x00
	.type		__unnamed_5,@object
	.size		__unnamed_5,(__unnamed_12 - __unnamed_5)
__unnamed_5:
        /*0060*/ 	.byte	0x66, 0x65, 0x74, 0x63, 0x68, 0x5f, 0x61, 0x6e, 0x64, 0x5f, 0x63, 0x61, 0x73, 0x74, 0x00
	.type		__unnamed_12,@object
	.size		__unnamed_12,(__unnamed_4 - __unnamed_12)
__unnamed_12:
        /*006f*/ 	.byte	0x63, 0x61, 0x73, 0x74, 0x5f, 0x61, 0x6e, 0x64, 0x5f, 0x73, 0x74, 0x6f, 0x72, 0x65, 0x00
	.type		__unnamed_4,@object
	.size		__unnamed_4,(__unnamed_8 - __unnamed_4)
__unnamed_4:
        /*007e*/ 	.byte	0x63, 0x61, 0x73, 0x74, 0x5f, 0x61, 0x6e, 0x64, 0x5f, 0x73, 0x74, 0x6f, 0x72, 0x65, 0x00
	.type		__unnamed_8,@object
	.size		__unnamed_8,(__unnamed_10 - __unnamed_8)
__unnamed_8:
        /*008d*/ 	.byte	0x63, 0x61, 0x73, 0x74, 0x5f, 0x61, 0x6e, 0x64, 0x5f, 0x73, 0x74, 0x6f, 0x72, 0x65, 0x00
	.type		__unnamed_10,@object
	.size		__unnamed_10,(__unnamed_2 - __unnamed_10)
__unnamed_10:
        /*009c*/ 	.byte	0x63, 0x61, 0x73, 0x74, 0x5f, 0x61, 0x6e, 0x64, 0x5f, 0x73, 0x74, 0x6f, 0x72, 0x65, 0x00
	.type		__unnamed_2,@object
	.size		__unnamed_2,(__unnamed_14 - __unnamed_2)
__unnamed_2:
        /*00ab*/ 	.byte	0x63, 0x61, 0x73, 0x74, 0x5f, 0x61, 0x6e, 0x64, 0x5f, 0x73, 0x74, 0x6f, 0x72, 0x65, 0x00
	.type		__unnamed_14,@object
	.size		__unnamed_14,(__unnamed_6 - __unnamed_14)
__unnamed_14:
        /*00ba*/ 	.byte	0x63, 0x61, 0x73, 0x74, 0x5f, 0x61, 0x6e, 0x64, 0x5f, 0x73, 0x74, 0x6f, 0x72, 0x65, 0x00
	.type		__unnamed_6,@object
	.size		__unnamed_6,($str$7 - __unnamed_6)
__unnamed_6:
        /*00c9*/ 	.byte	0x63, 0x61, 0x73, 0x74, 0x5f, 0x61, 0x6e, 0x64, 0x5f, 0x73, 0x74, 0x6f, 0x72, 0x65, 0x00
	.type		$str$7,@object
	.size		$str$7,(.L_43 - $str$7)
$str$7:
        /*00d8*/ 	.byte	0x2f, 0x72, 0x6f, 0x6f, 0x74, 0x2f, 0x2e, 0x70, 0x79, 0x65, 0x6e, 0x76, 0x2f, 0x76, 0x65, 0x72
        /*00e8*/ 	.byte	0x73, 0x69, 0x6f, 0x6e, 0x73, 0x2f, 0x33, 0x2e, 0x31, 0x33, 0x2e, 0x31, 0x32, 0x2f, 0x6c, 0x69
        /*00f8*/ 	.byte	0x62, 0x2f, 0x70, 0x79, 0x74, 0x68, 0x6f, 0x6e, 0x33, 0x2e, 0x31, 0x33, 0x2f, 0x73, 0x69, 0x74
        /*0108*/ 	.byte	0x65, 0x2d, 0x70, 0x61, 0x63, 0x6b, 0x61, 0x67, 0x65, 0x73, 0x2f, 0x74, 0x6f, 0x72, 0x63, 0x68
        /*0118*/ 	.byte	0x2f, 0x69, 0x6e, 0x63, 0x6c, 0x75, 0x64, 0x65, 0x2f, 0x63, 0x31, 0x30, 0x2f, 0x63, 0x6f, 0x72
        /*0128*/ 	.byte	0x65, 0x2f, 0x44, 0x79, 0x6e, 0x61, 0x6d, 0x69, 0x63, 0x43, 0x61, 0x73, 0x74, 0x2e, 0x68, 0x00
.L_43:


//--------------------- .nv.shared.reserved.0     --------------------------
	.section	.nv.shared.reserved.0,"aw",@nobits
	.weak		__nv_reservedSMEM_offset_0_alias
	.size		__nv_reservedSMEM_offset_0_alias, 0, 64
	.other		__nv_reservedSMEM_offset_0_alias,@"STO_CUDA_RESERVED_SHARED STV_DEFAULT"
__nv_reservedSMEM_offset_0_alias:
	.zero		0
	.zero		64


//--------------------- .nv.global                --------------------------
	.section	.nv.global,"aw",@nobits
.nv.global:
	.type		_ZN58_INTERNAL_a8e12393_27_UnaryGeometricAsinKernel_cu_d74378124cuda3std3__48in_placeE,@object
	.size		_ZN58_INTERNAL_a8e12393_27_UnaryGeometricAsinKernel_cu_d74378124cuda3std3__48in_placeE,(_ZN58_INTERNAL_a8e12393_27_UnaryGeometricAsinKernel_cu_d74378124cuda3std6ranges3__45__cpo8distanceE - _ZN58_INTERNAL_a8e12393_27_UnaryGeometricAsinKernel_cu_d74378124cuda3std3__48in_placeE)
_ZN58_INTERNAL_a8e12393_27_UnaryGeometricAsinKernel_cu_d74378124cuda3std3__48in_placeE:
	.zero		1
	.type		_ZN58_INTERNAL_a8e12393_27_UnaryGeometricAsinKernel_cu_d74378124cuda3std6ranges3__45__cpo8distanceE,@object
	.size		_ZN58_INTERNAL_a8e12393_27_UnaryGeometricAsinKernel_cu_d74378124cuda3std6ranges3__45__cpo8distanceE,(_ZN58_INTERNAL_a8e12393_27_UnaryGeometricAsinKernel_cu_d74378124cuda3std3__45__cpo6cbeginE - _ZN58_INTERNAL_a8e12393_27_UnaryGeometricAsinKernel_cu_d74378124cuda3std6ranges3__45__cpo8distanceE)
_ZN58_INTERNAL_a8e12393_27_UnaryGeometricAsinKernel_cu_d74378124cuda3std6ranges3__45__cpo8distanceE:
	.zero		1
	.type		_ZN58_INTERNAL_a8e12393_27_UnaryGeometricAsinKernel_cu_d74378124cuda3std3__45__cpo6cbeginE,@object
	.size		_ZN58_INTERNAL_a8e12393_27_UnaryGeometricAsinKernel_cu_d74378124cuda3std3__45__cpo6cbeginE,(_ZN58_INTERNAL_a8e12393_27_UnaryGeometricAsinKernel_cu_d74378124cuda3std6ranges3__45__cpo7advanceE - _ZN58_INTERNAL_a8e12393_27_UnaryGeometricAsinKernel_cu_d74378124cuda3std3__45__cpo6cbeginE)
_ZN58_INTERNAL_a8e12393_27_UnaryGeometricAsinKernel_cu_d74378124cuda3std3__45__cpo6cbeginE:
	.zero		1
	.type		_ZN58_INTERNAL_a8e12393_27_UnaryGeometricAsinKernel_cu_d74378124cuda3std6ranges3__45__cpo7advanceE,@object
	.size		_ZN58_INTERNAL_a8e12393_27_UnaryGeometricAsinKernel_cu_d74378124cuda3std6ranges3__45__cpo7advanceE,(_ZN58_INTERNAL_a8e12393_27_UnaryGeometricAsinKernel_cu_d74378124cuda3std3__45__cpo7crbeginE - _ZN58_INTERNAL_a8e12393_27_UnaryGeometricAsinKernel_cu_d74378124cuda3std6ranges3__45__cpo7advanceE)
_ZN58_INTERNAL_a8e12393_27_UnaryGeometricAsinKernel_cu_d74378124cuda3std6ranges3__45__cpo7advanceE:
	.zero		1
	.type		_ZN58_INTERNAL_a8e12393_27_UnaryGeometricAsinKernel_cu_d74378124cuda3std3__45__cpo7crbeginE,@object
	.size		_ZN58_INTERNAL_a8e12393_27_UnaryGeometricAsinKernel_cu_d74378124cuda3std3__45__cpo7crbeginE,(_ZN58_INTERNAL_a8e12393_27_UnaryGeometricAsinKernel_cu_d74378124cuda3std6ranges3__45__cpo4dataE - _ZN58_INTERNAL_a8e12393_27_UnaryGeometricAsinKernel_cu_d74378124cuda3std3__45__cpo7crbeginE)
_ZN58_INTERNAL_a8e12393_27_UnaryGeometricAsinKernel_cu_d74378124cuda3std3__45__cpo7crbeginE:
	.zero		1
	.type		_ZN58_INTERNAL_a8e12393_27_UnaryGeometricAsinKernel_cu_d74378124cuda3std6ranges3__45__cpo4dataE,@object
	.size		_ZN58_INTERNAL_a8e12393_27_UnaryGeometricAsinKernel_cu_d74378124cuda3std6ranges3__45__cpo4dataE,(_ZN58_INTERNAL_a8e12393_27_UnaryGeometricAsinKernel_cu_d74378124cuda3std6ranges3__45__cpo5beginE - _ZN58_INTERNAL_a8e12393_27_UnaryGeometricAsinKernel_cu_d74378124cuda3std6ranges3__45__cpo4dataE)
_ZN58_INTERNAL_a8e12393_27_UnaryGeometricAsinKernel_cu_d74378124cuda3std6ranges3__45__cpo4dataE:
	.zero		1
	.type		_ZN58_INTERNAL_a8e12393_27_UnaryGeometricAsinKernel_cu_d74378124cuda3std6ranges3__45__cpo5beginE,@object
	.size		_ZN58_INTERNAL_a8e12393_27_UnaryGeometricAsinKernel_cu_d74378124cuda3std6ranges3__45__cpo5beginE,(_ZN58_INTERNAL_a8e12393_27_UnaryGeometricAsinKernel_cu_d74378124cuda3std3__460_GLOBAL__N__a8e12393_27_UnaryGeometricAsinKernel_cu_d74378126ignoreE - _ZN58_INTERNAL_a8e12393_27_UnaryGeometricAsinKernel_cu_d74378124cuda3std6ranges3__45__cpo5beginE)
_ZN58_INTERNAL_a8e12393_27_UnaryGeometricAsinKernel_cu_d74378124cuda3std6ranges3__45__cpo5beginE:
	.zero		1
	.type		_ZN58_INTERNAL_a8e12393_27_UnaryGeometricAsinKernel_cu_d74378124cuda3std3__460_GLOBAL__N__a8e12393_27_UnaryGeometricAsinKernel_cu_d74378126ignoreE,@object
	.size		_ZN58_INTERNAL_a8e12393_27_UnaryGeometricAsinKernel_cu_d74378124cuda3std3__460_GLOBAL__N__a8e12393_27_UnaryGeometricAsinKernel_cu_d74378126ignoreE,(_ZN58_INTERNAL_a8e12393_27_UnaryGeometricAsinKernel_cu_d74378124cuda3std6ranges3__45__cpo4sizeE - _ZN58_INTERNAL_a8e12393_27_UnaryGeometricAsinKernel_cu_d74378124cuda3std3__460_GLOBAL__N__a8e12393_27_UnaryGeometricAsinKernel_cu_d74378126ignoreE)
_ZN58_INTERNAL_a8e12393_27_UnaryGeometricAsinKernel_cu_d74378124cuda3std3__460_GLOBAL__N__a8e12393_27_UnaryGeometricAsinKernel_cu_d74378126ignoreE:
	.zero		1
	.type		_ZN58_INTERNAL_a8e12393_27_UnaryGeometricAsinKernel_cu_d74378124cuda3std6ranges3__45__cpo4sizeE,@object
	.size		_ZN58_INTERNAL_a8e12393_27_UnaryGeometricAsinKernel_cu_d74378124cuda3std6ranges3__45__cpo4sizeE,(_ZN58_INTERNAL_a8e12393_27_UnaryGeometricAsinKernel_cu_d74378124cuda3std3__45__cpo5beginE - _ZN58_INTERNAL_a8e12393_27_UnaryGeometricAsinKernel_cu_d74378124cuda3std6ranges3__45__cpo4sizeE)
_ZN58_INTERNAL_a8e12393_27_UnaryGeometricAsinKernel_cu_d74378124cuda3std6ranges3__45__cpo4sizeE:
	.zero		1
	.type		_ZN58_INTERNAL_a8e12393_27_UnaryGeometricAsinKernel_cu_d74378124cuda3std3__45__cpo5beginE,@object
	.size		_ZN58_INTERNAL_a8e12393_27_UnaryGeometricAsinKernel_cu_d74378124cuda3std3__45__cpo5beginE,(_ZN58_INTERNAL_a8e12393_27_UnaryGeometricAsinKernel_cu_d74378124cuda3std6ranges3__45__cpo6cbeginE - _ZN58_INTERNAL_a8e12393_27_UnaryGeometricAsinKernel_cu_d74378124cuda3std3__45__cpo5beginE)
_ZN58_INTERNAL_a8e12393_27_UnaryGeometricAsinKernel_cu_d74378124cuda3std3__45__cpo5beginE:
	.zero		1
	.type		_ZN58_INTERNAL_a8e12393_27_UnaryGeometricAsinKernel_cu_d74378124cuda3std6ranges3__45__cpo6cbeginE,@object
	.size		_ZN58_INTERNAL_a8e12393_27_UnaryGeometricAsinKernel_cu_d74378124cuda3std6ranges3__45__cpo6cbeginE,(_ZN58_INTERNAL_a8e12393_27_UnaryGeometricAsinKernel_cu_d74378124cuda3std3__45__cpo6rbeginE - _ZN58_INTERNAL_a8e12393_27_UnaryGeometricAsinKernel_cu_d74378124cuda3std6ranges3__45__cpo6cbeginE)
_ZN58_INTERNAL_a8e12393_27_UnaryGeometricAsinKernel_cu_d74378124cuda3std6ranges3__45__cpo6cbeginE:
	.zero		1
	.type		_ZN58_INTERNAL_a8e12393_27_UnaryGeometricAsinKernel_cu_d74378124cuda3std3__45__cpo6rbeginE,@object
	.size		_ZN58_INTERNAL_a8e12393_27_UnaryGeometricAsinKernel_cu_d74378124cuda3std3__45__cpo6rbeginE,(_ZN58_INTERNAL_a8e12393_27_UnaryGeometricAsinKernel_cu_d74378124cuda3std6ranges3__45__cpo4nextE - _ZN58_INTERNAL_a8e12393_27_UnaryGeometricAsinKernel_cu_d74378124cuda3std3__45__cpo6rbeginE)
_ZN58_INTERNAL_a8e12393_27_UnaryGeometricAsinKernel_cu_d74378124cuda3std3__45__cpo6rbeginE:
	.zero		1
	.type		_ZN58_INTERNAL_a8e12393_27_UnaryGeometricAsinKernel_cu_d74378124cuda3std6ranges3__45__cpo4nextE,@object
	.size		_ZN58_INTERNAL_a8e12393_27_UnaryGeometricAsinKernel_cu_d74378124cuda3std6ranges3__45__cpo4nextE,(_ZN58_INTERNAL_a8e12393_27_UnaryGeometricAsinKernel_cu_d74378124cuda3std6ranges3__45__cpo4swapE - _ZN58_INTERNAL_a8e12393_27_UnaryGeometricAsinKernel_cu_d74378124cuda3std6ranges3__45__cpo4nextE)
_ZN58_INTERNAL_a8e12393_27_UnaryGeometricAsinKernel_cu_d74378124cuda3std6ranges3__45__cpo4nextE:
	.zero		1
	.type		_ZN58_INTERNAL_a8e12393_27_UnaryGeometricAsinKernel_cu_d74378124cuda3std6ranges3__45__cpo4swapE,@object
	.size		_ZN58_INTERNAL_a8e12393_27_UnaryGeometricAsinKernel_cu_d74378124cuda3std6ranges3__45__cpo4swapE,(_ZN58_INTERNAL_a8e12393_27_UnaryGeometricAsinKernel_cu_d74378124cuda3std3__420unreachable_sentinelE - _ZN58_INTERNAL_a8e12393_27_UnaryGeometricAsinKernel_cu_d74378124cuda3std6ranges3__45__cpo4swapE)
_ZN58_INTERNAL_a8e12393_27_UnaryGeometricAsinKernel_cu_d74378124cuda3std6ranges3__45__cpo4swapE:
	.zero		1
	.type		_ZN58_INTERNAL_a8e12393_27_UnaryGeometricAsinKernel_cu_d74378124cuda3std3__420unreachable_sentinelE,@object
	.size		_ZN58_INTERNAL_a8e12393_27_UnaryGeometricAsinKernel_cu_d74378124cuda3std3__420unreachable_sentinelE,(_ZN58_INTERNAL_a8e12393_27_UnaryGeometricAsinKernel_cu_d74378126thrust24THRUST_300001_SM_1030_NS6system6detail10sequential3seqE - _ZN58_INTERNAL_a8e12393_27_UnaryGeometricAsinKernel_cu_d74378124cuda3std3__420unreachable_sentinelE)
_ZN58_INTERNAL_a8e12393_27_UnaryGeometricAsinKernel_cu_d74378124cuda3std3__420unreachable_sentinelE:
	.zero		1
	.type		_ZN58_INTERNAL_a8e12393_27_UnaryGeometricAsinKernel_cu_d74378126thrust24THRUST_300001_SM_1030_NS6system6detail10sequential3seqE,@object
	.size		_ZN58_INTERNAL_a8e12393_27_UnaryGeometricAsinKernel_cu_d74378126thrust24THRUST_300001_SM_1030_NS6system6detail10sequential3seqE,(_ZN58_INTERNAL_a8e12393_27_UnaryGeometricAsinKernel_cu_d74378124cuda3std3__45__cpo4cendE - _ZN58_INTERNAL_a8e12393_27_UnaryGeometricAsinKernel_cu_d74378126thrust24THRUST_300001_SM_1030_NS6system6detail10sequential3seqE)
_ZN58_INTERNAL_a8e12393_27_UnaryGeometricAsinKernel_cu_d74378126thrust24THRUST_300001_SM_1030_NS6system6detail10sequential3seqE:
	.zero		1
	.type		_ZN58_INTERNAL_a8e12393_27_UnaryGeometricAsinKernel_cu_d74378124cuda3std3__45__cpo4cendE,@object
	.size		_ZN58_INTERNAL_a8e12393_27_UnaryGeometricAsinKernel_cu_d74378124cuda3std3__45__cpo4cendE,(_ZN58_INTERNAL_a8e12393_27_UnaryGeometricAsinKernel_cu_d74378124cuda3std6ranges3__45__cpo9iter_swapE - _ZN58_INTERNAL_a8e12393_27_UnaryGeometricAsinKernel_cu_d74378124cuda3std3__45__cpo4cendE)
_ZN58_INTERNAL_a8e12393_27_UnaryGeometricAsinKernel_cu_d74378124cuda3std3__45__cpo4cendE:
	.zero		1
	.type		_ZN58_INTERNAL_a8e12393_27_UnaryGeometricAsinKernel_cu_d74378124cuda3std6ranges3__45__cpo9iter_swapE,@object
	.size		_ZN58_INTERNAL_a8e12393_27_UnaryGeometricAsinKernel_cu_d74378124cuda3std6ranges3__45__cpo9iter_swapE,(_ZN58_INTERNAL_a8e12393_27_UnaryGeometricAsinKernel_cu_d74378124cuda3std3__45__cpo5crendE - _ZN58_INTERNAL_a8e12393_27_UnaryGeometricAsinKernel_cu_d74378124cuda3std6ranges3__45__cpo9iter_swapE)
_ZN58_INTERNAL_a8e12393_27_UnaryGeometricAsinKernel_cu_d74378124cuda3std6ranges3__45__cpo9iter_swapE:
	.zero		1
	.type		_ZN58_INTERNAL_a8e12393_27_UnaryGeometricAsinKernel_cu_d74378124cuda3std3__45__cpo5crendE,@object
	.size		_ZN58_INTERNAL_a8e12393_27_UnaryGeometricAsinKernel_cu_d74378124cuda3std3__45__cpo5crendE,(_ZN58_INTERNAL_a8e12393_27_UnaryGeometricAsinKernel_cu_d74378124cuda3std6ranges3__45__cpo5cdataE - _ZN58_INTERNAL_a8e12393_27_UnaryGeometricAsinKernel_cu_d74378124cuda3std3__45__cpo5crendE)
_ZN58_INTERNAL_a8e12393_27_UnaryGeometricAsinKernel_cu_d74378124cuda3std3__45__cpo5crendE:
	.zero		1
	.type		_ZN58_INTERNAL_a8e12393_27_UnaryGeometricAsinKernel_cu_d74378124cuda3std6ranges3__45__cpo5cdataE,@object
	.size		_ZN58_INTERNAL_a8e12393_27_UnaryGeometricAsinKernel_cu_d74378124cuda3std6ranges3__45__cpo5cdataE,(_ZN58_INTERNAL_a8e12393_27_UnaryGeometricAsinKernel_cu_d74378124cuda3std6ranges3__45__cpo3endE - _ZN58_INTERNAL_a8e12393_27_UnaryGeometricAsinKernel_cu_d74378124cuda3std6ranges3__45__cpo5cdataE)
_ZN58_INTERNAL_a8e12393_27_UnaryGeometricAsinKernel_cu_d74378124cuda3std6ranges3__45__cpo5cdataE:
	.zero		1
	.type		_ZN58_INTERNAL_a8e12393_27_UnaryGeometricAsinKernel_cu_d74378124cuda3std6ranges3__45__cpo3endE,@object
	.size		_ZN58_INTERNAL_a8e12393_27_UnaryGeometricAsinKernel_cu_d74378124cuda3std6ranges3__45__cpo3endE,(_ZN58_INTERNAL_a8e12393_27_UnaryGeometricAsinKernel_cu_d74378124cuda3std3__419piecewise_constructE - _ZN58_INTERNAL_a8e12393_27_UnaryGeometricAsinKernel_cu_d74378124cuda3std6ranges3__45__cpo3endE)
_ZN58_INTERNAL_a8e12393_27_UnaryGeometricAsinKernel_cu_d74378124cuda3std6ranges3__45__cpo3endE:
	.zero		1
	.type		_ZN58_INTERNAL_a8e12393_27_UnaryGeometricAsinKernel_cu_d74378124cuda3std3__419piecewise_constructE,@object
	.size		_ZN58_INTERNAL_a8e12393_27_UnaryGeometricAsinKernel_cu_d74378124cuda3std3__419piecewise_constructE,(_ZN58_INTERNAL_a8e12393_27_UnaryGeometricAsinKernel_cu_d74378124cuda3std6ranges3__45__cpo5ssizeE - _ZN58_INTERNAL_a8e12393_27_UnaryGeometricAsinKernel_cu_d74378124cuda3std3__419piecewise_constructE)
_ZN58_INTERNAL_a8e12393_27_UnaryGeometricAsinKernel_cu_d74378124cuda3std3__419piecewise_constructE:
	.zero		1
	.type		_ZN58_INTERNAL_a8e12393_27_UnaryGeometricAsinKernel_cu_d74378124cuda3std6ranges3__45__cpo5ssizeE,@object
	.size		_ZN58_INTERNAL_a8e12393_27_UnaryGeometricAsinKernel_cu_d74378124cuda3std6ranges3__45__cpo5ssizeE,(_ZN58_INTERNAL_a8e12393_27_UnaryGeometricAsinKernel_cu_d74378124cuda3std3__45__cpo3endE - _ZN58_INTERNAL_a8e12393_27_UnaryGeometricAsinKernel_cu_d74378124cuda3std6ranges3__45__cpo5ssizeE)
_ZN58_INTERNAL_a8e12393_27_UnaryGeometricAsinKernel_cu_d74378124cuda3std6ranges3__45__cpo5ssizeE:
	.zero		1
	.type		_ZN58_INTERNAL_a8e12393_27_UnaryGeometricAsinKernel_cu_d74378124cuda3std3__45__cpo3endE,@object
	.size		_ZN58_INTERNAL_a8e12393_27_UnaryGeometricAsinKernel_cu_d74378124cuda3std3__45__cpo3endE,(_ZN58_INTERNAL_a8e12393_27_UnaryGeometricAsinKernel_cu_d74378124cuda3std6ranges3__45__cpo4cendE - _ZN58_INTERNAL_a8e12393_27_UnaryGeometricAsinKernel_cu_d74378124cuda3std3__45__cpo3endE)
_ZN58_INTERNAL_a8e12393_27_UnaryGeometricAsinKernel_cu_d74378124cuda3std3__45__cpo3endE:
	.zero		1
	.type		_ZN58_INTERNAL_a8e12393_27_UnaryGeometricAsinKernel_cu_d74378124cuda3std6ranges3__45__cpo4cendE,@object
	.size		_ZN58_INTERNAL_a8e12393_27_UnaryGeometricAsinKernel_cu_d74378124cuda3std6ranges3__45__cpo4cendE,(_ZN58_INTERNAL_a8e12393_27_UnaryGeometricAsinKernel_cu_d74378124cuda3std3__45__cpo4rendE - _ZN58_INTERNAL_a8e12393_27_UnaryGeometricAsinKernel_cu_d74378124cuda3std6ranges3__45__cpo4cendE)
_ZN58_INTERNAL_a8e12393_27_UnaryGeometricAsinKernel_cu_d74378124cuda3std6ranges3__45__cpo4cendE:
	.zero		1
	.type		_ZN58_INTERNAL_a8e12393_27_UnaryGeometricAsinKernel_cu_d74378124cuda3std3__45__cpo4rendE,@object
	.size		_ZN58_INTERNAL_a8e12393_27_UnaryGeometricAsinKernel_cu_d74378124cuda3std3__45__cpo4rendE,(_ZN58_INTERNAL_a8e12393_27_UnaryGeometricAsinKernel_cu_d74378124cuda3std6ranges3__45__cpo4prevE - _ZN58_INTERNAL_a8e12393_27_UnaryGeometricAsinKernel_cu_d74378124cuda3std3__45__cpo4rendE)
_ZN58_INTERNAL_a8e12393_27_UnaryGeometricAsinKernel_cu_d74378124cuda3std3__45__cpo4rendE:
	.zero		1
	.type		_ZN58_INTERNAL_a8e12393_27_UnaryGeometricAsinKernel_cu_d74378124cuda3std6ranges3__45__cpo4prevE,@object
	.size		_ZN58_INTERNAL_a8e12393_27_UnaryGeometricAsinKernel_cu_d74378124cuda3std6ranges3__45__cpo4prevE,(_ZN58_INTERNAL_a8e12393_27_UnaryGeometricAsinKernel_cu_d74378124cuda3std6ranges3__45__cpo9iter_moveE - _ZN58_INTERNAL_a8e12393_27_UnaryGeometricAsinKernel_cu_d74378124cuda3std6ranges3__45__cpo4prevE)
_ZN58_INTERNAL_a8e12393_27_UnaryGeometricAsinKernel_cu_d74378124cuda3std6ranges3__45__cpo4prevE:
	.zero		1
	.type		_ZN58_INTERNAL_a8e12393_27_UnaryGeometricAsinKernel_cu_d74378124cuda3std6ranges3__45__cpo9iter_moveE,@object
	.size		_ZN58_INTERNAL_a8e12393_27_UnaryGeometricAsinKernel_cu_d74378124cuda3std6ranges3__45__cpo9iter_moveE,(.L_27 - _ZN58_INTERNAL_a8e12393_27_UnaryGeometricAsinKernel_cu_d74378124cuda3std6ranges3__45__cpo9iter_moveE)
_ZN58_INTERNAL_a8e12393_27_UnaryGeometricAsinKernel_cu_d74378124cuda3std6ranges3__45__cpo9iter_moveE:
	.zero		1
.L_27:


//--------------------- .nv.constant0._ZN2at6native18elementwise_kernelILi128ELi4EZNS0_15gpu_kernel_implIZZZNS0_16asin_kernel_cudaERNS_18TensorIteratorBaseEENKUlvE0_clEvENKUlvE2_clEvEUlN3c108BFloat16EE_EEvS4_RKT_EUliE_EEviT1_ --------------------------
	.section	.nv.constant0._ZN2at6native18elementwise_kernelILi128ELi4EZNS0_15gpu_kernel_implIZZZNS0_16asin_kernel_cudaERNS_18TensorIteratorBaseEENKUlvE0_clEvENKUlvE2_clEvEUlN3c108BFloat16EE_EEvS4_RKT_EUliE_EEviT1_,"a",@progbits
	.sectionflags	@""
	.align	4
.nv.constant0._ZN2at6native18elementwise_kernelILi128ELi4EZNS0_15gpu_kernel_implIZZZNS0_16asin_kernel_cudaERNS_18TensorIteratorBaseEENKUlvE0_clEvENKUlvE2_clEvEUlN3c108BFloat16EE_EEvS4_RKT_EUliE_EEviT1_:
	.zero		1440


//--------------------- .nv.constant0._ZN2at6native27unrolled_elementwise_kernelIZZZNS0_16asin_kernel_cudaERNS_18TensorIteratorBaseEENKUlvE0_clEvENKUlvE2_clEvEUlN3c108BFloat16EE_St5arrayIPcLm2EELi4E23TrivialOffsetCalculatorILi1EjESD_NS0_6memory12LoadWithCastILi1EEENSE_13StoreWithCastILi1EEEEEviT_T0_T2_T3_T4_T5_ --------------------------
	.section	.nv.constant0._ZN2at6native27unrolled_elementwise_kernelIZZZNS0_16asin_kernel_cudaERNS_18TensorIteratorBaseEENKUlvE0_clEvENKUlvE2_clEvEUlN3c108BFloat16EE_St5arrayIPcLm2EELi4E23TrivialOffsetCalculatorILi1EjESD_NS0_6memory12LoadWithCastILi1EEENSE_13StoreWithCastILi1EEEEEviT_T0_T2_T3_T4_T5_,"a",@progbits
	.sectionflags	@""
	.align	4
.nv.constant0._ZN2at6native27unrolled_elementwise_kernelIZZZNS0_16asin_kernel_cudaERNS_18TensorIteratorBaseEENKUlvE0_clEvENKUlvE2_clEvEUlN3c108BFloat16EE_St5arrayIPcLm2EELi4E23TrivialOffsetCalculatorILi1EjESD_NS0_6memory12LoadWithCastILi1EEENSE_13StoreWithCastILi1EEEEEviT_T0_T2_T3_T4_T5_:
	.zero		940


//--------------------- .nv.constant0._ZN2at6native18elementwise_kernelILi128ELi4EZNS0_22gpu_kernel_impl_nocastIZZZNS0_16asin_kernel_cudaERNS_18TensorIteratorBaseEENKUlvE0_clEvENKUlvE2_clEvEUlN3c108BFloat16EE_EEvS4_RKT_EUliE_EEviT1_ --------------------------
	.section	.nv.constant0._ZN2at6native18elementwise_kernelILi128ELi4EZNS0_22gpu_kernel_impl_nocastIZZZNS0_16asin_kernel_cudaERNS_18TensorIteratorBaseEENKUlvE0_clEvENKUlvE2_clEvEUlN3c108BFloat16EE_EEvS4_RKT_EUliE_EEviT1_,"a",@progbits
	.sectionflags	@""
	.align	4
.nv.constant0._ZN2at6native18elementwise_kernelILi128ELi4EZNS0_22gpu_kernel_impl_nocastIZZZNS0_16asin_kernel_cudaERNS_18TensorIteratorBaseEENKUlvE0_clEvENKUlvE2_clEvEUlN3c108BFloat16EE_EEvS4_RKT_EUliE_EEviT1_:
	.zero		1440


//--------------------- .nv.constant0._ZN2at6native27unrolled_elementwise_kernelIZZZNS0_16asin_kernel_cudaERNS_18TensorIteratorBaseEENKUlvE0_clEvENKUlvE2_clEvEUlN3c108BFloat16EE_St5arrayIPcLm2EELi4E23TrivialOffsetCalculatorILi1EjESD_NS0_6memory15LoadWithoutCastENSE_16StoreWithoutCastEEEviT_T0_T2_T3_T4_T5_ --------------------------
	.section	.nv.constant0._ZN2at6native27unrolled_elementwise_kernelIZZZNS0_16asin_kernel_cudaERNS_18TensorIteratorBaseEENKUlvE0_clEvENKUlvE2_clEvEUlN3c108BFloat16EE_St5arrayIPcLm2EELi4E23TrivialOffsetCalculatorILi1EjESD_NS0_6memory15LoadWithoutCastENSE_16StoreWithoutCastEEEviT_T0_T2_T3_T4_T5_,"a",@progbits
	.sectionflags	@""
	.align	4
.nv.constant0._ZN2at6native27unrolled_elementwise_kernelIZZZNS0_16asin_kernel_cudaERNS_18TensorIteratorBaseEENKUlvE0_clEvENKUlvE2_clEvEUlN3c108BFloat16EE_St5arrayIPcLm2EELi4E23TrivialOffsetCalculatorILi1EjESD_NS0_6memory15LoadWithoutCastENSE_16StoreWithoutCastEEEviT_T0_T2_T3_T4_T5_:
	.zero		924


//--------------------- .nv.constant0._ZN2at6native29vectorized_elementwise_kernelILi2EZZZNS0_16asin_kernel_cudaERNS_18TensorIteratorBaseEENKUlvE0_clEvENKUlvE2_clEvEUlN3c108BFloat16EE_St5arrayIPcLm2EEEEviT0_T1_ --------------------------
	.section	.nv.constant0._ZN2at6native29vectorized_elementwise_kernelILi2EZZZNS0_16asin_kernel_cudaERNS_18TensorIteratorBaseEENKUlvE0_clEvENKUlvE2_clEvEUlN3c108BFloat16EE_St5arrayIPcLm2EEEEviT0_T1_,"a",@progbits
	.sectionflags	@""
	.align	4
.nv.constant0._ZN2at6native29vectorized_elementwise_kernelILi2EZZZNS0_16asin_kernel_cudaERNS_18TensorIteratorBaseEENKUlvE0_clEvENKUlvE2_clEvEUlN3c108BFloat16EE_St5arrayIPcLm2EEEEviT0_T1_:
	.zero		920


//--------------------- .nv.constant0._ZN2at6native29vectorized_elementwise_kernelILi4EZZZNS0_16asin_kernel_cudaERNS_18TensorIteratorBaseEENKUlvE0_clEvENKUlvE2_clEvEUlN3c108BFloat16EE_St5arrayIPcLm2EEEEviT0_T1_ --------------------------
	.section	.nv.constant0._ZN2at6native29vectorized_elementwise_kernelILi4EZZZNS0_16asin_kernel_cudaERNS_18TensorIteratorBaseEENKUlvE0_clEvENKUlvE2_clEvEUlN3c108BFloat16EE_St5arrayIPcLm2EEEEviT0_T1_,"a",@progbits
	.sectionflags	@""
	.align	4
.nv.constant0._ZN2at6native29vectorized_elementwise_kernelILi4EZZZNS0_16asin_kernel_cudaERNS_18TensorIteratorBaseEENKUlvE0_clEvENKUlvE2_clEvEUlN3c108BFloat16EE_St5arrayIPcLm2EEEEviT0_T1_:
	.zero		920


//--------------------- .nv.constant0._ZN2at6native29vectorized_elementwise_kernelILi8EZZZNS0_16asin_kernel_cudaERNS_18TensorIteratorBaseEENKUlvE0_clEvENKUlvE2_clEvEUlN3c108BFloat16EE_St5arrayIPcLm2EEEEviT0_T1_ --------------------------
	.section	.nv.constant0._ZN2at6native29vectorized_elementwise_kernelILi8EZZZNS0_16asin_kernel_cudaERNS_18TensorIteratorBaseEENKUlvE0_clEvENKUlvE2_clEvEUlN3c108BFloat16EE_St5arrayIPcLm2EEEEviT0_T1_,"a",@progbits
	.sectionflags	@""
	.align	4
.nv.constant0._ZN2at6native29vectorized_elementwise_kernelILi8EZZZNS0_16asin_kernel_cudaERNS_18TensorIteratorBaseEENKUlvE0_clEvENKUlvE2_clEvEUlN3c108BFloat16EE_St5arrayIPcLm2EEEEviT0_T1_:
	.zero		920


//--------------------- .nv.constant0._ZN2at6native18elementwise_kernelILi128ELi4EZNS0_15gpu_kernel_implIZZZNS0_16asin_kernel_cudaERNS_18TensorIteratorBaseEENKUlvE0_clEvENKUlvE1_clEvEUlN3c104HalfEE_EEvS4_RKT_EUliE_EEviT1_ --------------------------
	.section	.nv.constant0._ZN2at6native18elementwise_kernelILi128ELi4EZNS0_15gpu_kernel_implIZZZNS0_16asin_kernel_cudaERNS_18TensorIteratorBaseEENKUlvE0_clEvENKUlvE1_clEvEUlN3c104HalfEE_EEvS4_RKT_EUliE_EEviT1_,"a",@progbits
	.sectionflags	@""
	.align	4
.nv.constant0._ZN2at6native18elementwise_kernelILi128ELi4EZNS0_15gpu_kernel_implIZZZNS0_16asin_kernel_cudaERNS_18TensorIteratorBaseEENKUlvE0_clEvENKUlvE1_clEvEUlN3c104HalfEE_EEvS4_RKT_EUliE_EEviT1_:
	.zero		1440


//--------------------- .nv.constant0._ZN2at6native27unrolled_elementwise_kernelIZZZNS0_16asin_kernel_cudaERNS_18TensorIteratorBaseEENKUlvE0_clEvENKUlvE1_clEvEUlN3c104HalfEE_St5arrayIPcLm2EELi4E23TrivialOffsetCalculatorILi1EjESD_NS0_6memory12LoadWithCastILi1EEENSE_13StoreWithCastILi1EEEEEviT_T0_T2_T3_T4_T5_ --------------------------
	.section	.nv.constant0._ZN2at6native27unrolled_elementwise_kernelIZZZNS0_16asin_kernel_cudaERNS_18TensorIteratorBaseEENKUlvE0_clEvENKUlvE1_clEvEUlN3c104HalfEE_St5arrayIPcLm2EELi4E23TrivialOffsetCalculatorILi1EjESD_NS0_6memory12LoadWithCastILi1EEENSE_13StoreWithCastILi1EEEEEviT_T0_T2_T3_T4_T5_,"a",@progbits
	.sectionflags	@""
	.align	4
.nv.constant0._ZN2at6native27unrolled_elementwise_kernelIZZZNS0_16asin_kernel_cudaERNS_18TensorIteratorBaseEENKUlvE0_clEvENKUlvE1_clEvEUlN3c104HalfEE_St5arrayIPcLm2EELi4E23TrivialOffsetCalculatorILi1EjESD_NS0_6memory12LoadWithCastILi1EEENSE_13StoreWithCastILi1EEEEEviT_T0_T2_T3_T4_T5_:
	.zero		940


//--------------------- .nv.constant0._ZN2at6native18elementwise_kernelILi128ELi4EZNS0_22gpu_kernel_impl_nocastIZZZNS0_16asin_kernel_cudaERNS_18TensorIteratorBaseEENKUlvE0_clEvENKUlvE1_clEvEUlN3c104HalfEE_EEvS4_RKT_EUliE_EEviT1_ --------------------------
	.section	.nv.constant0._ZN2at6native18elementwise_kernelILi128ELi4EZNS0_22gpu_kernel_impl_nocastIZZZNS0_16asin_kernel_cudaERNS_18TensorIteratorBaseEENKUlvE0_clEvENKUlvE1_clEvEUlN3c104HalfEE_EEvS4_RKT_EUliE_EEviT1_,"a",@progbits
	.sectionflags	@""
	.align	4
.nv.constant0._ZN2at6native18elementwise_kernelILi128ELi4EZNS0_22gpu_kernel_impl_nocastIZZZNS0_16asin_kernel_cudaERNS_18TensorIteratorBaseEENKUlvE0_clEvENKUlvE1_clEvEUlN3c104HalfEE_EEvS4_RKT_EUliE_EEviT1_:
	.zero		1440


//--------------------- .nv.constant0._ZN2at6native27unrolled_elementwise_kernelIZZZNS0_16asin_kernel_cudaERNS_18TensorIteratorBaseEENKUlvE0_clEvENKUlvE1_clEvEUlN3c104HalfEE_St5arrayIPcLm2EELi4E23TrivialOffsetCalculatorILi1EjESD_NS0_6memory15LoadWithoutCastENSE_16StoreWithoutCastEEEviT_T0_T2_T3_T4_T5_ --------------------------
	.section	.nv.constant0._ZN2at6native27unrolled_elementwise_kernelIZZZNS0_16asin_kernel_cudaERNS_18TensorIteratorBaseEENKUlvE0_clEvENKUlvE1_clEvEUlN3c104HalfEE_St5arrayIPcLm2EELi4E23TrivialOffsetCalculatorILi1EjESD_NS0_6memory15LoadWithoutCastENSE_16StoreWithoutCastEEEviT_T0_T2_T3_T4_T5_,"a",@progbits
	.sectionflags	@""
	.align	4
.nv.constant0._ZN2at6native27unrolled_elementwise_kernelIZZZNS0_16asin_kernel_cudaERNS_18TensorIteratorBaseEENKUlvE0_clEvENKUlvE1_clEvEUlN3c104HalfEE_St5arrayIPcLm2EELi4E23TrivialOffsetCalculatorILi1EjESD_NS0_6memory15LoadWithoutCastENSE_16StoreWithoutCastEEEviT_T0_T2_T3_T4_T5_:
	.zero		924


//--------------------- .nv.constant0._ZN2at6native29vectorized_elementwise_kernelILi2EZZZNS0_16asin_kernel_cudaERNS_18TensorIteratorBaseEENKUlvE0_clEvENKUlvE1_clEvEUlN3c104HalfEE_St5arrayIPcLm2EEEEviT0_T1_ --------------------------
	.section	.nv.constant0._ZN2at6native29vectorized_elementwise_kernelILi2EZZZNS0_16asin_kernel_cudaERNS_18TensorIteratorBaseEENKUlvE0_clEvENKUlvE1_clEvEUlN3c104HalfEE_St5arrayIPcLm2EEEEviT0_T1_,"a",@progbits
	.sectionflags	@""
	.align	4
.nv.constant0._ZN2at6native29vectorized_elementwise_kernelILi2EZZZNS0_16asin_kernel_cudaERNS_18TensorIteratorBaseEENKUlvE0_clEvENKUlvE1_clEvEUlN3c104HalfEE_St5arrayIPcLm2EEEEviT0_T1_:
	.zero		920


//--------------------- .nv.constant0._ZN2at6native29vectorized_elementwise_kernelILi4EZZZNS0_16asin_kernel_cudaERNS_18TensorIteratorBaseEENKUlvE0_clEvENKUlvE1_clEvEUlN3c104HalfEE_St5arrayIPcLm2EEEEviT0_T1_ --------------------------
	.section	.nv.constant0._ZN2at6native29vectorized_elementwise_kernelILi4EZZZNS0_16asin_kernel_cudaERNS_18TensorIteratorBaseEENKUlvE0_clEvENKUlvE1_clEvEUlN3c104HalfEE_St5arrayIPcLm2EEEEviT0_T1_,"a",@progbits
	.sectionflags	@""
	.align	4
.nv.constant0._ZN2at6native29vectorized_elementwise_kernelILi4EZZZNS0_16asin_kernel_cudaERNS_18TensorIteratorBaseEENKUlvE0_clEvENKUlvE1_clEvEUlN3c104HalfEE_St5arrayIPcLm2EEEEviT0_T1_:
	.zero		920


//--------------------- .nv.constant0._ZN2at6native29vectorized_elementwise_kernelILi8EZZZNS0_16asin_kernel_cudaERNS_18TensorIteratorBaseEENKUlvE0_clEvENKUlvE1_clEvEUlN3c104HalfEE_St5arrayIPcLm2EEEEviT0_T1_ --------------------------
	.section	.nv.constant0._ZN2at6native29vectorized_elementwise_kernelILi8EZZZNS0_16asin_kernel_cudaERNS_18TensorIteratorBaseEENKUlvE0_clEvENKUlvE1_clEvEUlN3c104HalfEE_St5arrayIPcLm2EEEEviT0_T1_,"a",@progbits
	.sectionflags	@""
	.align	4
.nv.constant0._ZN2at6native29vectorized_elementwise_kernelILi8EZZZNS0_16asin_kernel_cudaERNS_18TensorIteratorBaseEENKUlvE0_clEvENKUlvE1_clEvEUlN3c104HalfEE_St5arrayIPcLm2EEEEviT0_T1_:
	.zero		920


//--------------------- .nv.constant0._ZN2at6native18elementwise_kernelILi128ELi4EZNS0_15gpu_kernel_implIZZZNS0_16asin_kernel_cudaERNS_18TensorIteratorBaseEENKUlvE0_clEvENKUlvE0_clEvEUlfE_EEvS4_RKT_EUliE_EEviT1_ --------------------------
	.section	.nv.constant0._ZN2at6native18elementwise_kernelILi128ELi4EZNS0_15gpu_kernel_implIZZZNS0_16asin_kernel_cudaERNS_18TensorIteratorBaseEENKUlvE0_clEvENKUlvE0_clEvEUlfE_EEvS4_RKT_EUliE_EEviT1_,"a",@progbits
	.sectionflags	@""
	.align	4
.nv.constant0._ZN2at6native18elementwise_kernelILi128ELi4EZNS0_15gpu_kernel_implIZZZNS0_16asin_kernel_cudaERNS_18TensorIteratorBaseEENKUlvE0_clEvENKUlvE0_clEvEUlfE_EEvS4_RKT_EUliE_EEviT1_:
	.zero		1440


//--------------------- .nv.constant0._ZN2at6native27unrolled_elementwise_kernelIZZZNS0_16asin_kernel_cudaERNS_18TensorIteratorBaseEENKUlvE0_clEvENKUlvE0_clEvEUlfE_St5arrayIPcLm2EELi4E23TrivialOffsetCalculatorILi1EjESB_NS0_6memory12LoadWithCastILi1EEENSC_13StoreWithCastILi1EEEEEviT_T0_T2_T3_T4_T5_ --------------------------
	.section	.nv.constant0._ZN2at6native27unrolled_elementwise_kernelIZZZNS0_16asin_kernel_cudaERNS_18TensorIteratorBaseEENKUlvE0_clEvENKUlvE0_clEvEUlfE_St5arrayIPcLm2EELi4E23TrivialOffsetCalculatorILi1EjESB_NS0_6memory12LoadWithCastILi1EEENSC_13StoreWithCastILi1EEEEEviT_T0_T2_T3_T4_T5_,"a",@progbits
	.sectionflags	@""
	.align	4
.nv.constant0._ZN2at6native27unrolled_elementwise_kernelIZZZNS0_16asin_kernel_cudaERNS_18TensorIteratorBaseEENKUlvE0_clEvENKUlvE0_clEvEUlfE_St5arrayIPcLm2EELi4E23TrivialOffsetCalculatorILi1EjESB_NS0_6memory12LoadWithCastILi1EEENSC_13StoreWithCastILi1EEEEEviT_T0_T2_T3_T4_T5_:
	.zero		940


//--------------------- .nv.constant0._ZN2at6native18elementwise_kernelILi128ELi2EZNS0_22gpu_kernel_impl_nocastIZZZNS0_16asin_kernel_cudaERNS_18TensorIteratorBaseEENKUlvE0_clEvENKUlvE0_clEvEUlfE_EEvS4_RKT_EUliE_EEviT1_ --------------------------
	.section	.nv.constant0._ZN2at6native18elementwise_kernelILi128ELi2EZNS0_22gpu_kernel_impl_nocastIZZZNS0_16asin_kernel_cudaERNS_18TensorIteratorBaseEENKUlvE0_clEvENKUlvE0_clEvEUlfE_EEvS4_RKT_EUliE_EEviT1_,"a",@progbits
	.sectionflags	@""
	.align	4
.nv.constant0._ZN2at6native18elementwise_kernelILi128ELi2EZNS0_22gpu_kernel_impl_nocastIZZZNS0_16asin_kernel_cudaERNS_18TensorIteratorBaseEENKUlvE0_clEvENKUlvE0_clEvEUlfE_EEvS4_RKT_EUliE_EEviT1_:
	.zero		1440


//--------------------- .nv.constant0._ZN2at6native27unrolled_elementwise_kernelIZZZNS0_16asin_kernel_cudaERNS_18TensorIteratorBaseEENKUlvE0_clEvENKUlvE0_clEvEUlfE_St5arrayIPcLm2EELi4E23TrivialOffsetCalculatorILi1EjESB_NS0_6memory15LoadWithoutCastENSC_16StoreWithoutCastEEEviT_T0_T2_T3_T4_T5_ --------------------------
	.section	.nv.constant0._ZN2at6native27unrolled_elementwise_kernelIZZZNS0_16asin_kernel_cudaERNS_18TensorIteratorBaseEENKUlvE0_clEvENKUlvE0_clEvEUlfE_St5arrayIPcLm2EELi4E23TrivialOffsetCalculatorILi1EjESB_NS0_6memory15LoadWithoutCastENSC_16StoreWithoutCastEEEviT_T0_T2_T3_T4_T5_,"a",@progbits
	.sectionflags	@""
	.align	4
.nv.constant0._ZN2at6native27unrolled_elementwise_kernelIZZZNS0_16asin_kernel_cudaERNS_18TensorIteratorBaseEENKUlvE0_clEvENKUlvE0_clEvEUlfE_St5arrayIPcLm2EELi4E23TrivialOffsetCalculatorILi1EjESB_NS0_6memory15LoadWithoutCastENSC_16StoreWithoutCastEEEviT_T0_T2_T3_T4_T5_:
	.zero		924


//--------------------- .nv.constant0._ZN2at6native29vectorized_elementwise_kernelILi2EZZZNS0_16asin_kernel_cudaERNS_18TensorIteratorBaseEENKUlvE0_clEvENKUlvE0_clEvEUlfE_St5arrayIPcLm2EEEEviT0_T1_ --------------------------
	.section	.nv.constant0._ZN2at6native29vectorized_elementwise_kernelILi2EZZZNS0_16asin_kernel_cudaERNS_18TensorIteratorBaseEENKUlvE0_clEvENKUlvE0_clEvEUlfE_St5arrayIPcLm2EEEEviT0_T1_,"a",@progbits
	.sectionflags	@""
	.align	4
.nv.constant0._ZN2at6native29vectorized_elementwise_kernelILi2EZZZNS0_16asin_kernel_cudaERNS_18TensorIteratorBaseEENKUlvE0_clEvENKUlvE0_clEvEUlfE_St5arrayIPcLm2EEEEviT0_T1_:
	.zero		920


//--------------------- .nv.constant0._ZN2at6native29vectorized_elementwise_kernelILi4EZZZNS0_16asin_kernel_cudaERNS_18TensorIteratorBaseEENKUlvE0_clEvENKUlvE0_clEvEUlfE_St5arrayIPcLm2EEEEviT0_T1_ --------------------------
	.section	.nv.constant0._ZN2at6native29vectorized_elementwise_kernelILi4EZZZNS0_16asin_kernel_cudaERNS_18TensorIteratorBaseEENKUlvE0_clEvENKUlvE0_clEvEUlfE_St5arrayIPcLm2EEEEviT0_T1_,"a",@progbits
	.sectionflags	@""
	.align	4
.nv.constant0._ZN2at6native29vectorized_elementwise_kernelILi4EZZZNS0_16asin_kernel_cudaERNS_18TensorIteratorBaseEENKUlvE0_clEvENKUlvE0_clEvEUlfE_St5arrayIPcLm2EEEEviT0_T1_:
	.zero		920


//--------------------- .nv.constant0._ZN2at6native29vectorized_elementwise_kernelILi8EZZZNS0_16asin_kernel_cudaERNS_18TensorIteratorBaseEENKUlvE0_clEvENKUlvE0_clEvEUlfE_St5arrayIPcLm2EEEEviT0_T1_ --------------------------
	.section	.nv.constant0._ZN2at6native29vectorized_elementwise_kernelILi8EZZZNS0_16asin_kernel_cudaERNS_18TensorIteratorBaseEENKUlvE0_clEvENKUlvE0_clEvEUlfE_St5arrayIPcLm2EEEEviT0_T1_,"a",@progbits
	.sectionflags	@""
	.align	4
.nv.constant0._ZN2at6native29vectorized_elementwise_kernelILi8EZZZNS0_16asin_kernel_cudaERNS_18TensorIteratorBaseEENKUlvE0_clEvENKUlvE0_clEvEUlfE_St5arrayIPcLm2EEEEviT0_T1_:
	.zero		920


//--------------------- .nv.constant0._ZN2at6native18elementwise_kernelILi128ELi4EZNS0_15gpu_kernel_implIZZZNS0_16asin_kernel_cudaERNS_18TensorIteratorBaseEENKUlvE0_clEvENKUlvE_clEvEUldE_EEvS4_RKT_EUliE_EEviT1_ --------------------------
	.section	.nv.constant0._ZN2at6native18elementwise_kernelILi128ELi4EZNS0_15gpu_kernel_implIZZZNS0_16asin_kernel_cudaERNS_18TensorIteratorBaseEENKUlvE0_clEvENKUlvE_clEvEUldE_EEvS4_RKT_EUliE_EEviT1_,"a",@progbits
	.sectionflags	@""
	.align	4
.nv.constant0._ZN2at6native18elementwise_kernelILi128ELi4EZNS0_15gpu_kernel_implIZZZNS0_16asin_kernel_cudaERNS_18TensorIteratorBaseEENKUlvE0_clEvENKUlvE_clEvEUldE_EEvS4_RKT_EUliE_EEviT1_:
	.zero		1440


//--------------------- .nv.constant0._ZN2at6native27unrolled_elementwise_kernelIZZZNS0_16asin_kernel_cudaERNS_18TensorIteratorBaseEENKUlvE0_clEvENKUlvE_clEvEUldE_St5arrayIPcLm2EELi4E23TrivialOffsetCalculatorILi1EjESB_NS0_6memory12LoadWithCastILi1EEENSC_13StoreWithCastILi1EEEEEviT_T0_T2_T3_T4_T5_ --------------------------
	.section	.nv.constant0._ZN2at6native27unrolled_elementwise_kernelIZZZNS0_16asin_kernel_cudaERNS_18TensorIteratorBaseEENKUlvE0_clEvENKUlvE_clEvEUldE_St5arrayIPcLm2EELi4E23TrivialOffsetCalculatorILi1EjESB_NS0_6memory12LoadWithCastILi1EEENSC_13StoreWithCastILi1EEEEEviT_T0_T2_T3_T4_T5_,"a",@progbits
	.sectionflags	@""
	.align	4
.nv.constant0._ZN2at6native27unrolled_elementwise_kernelIZZZNS0_16asin_kernel_cudaERNS_18TensorIteratorBaseEENKUlvE0_clEvENKUlvE_clEvEUldE_St5arrayIPcLm2EELi4E23TrivialOffsetCalculatorILi1EjESB_NS0_6memory12LoadWithCastILi1EEENSC_13StoreWithCastILi1EEEEEviT_T0_T2_T3_T4_T5_:
	.zero		940


//--------------------- .nv.constant0._ZN2at6native18elementwise_kernelILi128ELi2EZNS0_22gpu_kernel_impl_nocastIZZZNS0_16asin_kernel_cudaERNS_18TensorIteratorBaseEENKUlvE0_clEvENKUlvE_clEvEUldE_EEvS4_RKT_EUliE_EEviT1_ --------------------------
	.section	.nv.constant0._ZN2at6native18elementwise_kernelILi128ELi2EZNS0_22gpu_kernel_impl_nocastIZZZNS0_16asin_kernel_cudaERNS_18TensorIteratorBaseEENKUlvE0_clEvENKUlvE_clEvEUldE_EEvS4_RKT_EUliE_EEviT1_,"a",@progbits
	.sectionflags	@""
	.align	4
.nv.constant0._ZN2at6native18elementwise_kernelILi128ELi2EZNS0_22gpu_kernel_impl_nocastIZZZNS0_16asin_kernel_cudaERNS_18TensorIteratorBaseEENKUlvE0_clEvENKUlvE_clEvEUldE_EEvS4_RKT_EUliE_EEviT1_:
	.zero		1440


//--------------------- .nv.constant0._ZN2at6native27unrolled_elementwise_kernelIZZZNS0_16asin_kernel_cudaERNS_18TensorIteratorBaseEENKUlvE0_clEvENKUlvE_clEvEUldE_St5arrayIPcLm2EELi4E23TrivialOffsetCalculatorILi1EjESB_NS0_6memory15LoadWithoutCastENSC_16StoreWithoutCastEEEviT_T0_T2_T3_T4_T5_ --------------------------
	.section	.nv.constant0._ZN2at6native27unrolled_elementwise_kernelIZZZNS0_16asin_kernel_cudaERNS_18TensorIteratorBaseEENKUlvE0_clEvENKUlvE_clEvEUldE_St5arrayIPcLm2EELi4E23TrivialOffsetCalculatorILi1EjESB_NS0_6memory15LoadWithoutCastENSC_16StoreWithoutCastEEEviT_T0_T2_T3_T4_T5_,"a",@progbits
	.sectionflags	@""
	.align	4
.nv.constant0._ZN2at6native27unrolled_elementwise_kernelIZZZNS0_16asin_kernel_cudaERNS_18TensorIteratorBaseEENKUlvE0_clEvENKUlvE_clEvEUldE_St5arrayIPcLm2EELi4E23TrivialOffsetCalculatorILi1EjESB_NS0_6memory15LoadWithoutCastENSC_16StoreWithoutCastEEEviT_T0_T2_T3_T4_T5_:
	.zero		924


//--------------------- .nv.constant0._ZN2at6native29vectorized_elementwise_kernelILi2EZZZNS0_16asin_kernel_cudaERNS_18TensorIteratorBaseEENKUlvE0_clEvENKUlvE_clEvEUldE_St5arrayIPcLm2EEEEviT0_T1_ --------------------------
	.section	.nv.constant0._ZN2at6native29vectorized_elementwise_kernelILi2EZZZNS0_16asin_kernel_cudaERNS_18TensorIteratorBaseEENKUlvE0_clEvENKUlvE_clEvEUldE_St5arrayIPcLm2EEEEviT0_T1_,"a",@progbits
	.sectionflags	@""
	.align	4
.nv.constant0._ZN2at6native29vectorized_elementwise_kernelILi2EZZZNS0_16asin_kernel_cudaERNS_18TensorIteratorBaseEENKUlvE0_clEvENKUlvE_clEvEUldE_St5arrayIPcLm2EEEEviT0_T1_:
	.zero		920


//--------------------- .nv.constant0._ZN2at6native29vectorized_elementwise_kernelILi4EZZZNS0_16asin_kernel_cudaERNS_18TensorIteratorBaseEENKUlvE0_clEvENKUlvE_clEvEUldE_St5arrayIPcLm2EEEEviT0_T1_ --------------------------
	.section	.nv.constant0._ZN2at6native29vectorized_elementwise_kernelILi4EZZZNS0_16asin_kernel_cudaERNS_18TensorIteratorBaseEENKUlvE0_clEvENKUlvE_clEvEUldE_St5arrayIPcLm2EEEEviT0_T1_,"a",@progbits
	.sectionflags	@""
	.align	4
.nv.constant0._ZN2at6native29vectorized_elementwise_kernelILi4EZZZNS0_16asin_kernel_cudaERNS_18TensorIteratorBaseEENKUlvE0_clEvENKUlvE_clEvEUldE_St5arrayIPcLm2EEEEviT0_T1_:
	.zero		920


//--------------------- .nv.constant0._ZN2at6native29vectorized_elementwise_kernelILi8EZZZNS0_16asin_kernel_cudaERNS_18TensorIteratorBaseEENKUlvE0_clEvENKUlvE_clEvEUldE_St5arrayIPcLm2EEEEviT0_T1_ --------------------------
	.section	.nv.constant0._ZN2at6native29vectorized_elementwise_kernelILi8EZZZNS0_16asin_kernel_cudaERNS_18TensorIteratorBaseEENKUlvE0_clEvENKUlvE_clEvEUldE_St5arrayIPcLm2EEEEviT0_T1_,"a",@progbits
	.sectionflags	@""
	.align	4
.nv.constant0._ZN2at6native29vectorized_elementwise_kernelILi8EZZZNS0_16asin_kernel_cudaERNS_18TensorIteratorBaseEENKUlvE0_clEvENKUlvE_clEvEUldE_St5arrayIPcLm2EEEEviT0_T1_:
	.zero		920


//--------------------- .nv.constant0._ZN2at6native18elementwise_kernelILi128ELi4EZNS0_15gpu_kernel_implIZZZNS0_16asin_kernel_cudaERNS_18TensorIteratorBaseEENKUlvE_clEvENKUlvE1_clEvEUlN3c107complexINS7_4HalfEEEE_EEvS4_RKT_EUliE_EEviT1_ --------------------------
	.section	.nv.constant0._ZN2at6native18elementwise_kernelILi128ELi4EZNS0_15gpu_kernel_implIZZZNS0_16asin_kernel_cudaERNS_18TensorIteratorBaseEENKUlvE_clEvENKUlvE1_clEvEUlN3c107complexINS7_4HalfEEEE_EEvS4_RKT_EUliE_EEviT1_,"a",@progbits
	.sectionflags	@""
	.align	4
.nv.constant0._ZN2at6native18elementwise_kernelILi128ELi4EZNS0_15gpu_kernel_implIZZZNS0_16asin_kernel_cudaERNS_18TensorIteratorBaseEENKUlvE_clEvENKUlvE1_clEvEUlN3c107complexINS7_4HalfEEEE_EEvS4_RKT_EUliE_EEviT1_:
	.zero		1440


//--------------------- .nv.constant0._ZN2at6native27unrolled_elementwise_kernelIZZZNS0_16asin_kernel_cudaERNS_18TensorIteratorBaseEENKUlvE_clEvENKUlvE1_clEvEUlN3c107complexINS6_4HalfEEEE_St5arrayIPcLm2EELi4E23TrivialOffsetCalculatorILi1EjESF_NS0_6memory12LoadWithCastILi1EEENSG_13StoreWithCastILi1EEEEEviT_T0_T2_T3_T4_T5_ --------------------------
	.section	.nv.constant0._ZN2at6native27unrolled_elementwise_kernelIZZZNS0_16asin_kernel_cudaERNS_18TensorIteratorBaseEENKUlvE_clEvENKUlvE1_clEvEUlN3c107complexINS6_4HalfEEEE_St5arrayIPcLm2EELi4E23TrivialOffsetCalculatorILi1EjESF_NS0_6memory12LoadWithCastILi1EEENSG_13StoreWithCastILi1EEEEEviT_T0_T2_T3_T4_T5_,"a",@progbits
	.sectionflags	@""
	.align	4
.nv.constant0._ZN2at6native27unrolled_elementwise_kernelIZZZNS0_16asin_kernel_cudaERNS_18TensorIteratorBaseEENKUlvE_clEvENKUlvE1_clEvEUlN3c107complexINS6_4HalfEEEE_St5arrayIPcLm2EELi4E23TrivialOffsetCalculatorILi1EjESF_NS0_6memory12LoadWithCastILi1EEENSG_13StoreWithCastILi1EEEEEviT_T0_T2_T3_T4_T5_:
	.zero		940


//--------------------- .nv.constant0._ZN2at6native18elementwise_kernelILi128ELi2EZNS0_22gpu_kernel_impl_nocastIZZZNS0_16asin_kernel_cudaERNS_18TensorIteratorBaseEENKUlvE_clEvENKUlvE1_clEvEUlN3c107complexINS7_4HalfEEEE_EEvS4_RKT_EUliE_EEviT1_ --------------------------
	.section	.nv.constant0._ZN2at6native18elementwise_kernelILi128ELi2EZNS0_22gpu_kernel_impl_nocastIZZZNS0_16asin_kernel_cudaERNS_18TensorIteratorBaseEENKUlvE_clEvENKUlvE1_clEvEUlN3c107complexINS7_4HalfEEEE_EEvS4_RKT_EUliE_EEviT1_,"a",@progbits
	.sectionflags	@""
	.align	4
.nv.constant0._ZN2at6native18elementwise_kernelILi128ELi2EZNS0_22gpu_kernel_impl_nocastIZZZNS0_16asin_kernel_cudaERNS_18TensorIteratorBaseEENKUlvE_clEvENKUlvE1_clEvEUlN3c107complexINS7_4HalfEEEE_EEvS4_RKT_EUliE_EEviT1_:
	.zero		1440


//--------------------- .nv.constant0._ZN2at6native27unrolled_elementwise_kernelIZZZNS0_16asin_kernel_cudaERNS_18TensorIteratorBaseEENKUlvE_clEvENKUlvE1_clEvEUlN3c107complexINS6_4HalfEEEE_St5arrayIPcLm2EELi4E23TrivialOffsetCalculatorILi1EjESF_NS0_6memory15LoadWithoutCastENSG_16StoreWithoutCastEEEviT_T0_T2_T3_T4_T5_ --------------------------
	.section	.nv.constant0._ZN2at6native27unrolled_elementwise_kernelIZZZNS0_16asin_kernel_cudaERNS_18TensorIteratorBaseEENKUlvE_clEvENKUlvE1_clEvEUlN3c107complexINS6_4HalfEEEE_St5arrayIPcLm2EELi4E23TrivialOffsetCalculatorILi1EjESF_NS0_6memory15LoadWithoutCastENSG_16StoreWithoutCastEEEviT_T0_T2_T3_T4_T5_,"a",@progbits
	.sectionflags	@""
	.align	4
.nv.constant0._ZN2at6native27unrolled_elementwise_kernelIZZZNS0_16asin_kernel_cudaERNS_18TensorIteratorBaseEENKUlvE_clEvENKUlvE1_clEvEUlN3c107complexINS6_4HalfEEEE_St5arrayIPcLm2EELi4E23TrivialOffsetCalculatorILi1EjESF_NS0_6memory15LoadWithoutCastENSG_16StoreWithoutCastEEEviT_T0_T2_T3_T4_T5_:
	.zero		924


//--------------------- .nv.constant0._ZN2at6native29vectorized_elementwise_kernelILi2EZZZNS0_16asin_kernel_cudaERNS_18TensorIteratorBaseEENKUlvE_clEvENKUlvE1_clEvEUlN3c107complexINS6_4HalfEEEE_St5arrayIPcLm2EEEEviT0_T1_ --------------------------
	.section	.nv.constant0._ZN2at6native29vectorized_elementwise_kernelILi2EZZZNS0_16asin_kernel_cudaERNS_18TensorIteratorBaseEENKUlvE_clEvENKUlvE1_clEvEUlN3c107complexINS6_4HalfEEEE_St5arrayIPcLm2EEEEviT0_T1_,"a",@progbits
	.sectionflags	@""
	.align	4
.nv.constant0._ZN2at6native29vectorized_elementwise_kernelILi2EZZZNS0_16asin_kernel_cudaERNS_18TensorIteratorBaseEENKUlvE_clEvENKUlvE1_clEvEUlN3c107complexINS6_4HalfEEEE_St5arrayIPcLm2EEEEviT0_T1_:
	.zero		920


//--------------------- .nv.constant0._ZN2at6native29vectorized_elementwise_kernelILi4EZZZNS0_16asin_kernel_cudaERNS_18TensorIteratorBaseEENKUlvE_clEvENKUlvE1_clEvEUlN3c107complexINS6_4HalfEEEE_St5arrayIPcLm2EEEEviT0_T1_ --------------------------
	.section	.nv.constant0._ZN2at6native29vectorized_elementwise_kernelILi4EZZZNS0_16asin_kernel_cudaERNS_18TensorIteratorBaseEENKUlvE_clEvENKUlvE1_clEvEUlN3c107complexINS6_4HalfEEEE_St5arrayIPcLm2EEEEviT0_T1_,"a",@progbits
	.sectionflags	@""
	.align	4
.nv.constant0._ZN2at6native29vectorized_elementwise_kernelILi4EZZZNS0_16asin_kernel_cudaERNS_18TensorIteratorBaseEENKUlvE_clEvENKUlvE1_clEvEUlN3c107complexINS6_4HalfEEEE_St5arrayIPcLm2EEEEviT0_T1_:
	.zero		920


//--------------------- .nv.constant0._ZN2at6native29vectorized_elementwise_kernelILi8EZZZNS0_16asin_kernel_cudaERNS_18TensorIteratorBaseEENKUlvE_clEvENKUlvE1_clEvEUlN3c107complexINS6_4HalfEEEE_St5arrayIPcLm2EEEEviT0_T1_ --------------------------
	.section	.nv.constant0._ZN2at6native29vectorized_elementwise_kernelILi8EZZZNS0_16asin_kernel_cudaERNS_18TensorIteratorBaseEENKUlvE_clEvENKUlvE1_clEvEUlN3c107complexINS6_4HalfEEEE_St5arrayIPcLm2EEEEviT0_T1_,"a",@progbits
	.sectionflags	@""
	.align	4
.nv.constant0._ZN2at6native29vectorized_elementwise_kernelILi8EZZZNS0_16asin_kernel_cudaERNS_18TensorIteratorBaseEENKUlvE_clEvENKUlvE1_clEvEUlN3c107complexINS6_4HalfEEEE_St5arrayIPcLm2EEEEviT0_T1_:
	.zero		920


//--------------------- .nv.constant0._ZN2at6native18elementwise_kernelILi128ELi4EZNS0_15gpu_kernel_implIZZZNS0_16asin_kernel_cudaERNS_18TensorIteratorBaseEENKUlvE_clEvENKUlvE0_clEvEUlN3c107complexIfEEE_EEvS4_RKT_EUliE_EEviT1_ --------------------------
	.section	.nv.constant0._ZN2at6native18elementwise_kernelILi128ELi4EZNS0_15gpu_kernel_implIZZZNS0_16asin_kernel_cudaERNS_18TensorIteratorBaseEENKUlvE_clEvENKUlvE0_clEvEUlN3c107complexIfEEE_EEvS4_RKT_EUliE_EEviT1_,"a",@progbits
	.sectionflags	@""
	.align	4
.nv.constant0._ZN2at6native18elementwise_kernelILi128ELi4EZNS0_15gpu_kernel_implIZZZNS0_16asin_kernel_cudaERNS_18TensorIteratorBaseEENKUlvE_clEvENKUlvE0_clEvEUlN3c107complexIfEEE_EEvS4_RKT_EUliE_EEviT1_:
	.zero		1440


//--------------------- .nv.constant0._ZN2at6native27unrolled_elementwise_kernelIZZZNS0_16asin_kernel_cudaERNS_18TensorIteratorBaseEENKUlvE_clEvENKUlvE0_clEvEUlN3c107complexIfEEE_St5arrayIPcLm2EELi4E23TrivialOffsetCalculatorILi1EjESE_NS0_6memory12LoadWithCastILi1EEENSF_13StoreWithCastILi1EEEEEviT_T0_T2_T3_T4_T5_ --------------------------
	.section	.nv.constant0._ZN2at6native27unrolled_elementwise_kernelIZZZNS0_16asin_kernel_cudaERNS_18TensorIteratorBaseEENKUlvE_clEvENKUlvE0_clEvEUlN3c107complexIfEEE_St5arrayIPcLm2EELi4E23TrivialOffsetCalculatorILi1EjESE_NS0_6memory12LoadWithCastILi1EEENSF_13StoreWithCastILi1EEEEEviT_T0_T2_T3_T4_T5_,"a",@progbits
	.sectionflags	@""
	.align	4
.nv.constant0._ZN2at6native27unrolled_elementwise_kernelIZZZNS0_16asin_kernel_cudaERNS_18TensorIteratorBaseEENKUlvE_clEvENKUlvE0_clEvEUlN3c107complexIfEEE_St5arrayIPcLm2EELi4E23TrivialOffsetCalculatorILi1EjESE_NS0_6memory12LoadWithCastILi1EEENSF_13StoreWithCastILi1EEEEEviT_T0_T2_T3_T4_T5_:
	.zero		940


//--------------------- .nv.constant0._ZN2at6native18elementwise_kernelILi128ELi2EZNS0_22gpu_kernel_impl_nocastIZZZNS0_16asin_kernel_cudaERNS_18TensorIteratorBaseEENKUlvE_clEvENKUlvE0_clEvEUlN3c107complexIfEEE_EEvS4_RKT_EUliE_EEviT1_ --------------------------
	.section	.nv.constant0._ZN2at6native18elementwise_kernelILi128ELi2EZNS0_22gpu_kernel_impl_nocastIZZZNS0_16asin_kernel_cudaERNS_18TensorIteratorBaseEENKUlvE_clEvENKUlvE0_clEvEUlN3c107complexIfEEE_EEvS4_RKT_EUliE_EEviT1_,"a",@progbits
	.sectionflags	@""
	.align	4
.nv.constant0._ZN2at6native18elementwise_kernelILi128ELi2EZNS0_22gpu_kernel_impl_nocastIZZZNS0_16asin_kernel_cudaERNS_18TensorIteratorBaseEENKUlvE_clEvENKUlvE0_clEvEUlN3c107complexIfEEE_EEvS4_RKT_EUliE_EEviT1_:
	.zero		1440


//--------------------- .nv.constant0._ZN2at6native27unrolled_elementwise_kernelIZZZNS0_16asin_kernel_cudaERNS_18TensorIteratorBaseEENKUlvE_clEvENKUlvE0_clEvEUlN3c107complexIfEEE_St5arrayIPcLm2EELi4E23TrivialOffsetCalculatorILi1EjESE_NS0_6memory15LoadWithoutCastENSF_16StoreWithoutCastEEEviT_T0_T2_T3_T4_T5_ --------------------------
	.section	.nv.constant0._ZN2at6native27unrolled_elementwise_kernelIZZZNS0_16asin_kernel_cudaERNS_18TensorIteratorBaseEENKUlvE_clEvENKUlvE0_clEvEUlN3c107complexIfEEE_St5arrayIPcLm2EELi4E23TrivialOffsetCalculatorILi1EjESE_NS0_6memory15LoadWithoutCastENSF_16StoreWithoutCastEEEviT_T0_T2_T3_T4_T5_,"a",@progbits
	.sectionflags	@""
	.align	4
.nv.constant0._ZN2at6native27unrolled_elementwise_kernelIZZZNS0_16asin_kernel_cudaERNS_18TensorIteratorBaseEENKUlvE_clEvENKUlvE0_clEvEUlN3c107complexIfEEE_St5arrayIPcLm2EELi4E23TrivialOffsetCalculatorILi1EjESE_NS0_6memory15LoadWithoutCastENSF_16StoreWithoutCastEEEviT_T0_T2_T3_T4_T5_:
	.zero		924


//--------------------- .nv.constant0._ZN2at6native29vectorized_elementwise_kernelILi2EZZZNS0_16asin_kernel_cudaERNS_18TensorIteratorBaseEENKUlvE_clEvENKUlvE0_clEvEUlN3c107complexIfEEE_St5arrayIPcLm2EEEEviT0_T1_ --------------------------
	.section	.nv.constant0._ZN2at6native29vectorized_elementwise_kernelILi2EZZZNS0_16asin_kernel_cudaERNS_18TensorIteratorBaseEENKUlvE_clEvENKUlvE0_clEvEUlN3c107complexIfEEE_St5arrayIPcLm2EEEEviT0_T1_,"a",@progbits
	.sectionflags	@""
	.align	4
.nv.constant0._ZN2at6native29vectorized_elementwise_kernelILi2EZZZNS0_16asin_kernel_cudaERNS_18TensorIteratorBaseEENKUlvE_clEvENKUlvE0_clEvEUlN3c107complexIfEEE_St5arrayIPcLm2EEEEviT0_T1_:
	.zero		920


//--------------------- .nv.constant0._ZN2at6native29vectorized_elementwise_kernelILi4EZZZNS0_16asin_kernel_cudaERNS_18TensorIteratorBaseEENKUlvE_clEvENKUlvE0_clEvEUlN3c107complexIfEEE_St5arrayIPcLm2EEEEviT0_T1_ --------------------------
	.section	.nv.constant0._ZN2at6native29vectorized_elementwise_kernelILi4EZZZNS0_16asin_kernel_cudaERNS_18TensorIteratorBaseEENKUlvE_clEvENKUlvE0_clEvEUlN3c107complexIfEEE_St5arrayIPcLm2EEEEviT0_T1_,"a",@progbits
	.sectionflags	@""
	.align	4
.nv.constant0._ZN2at6native29vectorized_elementwise_kernelILi4EZZZNS0_16asin_kernel_cudaERNS_18TensorIteratorBaseEENKUlvE_clEvENKUlvE0_clEvEUlN3c107complexIfEEE_St5arrayIPcLm2EEEEviT0_T1_:
	.zero		920


//--------------------- .nv.constant0._ZN2at6native29vectorized_elementwise_kernelILi8EZZZNS0_16asin_kernel_cudaERNS_18TensorIteratorBaseEENKUlvE_clEvENKUlvE0_clEvEUlN3c107complexIfEEE_St5arrayIPcLm2EEEEviT0_T1_ --------------------------
	.section	.nv.constant0._ZN2at6native29vectorized_elementwise_kernelILi8EZZZNS0_16asin_kernel_cudaERNS_18TensorIteratorBaseEENKUlvE_clEvENKUlvE0_clEvEUlN3c107complexIfEEE_St5arrayIPcLm2EEEEviT0_T1_,"a",@progbits
	.sectionflags	@""
	.align	4
.nv.constant0._ZN2at6native29vectorized_elementwise_kernelILi8EZZZNS0_16asin_kernel_cudaERNS_18TensorIteratorBaseEENKUlvE_clEvENKUlvE0_clEvEUlN3c107complexIfEEE_St5arrayIPcLm2EEEEviT0_T1_:
	.zero		920


//--------------------- .nv.constant0._ZN2at6native18elementwise_kernelILi128ELi4EZNS0_15gpu_kernel_implIZZZNS0_16asin_kernel_cudaERNS_18TensorIteratorBaseEENKUlvE_clEvENKUlvE_clEvEUlN3c107complexIdEEE_EEvS4_RKT_EUliE_EEviT1_ --------------------------
	.section	.nv.constant0._ZN2at6native18elementwise_kernelILi128ELi4EZNS0_15gpu_kernel_implIZZZNS0_16asin_kernel_cudaERNS_18TensorIteratorBaseEENKUlvE_clEvENKUlvE_clEvEUlN3c107complexIdEEE_EEvS4_RKT_EUliE_EEviT1_,"a",@progbits
	.sectionflags	@""
	.align	4
.nv.constant0._ZN2at6native18elementwise_kernelILi128ELi4EZNS0_15gpu_kernel_implIZZZNS0_16asin_kernel_cudaERNS_18TensorIteratorBaseEENKUlvE_clEvENKUlvE_clEvEUlN3c107complexIdEEE_EEvS4_RKT_EUliE_EEviT1_:
	.zero		1440


//--------------------- .nv.constant0._ZN2at6native27unrolled_elementwise_kernelIZZZNS0_16asin_kernel_cudaERNS_18TensorIteratorBaseEENKUlvE_clEvENKUlvE_clEvEUlN3c107complexIdEEE_St5arrayIPcLm2EELi4E23TrivialOffsetCalculatorILi1EjESE_NS0_6memory12LoadWithCastILi1EEENSF_13StoreWithCastILi1EEEEEviT_T0_T2_T3_T4_T5_ --------------------------
	.section	.nv.constant0._ZN2at6native27unrolled_elementwise_kernelIZZZNS0_16asin_kernel_cudaERNS_18TensorIteratorBaseEENKUlvE_clEvENKUlvE_clEvEUlN3c107complexIdEEE_St5arrayIPcLm2EELi4E23TrivialOffsetCalculatorILi1EjESE_NS0_6memory12LoadWithCastILi1EEENSF_13StoreWithCastILi1EEEEEviT_T0_T2_T3_T4_T5_,"a",@progbits
	.sectionflags	@""
	.align	4
.nv.constant0._ZN2at6native27unrolled_elementwise_kernelIZZZNS0_16asin_kernel_cudaERNS_18TensorIteratorBaseEENKUlvE_clEvENKUlvE_clEvEUlN3c107complexIdEEE_St5arrayIPcLm2EELi4E23TrivialOffsetCalculatorILi1EjESE_NS0_6memory12LoadWithCastILi1EEENSF_13StoreWithCastILi1EEEEEviT_T0_T2_T3_T4_T5_:
	.zero		940


//--------------------- .nv.constant0._ZN2at6native18elementwise_kernelILi128ELi2EZNS0_22gpu_kernel_impl_nocastIZZZNS0_16asin_kernel_cudaERNS_18TensorIteratorBaseEENKUlvE_clEvENKUlvE_clEvEUlN3c107complexIdEEE_EEvS4_RKT_EUliE_EEviT1_ --------------------------
	.section	.nv.constant0._ZN2at6native18elementwise_kernelILi128ELi2EZNS0_22gpu_kernel_impl_nocastIZZZNS0_16asin_kernel_cudaERNS_18TensorIteratorBaseEENKUlvE_clEvENKUlvE_clEvEUlN3c107complexIdEEE_EEvS4_RKT_EUliE_EEviT1_,"a",@progbits
	.sectionflags	@""
	.align	4
.nv.constant0._ZN2at6native18elementwise_kernelILi128ELi2EZNS0_22gpu_kernel_impl_nocastIZZZNS0_16asin_kernel_cudaERNS_18TensorIteratorBaseEENKUlvE_clEvENKUlvE_clEvEUlN3c107complexIdEEE_EEvS4_RKT_EUliE_EEviT1_:
	.zero		1440


//--------------------- .nv.constant0._ZN2at6native27unrolled_elementwise_kernelIZZZNS0_16asin_kernel_cudaERNS_18TensorIteratorBaseEENKUlvE_clEvENKUlvE_clEvEUlN3c107complexIdEEE_St5arrayIPcLm2EELi4E23TrivialOffsetCalculatorILi1EjESE_NS0_6memory15LoadWithoutCastENSF_16StoreWithoutCastEEEviT_T0_T2_T3_T4_T5_ --------------------------
	.section	.nv.constant0._ZN2at6native27unrolled_elementwise_kernelIZZZNS0_16asin_kernel_cudaERNS_18TensorIteratorBaseEENKUlvE_clEvENKUlvE_clEvEUlN3c107complexIdEEE_St5arrayIPcLm2EELi4E23TrivialOffsetCalculatorILi1EjESE_NS0_6memory15LoadWithoutCastENSF_16StoreWithoutCastEEEviT_T0_T2_T3_T4_T5_,"a",@progbits
	.sectionflags	@""
	.align	4
.nv.constant0._ZN2at6native27unrolled_elementwise_kernelIZZZNS0_16asin_kernel_cudaERNS_18TensorIteratorBaseEENKUlvE_clEvENKUlvE_clEvEUlN3c107complexIdEEE_St5arrayIPcLm2EELi4E23TrivialOffsetCalculatorILi1EjESE_NS0_6memory15LoadWithoutCastENSF_16StoreWithoutCastEEEviT_T0_T2_T3_T4_T5_:
	.zero		924


//--------------------- .nv.constant0._ZN2at6native29vectorized_elementwise_kernelILi2EZZZNS0_16asin_kernel_cudaERNS_18TensorIteratorBaseEENKUlvE_clEvENKUlvE_clEvEUlN3c107complexIdEEE_St5arrayIPcLm2EEEEviT0_T1_ --------------------------
	.section	.nv.constant0._ZN2at6native29vectorized_elementwise_kernelILi2EZZZNS0_16asin_kernel_cudaERNS_18TensorIteratorBaseEENKUlvE_clEvENKUlvE_clEvEUlN3c107complexIdEEE_St5arrayIPcLm2EEEEviT0_T1_,"a",@progbits
	.sectionflags	@""
	.align	4
.nv.constant0._ZN2at6native29vectorized_elementwise_kernelILi2EZZZNS0_16asin_kernel_cudaERNS_18TensorIteratorBaseEENKUlvE_clEvENKUlvE_clEvEUlN3c107complexIdEEE_St5arrayIPcLm2EEEEviT0_T1_:
	.zero		920


//--------------------- .nv.constant0._ZN2at6native29vectorized_elementwise_kernelILi4EZZZNS0_16asin_kernel_cudaERNS_18TensorIteratorBaseEENKUlvE_clEvENKUlvE_clEvEUlN3c107complexIdEEE_St5arrayIPcLm2EEEEviT0_T1_ --------------------------
	.section	.nv.constant0._ZN2at6native29vectorized_elementwise_kernelILi4EZZZNS0_16asin_kernel_cudaERNS_18TensorIteratorBaseEENKUlvE_clEvENKUlvE_clEvEUlN3c107complexIdEEE_St5arrayIPcLm2EEEEviT0_T1_,"a",@progbits
	.sectionflags	@""
	.align	4
.nv.constant0._ZN2at6native29vectorized_elementwise_kernelILi4EZZZNS0_16asin_kernel_cudaERNS_18TensorIteratorBaseEENKUlvE_clEvENKUlvE_clEvEUlN3c107complexIdEEE_St5arrayIPcLm2EEEEviT0_T1_:
	.zero		920


//--------------------- .nv.constant0._ZN2at6native29vectorized_elementwise_kernelILi8EZZZNS0_16asin_kernel_cudaERNS_18TensorIteratorBaseEENKUlvE_clEvENKUlvE_clEvEUlN3c107complexIdEEE_St5arrayIPcLm2EEEEviT0_T1_ --------------------------
	.section	.nv.constant0._ZN2at6native29vectorized_elementwise_kernelILi8EZZZNS0_16asin_kernel_cudaERNS_18TensorIteratorBaseEENKUlvE_clEvENKUlvE_clEvEUlN3c107complexIdEEE_St5arrayIPcLm2EEEEviT0_T1_,"a",@progbits
	.sectionflags	@""
	.align	4
.nv.constant0._ZN2at6native29vectorized_elementwise_kernelILi8EZZZNS0_16asin_kernel_cudaERNS_18TensorIteratorBaseEENKUlvE_clEvENKUlvE_clEvEUlN3c107complexIdEEE_St5arrayIPcLm2EEEEviT0_T1_:
	.zero		920


//--------------------- SYMBOLS --------------------------

	.type		.nv.reservedSmem.offset0,@object
	.size		.nv.reservedSmem.offset0,0x4
	.type		__assertfail,@function
